	.target	sm_80

	.elftype	@"ET_EXEC"


//--------------------- .note.nv.tkinfo           --------------------------
	.section	.note.nv.tkinfo,"",@"SHT_NOTE"
	.sectionflags	@"SHF_NOTE_NV_TKINFO"
	.tkinfo
        /*0018*/ 	.word	0x00000002
        /*0030*/ 	.string	""
        /*0030*/ 	.string	"ptxas"
        /*0030*/ 	.string	"Cuda compilation tools, release 13.0, V13.0.88"
        /*0030*/ 	.string	"Build cuda_13.0.r13.0/compiler.36424714_0"
        /*0030*/ 	.string	"-arch sm_80 -m 64 "



//--------------------- .note.nv.cuinfo           --------------------------
	.section	.note.nv.cuinfo,"",@"SHT_NOTE"
	.sectionflags	@"SHF_NOTE_NV_CUINFO"
        /*0018*/ 	.short	0x0002
        /*001a*/ 	.short	0x0050
        /*001c*/ 	.short	0x0082
	.zero		2


//--------------------- .nv.info                  --------------------------
	.section	.nv.info,"",@"SHT_CUDA_INFO"
	.align	4


	//----- nvinfo : EIATTR_REGCOUNT
	.align		4
        /*0000*/ 	.byte	0x04, 0x2f
        /*0002*/ 	.short	(.L_12 - .L_11)
	.align		4
.L_11:
        /*0004*/ 	.word	index@(_ZN5flash25flash_bwd_dot_do_o_kernelILb1E23Flash_bwd_kernel_traitsILi64ELi128ELi128ELi8ELi4ELi4ELi4ELb0ELb0EN7cutlass6half_tE19Flash_kernel_traitsILi64ELi128ELi128ELi8ES3_EEEEvNS_16Flash_bwd_paramsE)
        /*0008*/ 	.word	0x00000020


	//----- nvinfo : EIATTR_FRAME_SIZE
	.align		4
.L_12:
        /*000c*/ 	.byte	0x04, 0x11
        /*000e*/ 	.short	(.L_14 - .L_13)
	.align		4
.L_13:
        /*0010*/ 	.word	index@(_ZN5flash25flash_bwd_dot_do_o_kernelILb1E23Flash_bwd_kernel_traitsILi64ELi128ELi128ELi8ELi4ELi4ELi4ELb0ELb0EN7cutlass6half_tE19Flash_kernel_traitsILi64ELi128ELi128ELi8ES3_EEEEvNS_16Flash_bwd_paramsE)
        /*0014*/ 	.word	0x00000000


	//----- nvinfo : EIATTR_REGCOUNT
	.align		4
.L_14:
        /*0018*/ 	.byte	0x04, 0x2f
        /*001a*/ 	.short	(.L_16 - .L_15)
	.align		4
.L_15:
        /*001c*/ 	.word	index@(_ZN5flash25flash_bwd_dot_do_o_kernelILb0E23Flash_bwd_kernel_traitsILi64ELi128ELi128ELi8ELi4ELi4ELi4ELb0ELb0EN7cutlass6half_tE19Flash_kernel_traitsILi64ELi128ELi128ELi8ES3_EEEEvNS_16Flash_bwd_paramsE)
        /*0020*/ 	.word	0x00000020


	//----- nvinfo : EIATTR_FRAME_SIZE
	.align		4
.L_16:
        /*0024*/ 	.byte	0x04, 0x11
        /*0026*/ 	.short	(.L_18 - .L_17)
	.align		4
.L_17:
        /*0028*/ 	.word	index@(_ZN5flash25flash_bwd_dot_do_o_kernelILb0E23Flash_bwd_kernel_traitsILi64ELi128ELi128ELi8ELi4ELi4ELi4ELb0ELb0EN7cutlass6half_tE19Flash_kernel_traitsILi64ELi128ELi128ELi8ES3_EEEEvNS_16Flash_bwd_paramsE)
        /*002c*/ 	.word	0x00000000


	//----- nvinfo : EIATTR_REGCOUNT
	.align		4
.L_18:
        /*0030*/ 	.byte	0x04, 0x2f
        /*0032*/ 	.short	(.L_20 - .L_19)
	.align		4
.L_19:
        /*0034*/ 	.word	index@(_ZN5flash44flash_bwd_dq_dk_dv_loop_seqk_parallel_kernelI23Flash_bwd_kernel_traitsILi64ELi128ELi128ELi8ELi4ELi4ELi4ELb0ELb0EN7cutlass6half_tE19Flash_kernel_traitsILi64ELi128ELi128ELi8ES3_EELb0ELb0ELb1ELb1ELb0ELb0ELb1EEEvNS_16Flash_bwd_paramsE)
        /*0038*/ 	.word	0x000000ff


	//----- nvinfo : EIATTR_FRAME_SIZE
	.align		4
.L_20:
        /*003c*/ 	.byte	0x04, 0x11
        /*003e*/ 	.short	(.L_22 - .L_21)
	.align		4
.L_21:
        /*0040*/ 	.word	index@(_ZN5flash44flash_bwd_dq_dk_dv_loop_seqk_parallel_kernelI23Flash_bwd_kernel_traitsILi64ELi128ELi128ELi8ELi4ELi4ELi4ELb0ELb0EN7cutlass6half_tE19Flash_kernel_traitsILi64ELi128ELi128ELi8ES3_EELb0ELb0ELb1ELb1ELb0ELb0ELb1EEEvNS_16Flash_bwd_paramsE)
        /*0044*/ 	.word	0x00000170


	//----- nvinfo : EIATTR_REGCOUNT
	.align		4
.L_22:
        /*0048*/ 	.byte	0x04, 0x2f
        /*004a*/ 	.short	(.L_24 - .L_23)
	.align		4
.L_23:
        /*004c*/ 	.word	index@(_ZN5flash44flash_bwd_dq_dk_dv_loop_seqk_parallel_kernelI23Flash_bwd_kernel_traitsILi64ELi128ELi128ELi8ELi4ELi4ELi4ELb0ELb0EN7cutlass6half_tE19Flash_kernel_traitsILi64ELi128ELi128ELi8ES3_EELb1ELb0ELb1ELb1ELb0ELb0ELb0EEEvNS_16Flash_bwd_paramsE)
        /*0050*/ 	.word	0x000000ff


	//----- nvinfo : EIATTR_FRAME_SIZE
	.align		4
.L_24:
        /*0054*/ 	.byte	0x04, 0x11
        /*0056*/ 	.short	(.L_26 - .L_25)
	.align		4
.L_25:
        /*0058*/ 	.word	index@(_ZN5flash44flash_bwd_dq_dk_dv_loop_seqk_parallel_kernelI23Flash_bwd_kernel_traitsILi64ELi128ELi128ELi8ELi4ELi4ELi4ELb0ELb0EN7cutlass6half_tE19Flash_kernel_traitsILi64ELi128ELi128ELi8ES3_EELb1ELb0ELb1ELb1ELb0ELb0ELb0EEEvNS_16Flash_bwd_paramsE)
        /*005c*/ 	.word	0x00000048


	//----- nvinfo : EIATTR_REGCOUNT
	.align		4
.L_26:
        /*0060*/ 	.byte	0x04, 0x2f
        /*0062*/ 	.short	(.L_28 - .L_27)
	.align		4
.L_27:
        /*0064*/ 	.word	index@(_ZN5flash44flash_bwd_dq_dk_dv_loop_seqk_parallel_kernelI23Flash_bwd_kernel_traitsILi64ELi128ELi128ELi8ELi4ELi4ELi4ELb0ELb0EN7cutlass6half_tE19Flash_kernel_traitsILi64ELi128ELi128ELi8ES3_EELb0ELb0ELb1ELb0ELb0ELb1ELb1EEEvNS_16Flash_bwd_paramsE)
        /*0068*/ 	.word	0x000000ff


	//----- nvinfo : EIATTR_FRAME_SIZE
	.align		4
.L_28:
        /*006c*/ 	.byte	0x04, 0x11
        /*006e*/ 	.short	(.L_30 - .L_29)
	.align		4
.L_29:
        /*0070*/ 	.word	index@(_ZN5flash44flash_bwd_dq_dk_dv_loop_seqk_parallel_kernelI23Flash_bwd_kernel_traitsILi64ELi128ELi128ELi8ELi4ELi4ELi4ELb0ELb0EN7cutlass6half_tE19Flash_kernel_traitsILi64ELi128ELi128ELi8ES3_EELb0ELb0ELb1ELb0ELb0ELb1ELb1EEEvNS_16Flash_bwd_paramsE)
        /*0074*/ 	.word	0x00000150


	//----- nvinfo : EIATTR_REGCOUNT
	.align		4
.L_30:
        /*0078*/ 	.byte	0x04, 0x2f
        /*007a*/ 	.short	(.L_32 - .L_31)
	.align		4
.L_31:
        /*007c*/ 	.word	index@(_ZN5flash44flash_bwd_dq_dk_dv_loop_seqk_parallel_kernelI23Flash_bwd_kernel_traitsILi64ELi128ELi128ELi8ELi4ELi4ELi4ELb0ELb0EN7cutlass6half_tE19Flash_kernel_traitsILi64ELi128ELi128ELi8ES3_EELb1ELb0ELb1ELb0ELb0ELb1ELb0EEEvNS_16Flash_bwd_paramsE)
        /*0080*/ 	.word	0x000000ff


	//----- nvinfo : EIATTR_FRAME_SIZE
	.align		4
.L_32:
        /*0084*/ 	.byte	0x04, 0x11
        /*0086*/ 	.short	(.L_34 - .L_33)
	.align		4
.L_33:
        /*0088*/ 	.word	index@(_ZN5flash44flash_bwd_dq_dk_dv_loop_seqk_parallel_kernelI23Flash_bwd_kernel_traitsILi64ELi128ELi128ELi8ELi4ELi4ELi4ELb0ELb0EN7cutlass6half_tE19Flash_kernel_traitsILi64ELi128ELi128ELi8ES3_EELb1ELb0ELb1ELb0ELb0ELb1ELb0EEEvNS_16Flash_bwd_paramsE)
        /*008c*/ 	.word	0x00000048


	//----- nvinfo : EIATTR_REGCOUNT
	.align		4
.L_34:
        /*0090*/ 	.byte	0x04, 0x2f
        /*0092*/ 	.short	(.L_36 - .L_35)
	.align		4
.L_35:
        /*0094*/ 	.word	index@(_ZN5flash44flash_bwd_dq_dk_dv_loop_seqk_parallel_kernelI23Flash_bwd_kernel_traitsILi64ELi128ELi128ELi8ELi4ELi4ELi4ELb0ELb0EN7cutlass6half_tE19Flash_kernel_traitsILi64ELi128ELi128ELi8ES3_EELb0ELb0ELb0ELb1ELb0ELb0ELb1EEEvNS_16Flash_bwd_paramsE)
        /*0098*/ 	.word	0x000000ff


	//----- nvinfo : EIATTR_FRAME_SIZE
	.align		4
.L_36:
        /*009c*/ 	.byte	0x04, 0x11
        /*009e*/ 	.short	(.L_38 - .L_37)
	.align		4
.L_37:
        /*00a0*/ 	.word	index@(_ZN5flash44flash_bwd_dq_dk_dv_loop_seqk_parallel_kernelI23Flash_bwd_kernel_traitsILi64ELi128ELi128ELi8ELi4ELi4ELi4ELb0ELb0EN7cutlass6half_tE19Flash_kernel_traitsILi64ELi128ELi128ELi8ES3_EELb0ELb0ELb0ELb1ELb0ELb0ELb1EEEvNS_16Flash_bwd_paramsE)
        /*00a4*/ 	.word	0x00000178


	//----- nvinfo : EIATTR_REGCOUNT
	.align		4
.L_38:
        /*00a8*/ 	.byte	0x04, 0x2f
        /*00aa*/ 	.short	(.L_40 - .L_39)
	.align		4
.L_39:
        /*00ac*/ 	.word	index@(_ZN5flash44flash_bwd_dq_dk_dv_loop_seqk_parallel_kernelI23Flash_bwd_kernel_traitsILi64ELi128ELi128ELi8ELi4ELi4ELi4ELb0ELb0EN7cutlass6half_tE19Flash_kernel_traitsILi64ELi128ELi128ELi8ES3_EELb1ELb0ELb0ELb1ELb0ELb0ELb0EEEvNS_16Flash_bwd_paramsE)
        /*00b0*/ 	.word	0x000000ff


	//----- nvinfo : EIATTR_FRAME_SIZE
	.align		4
.L_40:
        /*00b4*/ 	.byte	0x04, 0x11
        /*00b6*/ 	.short	(.L_42 - .L_41)
	.align		4
.L_41:
        /*00b8*/ 	.word	index@(_ZN5flash44flash_bwd_dq_dk_dv_loop_seqk_parallel_kernelI23Flash_bwd_kernel_traitsILi64ELi128ELi128ELi8ELi4ELi4ELi4ELb0ELb0EN7cutlass6half_tE19Flash_kernel_traitsILi64ELi128ELi128ELi8ES3_EELb1ELb0ELb0ELb1ELb0ELb0ELb0EEEvNS_16Flash_bwd_paramsE)
        /*00bc*/ 	.word	0x00000080


	//----- nvinfo : EIATTR_REGCOUNT
	.align		4
.L_42:
        /*00c0*/ 	.byte	0x04, 0x2f
        /*00c2*/ 	.short	(.L_44 - .L_43)
	.align		4
.L_43:
        /*00c4*/ 	.word	index@(_ZN5flash44flash_bwd_dq_dk_dv_loop_seqk_parallel_kernelI23Flash_bwd_kernel_traitsILi64ELi128ELi128ELi8ELi4ELi4ELi4ELb0ELb0EN7cutlass6half_tE19Flash_kernel_traitsILi64ELi128ELi128ELi8ES3_EELb0ELb0ELb0ELb0ELb1ELb1ELb1EEEvNS_16Flash_bwd_paramsE)
        /*00c8*/ 	.word	0x000000ff


	//----- nvinfo : EIATTR_FRAME_SIZE
	.align		4
.L_44:
        /*00cc*/ 	.byte	0x04, 0x11
        /*00ce*/ 	.short	(.L_46 - .L_45)
	.align		4
.L_45:
        /*00d0*/ 	.word	index@(_ZN5flash44flash_bwd_dq_dk_dv_loop_seqk_parallel_kernelI23Flash_bwd_kernel_traitsILi64ELi128ELi128ELi8ELi4ELi4ELi4ELb0ELb0EN7cutlass6half_tE19Flash_kernel_traitsILi64ELi128ELi128ELi8ES3_EELb0ELb0ELb0ELb0ELb1ELb1ELb1EEEvNS_16Flash_bwd_paramsE)
        /*00d4*/ 	.word	0x00000150


	//----- nvinfo : EIATTR_REGCOUNT
	.align		4
.L_46:
        /*00d8*/ 	.byte	0x04, 0x2f
        /*00da*/ 	.short	(.L_48 - .L_47)
	.align		4
.L_47:
        /*00dc*/ 	.word	index@(_ZN5flash44flash_bwd_dq_dk_dv_loop_seqk_parallel_kernelI23Flash_bwd_kernel_traitsILi64ELi128ELi128ELi8ELi4ELi4ELi4ELb0ELb0EN7cutlass6half_tE19Flash_kernel_traitsILi64ELi128ELi128ELi8ES3_EELb1ELb0ELb0ELb0ELb1ELb1ELb0EEEvNS_16Flash_bwd_paramsE)
        /*00e0*/ 	.word	0x000000ff


	//----- nvinfo : EIATTR_FRAME_SIZE
	.align		4
.L_48:
        /*00e4*/ 	.byte	0x04, 0x11
        /*00e6*/ 	.short	(.L_50 - .L_49)
	.align		4
.L_49:
        /*00e8*/ 	.word	index@(_ZN5flash44flash_bwd_dq_dk_dv_loop_seqk_parallel_kernelI23Flash_bwd_kernel_traitsILi64ELi128ELi128ELi8ELi4ELi4ELi4ELb0ELb0EN7cutlass6half_tE19Flash_kernel_traitsILi64ELi128ELi128ELi8ES3_EELb1ELb0ELb0ELb0ELb1ELb1ELb0EEEvNS_16Flash_bwd_paramsE)
        /*00ec*/ 	.word	0x00000068


	//----- nvinfo : EIATTR_REGCOUNT
	.align		4
.L_50:
        /*00f0*/ 	.byte	0x04, 0x2f
        /*00f2*/ 	.short	(.L_52 - .L_51)
	.align		4
.L_51:
        /*00f4*/ 	.word	index@(_ZN5flash44flash_bwd_dq_dk_dv_loop_seqk_parallel_kernelI23Flash_bwd_kernel_traitsILi64ELi128ELi128ELi8ELi4ELi4ELi4ELb0ELb0EN7cutlass6half_tE19Flash_kernel_traitsILi64ELi128ELi128ELi8ES3_EELb0ELb0ELb1ELb0ELb0ELb0ELb1EEEvNS_16Flash_bwd_paramsE)
        /*00f8*/ 	.word	0x000000ff


	//----- nvinfo : EIATTR_FRAME_SIZE
	.align		4
.L_52:
        /*00fc*/ 	.byte	0x04, 0x11
        /*00fe*/ 	.short	(.L_54 - .L_53)
	.align		4
.L_53:
        /*0100*/ 	.word	index@(_ZN5flash44flash_bwd_dq_dk_dv_loop_seqk_parallel_kernelI23Flash_bwd_kernel_traitsILi64ELi128ELi128ELi8ELi4ELi4ELi4ELb0ELb0EN7cutlass6half_tE19Flash_kernel_traitsILi64ELi128ELi128ELi8ES3_EELb0ELb0ELb1ELb0ELb0ELb0ELb1EEEvNS_16Flash_bwd_paramsE)
        /*0104*/ 	.word	0x00000168


	//----- nvinfo : EIATTR_REGCOUNT
	.align		4
.L_54:
        /*0108*/ 	.byte	0x04, 0x2f
        /*010a*/ 	.short	(.L_56 - .L_55)
	.align		4
.L_55:
        /*010c*/ 	.word	index@(_ZN5flash44flash_bwd_dq_dk_dv_loop_seqk_parallel_kernelI23Flash_bwd_kernel_traitsILi64ELi128ELi128ELi8ELi4ELi4ELi4ELb0ELb0EN7cutlass6half_tE19Flash_kernel_traitsILi64ELi128ELi128ELi8ES3_EELb1ELb0ELb1ELb0ELb0ELb0ELb0EEEvNS_16Flash_bwd_paramsE)
        /*0110*/ 	.word	0x000000ff


	//----- nvinfo : EIATTR_FRAME_SIZE
	.align		4
.L_56:
        /*0114*/ 	.byte	0x04, 0x11
        /*0116*/ 	.short	(.L_58 - .L_57)
	.align		4
.L_57:
        /*0118*/ 	.word	index@(_ZN5flash44flash_bwd_dq_dk_dv_loop_seqk_parallel_kernelI23Flash_bwd_kernel_traitsILi64ELi128ELi128ELi8ELi4ELi4ELi4ELb0ELb0EN7cutlass6half_tE19Flash_kernel_traitsILi64ELi128ELi128ELi8ES3_EELb1ELb0ELb1ELb0ELb0ELb0ELb0EEEvNS_16Flash_bwd_paramsE)
        /*011c*/ 	.word	0x00000040


	//----- nvinfo : EIATTR_REGCOUNT
	.align		4
.L_58:
        /*0120*/ 	.byte	0x04, 0x2f
        /*0122*/ 	.short	(.L_60 - .L_59)
	.align		4
.L_59:
        /*0124*/ 	.word	index@(_ZN5flash44flash_bwd_dq_dk_dv_loop_seqk_parallel_kernelI23Flash_bwd_kernel_traitsILi64ELi128ELi128ELi8ELi4ELi4ELi4ELb0ELb0EN7cutlass6half_tE19Flash_kernel_traitsILi64ELi128ELi128ELi8ES3_EELb0ELb0ELb0ELb0ELb0ELb0ELb1EEEvNS_16Flash_bwd_paramsE)
        /*0128*/ 	.word	0x000000ff


	//----- nvinfo : EIATTR_FRAME_SIZE
	.align		4
.L_60:
        /*012c*/ 	.byte	0x04, 0x11
        /*012e*/ 	.short	(.L_62 - .L_61)
	.align		4
.L_61:
        /*0130*/ 	.word	index@(_ZN5flash44flash_bwd_dq_dk_dv_loop_seqk_parallel_kernelI23Flash_bwd_kernel_traitsILi64ELi128ELi128ELi8ELi4ELi4ELi4ELb0ELb0EN7cutlass6half_tE19Flash_kernel_traitsILi64ELi128ELi128ELi8ES3_EELb0ELb0ELb0ELb0ELb0ELb0ELb1EEEvNS_16Flash_bwd_paramsE)
        /*0134*/ 	.word	0x00000168


	//----- nvinfo : EIATTR_REGCOUNT
	.align		4
.L_62:
        /*0138*/ 	.byte	0x04, 0x2f
        /*013a*/ 	.short	(.L_64 - .L_63)
	.align		4
.L_63:
        /*013c*/ 	.word	index@(_ZN5flash44flash_bwd_dq_dk_dv_loop_seqk_parallel_kernelI23Flash_bwd_kernel_traitsILi64ELi128ELi128ELi8ELi4ELi4ELi4ELb0ELb0EN7cutlass6half_tE19Flash_kernel_traitsILi64ELi128ELi128ELi8ES3_EELb1ELb0ELb0ELb0ELb0ELb0ELb0EEEvNS_16Flash_bwd_paramsE)
        /*0140*/ 	.word	0x000000ff


	//----- nvinfo : EIATTR_FRAME_SIZE
	.align		4
.L_64:
        /*0144*/ 	.byte	0x04, 0x11
        /*0146*/ 	.short	(.L_66 - .L_65)
	.align		4
.L_65:
        /*0148*/ 	.word	index@(_ZN5flash44flash_bwd_dq_dk_dv_loop_seqk_parallel_kernelI23Flash_bwd_kernel_traitsILi64ELi128ELi128ELi8ELi4ELi4ELi4ELb0ELb0EN7cutlass6half_tE19Flash_kernel_traitsILi64ELi128ELi128ELi8ES3_EELb1ELb0ELb0ELb0ELb0ELb0ELb0EEEvNS_16Flash_bwd_paramsE)
        /*014c*/ 	.word	0x00000060


	//----- nvinfo : EIATTR_REGCOUNT
	.align		4
.L_66:
        /*0150*/ 	.byte	0x04, 0x2f
        /*0152*/ 	.short	(.L_68 - .L_67)
	.align		4
.L_67:
        /*0154*/ 	.word	index@(_ZN5flash44flash_bwd_dq_dk_dv_loop_seqk_parallel_kernelI23Flash_bwd_kernel_traitsILi64ELi128ELi128ELi8ELi4ELi4ELi4ELb0ELb0EN7cutlass6half_tE19Flash_kernel_traitsILi64ELi128ELi128ELi8ES3_EELb0ELb0ELb0ELb0ELb0ELb1ELb1EEEvNS_16Flash_bwd_paramsE)
        /*0158*/ 	.word	0x000000ff


	//----- nvinfo : EIATTR_FRAME_SIZE
	.align		4
.L_68:
        /*015c*/ 	.byte	0x04, 0x11
        /*015e*/ 	.short	(.L_70 - .L_69)
	.align		4
.L_69:
        /*0160*/ 	.word	index@(_ZN5flash44flash_bwd_dq_dk_dv_loop_seqk_parallel_kernelI23Flash_bwd_kernel_traitsILi64ELi128ELi128ELi8ELi4ELi4ELi4ELb0ELb0EN7cutlass6half_tE19Flash_kernel_traitsILi64ELi128ELi128ELi8ES3_EELb0ELb0ELb0ELb0ELb0ELb1ELb1EEEvNS_16Flash_bwd_paramsE)
        /*0164*/ 	.word	0x00000160


	//----- nvinfo : EIATTR_REGCOUNT
	.align		4
.L_70:
        /*0168*/ 	.byte	0x04, 0x2f
        /*016a*/ 	.short	(.L_72 - .L_71)
	.align		4
.L_71:
        /*016c*/ 	.word	index@(_ZN5flash44flash_bwd_dq_dk_dv_loop_seqk_parallel_kernelI23Flash_bwd_kernel_traitsILi64ELi128ELi128ELi8ELi4ELi4ELi4ELb0ELb0EN7cutlass6half_tE19Flash_kernel_traitsILi64ELi128ELi128ELi8ES3_EELb1ELb0ELb0ELb0ELb0ELb1ELb0EEEvNS_16Flash_bwd_paramsE)
        /*0170*/ 	.word	0x000000ff


	//----- nvinfo : EIATTR_FRAME_SIZE
	.align		4
.L_72:
        /*0174*/ 	.byte	0x04, 0x11
        /*0176*/ 	.short	(.L_74 - .L_73)
	.align		4
.L_73:
        /*0178*/ 	.word	index@(_ZN5flash44flash_bwd_dq_dk_dv_loop_seqk_parallel_kernelI23Flash_bwd_kernel_traitsILi64ELi128ELi128ELi8ELi4ELi4ELi4ELb0ELb0EN7cutlass6half_tE19Flash_kernel_traitsILi64ELi128ELi128ELi8ES3_EELb1ELb0ELb0ELb0ELb0ELb1ELb0EEEvNS_16Flash_bwd_paramsE)
        /*017c*/ 	.word	0x00000050


	//----- nvinfo : EIATTR_REGCOUNT
	.align		4
.L_74:
        /*0180*/ 	.byte	0x04, 0x2f
        /*0182*/ 	.short	(.L_76 - .L_75)
	.align		4
.L_75:
        /*0184*/ 	.word	index@(_ZN5flash27flash_bwd_convert_dq_kernelI23Flash_bwd_kernel_traitsILi64ELi128ELi128ELi8ELi4ELi4ELi4ELb0ELb0EN7cutlass6half_tE19Flash_kernel_traitsILi64ELi128ELi128ELi8ES3_EEEEvNS_16Flash_bwd_paramsEi)
        /*0188*/ 	.word	0x00000040


	//----- nvinfo : EIATTR_FRAME_SIZE
	.align		4
.L_76:
        /*018c*/ 	.byte	0x04, 0x11
        /*018e*/ 	.short	(.L_78 - .L_77)
	.align		4
.L_77:
        /*0190*/ 	.word	index@(_ZN5flash27flash_bwd_convert_dq_kernelI23Flash_bwd_kernel_traitsILi64ELi128ELi128ELi8ELi4ELi4ELi4ELb0ELb0EN7cutlass6half_tE19Flash_kernel_traitsILi64ELi128ELi128ELi8ES3_EEEEvNS_16Flash_bwd_paramsEi)
        /*0194*/ 	.word	0x00000000


	//----- nvinfo : EIATTR_REGCOUNT
	.align		4
.L_78:
        /*0198*/ 	.byte	0x04, 0x2f
        /*019a*/ 	.short	(.L_80 - .L_79)
	.align		4
.L_79:
        /*019c*/ 	.word	index@(_ZN5flash25flash_bwd_dot_do_o_kernelILb1E23Flash_bwd_kernel_traitsILi64ELi64ELi128ELi8ELi2ELi4ELi4ELb1ELb0EN7cutlass6half_tE19Flash_kernel_traitsILi64ELi64ELi128ELi8ES3_EEEEvNS_16Flash_bwd_paramsE)
        /*01a0*/ 	.word	0x00000022


	//----- nvinfo : EIATTR_FRAME_SIZE
	.align		4
.L_80:
        /*01a4*/ 	.byte	0x04, 0x11
        /*01a6*/ 	.short	(.L_82 - .L_81)
	.align		4
.L_81:
        /*01a8*/ 	.word	index@(_ZN5flash25flash_bwd_dot_do_o_kernelILb1E23Flash_bwd_kernel_traitsILi64ELi64ELi128ELi8ELi2ELi4ELi4ELb1ELb0EN7cutlass6half_tE19Flash_kernel_traitsILi64ELi64ELi128ELi8ES3_EEEEvNS_16Flash_bwd_paramsE)
        /*01ac*/ 	.word	0x00000000


	//----- nvinfo : EIATTR_REGCOUNT
	.align		4
.L_82:
        /*01b0*/ 	.byte	0x04, 0x2f
        /*01b2*/ 	.short	(.L_84 - .L_83)
	.align		4
.L_83:
        /*01b4*/ 	.word	index@(_ZN5flash25flash_bwd_dot_do_o_kernelILb0E23Flash_bwd_kernel_traitsILi64ELi64ELi128ELi8ELi2ELi4ELi4ELb1ELb0EN7cutlass6half_tE19Flash_kernel_traitsILi64ELi64ELi128ELi8ES3_EEEEvNS_16Flash_bwd_paramsE)
        /*01b8*/ 	.word	0x00000020


	//----- nvinfo : EIATTR_FRAME_SIZE
	.align		4
.L_84:
        /*01bc*/ 	.byte	0x04, 0x11
        /*01be*/ 	.short	(.L_86 - .L_85)
	.align		4
.L_85:
        /*01c0*/ 	.word	index@(_ZN5flash25flash_bwd_dot_do_o_kernelILb0E23Flash_bwd_kernel_traitsILi64ELi64ELi128ELi8ELi2ELi4ELi4ELb1ELb0EN7cutlass6half_tE19Flash_kernel_traitsILi64ELi64ELi128ELi8ES3_EEEEvNS_16Flash_bwd_paramsE)
        /*01c4*/ 	.word	0x00000000


	//----- nvinfo : EIATTR_REGCOUNT
	.align		4
.L_86:
        /*01c8*/ 	.byte	0x04, 0x2f
        /*01ca*/ 	.short	(.L_88 - .L_87)
	.align		4
.L_87:
        /*01cc*/ 	.word	index@(_ZN5flash44flash_bwd_dq_dk_dv_loop_seqk_parallel_kernelI23Flash_bwd_kernel_traitsILi64ELi64ELi128ELi8ELi2ELi4ELi4ELb1ELb0EN7cutlass6half_tE19Flash_kernel_traitsILi64ELi64ELi128ELi8ES3_EELb0ELb0ELb1ELb1ELb0ELb0ELb1EEEvNS_16Flash_bwd_paramsE)
        /*01d0*/ 	.word	0x000000ff


	//----- nvinfo : EIATTR_FRAME_SIZE
	.align		4
.L_88:
        /*01d4*/ 	.byte	0x04, 0x11
        /*01d6*/ 	.short	(.L_90 - .L_89)
	.align		4
.L_89:
        /*01d8*/ 	.word	index@(_ZN5flash44flash_bwd_dq_dk_dv_loop_seqk_parallel_kernelI23Flash_bwd_kernel_traitsILi64ELi64ELi128ELi8ELi2ELi4ELi4ELb1ELb0EN7cutlass6half_tE19Flash_kernel_traitsILi64ELi64ELi128ELi8ES3_EELb0ELb0ELb1ELb1ELb0ELb0ELb1EEEvNS_16Flash_bwd_paramsE)
        /*01dc*/ 	.word	0x00000028


	//----- nvinfo : EIATTR_REGCOUNT
	.align		4
.L_90:
        /*01e0*/ 	.byte	0x04, 0x2f
        /*01e2*/ 	.short	(.L_92 - .L_91)
	.align		4
.L_91:
        /*01e4*/ 	.word	index@(_ZN5flash44flash_bwd_dq_dk_dv_loop_seqk_parallel_kernelI23Flash_bwd_kernel_traitsILi64ELi64ELi128ELi8ELi2ELi4ELi4ELb1ELb0EN7cutlass6half_tE19Flash_kernel_traitsILi64ELi64ELi128ELi8ES3_EELb1ELb0ELb1ELb1ELb0ELb0ELb0EEEvNS_16Flash_bwd_paramsE)
        /*01e8*/ 	.word	0x000000ff


	//----- nvinfo : EIATTR_FRAME_SIZE
	.align		4
.L_92:
        /*01ec*/ 	.byte	0x04, 0x11
        /*01ee*/ 	.short	(.L_94 - .L_93)
	.align		4
.L_93:
        /*01f0*/ 	.word	index@(_ZN5flash44flash_bwd_dq_dk_dv_loop_seqk_parallel_kernelI23Flash_bwd_kernel_traitsILi64ELi64ELi128ELi8ELi2ELi4ELi4ELb1ELb0EN7cutlass6half_tE19Flash_kernel_traitsILi64ELi64ELi128ELi8ES3_EELb1ELb0ELb1ELb1ELb0ELb0ELb0EEEvNS_16Flash_bwd_paramsE)
        /*01f4*/ 	.word	0x00000008


	//----- nvinfo : EIATTR_REGCOUNT
	.align		4
.L_94:
        /*01f8*/ 	.byte	0x04, 0x2f
        /*01fa*/ 	.short	(.L_96 - .L_95)
	.align		4
.L_95:
        /*01fc*/ 	.word	index@(_ZN5flash44flash_bwd_dq_dk_dv_loop_seqk_parallel_kernelI23Flash_bwd_kernel_traitsILi64ELi64ELi128ELi8ELi2ELi4ELi4ELb1ELb0EN7cutlass6half_tE19Flash_kernel_traitsILi64ELi64ELi128ELi8ES3_EELb0ELb0ELb1ELb0ELb0ELb1ELb1EEEvNS_16Flash_bwd_paramsE)
        /*0200*/ 	.word	0x000000ff


	//----- nvinfo : EIATTR_FRAME_SIZE
	.align		4
.L_96:
        /*0204*/ 	.byte	0x04, 0x11
        /*0206*/ 	.short	(.L_98 - .L_97)
	.align		4
.L_97:
        /*0208*/ 	.word	index@(_ZN5flash44flash_bwd_dq_dk_dv_loop_seqk_parallel_kernelI23Flash_bwd_kernel_traitsILi64ELi64ELi128ELi8ELi2ELi4ELi4ELb1ELb0EN7cutlass6half_tE19Flash_kernel_traitsILi64ELi64ELi128ELi8ES3_EELb0ELb0ELb1ELb0ELb0ELb1ELb1EEEvNS_16Flash_bwd_paramsE)
        /*020c*/ 	.word	0x00000028


	//----- nvinfo : EIATTR_REGCOUNT
	.align		4
.L_98:
        /*0210*/ 	.byte	0x04, 0x2f
        /*0212*/ 	.short	(.L_100 - .L_99)
	.align		4
.L_99:
        /*0214*/ 	.word	index@(_ZN5flash44flash_bwd_dq_dk_dv_loop_seqk_parallel_kernelI23Flash_bwd_kernel_traitsILi64ELi64ELi128ELi8ELi2ELi4ELi4ELb1ELb0EN7cutlass6half_tE19Flash_kernel_traitsILi64ELi64ELi128ELi8ES3_EELb1ELb0ELb1ELb0ELb0ELb1ELb0EEEvNS_16Flash_bwd_paramsE)
        /*0218*/ 	.word	0x000000fd


	//----- nvinfo : EIATTR_FRAME_SIZE
	.align		4
.L_100:
        /*021c*/ 	.byte	0x04, 0x11
        /*021e*/ 	.short	(.L_102 - .L_101)
	.align		4
.L_101:
        /*0220*/ 	.word	index@(_ZN5flash44flash_bwd_dq_dk_dv_loop_seqk_parallel_kernelI23Flash_bwd_kernel_traitsILi64ELi64ELi128ELi8ELi2ELi4ELi4ELb1ELb0EN7cutlass6half_tE19Flash_kernel_traitsILi64ELi64ELi128ELi8ES3_EELb1ELb0ELb1ELb0ELb0ELb1ELb0EEEvNS_16Flash_bwd_paramsE)
        /*0224*/ 	.word	0x00000000


	//----- nvinfo : EIATTR_REGCOUNT
	.align		4
.L_102:
        /*0228*/ 	.byte	0x04, 0x2f
        /*022a*/ 	.short	(.L_104 - .L_103)
	.align		4
.L_103:
        /*022c*/ 	.word	index@(_ZN5flash44flash_bwd_dq_dk_dv_loop_seqk_parallel_kernelI23Flash_bwd_kernel_traitsILi64ELi64ELi128ELi8ELi2ELi4ELi4ELb1ELb0EN7cutlass6half_tE19Flash_kernel_traitsILi64ELi64ELi128ELi8ES3_EELb0ELb0ELb0ELb1ELb0ELb0ELb1EEEvNS_16Flash_bwd_paramsE)
        /*0230*/ 	.word	0x000000ff


	//----- nvinfo : EIATTR_FRAME_SIZE
	.align		4
.L_104:
        /*0234*/ 	.byte	0x04, 0x11
        /*0236*/ 	.short	(.L_106 - .L_105)
	.align		4
.L_105:
        /*0238*/ 	.word	index@(_ZN5flash44flash_bwd_dq_dk_dv_loop_seqk_parallel_kernelI23Flash_bwd_kernel_traitsILi64ELi64ELi128ELi8ELi2ELi4ELi4ELb1ELb0EN7cutlass6half_tE19Flash_kernel_traitsILi64ELi64ELi128ELi8ES3_EELb0ELb0ELb0ELb1ELb0ELb0ELb1EEEvNS_16Flash_bwd_paramsE)
        /*023c*/ 	.word	0x00000020


	//----- nvinfo : EIATTR_REGCOUNT
	.align		4
.L_106:
        /*0240*/ 	.byte	0x04, 0x2f
        /*0242*/ 	.short	(.L_108 - .L_107)
	.align		4
.L_107:
        /*0244*/ 	.word	index@(_ZN5flash44flash_bwd_dq_dk_dv_loop_seqk_parallel_kernelI23Flash_bwd_kernel_traitsILi64ELi64ELi128ELi8ELi2ELi4ELi4ELb1ELb0EN7cutlass6half_tE19Flash_kernel_traitsILi64ELi64ELi128ELi8ES3_EELb1ELb0ELb0ELb1ELb0ELb0ELb0EEEvNS_16Flash_bwd_paramsE)
        /*0248*/ 	.word	0x000000ff


	//----- nvinfo : EIATTR_FRAME_SIZE
	.align		4
.L_108:
        /*024c*/ 	.byte	0x04, 0x11
        /*024e*/ 	.short	(.L_110 - .L_109)
	.align		4
.L_109:
        /*0250*/ 	.word	index@(_ZN5flash44flash_bwd_dq_dk_dv_loop_seqk_parallel_kernelI23Flash_bwd_kernel_traitsILi64ELi64ELi128ELi8ELi2ELi4ELi4ELb1ELb0EN7cutlass6half_tE19Flash_kernel_traitsILi64ELi64ELi128ELi8ES3_EELb1ELb0ELb0ELb1ELb0ELb0ELb0EEEvNS_16Flash_bwd_paramsE)
        /*0254*/ 	.word	0x00000020


	//----- nvinfo : EIATTR_REGCOUNT
	.align		4
.L_110:
        /*0258*/ 	.byte	0x04, 0x2f
        /*025a*/ 	.short	(.L_112 - .L_111)
	.align		4
.L_111:
        /*025c*/ 	.word	index@(_ZN5flash44flash_bwd_dq_dk_dv_loop_seqk_parallel_kernelI23Flash_bwd_kernel_traitsILi64ELi64ELi128ELi8ELi2ELi4ELi4ELb1ELb0EN7cutlass6half_tE19Flash_kernel_traitsILi64ELi64ELi128ELi8ES3_EELb0ELb0ELb0ELb0ELb1ELb1ELb1EEEvNS_16Flash_bwd_paramsE)
        /*0260*/ 	.word	0x000000ff


	//----- nvinfo : EIATTR_FRAME_SIZE
	.align		4
.L_112:
        /*0264*/ 	.byte	0x04, 0x11
        /*0266*/ 	.short	(.L_114 - .L_113)
	.align		4
.L_113:
        /*0268*/ 	.word	index@(_ZN5flash44flash_bwd_dq_dk_dv_loop_seqk_parallel_kernelI23Flash_bwd_kernel_traitsILi64ELi64ELi128ELi8ELi2ELi4ELi4ELb1ELb0EN7cutlass6half_tE19Flash_kernel_traitsILi64ELi64ELi128ELi8ES3_EELb0ELb0ELb0ELb0ELb1ELb1ELb1EEEvNS_16Flash_bwd_paramsE)
        /*026c*/ 	.word	0x00000010


	//----- nvinfo : EIATTR_REGCOUNT
	.align		4
.L_114:
        /*0270*/ 	.byte	0x04, 0x2f
        /*0272*/ 	.short	(.L_116 - .L_115)
	.align		4
.L_115:
        /*0274*/ 	.word	index@(_ZN5flash44flash_bwd_dq_dk_dv_loop_seqk_parallel_kernelI23Flash_bwd_kernel_traitsILi64ELi64ELi128ELi8ELi2ELi4ELi4ELb1ELb0EN7cutlass6half_tE19Flash_kernel_traitsILi64ELi64ELi128ELi8ES3_EELb1ELb0ELb0ELb0ELb1ELb1ELb0EEEvNS_16Flash_bwd_paramsE)
        /*0278*/ 	.word	0x000000ff


	//----- nvinfo : EIATTR_FRAME_SIZE
	.align		4
.L_116:
        /*027c*/ 	.byte	0x04, 0x11
        /*027e*/ 	.short	(.L_118 - .L_117)
	.align		4
.L_117:
        /*0280*/ 	.word	index@(_ZN5flash44flash_bwd_dq_dk_dv_loop_seqk_parallel_kernelI23Flash_bwd_kernel_traitsILi64ELi64ELi128ELi8ELi2ELi4ELi4ELb1ELb0EN7cutlass6half_tE19Flash_kernel_traitsILi64ELi64ELi128ELi8ES3_EELb1ELb0ELb0ELb0ELb1ELb1ELb0EEEvNS_16Flash_bwd_paramsE)
        /*0284*/ 	.word	0x00000000


	//----- nvinfo : EIATTR_REGCOUNT
	.align		4
.L_118:
        /*0288*/ 	.byte	0x04, 0x2f
        /*028a*/ 	.short	(.L_120 - .L_119)
	.align		4
.L_119:
        /*028c*/ 	.word	index@(_ZN5flash44flash_bwd_dq_dk_dv_loop_seqk_parallel_kernelI23Flash_bwd_kernel_traitsILi64ELi64ELi128ELi8ELi2ELi4ELi4ELb1ELb0EN7cutlass6half_tE19Flash_kernel_traitsILi64ELi64ELi128ELi8ES3_EELb0ELb0ELb1ELb0ELb0ELb0ELb1EEEvNS_16Flash_bwd_paramsE)
        /*0290*/ 	.word	0x000000ff


	//----- nvinfo : EIATTR_FRAME_SIZE
	.align		4
.L_120:
        /*0294*/ 	.byte	0x04, 0x11
        /*0296*/ 	.short	(.L_122 - .L_121)
	.align		4
.L_121:
        /*0298*/ 	.word	index@(_ZN5flash44flash_bwd_dq_dk_dv_loop_seqk_parallel_kernelI23Flash_bwd_kernel_traitsILi64ELi64ELi128ELi8ELi2ELi4ELi4ELb1ELb0EN7cutlass6half_tE19Flash_kernel_traitsILi64ELi64ELi128ELi8ES3_EELb0ELb0ELb1ELb0ELb0ELb0ELb1EEEvNS_16Flash_bwd_paramsE)
        /*029c*/ 	.word	0x00000028


	//----- nvinfo : EIATTR_REGCOUNT
	.align		4
.L_122:
        /*02a0*/ 	.byte	0x04, 0x2f
        /*02a2*/ 	.short	(.L_124 - .L_123)
	.align		4
.L_123:
        /*02a4*/ 	.word	index@(_ZN5flash44flash_bwd_dq_dk_dv_loop_seqk_parallel_kernelI23Flash_bwd_kernel_traitsILi64ELi64ELi128ELi8ELi2ELi4ELi4ELb1ELb0EN7cutlass6half_tE19Flash_kernel_traitsILi64ELi64ELi128ELi8ES3_EELb1ELb0ELb1ELb0ELb0ELb0ELb0EEEvNS_16Flash_bwd_paramsE)
        /*02a8*/ 	.word	0x000000fd


	//----- nvinfo : EIATTR_FRAME_SIZE
	.align		4
.L_124:
        /*02ac*/ 	.byte	0x04, 0x11
        /*02ae*/ 	.short	(.L_126 - .L_125)
	.align		4
.L_125:
        /*02b0*/ 	.word	index@(_ZN5flash44flash_bwd_dq_dk_dv_loop_seqk_parallel_kernelI23Flash_bwd_kernel_traitsILi64ELi64ELi128ELi8ELi2ELi4ELi4ELb1ELb0EN7cutlass6half_tE19Flash_kernel_traitsILi64ELi64ELi128ELi8ES3_EELb1ELb0ELb1ELb0ELb0ELb0ELb0EEEvNS_16Flash_bwd_paramsE)
        /*02b4*/ 	.word	0x00000000


	//----- nvinfo : EIATTR_REGCOUNT
	.align		4
.L_126:
        /*02b8*/ 	.byte	0x04, 0x2f
        /*02ba*/ 	.short	(.L_128 - .L_127)
	.align		4
.L_127:
        /*02bc*/ 	.word	index@(_ZN5flash44flash_bwd_dq_dk_dv_loop_seqk_parallel_kernelI23Flash_bwd_kernel_traitsILi64ELi64ELi128ELi8ELi2ELi4ELi4ELb1ELb0EN7cutlass6half_tE19Flash_kernel_traitsILi64ELi64ELi128ELi8ES3_EELb0ELb0ELb0ELb0ELb0ELb0ELb1EEEvNS_16Flash_bwd_paramsE)
        /*02c0*/ 	.word	0x000000ff


	//----- nvinfo : EIATTR_FRAME_SIZE
	.align		4
.L_128:
        /*02c4*/ 	.byte	0x04, 0x11
        /*02c6*/ 	.short	(.L_130 - .L_129)
	.align		4
.L_129:
        /*02c8*/ 	.word	index@(_ZN5flash44flash_bwd_dq_dk_dv_loop_seqk_parallel_kernelI23Flash_bwd_kernel_traitsILi64ELi64ELi128ELi8ELi2ELi4ELi4ELb1ELb0EN7cutlass6half_tE19Flash_kernel_traitsILi64ELi64ELi128ELi8ES3_EELb0ELb0ELb0ELb0ELb0ELb0ELb1EEEvNS_16Flash_bwd_paramsE)
        /*02cc*/ 	.word	0x00000018


	//----- nvinfo : EIATTR_REGCOUNT
	.align		4
.L_130:
        /*02d0*/ 	.byte	0x04, 0x2f
        /*02d2*/ 	.short	(.L_132 - .L_131)
	.align		4
.L_131:
        /*02d4*/ 	.word	index@(_ZN5flash44flash_bwd_dq_dk_dv_loop_seqk_parallel_kernelI23Flash_bwd_kernel_traitsILi64ELi64ELi128ELi8ELi2ELi4ELi4ELb1ELb0EN7cutlass6half_tE19Flash_kernel_traitsILi64ELi64ELi128ELi8ES3_EELb1ELb0ELb0ELb0ELb0ELb0ELb0EEEvNS_16Flash_bwd_paramsE)
        /*02d8*/ 	.word	0x000000ff


	//----- nvinfo : EIATTR_FRAME_SIZE
	.align		4
.L_132:
        /*02dc*/ 	.byte	0x04, 0x11
        /*02de*/ 	.short	(.L_134 - .L_133)
	.align		4
.L_133:
        /*02e0*/ 	.word	index@(_ZN5flash44flash_bwd_dq_dk_dv_loop_seqk_parallel_kernelI23Flash_bwd_kernel_traitsILi64ELi64ELi128ELi8ELi2ELi4ELi4ELb1ELb0EN7cutlass6half_tE19Flash_kernel_traitsILi64ELi64ELi128ELi8ES3_EELb1ELb0ELb0ELb0ELb0ELb0ELb0EEEvNS_16Flash_bwd_paramsE)
        /*02e4*/ 	.word	0x00000000


	//----- nvinfo : EIATTR_REGCOUNT
	.align		4
.L_134:
        /*02e8*/ 	.byte	0x04, 0x2f
        /*02ea*/ 	.short	(.L_136 - .L_135)
	.align		4
.L_135:
        /*02ec*/ 	.word	index@(_ZN5flash44flash_bwd_dq_dk_dv_loop_seqk_parallel_kernelI23Flash_bwd_kernel_traitsILi64ELi64ELi128ELi8ELi2ELi4ELi4ELb1ELb0EN7cutlass6half_tE19Flash_kernel_traitsILi64ELi64ELi128ELi8ES3_EELb0ELb0ELb0ELb0ELb0ELb1ELb1EEEvNS_16Flash_bwd_paramsE)
        /*02f0*/ 	.word	0x000000ff


	//----- nvinfo : EIATTR_FRAME_SIZE
	.align		4
.L_136:
        /*02f4*/ 	.byte	0x04, 0x11
        /*02f6*/ 	.short	(.L_138 - .L_137)
	.align		4
.L_137:
        /*02f8*/ 	.word	index@(_ZN5flash44flash_bwd_dq_dk_dv_loop_seqk_parallel_kernelI23Flash_bwd_kernel_traitsILi64ELi64ELi128ELi8ELi2ELi4ELi4ELb1ELb0EN7cutlass6half_tE19Flash_kernel_traitsILi64ELi64ELi128ELi8ES3_EELb0ELb0ELb0ELb0ELb0ELb1ELb1EEEvNS_16Flash_bwd_paramsE)
        /*02fc*/ 	.word	0x00000018


	//----- nvinfo : EIATTR_REGCOUNT
	.align		4
.L_138:
        /*0300*/ 	.byte	0x04, 0x2f
        /*0302*/ 	.short	(.L_140 - .L_139)
	.align		4
.L_139:
        /*0304*/ 	.word	index@(_ZN5flash44flash_bwd_dq_dk_dv_loop_seqk_parallel_kernelI23Flash_bwd_kernel_traitsILi64ELi64ELi128ELi8ELi2ELi4ELi4ELb1ELb0EN7cutlass6half_tE19Flash_kernel_traitsILi64ELi64ELi128ELi8ES3_EELb1ELb0ELb0ELb0ELb0ELb1ELb0EEEvNS_16Flash_bwd_paramsE)
        /*0308*/ 	.word	0x000000ff


	//----- nvinfo : EIATTR_FRAME_SIZE
	.align		4
.L_140:
        /*030c*/ 	.byte	0x04, 0x11
        /*030e*/ 	.short	(.L_142 - .L_141)
	.align		4
.L_141:
        /*0310*/ 	.word	index@(_ZN5flash44flash_bwd_dq_dk_dv_loop_seqk_parallel_kernelI23Flash_bwd_kernel_traitsILi64ELi64ELi128ELi8ELi2ELi4ELi4ELb1ELb0EN7cutlass6half_tE19Flash_kernel_traitsILi64ELi64ELi128ELi8ES3_EELb1ELb0ELb0ELb0ELb0ELb1ELb0EEEvNS_16Flash_bwd_paramsE)
        /*0314*/ 	.word	0x00000000


	//----- nvinfo : EIATTR_REGCOUNT
	.align		4
.L_142:
        /*0318*/ 	.byte	0x04, 0x2f
        /*031a*/ 	.short	(.L_144 - .L_143)
	.align		4
.L_143:
        /*031c*/ 	.word	index@(_ZN5flash27flash_bwd_convert_dq_kernelI23Flash_bwd_kernel_traitsILi64ELi64ELi128ELi8ELi2ELi4ELi4ELb1ELb0EN7cutlass6half_tE19Flash_kernel_traitsILi64ELi64ELi128ELi8ES3_EEEEvNS_16Flash_bwd_paramsEi)
        /*0320*/ 	.word	0x0000002a


	//----- nvinfo : EIATTR_FRAME_SIZE
	.align		4
.L_144:
        /*0324*/ 	.byte	0x04, 0x11
        /*0326*/ 	.short	(.L_146 - .L_145)
	.align		4
.L_145:
        /*0328*/ 	.word	index@(_ZN5flash27flash_bwd_convert_dq_kernelI23Flash_bwd_kernel_traitsILi64ELi64ELi128ELi8ELi2ELi4ELi4ELb1ELb0EN7cutlass6half_tE19Flash_kernel_traitsILi64ELi64ELi128ELi8ES3_EEEEvNS_16Flash_bwd_paramsEi)
        /*032c*/ 	.word	0x00000000


	//----- nvinfo : EIATTR_REGCOUNT
	.align		4
.L_146:
        /*0330*/ 	.byte	0x04, 0x2f
        /*0332*/ 	.short	(.L_148 - .L_147)
	.align		4
.L_147:
        /*0334*/ 	.word	index@(_ZN5flash44flash_bwd_dq_dk_dv_loop_seqk_parallel_kernelI23Flash_bwd_kernel_traitsILi64ELi128ELi128ELi8ELi4ELi4ELi4ELb0ELb0EN7cutlass6half_tE19Flash_kernel_traitsILi64ELi128ELi128ELi8ES3_EELb0ELb0ELb1ELb1ELb0ELb0ELb0EEEvNS_16Flash_bwd_paramsE)
        /*0338*/ 	.word	0x000000ff


	//----- nvinfo : EIATTR_FRAME_SIZE
	.align		4
.L_148:
        /*033c*/ 	.byte	0x04, 0x11
        /*033e*/ 	.short	(.L_150 - .L_149)
	.align		4
.L_149:
        /*0340*/ 	.word	index@(_ZN5flash44flash_bwd_dq_dk_dv_loop_seqk_parallel_kernelI23Flash_bwd_kernel_traitsILi64ELi128ELi128ELi8ELi4ELi4ELi4ELb0ELb0EN7cutlass6half_tE19Flash_kernel_traitsILi64ELi128ELi128ELi8ES3_EELb0ELb0ELb1ELb1ELb0ELb0ELb0EEEvNS_16Flash_bwd_paramsE)
        /*0344*/ 	.word	0x00000048


	//----- nvinfo : EIATTR_REGCOUNT
	.align		4
.L_150:
        /*0348*/ 	.byte	0x04, 0x2f
        /*034a*/ 	.short	(.L_152 - .L_151)
	.align		4
.L_151:
        /*034c*/ 	.word	index@(_ZN5flash44flash_bwd_dq_dk_dv_loop_seqk_parallel_kernelI23Flash_bwd_kernel_traitsILi64ELi128ELi128ELi8ELi4ELi4ELi4ELb0ELb0EN7cutlass6half_tE19Flash_kernel_traitsILi64ELi128ELi128ELi8ES3_EELb0ELb0ELb1ELb0ELb0ELb1ELb0EEEvNS_16Flash_bwd_paramsE)
        /*0350*/ 	.word	0x000000ff


	//----- nvinfo : EIATTR_FRAME_SIZE
	.align		4
.L_152:
        /*0354*/ 	.byte	0x04, 0x11
        /*0356*/ 	.short	(.L_154 - .L_153)
	.align		4
.L_153:
        /*0358*/ 	.word	index@(_ZN5flash44flash_bwd_dq_dk_dv_loop_seqk_parallel_kernelI23Flash_bwd_kernel_traitsILi64ELi128ELi128ELi8ELi4ELi4ELi4ELb0ELb0EN7cutlass6half_tE19Flash_kernel_traitsILi64ELi128ELi128ELi8ES3_EELb0ELb0ELb1ELb0ELb0ELb1ELb0EEEvNS_16Flash_bwd_paramsE)
        /*035c*/ 	.word	0x00000060


	//----- nvinfo : EIATTR_REGCOUNT
	.align		4
.L_154:
        /*0360*/ 	.byte	0x04, 0x2f
        /*0362*/ 	.short	(.L_156 - .L_155)
	.align		4
.L_155:
        /*0364*/ 	.word	index@(_ZN5flash44flash_bwd_dq_dk_dv_loop_seqk_parallel_kernelI23Flash_bwd_kernel_traitsILi64ELi128ELi128ELi8ELi4ELi4ELi4ELb0ELb0EN7cutlass6half_tE19Flash_kernel_traitsILi64ELi128ELi128ELi8ES3_EELb0ELb0ELb0ELb1ELb0ELb0ELb0EEEvNS_16Flash_bwd_paramsE)
        /*0368*/ 	.word	0x000000ff


	//----- nvinfo : EIATTR_FRAME_SIZE
	.align		4
.L_156:
        /*036c*/ 	.byte	0x04, 0x11
        /*036e*/ 	.short	(.L_158 - .L_157)
	.align		4
.L_157:
        /*0370*/ 	.word	index@(_ZN5flash44flash_bwd_dq_dk_dv_loop_seqk_parallel_kernelI23Flash_bwd_kernel_traitsILi64ELi128ELi128ELi8ELi4ELi4ELi4ELb0ELb0EN7cutlass6half_tE19Flash_kernel_traitsILi64ELi128ELi128ELi8ES3_EELb0ELb0ELb0ELb1ELb0ELb0ELb0EEEvNS_16Flash_bwd_paramsE)
        /*0374*/ 	.word	0x00000098


	//----- nvinfo : EIATTR_REGCOUNT
	.align		4
.L_158:
        /*0378*/ 	.byte	0x04, 0x2f
        /*037a*/ 	.short	(.L_160 - .L_159)
	.align		4
.L_159:
        /*037c*/ 	.word	index@(_ZN5flash44flash_bwd_dq_dk_dv_loop_seqk_parallel_kernelI23Flash_bwd_kernel_traitsILi64ELi128ELi128ELi8ELi4ELi4ELi4ELb0ELb0EN7cutlass6half_tE19Flash_kernel_traitsILi64ELi128ELi128ELi8ES3_EELb0ELb0ELb0ELb0ELb1ELb1ELb0EEEvNS_16Flash_bwd_paramsE)
        /*0380*/ 	.word	0x000000ff


	//----- nvinfo : EIATTR_FRAME_SIZE
	.align		4
.L_160:
        /*0384*/ 	.byte	0x04, 0x11
        /*0386*/ 	.short	(.L_162 - .L_161)
	.align		4
.L_161:
        /*0388*/ 	.word	index@(_ZN5flash44flash_bwd_dq_dk_dv_loop_seqk_parallel_kernelI23Flash_bwd_kernel_traitsILi64ELi128ELi128ELi8ELi4ELi4ELi4ELb0ELb0EN7cutlass6half_tE19Flash_kernel_traitsILi64ELi128ELi128ELi8ES3_EELb0ELb0ELb0ELb0ELb1ELb1ELb0EEEvNS_16Flash_bwd_paramsE)
        /*038c*/ 	.word	0x00000060


	//----- nvinfo : EIATTR_REGCOUNT
	.align		4
.L_162:
        /*0390*/ 	.byte	0x04, 0x2f
        /*0392*/ 	.short	(.L_164 - .L_163)
	.align		4
.L_163:
        /*0394*/ 	.word	index@(_ZN5flash44flash_bwd_dq_dk_dv_loop_seqk_parallel_kernelI23Flash_bwd_kernel_traitsILi64ELi128ELi128ELi8ELi4ELi4ELi4ELb0ELb0EN7cutlass6half_tE19Flash_kernel_traitsILi64ELi128ELi128ELi8ES3_EELb0ELb0ELb1ELb0ELb0ELb0ELb0EEEvNS_16Flash_bwd_paramsE)
        /*0398*/ 	.word	0x000000ff


	//----- nvinfo : EIATTR_FRAME_SIZE
	.align		4
.L_164:
        /*039c*/ 	.byte	0x04, 0x11
        /*039e*/ 	.short	(.L_166 - .L_165)
	.align		4
.L_165:
        /*03a0*/ 	.word	index@(_ZN5flash44flash_bwd_dq_dk_dv_loop_seqk_parallel_kernelI23Flash_bwd_kernel_traitsILi64ELi128ELi128ELi8ELi4ELi4ELi4ELb0ELb0EN7cutlass6half_tE19Flash_kernel_traitsILi64ELi128ELi128ELi8ES3_EELb0ELb0ELb1ELb0ELb0ELb0ELb0EEEvNS_16Flash_bwd_paramsE)
        /*03a4*/ 	.word	0x00000048


	//----- nvinfo : EIATTR_REGCOUNT
	.align		4
.L_166:
        /*03a8*/ 	.byte	0x04, 0x2f
        /*03aa*/ 	.short	(.L_168 - .L_167)
	.align		4
.L_167:
        /*03ac*/ 	.word	index@(_ZN5flash44flash_bwd_dq_dk_dv_loop_seqk_parallel_kernelI23Flash_bwd_kernel_traitsILi64ELi128ELi128ELi8ELi4ELi4ELi4ELb0ELb0EN7cutlass6half_tE19Flash_kernel_traitsILi64ELi128ELi128ELi8ES3_EELb0ELb0ELb0ELb0ELb0ELb0ELb0EEEvNS_16Flash_bwd_paramsE)
        /*03b0*/ 	.word	0x000000ff


	//----- nvinfo : EIATTR_FRAME_SIZE
	.align		4
.L_168:
        /*03b4*/ 	.byte	0x04, 0x11
        /*03b6*/ 	.short	(.L_170 - .L_169)
	.align		4
.L_169:
        /*03b8*/ 	.word	index@(_ZN5flash44flash_bwd_dq_dk_dv_loop_seqk_parallel_kernelI23Flash_bwd_kernel_traitsILi64ELi128ELi128ELi8ELi4ELi4ELi4ELb0ELb0EN7cutlass6half_tE19Flash_kernel_traitsILi64ELi128ELi128ELi8ES3_EELb0ELb0ELb0ELb0ELb0ELb0ELb0EEEvNS_16Flash_bwd_paramsE)
        /*03bc*/ 	.word	0x00000068


	//----- nvinfo : EIATTR_REGCOUNT
	.align		4
.L_170:
        /*03c0*/ 	.byte	0x04, 0x2f
        /*03c2*/ 	.short	(.L_172 - .L_171)
	.align		4
.L_171:
        /*03c4*/ 	.word	index@(_ZN5flash44flash_bwd_dq_dk_dv_loop_seqk_parallel_kernelI23Flash_bwd_kernel_traitsILi64ELi128ELi128ELi8ELi4ELi4ELi4ELb0ELb0EN7cutlass6half_tE19Flash_kernel_traitsILi64ELi128ELi128ELi8ES3_EELb0ELb0ELb0ELb0ELb0ELb1ELb0EEEvNS_16Flash_bwd_paramsE)
        /*03c8*/ 	.word	0x000000ff


	//----- nvinfo : EIATTR_FRAME_SIZE
	.align		4
.L_172:
        /*03cc*/ 	.byte	0x04, 0x11
        /*03ce*/ 	.short	(.L_174 - .L_173)
	.align		4
.L_173:
        /*03d0*/ 	.word	index@(_ZN5flash44flash_bwd_dq_dk_dv_loop_seqk_parallel_kernelI23Flash_bwd_kernel_traitsILi64ELi128ELi128ELi8ELi4ELi4ELi4ELb0ELb0EN7cutlass6half_tE19Flash_kernel_traitsILi64ELi128ELi128ELi8ES3_EELb0ELb0ELb0ELb0ELb0ELb1ELb0EEEvNS_16Flash_bwd_paramsE)
        /*03d4*/ 	.word	0x00000060


	//----- nvinfo : EIATTR_REGCOUNT
	.align		4
.L_174:
        /*03d8*/ 	.byte	0x04, 0x2f
        /*03da*/ 	.short	(.L_176 - .L_175)
	.align		4
.L_175:
        /*03dc*/ 	.word	index@(_ZN5flash44flash_bwd_dq_dk_dv_loop_seqk_parallel_kernelI23Flash_bwd_kernel_traitsILi64ELi64ELi128ELi8ELi2ELi4ELi4ELb1ELb0EN7cutlass6half_tE19Flash_kernel_traitsILi64ELi64ELi128ELi8ES3_EELb0ELb0ELb1ELb1ELb0ELb0ELb0EEEvNS_16Flash_bwd_paramsE)
        /*03e0*/ 	.word	0x000000ff


	//----- nvinfo : EIATTR_FRAME_SIZE
	.align		4
.L_176:
        /*03e4*/ 	.byte	0x04, 0x11
        /*03e6*/ 	.short	(.L_178 - .L_177)
	.align		4
.L_177:
        /*03e8*/ 	.word	index@(_ZN5flash44flash_bwd_dq_dk_dv_loop_seqk_parallel_kernelI23Flash_bwd_kernel_traitsILi64ELi64ELi128ELi8ELi2ELi4ELi4ELb1ELb0EN7cutlass6half_tE19Flash_kernel_traitsILi64ELi64ELi128ELi8ES3_EELb0ELb0ELb1ELb1ELb0ELb0ELb0EEEvNS_16Flash_bwd_paramsE)
        /*03ec*/ 	.word	0x00000000


	//----- nvinfo : EIATTR_REGCOUNT
	.align		4
.L_178:
        /*03f0*/ 	.byte	0x04, 0x2f
        /*03f2*/ 	.short	(.L_180 - .L_179)
	.align		4
.L_179:
        /*03f4*/ 	.word	index@(_ZN5flash44flash_bwd_dq_dk_dv_loop_seqk_parallel_kernelI23Flash_bwd_kernel_traitsILi64ELi64ELi128ELi8ELi2ELi4ELi4ELb1ELb0EN7cutlass6half_tE19Flash_kernel_traitsILi64ELi64ELi128ELi8ES3_EELb0ELb0ELb1ELb0ELb0ELb1ELb0EEEvNS_16Flash_bwd_paramsE)
        /*03f8*/ 	.word	0x000000fc


	//----- nvinfo : EIATTR_FRAME_SIZE
	.align		4
.L_180:
        /*03fc*/ 	.byte	0x04, 0x11
        /*03fe*/ 	.short	(.L_182 - .L_181)
	.align		4
.L_181:
        /*0400*/ 	.word	index@(_ZN5flash44flash_bwd_dq_dk_dv_loop_seqk_parallel_kernelI23Flash_bwd_kernel_traitsILi64ELi64ELi128ELi8ELi2ELi4ELi4ELb1ELb0EN7cutlass6half_tE19Flash_kernel_traitsILi64ELi64ELi128ELi8ES3_EELb0ELb0ELb1ELb0ELb0ELb1ELb0EEEvNS_16Flash_bwd_paramsE)
        /*0404*/ 	.word	0x00000000


	//----- nvinfo : EIATTR_REGCOUNT
	.align		4
.L_182:
        /*0408*/ 	.byte	0x04, 0x2f
        /*040a*/ 	.short	(.L_184 - .L_183)
	.align		4
.L_183:
        /*040c*/ 	.word	index@(_ZN5flash44flash_bwd_dq_dk_dv_loop_seqk_parallel_kernelI23Flash_bwd_kernel_traitsILi64ELi64ELi128ELi8ELi2ELi4ELi4ELb1ELb0EN7cutlass6half_tE19Flash_kernel_traitsILi64ELi64ELi128ELi8ES3_EELb0ELb0ELb0ELb1ELb0ELb0ELb0EEEvNS_16Flash_bwd_paramsE)
        /*0410*/ 	.word	0x000000ff


	//----- nvinfo : EIATTR_FRAME_SIZE
	.align		4
.L_184:
        /*0414*/ 	.byte	0x04, 0x11
        /*0416*/ 	.short	(.L_186 - .L_185)
	.align		4
.L_185:
        /*0418*/ 	.word	index@(_ZN5flash44flash_bwd_dq_dk_dv_loop_seqk_parallel_kernelI23Flash_bwd_kernel_traitsILi64ELi64ELi128ELi8ELi2ELi4ELi4ELb1ELb0EN7cutlass6half_tE19Flash_kernel_traitsILi64ELi64ELi128ELi8ES3_EELb0ELb0ELb0ELb1ELb0ELb0ELb0EEEvNS_16Flash_bwd_paramsE)
        /*041c*/ 	.word	0x00000000


	//----- nvinfo : EIATTR_REGCOUNT
	.align		4
.L_186:
        /*0420*/ 	.byte	0x04, 0x2f
        /*0422*/ 	.short	(.L_188 - .L_187)
	.align		4
.L_187:
        /*0424*/ 	.word	index@(_ZN5flash44flash_bwd_dq_dk_dv_loop_seqk_parallel_kernelI23Flash_bwd_kernel_traitsILi64ELi64ELi128ELi8ELi2ELi4ELi4ELb1ELb0EN7cutlass6half_tE19Flash_kernel_traitsILi64ELi64ELi128ELi8ES3_EELb0ELb0ELb0ELb0ELb1ELb1ELb0EEEvNS_16Flash_bwd_paramsE)
        /*0428*/ 	.word	0x000000ff


	//----- nvinfo : EIATTR_FRAME_SIZE
	.align		4
.L_188:
        /*042c*/ 	.byte	0x04, 0x11
        /*042e*/ 	.short	(.L_190 - .L_189)
	.align		4
.L_189:
        /*0430*/ 	.word	index@(_ZN5flash44flash_bwd_dq_dk_dv_loop_seqk_parallel_kernelI23Flash_bwd_kernel_traitsILi64ELi64ELi128ELi8ELi2ELi4ELi4ELb1ELb0EN7cutlass6half_tE19Flash_kernel_traitsILi64ELi64ELi128ELi8ES3_EELb0ELb0ELb0ELb0ELb1ELb1ELb0EEEvNS_16Flash_bwd_paramsE)
        /*0434*/ 	.word	0x00000000


	//----- nvinfo : EIATTR_REGCOUNT
	.align		4
.L_190:
        /*0438*/ 	.byte	0x04, 0x2f
        /*043a*/ 	.short	(.L_192 - .L_191)
	.align		4
.L_191:
        /*043c*/ 	.word	index@(_ZN5flash44flash_bwd_dq_dk_dv_loop_seqk_parallel_kernelI23Flash_bwd_kernel_traitsILi64ELi64ELi128ELi8ELi2ELi4ELi4ELb1ELb0EN7cutlass6half_tE19Flash_kernel_traitsILi64ELi64ELi128ELi8ES3_EELb0ELb0ELb1ELb0ELb0ELb0ELb0EEEvNS_16Flash_bwd_paramsE)
        /*0440*/ 	.word	0x000000fd


	//----- nvinfo : EIATTR_FRAME_SIZE
	.align		4
.L_192:
        /*0444*/ 	.byte	0x04, 0x11
        /*0446*/ 	.short	(.L_194 - .L_193)
	.align		4
.L_193:
        /*0448*/ 	.word	index@(_ZN5flash44flash_bwd_dq_dk_dv_loop_seqk_parallel_kernelI23Flash_bwd_kernel_traitsILi64ELi64ELi128ELi8ELi2ELi4ELi4ELb1ELb0EN7cutlass6half_tE19Flash_kernel_traitsILi64ELi64ELi128ELi8ES3_EELb0ELb0ELb1ELb0ELb0ELb0ELb0EEEvNS_16Flash_bwd_paramsE)
        /*044c*/ 	.word	0x00000000


	//----- nvinfo : EIATTR_REGCOUNT
	.align		4
.L_194:
        /*0450*/ 	.byte	0x04, 0x2f
        /*0452*/ 	.short	(.L_196 - .L_195)
	.align		4
.L_195:
        /*0454*/ 	.word	index@(_ZN5flash44flash_bwd_dq_dk_dv_loop_seqk_parallel_kernelI23Flash_bwd_kernel_traitsILi64ELi64ELi128ELi8ELi2ELi4ELi4ELb1ELb0EN7cutlass6half_tE19Flash_kernel_traitsILi64ELi64ELi128ELi8ES3_EELb0ELb0ELb0ELb0ELb0ELb0ELb0EEEvNS_16Flash_bwd_paramsE)
        /*0458*/ 	.word	0x000000ff


	//----- nvinfo : EIATTR_FRAME_SIZE
	.align		4
.L_196:
        /*045c*/ 	.byte	0x04, 0x11
        /*045e*/ 	.short	(.L_198 - .L_197)
	.align		4
.L_197:
        /*0460*/ 	.word	index@(_ZN5flash44flash_bwd_dq_dk_dv_loop_seqk_parallel_kernelI23Flash_bwd_kernel_traitsILi64ELi64ELi128ELi8ELi2ELi4ELi4ELb1ELb0EN7cutlass6half_tE19Flash_kernel_traitsILi64ELi64ELi128ELi8ES3_EELb0ELb0ELb0ELb0ELb0ELb0ELb0EEEvNS_16Flash_bwd_paramsE)
        /*0464*/ 	.word	0x00000000


	//----- nvinfo : EIATTR_REGCOUNT
	.align		4
.L_198:
        /*0468*/ 	.byte	0x04, 0x2f
        /*046a*/ 	.short	(.L_200 - .L_199)
	.align		4
.L_199:
        /*046c*/ 	.word	index@(_ZN5flash44flash_bwd_dq_dk_dv_loop_seqk_parallel_kernelI23Flash_bwd_kernel_traitsILi64ELi64ELi128ELi8ELi2ELi4ELi4ELb1ELb0EN7cutlass6half_tE19Flash_kernel_traitsILi64ELi64ELi128ELi8ES3_EELb0ELb0ELb0ELb0ELb0ELb1ELb0EEEvNS_16Flash_bwd_paramsE)
        /*0470*/ 	.word	0x000000ff


	//----- nvinfo : EIATTR_FRAME_SIZE
	.align		4
.L_200:
        /*0474*/ 	.byte	0x04, 0x11
        /*0476*/ 	.short	(.L_202 - .L_201)
	.align		4
.L_201:
        /*0478*/ 	.word	index@(_ZN5flash44flash_bwd_dq_dk_dv_loop_seqk_parallel_kernelI23Flash_bwd_kernel_traitsILi64ELi64ELi128ELi8ELi2ELi4ELi4ELb1ELb0EN7cutlass6half_tE19Flash_kernel_traitsILi64ELi64ELi128ELi8ES3_EELb0ELb0ELb0ELb0ELb0ELb1ELb0EEEvNS_16Flash_bwd_paramsE)
        /*047c*/ 	.word	0x00000000


	//----- nvinfo : EIATTR_MIN_STACK_SIZE
	.align		4
.L_202:
        /*0480*/ 	.byte	0x04, 0x12
        /*0482*/ 	.short	(.L_204 - .L_203)
	.align		4
.L_203:
        /*0484*/ 	.word	index@(_ZN5flash44flash_bwd_dq_dk_dv_loop_seqk_parallel_kernelI23Flash_bwd_kernel_traitsILi64ELi64ELi128ELi8ELi2ELi4ELi4ELb1ELb0EN7cutlass6half_tE19Flash_kernel_traitsILi64ELi64ELi128ELi8ES3_EELb0ELb0ELb0ELb0ELb0ELb1ELb0EEEvNS_16Flash_bwd_paramsE)
        /*0488*/ 	.word	0x00000000


	//----- nvinfo : EIATTR_MIN_STACK_SIZE
	.align		4
.L_204:
        /*048c*/ 	.byte	0x04, 0x12
        /*048e*/ 	.short	(.L_206 - .L_205)
	.align		4
.L_205:
        /*0490*/ 	.word	index@(_ZN5flash44flash_bwd_dq_dk_dv_loop_seqk_parallel_kernelI23Flash_bwd_kernel_traitsILi64ELi64ELi128ELi8ELi2ELi4ELi4ELb1ELb0EN7cutlass6half_tE19Flash_kernel_traitsILi64ELi64ELi128ELi8ES3_EELb0ELb0ELb0ELb0ELb0ELb0ELb0EEEvNS_16Flash_bwd_paramsE)
        /*0494*/ 	.word	0x00000000


	//----- nvinfo : EIATTR_MIN_STACK_SIZE
	.align		4
.L_206:
        /*0498*/ 	.byte	0x04, 0x12
        /*049a*/ 	.short	(.L_208 - .L_207)
	.align		4
.L_207:
        /*049c*/ 	.word	index@(_ZN5flash44flash_bwd_dq_dk_dv_loop_seqk_parallel_kernelI23Flash_bwd_kernel_traitsILi64ELi64ELi128ELi8ELi2ELi4ELi4ELb1ELb0EN7cutlass6half_tE19Flash_kernel_traitsILi64ELi64ELi128ELi8ES3_EELb0ELb0ELb1ELb0ELb0ELb0ELb0EEEvNS_16Flash_bwd_paramsE)
        /*04a0*/ 	.word	0x00000000


	//----- nvinfo : EIATTR_MIN_STACK_SIZE
	.align		4
.L_208:
        /*04a4*/ 	.byte	0x04, 0x12
        /*04a6*/ 	.short	(.L_210 - .L_209)
	.align		4
.L_209:
        /*04a8*/ 	.word	index@(_ZN5flash44flash_bwd_dq_dk_dv_loop_seqk_parallel_kernelI23Flash_bwd_kernel_traitsILi64ELi64ELi128ELi8ELi2ELi4ELi4ELb1ELb0EN7cutlass6half_tE19Flash_kernel_traitsILi64ELi64ELi128ELi8ES3_EELb0ELb0ELb0ELb0ELb1ELb1ELb0EEEvNS_16Flash_bwd_paramsE)
        /*04ac*/ 	.word	0x00000000


	//----- nvinfo : EIATTR_MIN_STACK_SIZE
	.align		4
.L_210:
        /*04b0*/ 	.byte	0x04, 0x12
        /*04b2*/ 	.short	(.L_212 - .L_211)
	.align		4
.L_211:
        /*04b4*/ 	.word	index@(_ZN5flash44flash_bwd_dq_dk_dv_loop_seqk_parallel_kernelI23Flash_bwd_kernel_traitsILi64ELi64ELi128ELi8ELi2ELi4ELi4ELb1ELb0EN7cutlass6half_tE19Flash_kernel_traitsILi64ELi64ELi128ELi8ES3_EELb0ELb0ELb0ELb1ELb0ELb0ELb0EEEvNS_16Flash_bwd_paramsE)
        /*04b8*/ 	.word	0x00000000


	//----- nvinfo : EIATTR_MIN_STACK_SIZE
	.align		4
.L_212:
        /*04bc*/ 	.byte	0x04, 0x12
        /*04be*/ 	.short	(.L_214 - .L_213)
	.align		4
.L_213:
        /*04c0*/ 	.word	index@(_ZN5flash44flash_bwd_dq_dk_dv_loop_seqk_parallel_kernelI23Flash_bwd_kernel_traitsILi64ELi64ELi128ELi8ELi2ELi4ELi4ELb1ELb0EN7cutlass6half_tE19Flash_kernel_traitsILi64ELi64ELi128ELi8ES3_EELb0ELb0ELb1ELb0ELb0ELb1ELb0EEEvNS_16Flash_bwd_paramsE)
        /*04c4*/ 	.word	0x00000000


	//----- nvinfo : EIATTR_MIN_STACK_SIZE
	.align		4
.L_214:
        /*04c8*/ 	.byte	0x04, 0x12
        /*04ca*/ 	.short	(.L_216 - .L_215)
	.align		4
.L_215:
        /*04cc*/ 	.word	index@(_ZN5flash44flash_bwd_dq_dk_dv_loop_seqk_parallel_kernelI23Flash_bwd_kernel_traitsILi64ELi64ELi128ELi8ELi2ELi4ELi4ELb1ELb0EN7cutlass6half_tE19Flash_kernel_traitsILi64ELi64ELi128ELi8ES3_EELb0ELb0ELb1ELb1ELb0ELb0ELb0EEEvNS_16Flash_bwd_paramsE)
        /*04d0*/ 	.word	0x00000000


	//----- nvinfo : EIATTR_MIN_STACK_SIZE
	.align		4
.L_216:
        /*04d4*/ 	.byte	0x04, 0x12
        /*04d6*/ 	.short	(.L_218 - .L_217)
	.align		4
.L_217:
        /*04d8*/ 	.word	index@(_ZN5flash44flash_bwd_dq_dk_dv_loop_seqk_parallel_kernelI23Flash_bwd_kernel_traitsILi64ELi128ELi128ELi8ELi4ELi4ELi4ELb0ELb0EN7cutlass6half_tE19Flash_kernel_traitsILi64ELi128ELi128ELi8ES3_EELb0ELb0ELb0ELb0ELb0ELb1ELb0EEEvNS_16Flash_bwd_paramsE)
        /*04dc*/ 	.word	0x00000060


	//----- nvinfo : EIATTR_MIN_STACK_SIZE
	.align		4
.L_218:
        /*04e0*/ 	.byte	0x04, 0x12
        /*04e2*/ 	.short	(.L_220 - .L_219)
	.align		4
.L_219:
        /*04e4*/ 	.word	index@(_ZN5flash44flash_bwd_dq_dk_dv_loop_seqk_parallel_kernelI23Flash_bwd_kernel_traitsILi64ELi128ELi128ELi8ELi4ELi4ELi4ELb0ELb0EN7cutlass6half_tE19Flash_kernel_traitsILi64ELi128ELi128ELi8ES3_EELb0ELb0ELb0ELb0ELb0ELb0ELb0EEEvNS_16Flash_bwd_paramsE)
        /*04e8*/ 	.word	0x00000068


	//----- nvinfo : EIATTR_MIN_STACK_SIZE
	.align		4
.L_220:
        /*04ec*/ 	.byte	0x04, 0x12
        /*04ee*/ 	.short	(.L_222 - .L_221)
	.align		4
.L_221:
        /*04f0*/ 	.word	index@(_ZN5flash44flash_bwd_dq_dk_dv_loop_seqk_parallel_kernelI23Flash_bwd_kernel_traitsILi64ELi128ELi128ELi8ELi4ELi4ELi4ELb0ELb0EN7cutlass6half_tE19Flash_kernel_traitsILi64ELi128ELi128ELi8ES3_EELb0ELb0ELb1ELb0ELb0ELb0ELb0EEEvNS_16Flash_bwd_paramsE)
        /*04f4*/ 	.word	0x00000048


	//----- nvinfo : EIATTR_MIN_STACK_SIZE
	.align		4
.L_222:
        /*04f8*/ 	.byte	0x04, 0x12
        /*04fa*/ 	.short	(.L_224 - .L_223)
	.align		4
.L_223:
        /*04fc*/ 	.word	index@(_ZN5flash44flash_bwd_dq_dk_dv_loop_seqk_parallel_kernelI23Flash_bwd_kernel_traitsILi64ELi128ELi128ELi8ELi4ELi4ELi4ELb0ELb0EN7cutlass6half_tE19Flash_kernel_traitsILi64ELi128ELi128ELi8ES3_EELb0ELb0ELb0ELb0ELb1ELb1ELb0EEEvNS_16Flash_bwd_paramsE)
        /*0500*/ 	.word	0x00000060


	//----- nvinfo : EIATTR_MIN_STACK_SIZE
	.align		4
.L_224:
        /*0504*/ 	.byte	0x04, 0x12
        /*0506*/ 	.short	(.L_226 - .L_225)
	.align		4
.L_225:
        /*0508*/ 	.word	index@(_ZN5flash44flash_bwd_dq_dk_dv_loop_seqk_parallel_kernelI23Flash_bwd_kernel_traitsILi64ELi128ELi128ELi8ELi4ELi4ELi4ELb0ELb0EN7cutlass6half_tE19Flash_kernel_traitsILi64ELi128ELi128ELi8ES3_EELb0ELb0ELb0ELb1ELb0ELb0ELb0EEEvNS_16Flash_bwd_paramsE)
        /*050c*/ 	.word	0x00000098


	//----- nvinfo : EIATTR_MIN_STACK_SIZE
	.align		4
.L_226:
        /*0510*/ 	.byte	0x04, 0x12
        /*0512*/ 	.short	(.L_228 - .L_227)
	.align		4
.L_227:
        /*0514*/ 	.word	index@(_ZN5flash44flash_bwd_dq_dk_dv_loop_seqk_parallel_kernelI23Flash_bwd_kernel_traitsILi64ELi128ELi128ELi8ELi4ELi4ELi4ELb0ELb0EN7cutlass6half_tE19Flash_kernel_traitsILi64ELi128ELi128ELi8ES3_EELb0ELb0ELb1ELb0ELb0ELb1ELb0EEEvNS_16Flash_bwd_paramsE)
        /*0518*/ 	.word	0x00000060


	//----- nvinfo : EIATTR_MIN_STACK_SIZE
	.align		4
.L_228:
        /*051c*/ 	.byte	0x04, 0x12
        /*051e*/ 	.short	(.L_230 - .L_229)
	.align		4
.L_229:
        /*0520*/ 	.word	index@(_ZN5flash44flash_bwd_dq_dk_dv_loop_seqk_parallel_kernelI23Flash_bwd_kernel_traitsILi64ELi128ELi128ELi8ELi4ELi4ELi4ELb0ELb0EN7cutlass6half_tE19Flash_kernel_traitsILi64ELi128ELi128ELi8ES3_EELb0ELb0ELb1ELb1ELb0ELb0ELb0EEEvNS_16Flash_bwd_paramsE)
        /*0524*/ 	.word	0x00000048


	//----- nvinfo : EIATTR_MIN_STACK_SIZE
	.align		4
.L_230:
        /*0528*/ 	.byte	0x04, 0x12
        /*052a*/ 	.short	(.L_232 - .L_231)
	.align		4
.L_231:
        /*052c*/ 	.word	index@(_ZN5flash27flash_bwd_convert_dq_kernelI23Flash_bwd_kernel_traitsILi64ELi64ELi128ELi8ELi2ELi4ELi4ELb1ELb0EN7cutlass6half_tE19Flash_kernel_traitsILi64ELi64ELi128ELi8ES3_EEEEvNS_16Flash_bwd_paramsEi)
        /*0530*/ 	.word	0x00000000


	//----- nvinfo : EIATTR_MIN_STACK_SIZE
	.align		4
.L_232:
        /*0534*/ 	.byte	0x04, 0x12
        /*0536*/ 	.short	(.L_234 - .L_233)
	.align		4
.L_233:
        /*0538*/ 	.word	index@(_ZN5flash44flash_bwd_dq_dk_dv_loop_seqk_parallel_kernelI23Flash_bwd_kernel_traitsILi64ELi64ELi128ELi8ELi2ELi4ELi4ELb1ELb0EN7cutlass6half_tE19Flash_kernel_traitsILi64ELi64ELi128ELi8ES3_EELb1ELb0ELb0ELb0ELb0ELb1ELb0EEEvNS_16Flash_bwd_paramsE)
        /*053c*/ 	.word	0x00000000


	//----- nvinfo : EIATTR_MIN_STACK_SIZE
	.align		4
.L_234:
        /*0540*/ 	.byte	0x04, 0x12
        /*0542*/ 	.short	(.L_236 - .L_235)
	.align		4
.L_235:
        /*0544*/ 	.word	index@(_ZN5flash44flash_bwd_dq_dk_dv_loop_seqk_parallel_kernelI23Flash_bwd_kernel_traitsILi64ELi64ELi128ELi8ELi2ELi4ELi4ELb1ELb0EN7cutlass6half_tE19Flash_kernel_traitsILi64ELi64ELi128ELi8ES3_EELb0ELb0ELb0ELb0ELb0ELb1ELb1EEEvNS_16Flash_bwd_paramsE)
        /*0548*/ 	.word	0x00000018


	//----- nvinfo : EIATTR_MIN_STACK_SIZE
	.align		4
.L_236:
        /*054c*/ 	.byte	0x04, 0x12
        /*054e*/ 	.short	(.L_238 - .L_237)
	.align		4
.L_237:
        /*0550*/ 	.word	index@(_ZN5flash44flash_bwd_dq_dk_dv_loop_seqk_parallel_kernelI23Flash_bwd_kernel_traitsILi64ELi64ELi128ELi8ELi2ELi4ELi4ELb1ELb0EN7cutlass6half_tE19Flash_kernel_traitsILi64ELi64ELi128ELi8ES3_EELb1ELb0ELb0ELb0ELb0ELb0ELb0EEEvNS_16Flash_bwd_paramsE)
        /*0554*/ 	.word	0x00000000


	//----- nvinfo : EIATTR_MIN_STACK_SIZE
	.align		4
.L_238:
        /*0558*/ 	.byte	0x04, 0x12
        /*055a*/ 	.short	(.L_240 - .L_239)
	.align		4
.L_239:
        /*055c*/ 	.word	index@(_ZN5flash44flash_bwd_dq_dk_dv_loop_seqk_parallel_kernelI23Flash_bwd_kernel_traitsILi64ELi64ELi128ELi8ELi2ELi4ELi4ELb1ELb0EN7cutlass6half_tE19Flash_kernel_traitsILi64ELi64ELi128ELi8ES3_EELb0ELb0ELb0ELb0ELb0ELb0ELb1EEEvNS_16Flash_bwd_paramsE)
        /*0560*/ 	.word	0x00000018


	//----- nvinfo : EIATTR_MIN_STACK_SIZE
	.align		4
.L_240:
        /*0564*/ 	.byte	0x04, 0x12
        /*0566*/ 	.short	(.L_242 - .L_241)
	.align		4
.L_241:
        /*0568*/ 	.word	index@(_ZN5flash44flash_bwd_dq_dk_dv_loop_seqk_parallel_kernelI23Flash_bwd_kernel_traitsILi64ELi64ELi128ELi8ELi2ELi4ELi4ELb1ELb0EN7cutlass6half_tE19Flash_kernel_traitsILi64ELi64ELi128ELi8ES3_EELb1ELb0ELb1ELb0ELb0ELb0ELb0EEEvNS_16Flash_bwd_paramsE)
        /*056c*/ 	.word	0x00000000


	//----- nvinfo : EIATTR_MIN_STACK_SIZE
	.align		4
.L_242:
        /*0570*/ 	.byte	0x04, 0x12
        /*0572*/ 	.short	(.L_244 - .L_243)
	.align		4
.L_243:
        /*0574*/ 	.word	index@(_ZN5flash44flash_bwd_dq_dk_dv_loop_seqk_parallel_kernelI23Flash_bwd_kernel_traitsILi64ELi64ELi128ELi8ELi2ELi4ELi4ELb1ELb0EN7cutlass6half_tE19Flash_kernel_traitsILi64ELi64ELi128ELi8ES3_EELb0ELb0ELb1ELb0ELb0ELb0ELb1EEEvNS_16Flash_bwd_paramsE)
        /*0578*/ 	.word	0x00000028


	//----- nvinfo : EIATTR_MIN_STACK_SIZE
	.align		4
.L_244:
        /*057c*/ 	.byte	0x04, 0x12
        /*057e*/ 	.short	(.L_246 - .L_245)
	.align		4
.L_245:
        /*0580*/ 	.word	index@(_ZN5flash44flash_bwd_dq_dk_dv_loop_seqk_parallel_kernelI23Flash_bwd_kernel_traitsILi64ELi64ELi128ELi8ELi2ELi4ELi4ELb1ELb0EN7cutlass6half_tE19Flash_kernel_traitsILi64ELi64ELi128ELi8ES3_EELb1ELb0ELb0ELb0ELb1ELb1ELb0EEEvNS_16Flash_bwd_paramsE)
        /*0584*/ 	.word	0x00000000


	//----- nvinfo : EIATTR_MIN_STACK_SIZE
	.align		4
.L_246:
        /*0588*/ 	.byte	0x04, 0x12
        /*058a*/ 	.short	(.L_248 - .L_247)
	.align		4
.L_247:
        /*058c*/ 	.word	index@(_ZN5flash44flash_bwd_dq_dk_dv_loop_seqk_parallel_kernelI23Flash_bwd_kernel_traitsILi64ELi64ELi128ELi8ELi2ELi4ELi4ELb1ELb0EN7cutlass6half_tE19Flash_kernel_traitsILi64ELi64ELi128ELi8ES3_EELb0ELb0ELb0ELb0ELb1ELb1ELb1EEEvNS_16Flash_bwd_paramsE)
        /*0590*/ 	.word	0x00000010


	//----- nvinfo : EIATTR_MIN_STACK_SIZE
	.align		4
.L_248:
        /*0594*/ 	.byte	0x04, 0x12
        /*0596*/ 	.short	(.L_250 - .L_249)
	.align		4
.L_249:
        /*0598*/ 	.word	index@(_ZN5flash44flash_bwd_dq_dk_dv_loop_seqk_parallel_kernelI23Flash_bwd_kernel_traitsILi64ELi64ELi128ELi8ELi2ELi4ELi4ELb1ELb0EN7cutlass6half_tE19Flash_kernel_traitsILi64ELi64ELi128ELi8ES3_EELb1ELb0ELb0ELb1ELb0ELb0ELb0EEEvNS_16Flash_bwd_paramsE)
        /*059c*/ 	.word	0x00000020


	//----- nvinfo : EIATTR_MIN_STACK_SIZE
	.align		4
.L_250:
        /*05a0*/ 	.byte	0x04, 0x12
        /*05a2*/ 	.short	(.L_252 - .L_251)
	.align		4
.L_251:
        /*05a4*/ 	.word	index@(_ZN5flash44flash_bwd_dq_dk_dv_loop_seqk_parallel_kernelI23Flash_bwd_kernel_traitsILi64ELi64ELi128ELi8ELi2ELi4ELi4ELb1ELb0EN7cutlass6half_tE19Flash_kernel_traitsILi64ELi64ELi128ELi8ES3_EELb0ELb0ELb0ELb1ELb0ELb0ELb1EEEvNS_16Flash_bwd_paramsE)
        /*05a8*/ 	.word	0x00000020


	//----- nvinfo : EIATTR_MIN_STACK_SIZE
	.align		4
.L_252:
        /*05ac*/ 	.byte	0x04, 0x12
        /*05ae*/ 	.short	(.L_254 - .L_253)
	.align		4
.L_253:
        /*05b0*/ 	.word	index@(_ZN5flash44flash_bwd_dq_dk_dv_loop_seqk_parallel_kernelI23Flash_bwd_kernel_traitsILi64ELi64ELi128ELi8ELi2ELi4ELi4ELb1ELb0EN7cutlass6half_tE19Flash_kernel_traitsILi64ELi64ELi128ELi8ES3_EELb1ELb0ELb1ELb0ELb0ELb1ELb0EEEvNS_16Flash_bwd_paramsE)
        /*05b4*/ 	.word	0x00000000


	//----- nvinfo : EIATTR_MIN_STACK_SIZE
	.align		4
.L_254:
        /*05b8*/ 	.byte	0x04, 0x12
        /*05ba*/ 	.short	(.L_256 - .L_255)
	.align		4
.L_255:
        /*05bc*/ 	.word	index@(_ZN5flash44flash_bwd_dq_dk_dv_loop_seqk_parallel_kernelI23Flash_bwd_kernel_traitsILi64ELi64ELi128ELi8ELi2ELi4ELi4ELb1ELb0EN7cutlass6half_tE19Flash_kernel_traitsILi64ELi64ELi128ELi8ES3_EELb0ELb0ELb1ELb0ELb0ELb1ELb1EEEvNS_16Flash_bwd_paramsE)
        /*05c0*/ 	.word	0x00000028


	//----- nvinfo : EIATTR_MIN_STACK_SIZE
	.align		4
.L_256:
        /*05c4*/ 	.byte	0x04, 0x12
        /*05c6*/ 	.short	(.L_258 - .L_257)
	.align		4
.L_257:
        /*05c8*/ 	.word	index@(_ZN5flash44flash_bwd_dq_dk_dv_loop_seqk_parallel_kernelI23Flash_bwd_kernel_traitsILi64ELi64ELi128ELi8ELi2ELi4ELi4ELb1ELb0EN7cutlass6half_tE19Flash_kernel_traitsILi64ELi64ELi128ELi8ES3_EELb1ELb0ELb1ELb1ELb0ELb0ELb0EEEvNS_16Flash_bwd_paramsE)
        /*05cc*/ 	.word	0x00000008


	//----- nvinfo : EIATTR_MIN_STACK_SIZE
	.align		4
.L_258:
        /*05d0*/ 	.byte	0x04, 0x12
        /*05d2*/ 	.short	(.L_260 - .L_259)
	.align		4
.L_259:
        /*05d4*/ 	.word	index@(_ZN5flash44flash_bwd_dq_dk_dv_loop_seqk_parallel_kernelI23Flash_bwd_kernel_traitsILi64ELi64ELi128ELi8ELi2ELi4ELi4ELb1ELb0EN7cutlass6half_tE19Flash_kernel_traitsILi64ELi64ELi128ELi8ES3_EELb0ELb0ELb1ELb1ELb0ELb0ELb1EEEvNS_16Flash_bwd_paramsE)
        /*05d8*/ 	.word	0x00000028


	//----- nvinfo : EIATTR_MIN_STACK_SIZE
	.align		4
.L_260:
        /*05dc*/ 	.byte	0x04, 0x12
        /*05de*/ 	.short	(.L_262 - .L_261)
	.align		4
.L_261:
        /*05e0*/ 	.word	index@(_ZN5flash25flash_bwd_dot_do_o_kernelILb0E23Flash_bwd_kernel_traitsILi64ELi64ELi128ELi8ELi2ELi4ELi4ELb1ELb0EN7cutlass6half_tE19Flash_kernel_traitsILi64ELi64ELi128ELi8ES3_EEEEvNS_16Flash_bwd_paramsE)
        /*05e4*/ 	.word	0x00000000


	//----- nvinfo : EIATTR_MIN_STACK_SIZE
	.align		4
.L_262:
        /*05e8*/ 	.byte	0x04, 0x12
        /*05ea*/ 	.short	(.L_264 - .L_263)
	.align		4
.L_263:
        /*05ec*/ 	.word	index@(_ZN5flash25flash_bwd_dot_do_o_kernelILb1E23Flash_bwd_kernel_traitsILi64ELi64ELi128ELi8ELi2ELi4ELi4ELb1ELb0EN7cutlass6half_tE19Flash_kernel_traitsILi64ELi64ELi128ELi8ES3_EEEEvNS_16Flash_bwd_paramsE)
        /*05f0*/ 	.word	0x00000000


	//----- nvinfo : EIATTR_MIN_STACK_SIZE
	.align		4
.L_264:
        /*05f4*/ 	.byte	0x04, 0x12
        /*05f6*/ 	.short	(.L_266 - .L_265)
	.align		4
.L_265:
        /*05f8*/ 	.word	index@(_ZN5flash27flash_bwd_convert_dq_kernelI23Flash_bwd_kernel_traitsILi64ELi128ELi128ELi8ELi4ELi4ELi4ELb0ELb0EN7cutlass6half_tE19Flash_kernel_traitsILi64ELi128ELi128ELi8ES3_EEEEvNS_16Flash_bwd_paramsEi)
        /*05fc*/ 	.word	0x00000000


	//----- nvinfo : EIATTR_MIN_STACK_SIZE
	.align		4
.L_266:
        /*0600*/ 	.byte	0x04, 0x12
        /*0602*/ 	.short	(.L_268 - .L_267)
	.align		4
.L_267:
        /*0604*/ 	.word	index@(_ZN5flash44flash_bwd_dq_dk_dv_loop_seqk_parallel_kernelI23Flash_bwd_kernel_traitsILi64ELi128ELi128ELi8ELi4ELi4ELi4ELb0ELb0EN7cutlass6half_tE19Flash_kernel_traitsILi64ELi128ELi128ELi8ES3_EELb1ELb0ELb0ELb0ELb0ELb1ELb0EEEvNS_16Flash_bwd_paramsE)
        /*0608*/ 	.word	0x00000050


	//----- nvinfo : EIATTR_MIN_STACK_SIZE
	.align		4
.L_268:
        /*060c*/ 	.byte	0x04, 0x12
        /*060e*/ 	.short	(.L_270 - .L_269)
	.align		4
.L_269:
        /*0610*/ 	.word	index@(_ZN5flash44flash_bwd_dq_dk_dv_loop_seqk_parallel_kernelI23Flash_bwd_kernel_traitsILi64ELi128ELi128ELi8ELi4ELi4ELi4ELb0ELb0EN7cutlass6half_tE19Flash_kernel_traitsILi64ELi128ELi128ELi8ES3_EELb0ELb0ELb0ELb0ELb0ELb1ELb1EEEvNS_16Flash_bwd_paramsE)
        /*0614*/ 	.word	0x00000160


	//----- nvinfo : EIATTR_MIN_STACK_SIZE
	.align		4
.L_270:
        /*0618*/ 	.byte	0x04, 0x12
        /*061a*/ 	.short	(.L_272 - .L_271)
	.align		4
.L_271:
        /*061c*/ 	.word	index@(_ZN5flash44flash_bwd_dq_dk_dv_loop_seqk_parallel_kernelI23Flash_bwd_kernel_traitsILi64ELi128ELi128ELi8ELi4ELi4ELi4ELb0ELb0EN7cutlass6half_tE19Flash_kernel_traitsILi64ELi128ELi128ELi8ES3_EELb1ELb0ELb0ELb0ELb0ELb0ELb0EEEvNS_16Flash_bwd_paramsE)
        /*0620*/ 	.word	0x00000060


	//----- nvinfo : EIATTR_MIN_STACK_SIZE
	.align		4
.L_272:
        /*0624*/ 	.byte	0x04, 0x12
        /*0626*/ 	.short	(.L_274 - .L_273)
	.align		4
.L_273:
        /*0628*/ 	.word	index@(_ZN5flash44flash_bwd_dq_dk_dv_loop_seqk_parallel_kernelI23Flash_bwd_kernel_traitsILi64ELi128ELi128ELi8ELi4ELi4ELi4ELb0ELb0EN7cutlass6half_tE19Flash_kernel_traitsILi64ELi128ELi128ELi8ES3_EELb0ELb0ELb0ELb0ELb0ELb0ELb1EEEvNS_16Flash_bwd_paramsE)
        /*062c*/ 	.word	0x00000168


	//----- nvinfo : EIATTR_MIN_STACK_SIZE
	.align		4
.L_274:
        /*0630*/ 	.byte	0x04, 0x12
        /*0632*/ 	.short	(.L_276 - .L_275)
	.align		4
.L_275:
        /*0634*/ 	.word	index@(_ZN5flash44flash_bwd_dq_dk_dv_loop_seqk_parallel_kernelI23Flash_bwd_kernel_traitsILi64ELi128ELi128ELi8ELi4ELi4ELi4ELb0ELb0EN7cutlass6half_tE19Flash_kernel_traitsILi64ELi128ELi128ELi8ES3_EELb1ELb0ELb1ELb0ELb0ELb0ELb0EEEvNS_16Flash_bwd_paramsE)
        /*0638*/ 	.word	0x00000040


	//----- nvinfo : EIATTR_MIN_STACK_SIZE
	.align		4
.L_276:
        /*063c*/ 	.byte	0x04, 0x12
        /*063e*/ 	.short	(.L_278 - .L_277)
	.align		4
.L_277:
        /*0640*/ 	.word	index@(_ZN5flash44flash_bwd_dq_dk_dv_loop_seqk_parallel_kernelI23Flash_bwd_kernel_traitsILi64ELi128ELi128ELi8ELi4ELi4ELi4ELb0ELb0EN7cutlass6half_tE19Flash_kernel_traitsILi64ELi128ELi128ELi8ES3_EELb0ELb0ELb1ELb0ELb0ELb0ELb1EEEvNS_16Flash_bwd_paramsE)
        /*0644*/ 	.word	0x00000168


	//----- nvinfo : EIATTR_MIN_STACK_SIZE
	.align		4
.L_278:
        /*0648*/ 	.byte	0x04, 0x12
        /*064a*/ 	.short	(.L_280 - .L_279)
	.align		4
.L_279:
        /*064c*/ 	.word	index@(_ZN5flash44flash_bwd_dq_dk_dv_loop_seqk_parallel_kernelI23Flash_bwd_kernel_traitsILi64ELi128ELi128ELi8ELi4ELi4ELi4ELb0ELb0EN7cutlass6half_tE19Flash_kernel_traitsILi64ELi128ELi128ELi8ES3_EELb1ELb0ELb0ELb0ELb1ELb1ELb0EEEvNS_16Flash_bwd_paramsE)
        /*0650*/ 	.word	0x00000068


	//----- nvinfo : EIATTR_MIN_STACK_SIZE
	.align		4
.L_280:
        /*0654*/ 	.byte	0x04, 0x12
        /*0656*/ 	.short	(.L_282 - .L_281)
	.align		4
.L_281:
        /*0658*/ 	.word	index@(_ZN5flash44flash_bwd_dq_dk_dv_loop_seqk_parallel_kernelI23Flash_bwd_kernel_traitsILi64ELi128ELi128ELi8ELi4ELi4ELi4ELb0ELb0EN7cutlass6half_tE19Flash_kernel_traitsILi64ELi128ELi128ELi8ES3_EELb0ELb0ELb0ELb0ELb1ELb1ELb1EEEvNS_16Flash_bwd_paramsE)
        /*065c*/ 	.word	0x00000150


	//----- nvinfo : EIATTR_MIN_STACK_SIZE
	.align		4
.L_282:
        /*0660*/ 	.byte	0x04, 0x12
        /*0662*/ 	.short	(.L_284 - .L_283)
	.align		4
.L_283:
        /*0664*/ 	.word	index@(_ZN5flash44flash_bwd_dq_dk_dv_loop_seqk_parallel_kernelI23Flash_bwd_kernel_traitsILi64ELi128ELi128ELi8ELi4ELi4ELi4ELb0ELb0EN7cutlass6half_tE19Flash_kernel_traitsILi64ELi128ELi128ELi8ES3_EELb1ELb0ELb0ELb1ELb0ELb0ELb0EEEvNS_16Flash_bwd_paramsE)
        /*0668*/ 	.word	0x00000080


	//----- nvinfo : EIATTR_MIN_STACK_SIZE
	.align		4
.L_284:
        /*066c*/ 	.byte	0x04, 0x12
        /*066e*/ 	.short	(.L_286 - .L_285)
	.align		4
.L_285:
        /*0670*/ 	.word	index@(_ZN5flash44flash_bwd_dq_dk_dv_loop_seqk_parallel_kernelI23Flash_bwd_kernel_traitsILi64ELi128ELi128ELi8ELi4ELi4ELi4ELb0ELb0EN7cutlass6half_tE19Flash_kernel_traitsILi64ELi128ELi128ELi8ES3_EELb0ELb0ELb0ELb1ELb0ELb0ELb1EEEvNS_16Flash_bwd_paramsE)
        /*0674*/ 	.word	0x00000178


	//----- nvinfo : EIATTR_MIN_STACK_SIZE
	.align		4
.L_286:
        /*0678*/ 	.byte	0x04, 0x12
        /*067a*/ 	.short	(.L_288 - .L_287)
	.align		4
.L_287:
        /*067c*/ 	.word	index@(_ZN5flash44flash_bwd_dq_dk_dv_loop_seqk_parallel_kernelI23Flash_bwd_kernel_traitsILi64ELi128ELi128ELi8ELi4ELi4ELi4ELb0ELb0EN7cutlass6half_tE19Flash_kernel_traitsILi64ELi128ELi128ELi8ES3_EELb1ELb0ELb1ELb0ELb0ELb1ELb0EEEvNS_16Flash_bwd_paramsE)
        /*0680*/ 	.word	0x00000048


	//----- nvinfo : EIATTR_MIN_STACK_SIZE
	.align		4
.L_288:
        /*0684*/ 	.byte	0x04, 0x12
        /*0686*/ 	.short	(.L_290 - .L_289)
	.align		4
.L_289:
        /*0688*/ 	.word	index@(_ZN5flash44flash_bwd_dq_dk_dv_loop_seqk_parallel_kernelI23Flash_bwd_kernel_traitsILi64ELi128ELi128ELi8ELi4ELi4ELi4ELb0ELb0EN7cutlass6half_tE19Flash_kernel_traitsILi64ELi128ELi128ELi8ES3_EELb0ELb0ELb1ELb0ELb0ELb1ELb1EEEvNS_16Flash_bwd_paramsE)
        /*068c*/ 	.word	0x00000150


	//----- nvinfo : EIATTR_MIN_STACK_SIZE
	.align		4
.L_290:
        /*0690*/ 	.byte	0x04, 0x12
        /*0692*/ 	.short	(.L_292 - .L_291)
	.align		4
.L_291:
        /*0694*/ 	.word	index@(_ZN5flash44flash_bwd_dq_dk_dv_loop_seqk_parallel_kernelI23Flash_bwd_kernel_traitsILi64ELi128ELi128ELi8ELi4ELi4ELi4ELb0ELb0EN7cutlass6half_tE19Flash_kernel_traitsILi64ELi128ELi128ELi8ES3_EELb1ELb0ELb1ELb1ELb0ELb0ELb0EEEvNS_16Flash_bwd_paramsE)
        /*0698*/ 	.word	0x00000048


	//----- nvinfo : EIATTR_MIN_STACK_SIZE
	.align		4
.L_292:
        /*069c*/ 	.byte	0x04, 0x12
        /*069e*/ 	.short	(.L_294 - .L_293)
	.align		4
.L_293:
        /*06a0*/ 	.word	index@(_ZN5flash44flash_bwd_dq_dk_dv_loop_seqk_parallel_kernelI23Flash_bwd_kernel_traitsILi64ELi128ELi128ELi8ELi4ELi4ELi4ELb0ELb0EN7cutlass6half_tE19Flash_kernel_traitsILi64ELi128ELi128ELi8ES3_EELb0ELb0ELb1ELb1ELb0ELb0ELb1EEEvNS_16Flash_bwd_paramsE)
        /*06a4*/ 	.word	0x00000170


	//----- nvinfo : EIATTR_MIN_STACK_SIZE
	.align		4
.L_294:
        /*06a8*/ 	.byte	0x04, 0x12
        /*06aa*/ 	.short	(.L_296 - .L_295)
	.align		4
.L_295:
        /*06ac*/ 	.word	index@(_ZN5flash25flash_bwd_dot_do_o_kernelILb0E23Flash_bwd_kernel_traitsILi64ELi128ELi128ELi8ELi4ELi4ELi4ELb0ELb0EN7cutlass6half_tE19Flash_kernel_traitsILi64ELi128ELi128ELi8ES3_EEEEvNS_16Flash_bwd_paramsE)
        /*06b0*/ 	.word	0x00000000


	//----- nvinfo : EIATTR_MIN_STACK_SIZE
	.align		4
.L_296:
        /*06b4*/ 	.byte	0x04, 0x12
        /*06b6*/ 	.short	(.L_298 - .L_297)
	.align		4
.L_297:
        /*06b8*/ 	.word	index@(_ZN5flash25flash_bwd_dot_do_o_kernelILb1E23Flash_bwd_kernel_traitsILi64ELi128ELi128ELi8ELi4ELi4ELi4ELb0ELb0EN7cutlass6half_tE19Flash_kernel_traitsILi64ELi128ELi128ELi8ES3_EEEEvNS_16Flash_bwd_paramsE)
        /*06bc*/ 	.word	0x00000000
.L_298:


//--------------------- .nv.info._ZN5flash44flash_bwd_dq_dk_dv_loop_seqk_parallel_kernelI23Flash_bwd_kernel_traitsILi64ELi64ELi128ELi8ELi2ELi4ELi4ELb1ELb0EN7cutlass6half_tE19Flash_kernel_traitsILi64ELi64ELi128ELi8ES3_EELb0ELb0ELb0ELb0ELb0ELb1ELb0EEEvNS_16Flash_bwd_paramsE --------------------------
	.section	.nv.info._ZN5flash44flash_bwd_dq_dk_dv_loop_seqk_parallel_kernelI23Flash_bwd_kernel_traitsILi64ELi64ELi128ELi8ELi2ELi4ELi4ELb1ELb0EN7cutlass6half_tE19Flash_kernel_traitsILi64ELi64ELi128ELi8ES3_EELb0ELb0ELb0ELb0ELb0ELb1ELb0EEEvNS_16Flash_bwd_paramsE,"",@"SHT_CUDA_INFO"
	.sectionflags	@""
	.align	4


	//----- nvinfo : EIATTR_CUDA_API_VERSION
	.align		4
        /*0000*/ 	.byte	0x04, 0x37
        /*0002*/ 	.short	(.L_300 - .L_299)
.L_299:
        /*0004*/ 	.word	0x00000082


	//----- nvinfo : EIATTR_SW2861232_WAR
	.align		4
.L_300:
        /*0008*/ 	.byte	0x01, 0x35
	.zero		2


	//----- nvinfo : EIATTR_PARAM_CBANK
	.align		4
        /*000c*/ 	.byte	0x04, 0x0a
        /*000e*/ 	.short	(.L_302 - .L_301)
	.align		4
.L_301:
        /*0010*/ 	.word	index@(.nv.constant0._ZN5flash44flash_bwd_dq_dk_dv_loop_seqk_parallel_kernelI23Flash_bwd_kernel_traitsILi64ELi64ELi128ELi8ELi2ELi4ELi4ELb1ELb0EN7cutlass6half_tE19Flash_kernel_traitsILi64ELi64ELi128ELi8ES3_EELb0ELb0ELb0ELb0ELb0ELb1ELb0EEEvNS_16Flash_bwd_paramsE)
        /*0014*/ 	.short	0x0160
        /*0016*/ 	.short	0x0280


	//----- nvinfo : EIATTR_CBANK_PARAM_SIZE
	.align		4
.L_302:
        /*0018*/ 	.byte	0x03, 0x19
        /*001a*/ 	.short	0x0280


	//----- nvinfo : EIATTR_KPARAM_INFO
	.align		4
        /*001c*/ 	.byte	0x04, 0x17
        /*001e*/ 	.short	(.L_304 - .L_303)
.L_303:
        /*0020*/ 	.word	0x00000000
        /*0024*/ 	.short	0x0000
        /*0026*/ 	.short	0x0000
        /*0028*/ 	.byte	0x00, 0xf0, 0x01, 0x0a


	//----- nvinfo : EIATTR_MAXREG_COUNT
	.align		4
.L_304:
        /*002c*/ 	.byte	0x03, 0x1b
        /*002e*/ 	.short	0x00ff


	//----- nvinfo : EIATTR_NUM_BARRIERS
	.align		4
        /*0030*/ 	.byte	0x02, 0x4c
        /*0032*/ 	.byte	0x01
	.zero		1


	//----- nvinfo : EIATTR_MERCURY_ISA_VERSION
	.align		4
        /*0034*/ 	.byte	0x03, 0x5f
        /*0036*/ 	.short	0x0000


	//----- nvinfo : EIATTR_EXIT_INSTR_OFFSETS
	.align		4
        /*0038*/ 	.byte	0x04, 0x1c
        /*003a*/ 	.short	(.L_306 - .L_305)


	//   ....[0]....
.L_305:
        /*003c*/ 	.word	0x00000080


	//   ....[1]....
        /*0040*/ 	.word	0x00006ce0


	//----- nvinfo : EIATTR_CTAIDZ_USED
	.align		4
.L_306:
        /*0044*/ 	.byte	0x01, 0x04
	.zero		2


	//----- nvinfo : EIATTR_CRS_STACK_SIZE
	.align		4
        /*0048*/ 	.byte	0x04, 0x1e
        /*004a*/ 	.short	(.L_308 - .L_307)
.L_307:
        /*004c*/ 	.word	0x00000000
.L_308:


//--------------------- .nv.info._ZN5flash44flash_bwd_dq_dk_dv_loop_seqk_parallel_kernelI23Flash_bwd_kernel_traitsILi64ELi64ELi128ELi8ELi2ELi4ELi4ELb1ELb0EN7cutlass6half_tE19Flash_kernel_traitsILi64ELi64ELi128ELi8ES3_EELb0ELb0ELb0ELb0ELb0ELb0ELb0EEEvNS_16Flash_bwd_paramsE --------------------------
	.section	.nv.info._ZN5flash44flash_bwd_dq_dk_dv_loop_seqk_parallel_kernelI23Flash_bwd_kernel_traitsILi64ELi64ELi128ELi8ELi2ELi4ELi4ELb1ELb0EN7cutlass6half_tE19Flash_kernel_traitsILi64ELi64ELi128ELi8ES3_EELb0ELb0ELb0ELb0ELb0ELb0ELb0EEEvNS_16Flash_bwd_paramsE,"",@"SHT_CUDA_INFO"
	.sectionflags	@""
	.align	4


	//----- nvinfo : EIATTR_CUDA_API_VERSION
	.align		4
        /*0000*/ 	.byte	0x04, 0x37
        /*0002*/ 	.short	(.L_310 - .L_309)
.L_309:
        /*0004*/ 	.word	0x00000082


	//----- nvinfo : EIATTR_SW2861232_WAR
	.align		4
.L_310:
        /*0008*/ 	.byte	0x01, 0x35
	.zero		2


	//----- nvinfo : EIATTR_PARAM_CBANK
	.align		4
        /*000c*/ 	.byte	0x04, 0x0a
        /*000e*/ 	.short	(.L_312 - .L_311)
	.align		4
.L_311:
        /*0010*/ 	.word	index@(.nv.constant0._ZN5flash44flash_bwd_dq_dk_dv_loop_seqk_parallel_kernelI23Flash_bwd_kernel_traitsILi64ELi64ELi128ELi8ELi2ELi4ELi4ELb1ELb0EN7cutlass6half_tE19Flash_kernel_traitsILi64ELi64ELi128ELi8ES3_EELb0ELb0ELb0ELb0ELb0ELb0ELb0EEEvNS_16Flash_bwd_paramsE)
        /*0014*/ 	.short	0x0160
        /*0016*/ 	.short	0x0280


	//----- nvinfo : EIATTR_CBANK_PARAM_SIZE
	.align		4
.L_312:
        /*0018*/ 	.byte	0x03, 0x19
        /*001a*/ 	.short	0x0280


	//----- nvinfo : EIATTR_KPARAM_INFO
	.align		4
        /*001c*/ 	.byte	0x04, 0x17
        /*001e*/ 	.short	(.L_314 - .L_313)
.L_313:
        /*0020*/ 	.word	0x00000000
        /*0024*/ 	.short	0x0000
        /*0026*/ 	.short	0x0000
        /*0028*/ 	.byte	0x00, 0xf0, 0x01, 0x0a


	//----- nvinfo : EIATTR_MAXREG_COUNT
	.align		4
.L_314:
        /*002c*/ 	.byte	0x03, 0x1b
        /*002e*/ 	.short	0x00ff


	//----- nvinfo : EIATTR_NUM_BARRIERS
	.align		4
        /*0030*/ 	.byte	0x02, 0x4c
        /*0032*/ 	.byte	0x01
	.zero		1


	//----- nvinfo : EIATTR_MERCURY_ISA_VERSION
	.align		4
        /*0034*/ 	.byte	0x03, 0x5f
        /*0036*/ 	.short	0x0000


	//----- nvinfo : EIATTR_EXIT_INSTR_OFFSETS
	.align		4
        /*0038*/ 	.byte	0x04, 0x1c
        /*003a*/ 	.short	(.L_316 - .L_315)


	//   ....[0]....
.L_315:
        /*003c*/ 	.word	0x00000080


	//   ....[1]....
        /*0040*/ 	.word	0x00007390


	//----- nvinfo : EIATTR_CTAIDZ_USED
	.align		4
.L_316:
        /*0044*/ 	.byte	0x01, 0x04
	.zero		2


	//----- nvinfo : EIATTR_CRS_STACK_SIZE
	.align		4
        /*0048*/ 	.byte	0x04, 0x1e
        /*004a*/ 	.short	(.L_318 - .L_317)
.L_317:
        /*004c*/ 	.word	0x00000000
.L_318:


//--------------------- .nv.info._ZN5flash44flash_bwd_dq_dk_dv_loop_seqk_parallel_kernelI23Flash_bwd_kernel_traitsILi64ELi64ELi128ELi8ELi2ELi4ELi4ELb1ELb0EN7cutlass6half_tE19Flash_kernel_traitsILi64ELi64ELi128ELi8ES3_EELb0ELb0ELb1ELb0ELb0ELb0ELb0EEEvNS_16Flash_bwd_paramsE --------------------------
	.section	.nv.info._ZN5flash44flash_bwd_dq_dk_dv_loop_seqk_parallel_kernelI23Flash_bwd_kernel_traitsILi64ELi64ELi128ELi8ELi2ELi4ELi4ELb1ELb0EN7cutlass6half_tE19Flash_kernel_traitsILi64ELi64ELi128ELi8ES3_EELb0ELb0ELb1ELb0ELb0ELb0ELb0EEEvNS_16Flash_bwd_paramsE,"",@"SHT_CUDA_INFO"
	.sectionflags	@""
	.align	4


	//----- nvinfo : EIATTR_CUDA_API_VERSION
	.align		4
        /*0000*/ 	.byte	0x04, 0x37
        /*0002*/ 	.short	(.L_320 - .L_319)
.L_319:
        /*0004*/ 	.word	0x00000082


	//----- nvinfo : EIATTR_SW2861232_WAR
	.align		4
.L_320:
        /*0008*/ 	.byte	0x01, 0x35
	.zero		2


	//----- nvinfo : EIATTR_PARAM_CBANK
	.align		4
        /*000c*/ 	.byte	0x04, 0x0a
        /*000e*/ 	.short	(.L_322 - .L_321)
	.align		4
.L_321:
        /*0010*/ 	.word	index@(.nv.constant0._ZN5flash44flash_bwd_dq_dk_dv_loop_seqk_parallel_kernelI23Flash_bwd_kernel_traitsILi64ELi64ELi128ELi8ELi2ELi4ELi4ELb1ELb0EN7cutlass6half_tE19Flash_kernel_traitsILi64ELi64ELi128ELi8ES3_EELb0ELb0ELb1ELb0ELb0ELb0ELb0EEEvNS_16Flash_bwd_paramsE)
        /*0014*/ 	.short	0x0160
        /*0016*/ 	.short	0x0280


	//----- nvinfo : EIATTR_CBANK_PARAM_SIZE
	.align		4
.L_322:
        /*0018*/ 	.byte	0x03, 0x19
        /*001a*/ 	.short	0x0280


	//----- nvinfo : EIATTR_KPARAM_INFO
	.align		4
        /*001c*/ 	.byte	0x04, 0x17
        /*001e*/ 	.short	(.L_324 - .L_323)
.L_323:
        /*0020*/ 	.word	0x00000000
        /*0024*/ 	.short	0x0000
        /*0026*/ 	.short	0x0000
        /*0028*/ 	.byte	0x00, 0xf0, 0x01, 0x0a


	//----- nvinfo : EIATTR_MAXREG_COUNT
	.align		4
.L_324:
        /*002c*/ 	.byte	0x03, 0x1b
        /*002e*/ 	.short	0x00ff


	//----- nvinfo : EIATTR_NUM_BARRIERS
	.align		4
        /*0030*/ 	.byte	0x02, 0x4c
        /*0032*/ 	.byte	0x01
	.zero		1


	//----- nvinfo : EIATTR_MERCURY_ISA_VERSION
	.align		4
        /*0034*/ 	.byte	0x03, 0x5f
        /*0036*/ 	.short	0x0000


	//----- nvinfo : EIATTR_EXIT_INSTR_OFFSETS
	.align		4
        /*0038*/ 	.byte	0x04, 0x1c
        /*003a*/ 	.short	(.L_326 - .L_325)


	//   ....[0]....
.L_325:
        /*003c*/ 	.word	0x00000080


	//   ....[1]....
        /*0040*/ 	.word	0x000079c0


	//----- nvinfo : EIATTR_CTAIDZ_USED
	.align		4
.L_326:
        /*0044*/ 	.byte	0x01, 0x04
	.zero		2


	//----- nvinfo : EIATTR_CRS_STACK_SIZE
	.align		4
        /*0048*/ 	.byte	0x04, 0x1e
        /*004a*/ 	.short	(.L_328 - .L_327)
.L_327:
        /*004c*/ 	.word	0x00000000
.L_328:


//--------------------- .nv.info._ZN5flash44flash_bwd_dq_dk_dv_loop_seqk_parallel_kernelI23Flash_bwd_kernel_traitsILi64ELi64ELi128ELi8ELi2ELi4ELi4ELb1ELb0EN7cutlass6half_tE19Flash_kernel_traitsILi64ELi64ELi128ELi8ES3_EELb0ELb0ELb0ELb0ELb1ELb1ELb0EEEvNS_16Flash_bwd_paramsE --------------------------
	.section	.nv.info._ZN5flash44flash_bwd_dq_dk_dv_loop_seqk_parallel_kernelI23Flash_bwd_kernel_traitsILi64ELi64ELi128ELi8ELi2ELi4ELi4ELb1ELb0EN7cutlass6half_tE19Flash_kernel_traitsILi64ELi64ELi128ELi8ES3_EELb0ELb0ELb0ELb0ELb1ELb1ELb0EEEvNS_16Flash_bwd_paramsE,"",@"SHT_CUDA_INFO"
	.sectionflags	@""
	.align	4


	//----- nvinfo : EIATTR_CUDA_API_VERSION
	.align		4
        /*0000*/ 	.byte	0x04, 0x37
        /*0002*/ 	.short	(.L_330 - .L_329)
.L_329:
        /*0004*/ 	.word	0x00000082


	//----- nvinfo : EIATTR_SW2861232_WAR
	.align		4
.L_330:
        /*0008*/ 	.byte	0x01, 0x35
	.zero		2


	//----- nvinfo : EIATTR_PARAM_CBANK
	.align		4
        /*000c*/ 	.byte	0x04, 0x0a
        /*000e*/ 	.short	(.L_332 - .L_331)
	.align		4
.L_331:
        /*0010*/ 	.word	index@(.nv.constant0._ZN5flash44flash_bwd_dq_dk_dv_loop_seqk_parallel_kernelI23Flash_bwd_kernel_traitsILi64ELi64ELi128ELi8ELi2ELi4ELi4ELb1ELb0EN7cutlass6half_tE19Flash_kernel_traitsILi64ELi64ELi128ELi8ES3_EELb0ELb0ELb0ELb0ELb1ELb1ELb0EEEvNS_16Flash_bwd_paramsE)
        /*0014*/ 	.short	0x0160
        /*0016*/ 	.short	0x0280


	//----- nvinfo : EIATTR_CBANK_PARAM_SIZE
	.align		4
.L_332:
        /*0018*/ 	.byte	0x03, 0x19
        /*001a*/ 	.short	0x0280


	//----- nvinfo : EIATTR_KPARAM_INFO
	.align		4
        /*001c*/ 	.byte	0x04, 0x17
        /*001e*/ 	.short	(.L_334 - .L_333)
.L_333:
        /*0020*/ 	.word	0x00000000
        /*0024*/ 	.short	0x0000
        /*0026*/ 	.short	0x0000
        /*0028*/ 	.byte	0x00, 0xf0, 0x01, 0x0a


	//----- nvinfo : EIATTR_MAXREG_COUNT
	.align		4
.L_334:
        /*002c*/ 	.byte	0x03, 0x1b
        /*002e*/ 	.short	0x00ff


	//----- nvinfo : EIATTR_NUM_BARRIERS
	.align		4
        /*0030*/ 	.byte	0x02, 0x4c
        /*0032*/ 	.byte	0x01
	.zero		1


	//----- nvinfo : EIATTR_MERCURY_ISA_VERSION
	.align		4
        /*0034*/ 	.byte	0x03, 0x5f
        /*0036*/ 	.short	0x0000


	//----- nvinfo : EIATTR_EXIT_INSTR_OFFSETS
	.align		4
        /*0038*/ 	.byte	0x04, 0x1c
        /*003a*/ 	.short	(.L_336 - .L_335)


	//   ....[0]....
.L_335:
        /*003c*/ 	.word	0x00000090


	//   ....[1]....
        /*0040*/ 	.word	0x00004e40


	//----- nvinfo : EIATTR_CTAIDZ_USED
	.align		4
.L_336:
        /*0044*/ 	.byte	0x01, 0x04
	.zero		2


//--------------------- .nv.info._ZN5flash44flash_bwd_dq_dk_dv_loop_seqk_parallel_kernelI23Flash_bwd_kernel_traitsILi64ELi64ELi128ELi8ELi2ELi4ELi4ELb1ELb0EN7cutlass6half_tE19Flash_kernel_traitsILi64ELi64ELi128ELi8ES3_EELb0ELb0ELb0ELb1ELb0ELb0ELb0EEEvNS_16Flash_bwd_paramsE --------------------------
	.section	.nv.info._ZN5flash44flash_bwd_dq_dk_dv_loop_seqk_parallel_kernelI23Flash_bwd_kernel_traitsILi64ELi64ELi128ELi8ELi2ELi4ELi4ELb1ELb0EN7cutlass6half_tE19Flash_kernel_traitsILi64ELi64ELi128ELi8ES3_EELb0ELb0ELb0ELb1ELb0ELb0ELb0EEEvNS_16Flash_bwd_paramsE,"",@"SHT_CUDA_INFO"
	.sectionflags	@""
	.align	4


	//----- nvinfo : EIATTR_CUDA_API_VERSION
	.align		4
        /*0000*/ 	.byte	0x04, 0x37
        /*0002*/ 	.short	(.L_338 - .L_337)
.L_337:
        /*0004*/ 	.word	0x00000082


	//----- nvinfo : EIATTR_SW2861232_WAR
	.align		4
.L_338:
        /*0008*/ 	.byte	0x01, 0x35
	.zero		2


	//----- nvinfo : EIATTR_PARAM_CBANK
	.align		4
        /*000c*/ 	.byte	0x04, 0x0a
        /*000e*/ 	.short	(.L_340 - .L_339)
	.align		4
.L_339:
        /*0010*/ 	.word	index@(.nv.constant0._ZN5flash44flash_bwd_dq_dk_dv_loop_seqk_parallel_kernelI23Flash_bwd_kernel_traitsILi64ELi64ELi128ELi8ELi2ELi4ELi4ELb1ELb0EN7cutlass6half_tE19Flash_kernel_traitsILi64ELi64ELi128ELi8ES3_EELb0ELb0ELb0ELb1ELb0ELb0ELb0EEEvNS_16Flash_bwd_paramsE)
        /*0014*/ 	.short	0x0160
        /*0016*/ 	.short	0x0280


	//----- nvinfo : EIATTR_CBANK_PARAM_SIZE
	.align		4
.L_340:
        /*0018*/ 	.byte	0x03, 0x19
        /*001a*/ 	.short	0x0280


	//----- nvinfo : EIATTR_KPARAM_INFO
	.align		4
        /*001c*/ 	.byte	0x04, 0x17
        /*001e*/ 	.short	(.L_342 - .L_341)
.L_341:
        /*0020*/ 	.word	0x00000000
        /*0024*/ 	.short	0x0000
        /*0026*/ 	.short	0x0000
        /*0028*/ 	.byte	0x00, 0xf0, 0x01, 0x0a


	//----- nvinfo : EIATTR_MAXREG_COUNT
	.align		4
.L_342:
        /*002c*/ 	.byte	0x03, 0x1b
        /*002e*/ 	.short	0x00ff


	//----- nvinfo : EIATTR_NUM_BARRIERS
	.align		4
        /*0030*/ 	.byte	0x02, 0x4c
        /*0032*/ 	.byte	0x01
	.zero		1


	//----- nvinfo : EIATTR_MERCURY_ISA_VERSION
	.align		4
        /*0034*/ 	.byte	0x03, 0x5f
        /*0036*/ 	.short	0x0000


	//----- nvinfo : EIATTR_EXIT_INSTR_OFFSETS
	.align		4
        /*0038*/ 	.byte	0x04, 0x1c
        /*003a*/ 	.short	(.L_344 - .L_343)


	//   ....[0]....
.L_343:
        /*003c*/ 	.word	0x00000080


	//   ....[1]....
        /*0040*/ 	.word	0x00007a90


	//----- nvinfo : EIATTR_CTAIDZ_USED
	.align		4
.L_344:
        /*0044*/ 	.byte	0x01, 0x04
	.zero		2


	//----- nvinfo : EIATTR_CRS_STACK_SIZE
	.align		4
        /*0048*/ 	.byte	0x04, 0x1e
        /*004a*/ 	.short	(.L_346 - .L_345)
.L_345:
        /*004c*/ 	.word	0x00000000
.L_346:


//--------------------- .nv.info._ZN5flash44flash_bwd_dq_dk_dv_loop_seqk_parallel_kernelI23Flash_bwd_kernel_traitsILi64ELi64ELi128ELi8ELi2ELi4ELi4ELb1ELb0EN7cutlass6half_tE19Flash_kernel_traitsILi64ELi64ELi128ELi8ES3_EELb0ELb0ELb1ELb0ELb0ELb1ELb0EEEvNS_16Flash_bwd_paramsE --------------------------
	.section	.nv.info._ZN5flash44flash_bwd_dq_dk_dv_loop_seqk_parallel_kernelI23Flash_bwd_kernel_traitsILi64ELi64ELi128ELi8ELi2ELi4ELi4ELb1ELb0EN7cutlass6half_tE19Flash_kernel_traitsILi64ELi64ELi128ELi8ES3_EELb0ELb0ELb1ELb0ELb0ELb1ELb0EEEvNS_16Flash_bwd_paramsE,"",@"SHT_CUDA_INFO"
	.sectionflags	@""
	.align	4


	//----- nvinfo : EIATTR_CUDA_API_VERSION
	.align		4
        /*0000*/ 	.byte	0x04, 0x37
        /*0002*/ 	.short	(.L_348 - .L_347)
.L_347:
        /*0004*/ 	.word	0x00000082


	//----- nvinfo : EIATTR_SW2861232_WAR
	.align		4
.L_348:
        /*0008*/ 	.byte	0x01, 0x35
	.zero		2


	//----- nvinfo : EIATTR_PARAM_CBANK
	.align		4
        /*000c*/ 	.byte	0x04, 0x0a
        /*000e*/ 	.short	(.L_350 - .L_349)
	.align		4
.L_349:
        /*0010*/ 	.word	index@(.nv.constant0._ZN5flash44flash_bwd_dq_dk_dv_loop_seqk_parallel_kernelI23Flash_bwd_kernel_traitsILi64ELi64ELi128ELi8ELi2ELi4ELi4ELb1ELb0EN7cutlass6half_tE19Flash_kernel_traitsILi64ELi64ELi128ELi8ES3_EELb0ELb0ELb1ELb0ELb0ELb1ELb0EEEvNS_16Flash_bwd_paramsE)
        /*0014*/ 	.short	0x0160
        /*0016*/ 	.short	0x0280


	//----- nvinfo : EIATTR_CBANK_PARAM_SIZE
	.align		4
.L_350:
        /*0018*/ 	.byte	0x03, 0x19
        /*001a*/ 	.short	0x0280


	//----- nvinfo : EIATTR_KPARAM_INFO
	.align		4
        /*001c*/ 	.byte	0x04, 0x17
        /*001e*/ 	.short	(.L_352 - .L_351)
.L_351:
        /*0020*/ 	.word	0x00000000
        /*0024*/ 	.short	0x0000
        /*0026*/ 	.short	0x0000
        /*0028*/ 	.byte	0x00, 0xf0, 0x01, 0x0a


	//----- nvinfo : EIATTR_MAXREG_COUNT
	.align		4
.L_352:
        /*002c*/ 	.byte	0x03, 0x1b
        /*002e*/ 	.short	0x00ff


	//----- nvinfo : EIATTR_NUM_BARRIERS
	.align		4
        /*0030*/ 	.byte	0x02, 0x4c
        /*0032*/ 	.byte	0x01
	.zero		1


	//----- nvinfo : EIATTR_MERCURY_ISA_VERSION
	.align		4
        /*0034*/ 	.byte	0x03, 0x5f
        /*0036*/ 	.short	0x0000


	//----- nvinfo : EIATTR_EXIT_INSTR_OFFSETS
	.align		4
        /*0038*/ 	.byte	0x04, 0x1c
        /*003a*/ 	.short	(.L_354 - .L_353)


	//   ....[0]....
.L_353:
        /*003c*/ 	.word	0x00000080


	//   ....[1]....
        /*0040*/ 	.word	0x00007350


	//----- nvinfo : EIATTR_CTAIDZ_USED
	.align		4
.L_354:
        /*0044*/ 	.byte	0x01, 0x04
	.zero		2


	//----- nvinfo : EIATTR_CRS_STACK_SIZE
	.align		4
        /*0048*/ 	.byte	0x04, 0x1e
        /*004a*/ 	.short	(.L_356 - .L_355)
.L_355:
        /*004c*/ 	.word	0x00000000
.L_356:


//--------------------- .nv.info._ZN5flash44flash_bwd_dq_dk_dv_loop_seqk_parallel_kernelI23Flash_bwd_kernel_traitsILi64ELi64ELi128ELi8ELi2ELi4ELi4ELb1ELb0EN7cutlass6half_tE19Flash_kernel_traitsILi64ELi64ELi128ELi8ES3_EELb0ELb0ELb1ELb1ELb0ELb0ELb0EEEvNS_16Flash_bwd_paramsE --------------------------
	.section	.nv.info._ZN5flash44flash_bwd_dq_dk_dv_loop_seqk_parallel_kernelI23Flash_bwd_kernel_traitsILi64ELi64ELi128ELi8ELi2ELi4ELi4ELb1ELb0EN7cutlass6half_tE19Flash_kernel_traitsILi64ELi64ELi128ELi8ES3_EELb0ELb0ELb1ELb1ELb0ELb0ELb0EEEvNS_16Flash_bwd_paramsE,"",@"SHT_CUDA_INFO"
	.sectionflags	@""
	.align	4


	//----- nvinfo : EIATTR_CUDA_API_VERSION
	.align		4
        /*0000*/ 	.byte	0x04, 0x37
        /*0002*/ 	.short	(.L_358 - .L_357)
.L_357:
        /*0004*/ 	.word	0x00000082


	//----- nvinfo : EIATTR_SW2861232_WAR
	.align		4
.L_358:
        /*0008*/ 	.byte	0x01, 0x35
	.zero		2


	//----- nvinfo : EIATTR_PARAM_CBANK
	.align		4
        /*000c*/ 	.byte	0x04, 0x0a
        /*000e*/ 	.short	(.L_360 - .L_359)
	.align		4
.L_359:
        /*0010*/ 	.word	index@(.nv.constant0._ZN5flash44flash_bwd_dq_dk_dv_loop_seqk_parallel_kernelI23Flash_bwd_kernel_traitsILi64ELi64ELi128ELi8ELi2ELi4ELi4ELb1ELb0EN7cutlass6half_tE19Flash_kernel_traitsILi64ELi64ELi128ELi8ES3_EELb0ELb0ELb1ELb1ELb0ELb0ELb0EEEvNS_16Flash_bwd_paramsE)
        /*0014*/ 	.short	0x0160
        /*0016*/ 	.short	0x0280


	//----- nvinfo : EIATTR_CBANK_PARAM_SIZE
	.align		4
.L_360:
        /*0018*/ 	.byte	0x03, 0x19
        /*001a*/ 	.short	0x0280


	//----- nvinfo : EIATTR_KPARAM_INFO
	.align		4
        /*001c*/ 	.byte	0x04, 0x17
        /*001e*/ 	.short	(.L_362 - .L_361)
.L_361:
        /*0020*/ 	.word	0x00000000
        /*0024*/ 	.short	0x0000
        /*0026*/ 	.short	0x0000
        /*0028*/ 	.byte	0x00, 0xf0, 0x01, 0x0a


	//----- nvinfo : EIATTR_MAXREG_COUNT
	.align		4
.L_362:
        /*002c*/ 	.byte	0x03, 0x1b
        /*002e*/ 	.short	0x00ff


	//----- nvinfo : EIATTR_NUM_BARRIERS
	.align		4
        /*0030*/ 	.byte	0x02, 0x4c
        /*0032*/ 	.byte	0x01
	.zero		1


	//----- nvinfo : EIATTR_MERCURY_ISA_VERSION
	.align		4
        /*0034*/ 	.byte	0x03, 0x5f
        /*0036*/ 	.short	0x0000


	//----- nvinfo : EIATTR_EXIT_INSTR_OFFSETS
	.align		4
        /*0038*/ 	.byte	0x04, 0x1c
        /*003a*/ 	.short	(.L_364 - .L_363)


	//   ....[0]....
.L_363:
        /*003c*/ 	.word	0x00000080


	//   ....[1]....
        /*0040*/ 	.word	0x00008180


	//----- nvinfo : EIATTR_CTAIDZ_USED
	.align		4
.L_364:
        /*0044*/ 	.byte	0x01, 0x04
	.zero		2


	//----- nvinfo : EIATTR_CRS_STACK_SIZE
	.align		4
        /*0048*/ 	.byte	0x04, 0x1e
        /*004a*/ 	.short	(.L_366 - .L_365)
.L_365:
        /*004c*/ 	.word	0x00000000
.L_366:


//--------------------- .nv.info._ZN5flash44flash_bwd_dq_dk_dv_loop_seqk_parallel_kernelI23Flash_bwd_kernel_traitsILi64ELi128ELi128ELi8ELi4ELi4ELi4ELb0ELb0EN7cutlass6half_tE19Flash_kernel_traitsILi64ELi128ELi128ELi8ES3_EELb0ELb0ELb0ELb0ELb0ELb1ELb0EEEvNS_16Flash_bwd_paramsE --------------------------
	.section	.nv.info._ZN5flash44flash_bwd_dq_dk_dv_loop_seqk_parallel_kernelI23Flash_bwd_kernel_traitsILi64ELi128ELi128ELi8ELi4ELi4ELi4ELb0ELb0EN7cutlass6half_tE19Flash_kernel_traitsILi64ELi128ELi128ELi8ES3_EELb0ELb0ELb0ELb0ELb0ELb1ELb0EEEvNS_16Flash_bwd_paramsE,"",@"SHT_CUDA_INFO"
	.sectionflags	@""
	.align	4


	//----- nvinfo : EIATTR_CUDA_API_VERSION
	.align		4
        /*0000*/ 	.byte	0x04, 0x37
        /*0002*/ 	.short	(.L_368 - .L_367)
.L_367:
        /*0004*/ 	.word	0x00000082


	//----- nvinfo : EIATTR_SW2861232_WAR
	.align		4
.L_368:
        /*0008*/ 	.byte	0x01, 0x35
	.zero		2


	//----- nvinfo : EIATTR_PARAM_CBANK
	.align		4
        /*000c*/ 	.byte	0x04, 0x0a
        /*000e*/ 	.short	(.L_370 - .L_369)
	.align		4
.L_369:
        /*0010*/ 	.word	index@(.nv.constant0._ZN5flash44flash_bwd_dq_dk_dv_loop_seqk_parallel_kernelI23Flash_bwd_kernel_traitsILi64ELi128ELi128ELi8ELi4ELi4ELi4ELb0ELb0EN7cutlass6half_tE19Flash_kernel_traitsILi64ELi128ELi128ELi8ES3_EELb0ELb0ELb0ELb0ELb0ELb1ELb0EEEvNS_16Flash_bwd_paramsE)
        /*0014*/ 	.short	0x0160
        /*0016*/ 	.short	0x0280


	//----- nvinfo : EIATTR_CBANK_PARAM_SIZE
	.align		4
.L_370:
        /*0018*/ 	.byte	0x03, 0x19
        /*001a*/ 	.short	0x0280


	//----- nvinfo : EIATTR_KPARAM_INFO
	.align		4
        /*001c*/ 	.byte	0x04, 0x17
        /*001e*/ 	.short	(.L_372 - .L_371)
.L_371:
        /*0020*/ 	.word	0x00000000
        /*0024*/ 	.short	0x0000
        /*0026*/ 	.short	0x0000
        /*0028*/ 	.byte	0x00, 0xf0, 0x01, 0x0a


	//----- nvinfo : EIATTR_MAXREG_COUNT
	.align		4
.L_372:
        /*002c*/ 	.byte	0x03, 0x1b
        /*002e*/ 	.short	0x00ff


	//----- nvinfo : EIATTR_NUM_BARRIERS
	.align		4
        /*0030*/ 	.byte	0x02, 0x4c
        /*0032*/ 	.byte	0x01
	.zero		1


	//----- nvinfo : EIATTR_ANNOTATIONS
	.align		4
        /*0034*/ 	.byte	0x04, 0x55
        /*0036*/ 	.short	(.L_374 - .L_373)


	//   ....[0]....
.L_373:
        /*0038*/ 	.word	0x00000001
        /*003c*/ 	.byte	0x70, 0x06, 0x00, 0x00, 0x01, 0x00, 0x00, 0x00, 0x20, 0x08, 0x00, 0x00, 0x01, 0x00, 0x00, 0x00
        /* <DEDUP_REMOVED lines=22> */
        /*01ac*/ 	.byte	0x20, 0x88, 0x00, 0x00


	//----- nvinfo : EIATTR_MERCURY_ISA_VERSION
	.align		4
.L_374:
        /*01b0*/ 	.byte	0x03, 0x5f
        /*01b2*/ 	.short	0x0000


	//----- nvinfo : EIATTR_EXIT_INSTR_OFFSETS
	.align		4
        /*01b4*/ 	.byte	0x04, 0x1c
        /*01b6*/ 	.short	(.L_376 - .L_375)


	//   ....[0]....
.L_375:
        /*01b8*/ 	.word	0x000000a0


	//   ....[1]....
        /*01bc*/ 	.word	0x0000a720


	//----- nvinfo : EIATTR_CTAIDZ_USED
	.align		4
.L_376:
        /*01c0*/ 	.byte	0x01, 0x04
	.zero		2


	//----- nvinfo : EIATTR_CRS_STACK_SIZE
	.align		4
        /*01c4*/ 	.byte	0x04, 0x1e
        /*01c6*/ 	.short	(.L_378 - .L_377)
.L_377:
        /*01c8*/ 	.word	0x00000000
.L_378:


//--------------------- .nv.info._ZN5flash44flash_bwd_dq_dk_dv_loop_seqk_parallel_kernelI23Flash_bwd_kernel_traitsILi64ELi128ELi128ELi8ELi4ELi4ELi4ELb0ELb0EN7cutlass6half_tE19Flash_kernel_traitsILi64ELi128ELi128ELi8ES3_EELb0ELb0ELb0ELb0ELb0ELb0ELb0EEEvNS_16Flash_bwd_paramsE --------------------------
	.section	.nv.info._ZN5flash44flash_bwd_dq_dk_dv_loop_seqk_parallel_kernelI23Flash_bwd_kernel_traitsILi64ELi128ELi128ELi8ELi4ELi4ELi4ELb0ELb0EN7cutlass6half_tE19Flash_kernel_traitsILi64ELi128ELi128ELi8ES3_EELb0ELb0ELb0ELb0ELb0ELb0ELb0EEEvNS_16Flash_bwd_paramsE,"",@"SHT_CUDA_INFO"
	.sectionflags	@""
	.align	4


	//----- nvinfo : EIATTR_CUDA_API_VERSION
	.align		4
        /*0000*/ 	.byte	0x04, 0x37
        /*0002*/ 	.short	(.L_380 - .L_379)
.L_379:
        /*0004*/ 	.word	0x00000082


	//----- nvinfo : EIATTR_SW2861232_WAR
	.align		4
.L_380:
        /*0008*/ 	.byte	0x01, 0x35
	.zero		2


	//----- nvinfo : EIATTR_PARAM_CBANK
	.align		4
        /*000c*/ 	.byte	0x04, 0x0a
        /*000e*/ 	.short	(.L_382 - .L_381)
	.align		4
.L_381:
        /*0010*/ 	.word	index@(.nv.constant0._ZN5flash44flash_bwd_dq_dk_dv_loop_seqk_parallel_kernelI23Flash_bwd_kernel_traitsILi64ELi128ELi128ELi8ELi4ELi4ELi4ELb0ELb0EN7cutlass6half_tE19Flash_kernel_traitsILi64ELi128ELi128ELi8ES3_EELb0ELb0ELb0ELb0ELb0ELb0ELb0EEEvNS_16Flash_bwd_paramsE)
        /*0014*/ 	.short	0x0160
        /*0016*/ 	.short	0x0280


	//----- nvinfo : EIATTR_CBANK_PARAM_SIZE
	.align		4
.L_382:
        /*0018*/ 	.byte	0x03, 0x19
        /*001a*/ 	.short	0x0280


	//----- nvinfo : EIATTR_KPARAM_INFO
	.align		4
        /*001c*/ 	.byte	0x04, 0x17
        /*001e*/ 	.short	(.L_384 - .L_383)
.L_383:
        /*0020*/ 	.word	0x00000000
        /*0024*/ 	.short	0x0000
        /*0026*/ 	.short	0x0000
        /*0028*/ 	.byte	0x00, 0xf0, 0x01, 0x0a


	//----- nvinfo : EIATTR_MAXREG_COUNT
	.align		4
.L_384:
        /*002c*/ 	.byte	0x03, 0x1b
        /*002e*/ 	.short	0x00ff


	//----- nvinfo : EIATTR_NUM_BARRIERS
	.align		4
        /*0030*/ 	.byte	0x02, 0x4c
        /*0032*/ 	.byte	0x01
	.zero		1


	//----- nvinfo : EIATTR_ANNOTATIONS
	.align		4
        /*0034*/ 	.byte	0x04, 0x55
        /*0036*/ 	.short	(.L_386 - .L_385)


	//   ....[0]....
.L_385:
        /* <DEDUP_REMOVED lines=28> */


	//----- nvinfo : EIATTR_MERCURY_ISA_VERSION
	.align		4
.L_386:
        /*01e0*/ 	.byte	0x03, 0x5f
        /*01e2*/ 	.short	0x0000


	//----- nvinfo : EIATTR_EXIT_INSTR_OFFSETS
	.align		4
        /*01e4*/ 	.byte	0x04, 0x1c
        /*01e6*/ 	.short	(.L_388 - .L_387)


	//   ....[0]....
.L_387:
        /*01e8*/ 	.word	0x000000a0


	//   ....[1]....
        /*01ec*/ 	.word	0x0000b2c0


	//----- nvinfo : EIATTR_CTAIDZ_USED
	.align		4
.L_388:
        /*01f0*/ 	.byte	0x01, 0x04
	.zero		2


	//----- nvinfo : EIATTR_CRS_STACK_SIZE
	.align		4
        /*01f4*/ 	.byte	0x04, 0x1e
        /*01f6*/ 	.short	(.L_390 - .L_389)
.L_389:
        /*01f8*/ 	.word	0x00000000
.L_390:


//--------------------- .nv.info._ZN5flash44flash_bwd_dq_dk_dv_loop_seqk_parallel_kernelI23Flash_bwd_kernel_traitsILi64ELi128ELi128ELi8ELi4ELi4ELi4ELb0ELb0EN7cutlass6half_tE19Flash_kernel_traitsILi64ELi128ELi128ELi8ES3_EELb0ELb0ELb1ELb0ELb0ELb0ELb0EEEvNS_16Flash_bwd_paramsE --------------------------
	.section	.nv.info._ZN5flash44flash_bwd_dq_dk_dv_loop_seqk_parallel_kernelI23Flash_bwd_kernel_traitsILi64ELi128ELi128ELi8ELi4ELi4ELi4ELb0ELb0EN7cutlass6half_tE19Flash_kernel_traitsILi64ELi128ELi128ELi8ES3_EELb0ELb0ELb1ELb0ELb0ELb0ELb0EEEvNS_16Flash_bwd_paramsE,"",@"SHT_CUDA_INFO"
	.sectionflags	@""
	.align	4


	//----- nvinfo : EIATTR_CUDA_API_VERSION
	.align		4
        /*0000*/ 	.byte	0x04, 0x37
        /*0002*/ 	.short	(.L_392 - .L_391)
.L_391:
        /*0004*/ 	.word	0x00000082


	//----- nvinfo : EIATTR_SW2861232_WAR
	.align		4
.L_392:
        /*0008*/ 	.byte	0x01, 0x35
	.zero		2


	//----- nvinfo : EIATTR_PARAM_CBANK
	.align		4
        /*000c*/ 	.byte	0x04, 0x0a
        /*000e*/ 	.short	(.L_394 - .L_393)
	.align		4
.L_393:
        /*0010*/ 	.word	index@(.nv.constant0._ZN5flash44flash_bwd_dq_dk_dv_loop_seqk_parallel_kernelI23Flash_bwd_kernel_traitsILi64ELi128ELi128ELi8ELi4ELi4ELi4ELb0ELb0EN7cutlass6half_tE19Flash_kernel_traitsILi64ELi128ELi128ELi8ES3_EELb0ELb0ELb1ELb0ELb0ELb0ELb0EEEvNS_16Flash_bwd_paramsE)
        /*0014*/ 	.short	0x0160
        /*0016*/ 	.short	0x0280


	//----- nvinfo : EIATTR_CBANK_PARAM_SIZE
	.align		4
.L_394:
        /*0018*/ 	.byte	0x03, 0x19
        /*001a*/ 	.short	0x0280


	//----- nvinfo : EIATTR_KPARAM_INFO
	.align		4
        /*001c*/ 	.byte	0x04, 0x17
        /*001e*/ 	.short	(.L_396 - .L_395)
.L_395:
        /*0020*/ 	.word	0x00000000
        /*0024*/ 	.short	0x0000
        /*0026*/ 	.short	0x0000
        /*0028*/ 	.byte	0x00, 0xf0, 0x01, 0x0a


	//----- nvinfo : EIATTR_MAXREG_COUNT
	.align		4
.L_396:
        /*002c*/ 	.byte	0x03, 0x1b
        /*002e*/ 	.short	0x00ff


	//----- nvinfo : EIATTR_NUM_BARRIERS
	.align		4
        /*0030*/ 	.byte	0x02, 0x4c
        /*0032*/ 	.byte	0x01
	.zero		1


	//----- nvinfo : EIATTR_ANNOTATIONS
	.align		4
        /*0034*/ 	.byte	0x04, 0x55
        /*0036*/ 	.short	(.L_398 - .L_397)


	//   ....[0]....
.L_397:
        /* <DEDUP_REMOVED lines=19> */


	//----- nvinfo : EIATTR_MERCURY_ISA_VERSION
	.align		4
.L_398:
        /*0150*/ 	.byte	0x03, 0x5f
        /*0152*/ 	.short	0x0000


	//----- nvinfo : EIATTR_EXIT_INSTR_OFFSETS
	.align		4
        /*0154*/ 	.byte	0x04, 0x1c
        /*0156*/ 	.short	(.L_400 - .L_399)


	//   ....[0]....
.L_399:
        /*0158*/ 	.word	0x000000a0


	//   ....[1]....
        /*015c*/ 	.word	0x0000b4c0


	//----- nvinfo : EIATTR_CTAIDZ_USED
	.align		4
.L_400:
        /*0160*/ 	.byte	0x01, 0x04
	.zero		2


	//----- nvinfo : EIATTR_CRS_STACK_SIZE
	.align		4
        /*0164*/ 	.byte	0x04, 0x1e
        /*0166*/ 	.short	(.L_402 - .L_401)
.L_401:
        /*0168*/ 	.word	0x00000000
.L_402:


//--------------------- .nv.info._ZN5flash44flash_bwd_dq_dk_dv_loop_seqk_parallel_kernelI23Flash_bwd_kernel_traitsILi64ELi128ELi128ELi8ELi4ELi4ELi4ELb0ELb0EN7cutlass6half_tE19Flash_kernel_traitsILi64ELi128ELi128ELi8ES3_EELb0ELb0ELb0ELb0ELb1ELb1ELb0EEEvNS_16Flash_bwd_paramsE --------------------------
	.section	.nv.info._ZN5flash44flash_bwd_dq_dk_dv_loop_seqk_parallel_kernelI23Flash_bwd_kernel_traitsILi64ELi128ELi128ELi8ELi4ELi4ELi4ELb0ELb0EN7cutlass6half_tE19Flash_kernel_traitsILi64ELi128ELi128ELi8ES3_EELb0ELb0ELb0ELb0ELb1ELb1ELb0EEEvNS_16Flash_bwd_paramsE,"",@"SHT_CUDA_INFO"
	.sectionflags	@""
	.align	4


	//----- nvinfo : EIATTR_CUDA_API_VERSION
	.align		4
        /*0000*/ 	.byte	0x04, 0x37
        /*0002*/ 	.short	(.L_404 - .L_403)
.L_403:
        /*0004*/ 	.word	0x00000082


	//----- nvinfo : EIATTR_SW2861232_WAR
	.align		4
.L_404:
        /*0008*/ 	.byte	0x01, 0x35
	.zero		2


	//----- nvinfo : EIATTR_PARAM_CBANK
	.align		4
        /*000c*/ 	.byte	0x04, 0x0a
        /*000e*/ 	.short	(.L_406 - .L_405)
	.align		4
.L_405:
        /*0010*/ 	.word	index@(.nv.constant0._ZN5flash44flash_bwd_dq_dk_dv_loop_seqk_parallel_kernelI23Flash_bwd_kernel_traitsILi64ELi128ELi128ELi8ELi4ELi4ELi4ELb0ELb0EN7cutlass6half_tE19Flash_kernel_traitsILi64ELi128ELi128ELi8ES3_EELb0ELb0ELb0ELb0ELb1ELb1ELb0EEEvNS_16Flash_bwd_paramsE)
        /*0014*/ 	.short	0x0160
        /*0016*/ 	.short	0x0280


	//----- nvinfo : EIATTR_CBANK_PARAM_SIZE
	.align		4
.L_406:
        /*0018*/ 	.byte	0x03, 0x19
        /*001a*/ 	.short	0x0280


	//----- nvinfo : EIATTR_KPARAM_INFO
	.align		4
        /*001c*/ 	.byte	0x04, 0x17
        /*001e*/ 	.short	(.L_408 - .L_407)
.L_407:
        /*0020*/ 	.word	0x00000000
        /*0024*/ 	.short	0x0000
        /*0026*/ 	.short	0x0000
        /*0028*/ 	.byte	0x00, 0xf0, 0x01, 0x0a


	//----- nvinfo : EIATTR_MAXREG_COUNT
	.align		4
.L_408:
        /*002c*/ 	.byte	0x03, 0x1b
        /*002e*/ 	.short	0x00ff


	//----- nvinfo : EIATTR_NUM_BARRIERS
	.align		4
        /*0030*/ 	.byte	0x02, 0x4c
        /*0032*/ 	.byte	0x01
	.zero		1


	//----- nvinfo : EIATTR_ANNOTATIONS
	.align		4
        /*0034*/ 	.byte	0x04, 0x55
        /*0036*/ 	.short	(.L_410 - .L_409)


	//   ....[0]....
.L_409:
        /* <DEDUP_REMOVED lines=24> */
        /*01ac*/ 	.byte	0xf0, 0x6a, 0x00, 0x00, 0x01, 0x00, 0x00, 0x00, 0x00, 0x6b, 0x00, 0x00


	//----- nvinfo : EIATTR_MERCURY_ISA_VERSION
	.align		4
.L_410:
        /*01b8*/ 	.byte	0x03, 0x5f
        /*01ba*/ 	.short	0x0000


	//----- nvinfo : EIATTR_EXIT_INSTR_OFFSETS
	.align		4
        /*01bc*/ 	.byte	0x04, 0x1c
        /*01be*/ 	.short	(.L_412 - .L_411)


	//   ....[0]....
.L_411:
        /*01c0*/ 	.word	0x000000a0


	//   ....[1]....
        /*01c4*/ 	.word	0x00007780


	//----- nvinfo : EIATTR_CTAIDZ_USED
	.align		4
.L_412:
        /*01c8*/ 	.byte	0x01, 0x04
	.zero		2


//--------------------- .nv.info._ZN5flash44flash_bwd_dq_dk_dv_loop_seqk_parallel_kernelI23Flash_bwd_kernel_traitsILi64ELi128ELi128ELi8ELi4ELi4ELi4ELb0ELb0EN7cutlass6half_tE19Flash_kernel_traitsILi64ELi128ELi128ELi8ES3_EELb0ELb0ELb0ELb1ELb0ELb0ELb0EEEvNS_16Flash_bwd_paramsE --------------------------
	.section	.nv.info._ZN5flash44flash_bwd_dq_dk_dv_loop_seqk_parallel_kernelI23Flash_bwd_kernel_traitsILi64ELi128ELi128ELi8ELi4ELi4ELi4ELb0ELb0EN7cutlass6half_tE19Flash_kernel_traitsILi64ELi128ELi128ELi8ES3_EELb0ELb0ELb0ELb1ELb0ELb0ELb0EEEvNS_16Flash_bwd_paramsE,"",@"SHT_CUDA_INFO"
	.sectionflags	@""
	.align	4


	//----- nvinfo : EIATTR_CUDA_API_VERSION
	.align		4
        /*0000*/ 	.byte	0x04, 0x37
        /*0002*/ 	.short	(.L_414 - .L_413)
.L_413:
        /*0004*/ 	.word	0x00000082


	//----- nvinfo : EIATTR_SW2861232_WAR
	.align		4
.L_414:
        /*0008*/ 	.byte	0x01, 0x35
	.zero		2


	//----- nvinfo : EIATTR_PARAM_CBANK
	.align		4
        /*000c*/ 	.byte	0x04, 0x0a
        /*000e*/ 	.short	(.L_416 - .L_415)
	.align		4
.L_415:
        /*0010*/ 	.word	index@(.nv.constant0._ZN5flash44flash_bwd_dq_dk_dv_loop_seqk_parallel_kernelI23Flash_bwd_kernel_traitsILi64ELi128ELi128ELi8ELi4ELi4ELi4ELb0ELb0EN7cutlass6half_tE19Flash_kernel_traitsILi64ELi128ELi128ELi8ES3_EELb0ELb0ELb0ELb1ELb0ELb0ELb0EEEvNS_16Flash_bwd_paramsE)
        /*0014*/ 	.short	0x0160
        /*0016*/ 	.short	0x0280


	//----- nvinfo : EIATTR_CBANK_PARAM_SIZE
	.align		4
.L_416:
        /*0018*/ 	.byte	0x03, 0x19
        /*001a*/ 	.short	0x0280


	//----- nvinfo : EIATTR_KPARAM_INFO
	.align		4
        /*001c*/ 	.byte	0x04, 0x17
        /*001e*/ 	.short	(.L_418 - .L_417)
.L_417:
        /*0020*/ 	.word	0x00000000
        /*0024*/ 	.short	0x0000
        /*0026*/ 	.short	0x0000
        /*0028*/ 	.byte	0x00, 0xf0, 0x01, 0x0a


	//----- nvinfo : EIATTR_MAXREG_COUNT
	.align		4
.L_418:
        /*002c*/ 	.byte	0x03, 0x1b
        /*002e*/ 	.short	0x00ff


	//----- nvinfo : EIATTR_NUM_BARRIERS
	.align		4
        /*0030*/ 	.byte	0x02, 0x4c
        /*0032*/ 	.byte	0x01
	.zero		1


	//----- nvinfo : EIATTR_ANNOTATIONS
	.align		4
        /*0034*/ 	.byte	0x04, 0x55
        /*0036*/ 	.short	(.L_420 - .L_419)


	//   ....[0]....
.L_419:
        /* <DEDUP_REMOVED lines=44> */


	//----- nvinfo : EIATTR_MERCURY_ISA_VERSION
	.align		4
.L_420:
        /*02e8*/ 	.byte	0x03, 0x5f
        /*02ea*/ 	.short	0x0000


	//----- nvinfo : EIATTR_EXIT_INSTR_OFFSETS
	.align		4
        /*02ec*/ 	.byte	0x04, 0x1c
        /*02ee*/ 	.short	(.L_422 - .L_421)


	//   ....[0]....
.L_421:
        /*02f0*/ 	.word	0x000000a0


	//   ....[1]....
        /*02f4*/ 	.word	0x0000c270


	//----- nvinfo : EIATTR_CTAIDZ_USED
	.align		4
.L_422:
        /*02f8*/ 	.byte	0x01, 0x04
	.zero		2


	//----- nvinfo : EIATTR_CRS_STACK_SIZE
	.align		4
        /*02fc*/ 	.byte	0x04, 0x1e
        /*02fe*/ 	.short	(.L_424 - .L_423)
.L_423:
        /*0300*/ 	.word	0x00000000
.L_424:


//--------------------- .nv.info._ZN5flash44flash_bwd_dq_dk_dv_loop_seqk_parallel_kernelI23Flash_bwd_kernel_traitsILi64ELi128ELi128ELi8ELi4ELi4ELi4ELb0ELb0EN7cutlass6half_tE19Flash_kernel_traitsILi64ELi128ELi128ELi8ES3_EELb0ELb0ELb1ELb0ELb0ELb1ELb0EEEvNS_16Flash_bwd_paramsE --------------------------
	.section	.nv.info._ZN5flash44flash_bwd_dq_dk_dv_loop_seqk_parallel_kernelI23Flash_bwd_kernel_traitsILi64ELi128ELi128ELi8ELi4ELi4ELi4ELb0ELb0EN7cutlass6half_tE19Flash_kernel_traitsILi64ELi128ELi128ELi8ES3_EELb0ELb0ELb1ELb0ELb0ELb1ELb0EEEvNS_16Flash_bwd_paramsE,"",@"SHT_CUDA_INFO"
	.sectionflags	@""
	.align	4


	//----- nvinfo : EIATTR_CUDA_API_VERSION
	.align		4
        /*0000*/ 	.byte	0x04, 0x37
        /*0002*/ 	.short	(.L_426 - .L_425)
.L_425:
        /*0004*/ 	.word	0x00000082


	//----- nvinfo : EIATTR_SW2861232_WAR
	.align		4
.L_426:
        /*0008*/ 	.byte	0x01, 0x35
	.zero		2


	//----- nvinfo : EIATTR_PARAM_CBANK
	.align		4
        /*000c*/ 	.byte	0x04, 0x0a
        /*000e*/ 	.short	(.L_428 - .L_427)
	.align		4
.L_427:
        /*0010*/ 	.word	index@(.nv.constant0._ZN5flash44flash_bwd_dq_dk_dv_loop_seqk_parallel_kernelI23Flash_bwd_kernel_traitsILi64ELi128ELi128ELi8ELi4ELi4ELi4ELb0ELb0EN7cutlass6half_tE19Flash_kernel_traitsILi64ELi128ELi128ELi8ES3_EELb0ELb0ELb1ELb0ELb0ELb1ELb0EEEvNS_16Flash_bwd_paramsE)
        /*0014*/ 	.short	0x0160
        /*0016*/ 	.short	0x0280


	//----- nvinfo : EIATTR_CBANK_PARAM_SIZE
	.align		4
.L_428:
        /*0018*/ 	.byte	0x03, 0x19
        /*001a*/ 	.short	0x0280


	//----- nvinfo : EIATTR_KPARAM_INFO
	.align		4
        /*001c*/ 	.byte	0x04, 0x17
        /*001e*/ 	.short	(.L_430 - .L_429)
.L_429:
        /*0020*/ 	.word	0x00000000
        /*0024*/ 	.short	0x0000
        /*0026*/ 	.short	0x0000
        /*0028*/ 	.byte	0x00, 0xf0, 0x01, 0x0a


	//----- nvinfo : EIATTR_MAXREG_COUNT
	.align		4
.L_430:
        /*002c*/ 	.byte	0x03, 0x1b
        /*002e*/ 	.short	0x00ff


	//----- nvinfo : EIATTR_NUM_BARRIERS
	.align		4
        /*0030*/ 	.byte	0x02, 0x4c
        /*0032*/ 	.byte	0x01
	.zero		1


	//----- nvinfo : EIATTR_ANNOTATIONS
	.align		4
        /*0034*/ 	.byte	0x04, 0x55
        /*0036*/ 	.short	(.L_432 - .L_431)


	//   ....[0]....
.L_431:
        /* <DEDUP_REMOVED lines=26> */


	//----- nvinfo : EIATTR_MERCURY_ISA_VERSION
	.align		4
.L_432:
        /*01c0*/ 	.byte	0x03, 0x5f
        /*01c2*/ 	.short	0x0000


	//----- nvinfo : EIATTR_EXIT_INSTR_OFFSETS
	.align		4
        /*01c4*/ 	.byte	0x04, 0x1c
        /*01c6*/ 	.short	(.L_434 - .L_433)


	//   ....[0]....
.L_433:
        /*01c8*/ 	.word	0x000000a0


	//   ....[1]....
        /*01cc*/ 	.word	0x0000ab40


	//----- nvinfo : EIATTR_CTAIDZ_USED
	.align		4
.L_434:
        /*01d0*/ 	.byte	0x01, 0x04
	.zero		2


	//----- nvinfo : EIATTR_CRS_STACK_SIZE
	.align		4
        /*01d4*/ 	.byte	0x04, 0x1e
        /*01d6*/ 	.short	(.L_436 - .L_435)
.L_435:
        /*01d8*/ 	.word	0x00000000
.L_436:


//--------------------- .nv.info._ZN5flash44flash_bwd_dq_dk_dv_loop_seqk_parallel_kernelI23Flash_bwd_kernel_traitsILi64ELi128ELi128ELi8ELi4ELi4ELi4ELb0ELb0EN7cutlass6half_tE19Flash_kernel_traitsILi64ELi128ELi128ELi8ES3_EELb0ELb0ELb1ELb1ELb0ELb0ELb0EEEvNS_16Flash_bwd_paramsE --------------------------
	.section	.nv.info._ZN5flash44flash_bwd_dq_dk_dv_loop_seqk_parallel_kernelI23Flash_bwd_kernel_traitsILi64ELi128ELi128ELi8ELi4ELi4ELi4ELb0ELb0EN7cutlass6half_tE19Flash_kernel_traitsILi64ELi128ELi128ELi8ES3_EELb0ELb0ELb1ELb1ELb0ELb0ELb0EEEvNS_16Flash_bwd_paramsE,"",@"SHT_CUDA_INFO"
	.sectionflags	@""
	.align	4


	//----- nvinfo : EIATTR_CUDA_API_VERSION
	.align		4
        /*0000*/ 	.byte	0x04, 0x37
        /*0002*/ 	.short	(.L_438 - .L_437)
.L_437:
        /*0004*/ 	.word	0x00000082


	//----- nvinfo : EIATTR_SW2861232_WAR
	.align		4
.L_438:
        /*0008*/ 	.byte	0x01, 0x35
	.zero		2


	//----- nvinfo : EIATTR_PARAM_CBANK
	.align		4
        /*000c*/ 	.byte	0x04, 0x0a
        /*000e*/ 	.short	(.L_440 - .L_439)
	.align		4
.L_439:
        /*0010*/ 	.word	index@(.nv.constant0._ZN5flash44flash_bwd_dq_dk_dv_loop_seqk_parallel_kernelI23Flash_bwd_kernel_traitsILi64ELi128ELi128ELi8ELi4ELi4ELi4ELb0ELb0EN7cutlass6half_tE19Flash_kernel_traitsILi64ELi128ELi128ELi8ES3_EELb0ELb0ELb1ELb1ELb0ELb0ELb0EEEvNS_16Flash_bwd_paramsE)
        /*0014*/ 	.short	0x0160
        /*0016*/ 	.short	0x0280


	//----- nvinfo : EIATTR_CBANK_PARAM_SIZE
	.align		4
.L_440:
        /*0018*/ 	.byte	0x03, 0x19
        /*001a*/ 	.short	0x0280


	//----- nvinfo : EIATTR_KPARAM_INFO
	.align		4
        /*001c*/ 	.byte	0x04, 0x17
        /*001e*/ 	.short	(.L_442 - .L_441)
.L_441:
        /*0020*/ 	.word	0x00000000
        /*0024*/ 	.short	0x0000
        /*0026*/ 	.short	0x0000
        /*0028*/ 	.byte	0x00, 0xf0, 0x01, 0x0a


	//----- nvinfo : EIATTR_MAXREG_COUNT
	.align		4
.L_442:
        /*002c*/ 	.byte	0x03, 0x1b
        /*002e*/ 	.short	0x00ff


	//----- nvinfo : EIATTR_NUM_BARRIERS
	.align		4
        /*0030*/ 	.byte	0x02, 0x4c
        /*0032*/ 	.byte	0x01
	.zero		1


	//----- nvinfo : EIATTR_ANNOTATIONS
	.align		4
        /*0034*/ 	.byte	0x04, 0x55
        /*0036*/ 	.short	(.L_444 - .L_443)


	//   ....[0]....
.L_443:
        /* <DEDUP_REMOVED lines=20> */


	//----- nvinfo : EIATTR_MERCURY_ISA_VERSION
	.align		4
.L_444:
        /*0160*/ 	.byte	0x03, 0x5f
        /*0162*/ 	.short	0x0000


	//----- nvinfo : EIATTR_EXIT_INSTR_OFFSETS
	.align		4
        /*0164*/ 	.byte	0x04, 0x1c
        /*0166*/ 	.short	(.L_446 - .L_445)


	//   ....[0]....
.L_445:
        /*0168*/ 	.word	0x000000a0


	//   ....[1]....
        /*016c*/ 	.word	0x0000c300


	//----- nvinfo : EIATTR_CTAIDZ_USED
	.align		4
.L_446:
        /*0170*/ 	.byte	0x01, 0x04
	.zero		2


	//----- nvinfo : EIATTR_CRS_STACK_SIZE
	.align		4
        /*0174*/ 	.byte	0x04, 0x1e
        /*0176*/ 	.short	(.L_448 - .L_447)
.L_447:
        /*0178*/ 	.word	0x00000000
.L_448:


//--------------------- .nv.info._ZN5flash27flash_bwd_convert_dq_kernelI23Flash_bwd_kernel_traitsILi64ELi64ELi128ELi8ELi2ELi4ELi4ELb1ELb0EN7cutlass6half_tE19Flash_kernel_traitsILi64ELi64ELi128ELi8ES3_EEEEvNS_16Flash_bwd_paramsEi --------------------------
	.section	.nv.info._ZN5flash27flash_bwd_convert_dq_kernelI23Flash_bwd_kernel_traitsILi64ELi64ELi128ELi8ELi2ELi4ELi4ELb1ELb0EN7cutlass6half_tE19Flash_kernel_traitsILi64ELi64ELi128ELi8ES3_EEEEvNS_16Flash_bwd_paramsEi,"",@"SHT_CUDA_INFO"
	.sectionflags	@""
	.align	4


	//----- nvinfo : EIATTR_CUDA_API_VERSION
	.align		4
        /*0000*/ 	.byte	0x04, 0x37
        /*0002*/ 	.short	(.L_450 - .L_449)
.L_449:
        /*0004*/ 	.word	0x00000082


	//----- nvinfo : EIATTR_SW2861232_WAR
	.align		4
.L_450:
        /*0008*/ 	.byte	0x01, 0x35
	.zero		2


	//----- nvinfo : EIATTR_PARAM_CBANK
	.align		4
        /*000c*/ 	.byte	0x04, 0x0a
        /*000e*/ 	.short	(.L_452 - .L_451)
	.align		4
.L_451:
        /*0010*/ 	.word	index@(.nv.constant0._ZN5flash27flash_bwd_convert_dq_kernelI23Flash_bwd_kernel_traitsILi64ELi64ELi128ELi8ELi2ELi4ELi4ELb1ELb0EN7cutlass6half_tE19Flash_kernel_traitsILi64ELi64ELi128ELi8ES3_EEEEvNS_16Flash_bwd_paramsEi)
        /*0014*/ 	.short	0x0160
        /*0016*/ 	.short	0x0284


	//----- nvinfo : EIATTR_CBANK_PARAM_SIZE
	.align		4
.L_452:
        /*0018*/ 	.byte	0x03, 0x19
        /*001a*/ 	.short	0x0284


	//----- nvinfo : EIATTR_KPARAM_INFO
	.align		4
        /*001c*/ 	.byte	0x04, 0x17
        /*001e*/ 	.short	(.L_454 - .L_453)
.L_453:
        /*0020*/ 	.word	0x00000000
        /*0024*/ 	.short	0x0001
        /*0026*/ 	.short	0x0280
        /*0028*/ 	.byte	0x00, 0xf0, 0x11, 0x00


	//----- nvinfo : EIATTR_KPARAM_INFO
	.align		4
.L_454:
        /*002c*/ 	.byte	0x04, 0x17
        /*002e*/ 	.short	(.L_456 - .L_455)
.L_455:
        /*0030*/ 	.word	0x00000000
        /*0034*/ 	.short	0x0000
        /*0036*/ 	.short	0x0000
        /*0038*/ 	.byte	0x00, 0xf0, 0x01, 0x0a


	//----- nvinfo : EIATTR_MAXREG_COUNT
	.align		4
.L_456:
        /*003c*/ 	.byte	0x03, 0x1b
        /*003e*/ 	.short	0x00ff


	//----- nvinfo : EIATTR_NUM_BARRIERS
	.align		4
        /*0040*/ 	.byte	0x02, 0x4c
        /*0042*/ 	.byte	0x01
	.zero		1


	//----- nvinfo : EIATTR_MERCURY_ISA_VERSION
	.align		4
        /*0044*/ 	.byte	0x03, 0x5f
        /*0046*/ 	.short	0x0000


	//----- nvinfo : EIATTR_EXIT_INSTR_OFFSETS
	.align		4
        /*0048*/ 	.byte	0x04, 0x1c
        /*004a*/ 	.short	(.L_458 - .L_457)


	//   ....[0]....
.L_457:
        /*004c*/ 	.word	0x00000170


	//   ....[1]....
        /*0050*/ 	.word	0x00001b70


	//   ....[2]....
        /*0054*/ 	.word	0x00001c30


	//----- nvinfo : EIATTR_CTAIDZ_USED
	.align		4
.L_458:
        /*0058*/ 	.byte	0x01, 0x04
	.zero		2


	//----- nvinfo : EIATTR_CRS_STACK_SIZE
	.align		4
        /*005c*/ 	.byte	0x04, 0x1e
        /*005e*/ 	.short	(.L_460 - .L_459)
.L_459:
        /*0060*/ 	.word	0x00000000
.L_460:


//--------------------- .nv.info._ZN5flash44flash_bwd_dq_dk_dv_loop_seqk_parallel_kernelI23Flash_bwd_kernel_traitsILi64ELi64ELi128ELi8ELi2ELi4ELi4ELb1ELb0EN7cutlass6half_tE19Flash_kernel_traitsILi64ELi64ELi128ELi8ES3_EELb1ELb0ELb0ELb0ELb0ELb1ELb0EEEvNS_16Flash_bwd_paramsE --------------------------
	.section	.nv.info._ZN5flash44flash_bwd_dq_dk_dv_loop_seqk_parallel_kernelI23Flash_bwd_kernel_traitsILi64ELi64ELi128ELi8ELi2ELi4ELi4ELb1ELb0EN7cutlass6half_tE19Flash_kernel_traitsILi64ELi64ELi128ELi8ES3_EELb1ELb0ELb0ELb0ELb0ELb1ELb0EEEvNS_16Flash_bwd_paramsE,"",@"SHT_CUDA_INFO"
	.sectionflags	@""
	.align	4


	//----- nvinfo : EIATTR_CUDA_API_VERSION
	.align		4
        /*0000*/ 	.byte	0x04, 0x37
        /*0002*/ 	.short	(.L_462 - .L_461)
.L_461:
        /*0004*/ 	.word	0x00000082


	//----- nvinfo : EIATTR_SW2861232_WAR
	.align		4
.L_462:
        /*0008*/ 	.byte	0x01, 0x35
	.zero		2


	//----- nvinfo : EIATTR_PARAM_CBANK
	.align		4
        /*000c*/ 	.byte	0x04, 0x0a
        /*000e*/ 	.short	(.L_464 - .L_463)
	.align		4
.L_463:
        /*0010*/ 	.word	index@(.nv.constant0._ZN5flash44flash_bwd_dq_dk_dv_loop_seqk_parallel_kernelI23Flash_bwd_kernel_traitsILi64ELi64ELi128ELi8ELi2ELi4ELi4ELb1ELb0EN7cutlass6half_tE19Flash_kernel_traitsILi64ELi64ELi128ELi8ES3_EELb1ELb0ELb0ELb0ELb0ELb1ELb0EEEvNS_16Flash_bwd_paramsE)
        /*0014*/ 	.short	0x0160
        /*0016*/ 	.short	0x0280


	//----- nvinfo : EIATTR_CBANK_PARAM_SIZE
	.align		4
.L_464:
        /*0018*/ 	.byte	0x03, 0x19
        /*001a*/ 	.short	0x0280


	//----- nvinfo : EIATTR_KPARAM_INFO
	.align		4
        /*001c*/ 	.byte	0x04, 0x17
        /*001e*/ 	.short	(.L_466 - .L_465)
.L_465:
        /*0020*/ 	.word	0x00000000
        /*0024*/ 	.short	0x0000
        /*0026*/ 	.short	0x0000
        /*0028*/ 	.byte	0x00, 0xf0, 0x01, 0x0a


	//----- nvinfo : EIATTR_MAXREG_COUNT
	.align		4
.L_466:
        /*002c*/ 	.byte	0x03, 0x1b
        /*002e*/ 	.short	0x00ff


	//----- nvinfo : EIATTR_NUM_BARRIERS
	.align		4
        /*0030*/ 	.byte	0x02, 0x4c
        /*0032*/ 	.byte	0x01
	.zero		1


	//----- nvinfo : EIATTR_MERCURY_ISA_VERSION
	.align		4
        /*0034*/ 	.byte	0x03, 0x5f
        /*0036*/ 	.short	0x0000


	//----- nvinfo : EIATTR_EXIT_INSTR_OFFSETS
	.align		4
        /*0038*/ 	.byte	0x04, 0x1c
        /*003a*/ 	.short	(.L_468 - .L_467)


	//   ....[0]....
.L_467:
        /*003c*/ 	.word	0x00000080


	//   ....[1]....
        /*0040*/ 	.word	0x00007f00


	//----- nvinfo : EIATTR_CTAIDZ_USED
	.align		4
.L_468:
        /*0044*/ 	.byte	0x01, 0x04
	.zero		2


	//----- nvinfo : EIATTR_CRS_STACK_SIZE
	.align		4
        /*0048*/ 	.byte	0x04, 0x1e
        /*004a*/ 	.short	(.L_470 - .L_469)
.L_469:
        /*004c*/ 	.word	0x00000000
.L_470:


//--------------------- .nv.info._ZN5flash44flash_bwd_dq_dk_dv_loop_seqk_parallel_kernelI23Flash_bwd_kernel_traitsILi64ELi64ELi128ELi8ELi2ELi4ELi4ELb1ELb0EN7cutlass6half_tE19Flash_kernel_traitsILi64ELi64ELi128ELi8ES3_EELb0ELb0ELb0ELb0ELb0ELb1ELb1EEEvNS_16Flash_bwd_paramsE --------------------------
	.section	.nv.info._ZN5flash44flash_bwd_dq_dk_dv_loop_seqk_parallel_kernelI23Flash_bwd_kernel_traitsILi64ELi64ELi128ELi8ELi2ELi4ELi4ELb1ELb0EN7cutlass6half_tE19Flash_kernel_traitsILi64ELi64ELi128ELi8ES3_EELb0ELb0ELb0ELb0ELb0ELb1ELb1EEEvNS_16Flash_bwd_paramsE,"",@"SHT_CUDA_INFO"
	.sectionflags	@""
	.align	4


	//----- nvinfo : EIATTR_CUDA_API_VERSION
	.align		4
        /*0000*/ 	.byte	0x04, 0x37
        /*0002*/ 	.short	(.L_472 - .L_471)
.L_471:
        /*0004*/ 	.word	0x00000082


	//----- nvinfo : EIATTR_SW2861232_WAR
	.align		4
.L_472:
        /*0008*/ 	.byte	0x01, 0x35
	.zero		2


	//----- nvinfo : EIATTR_PARAM_CBANK
	.align		4
        /*000c*/ 	.byte	0x04, 0x0a
        /*000e*/ 	.short	(.L_474 - .L_473)
	.align		4
.L_473:
        /*0010*/ 	.word	index@(.nv.constant0._ZN5flash44flash_bwd_dq_dk_dv_loop_seqk_parallel_kernelI23Flash_bwd_kernel_traitsILi64ELi64ELi128ELi8ELi2ELi4ELi4ELb1ELb0EN7cutlass6half_tE19Flash_kernel_traitsILi64ELi64ELi128ELi8ES3_EELb0ELb0ELb0ELb0ELb0ELb1ELb1EEEvNS_16Flash_bwd_paramsE)
        /*0014*/ 	.short	0x0160
        /*0016*/ 	.short	0x0280


	//----- nvinfo : EIATTR_CBANK_PARAM_SIZE
	.align		4
.L_474:
        /*0018*/ 	.byte	0x03, 0x19
        /*001a*/ 	.short	0x0280


	//----- nvinfo : EIATTR_KPARAM_INFO
	.align		4
        /*001c*/ 	.byte	0x04, 0x17
        /*001e*/ 	.short	(.L_476 - .L_475)
.L_475:
        /*0020*/ 	.word	0x00000000
        /*0024*/ 	.short	0x0000
        /*0026*/ 	.short	0x0000
        /*0028*/ 	.byte	0x00, 0xf0, 0x01, 0x0a


	//----- nvinfo : EIATTR_MAXREG_COUNT
	.align		4
.L_476:
        /*002c*/ 	.byte	0x03, 0x1b
        /*002e*/ 	.short	0x00ff


	//----- nvinfo : EIATTR_NUM_BARRIERS
	.align		4
        /*0030*/ 	.byte	0x02, 0x4c
        /*0032*/ 	.byte	0x01
	.zero		1


	//----- nvinfo : EIATTR_ANNOTATIONS
	.align		4
        /*0034*/ 	.byte	0x04, 0x55
        /*0036*/ 	.short	(.L_478 - .L_477)


	//   ....[0]....
.L_477:
        /*0038*/ 	.word	0x00000001
        /*003c*/ 	.byte	0x80, 0x01, 0x00, 0x00, 0x01, 0x00, 0x00, 0x00, 0x30, 0x04, 0x00, 0x00, 0x01, 0x00, 0x00, 0x00
        /*004c*/ 	.byte	0x90, 0x08, 0x00, 0x00, 0x01, 0x00, 0x00, 0x00, 0x50, 0x09, 0x00, 0x00, 0x01, 0x00, 0x00, 0x00
        /*005c*/ 	.byte	0x60, 0x09, 0x00, 0x00, 0x01, 0x00, 0x00, 0x00, 0x70, 0x09, 0x00, 0x00, 0x01, 0x00, 0x00, 0x00
        /*006c*/ 	.byte	0xa0, 0x15, 0x00, 0x00, 0x01, 0x00, 0x00, 0x00, 0xc0, 0x15, 0x00, 0x00, 0x01, 0x00, 0x00, 0x00
        /*007c*/ 	.byte	0xd0, 0x15, 0x00, 0x00, 0x01, 0x00, 0x00, 0x00, 0x20, 0x1a, 0x00, 0x00, 0x01, 0x00, 0x00, 0x00
        /*008c*/ 	.byte	0xa0, 0x1a, 0x00, 0x00, 0x01, 0x00, 0x00, 0x00, 0xd0, 0x1a, 0x00, 0x00


	//----- nvinfo : EIATTR_MERCURY_ISA_VERSION
	.align		4
.L_478:
        /*0098*/ 	.byte	0x03, 0x5f
        /*009a*/ 	.short	0x0000


	//----- nvinfo : EIATTR_EXIT_INSTR_OFFSETS
	.align		4
        /*009c*/ 	.byte	0x04, 0x1c
        /*009e*/ 	.short	(.L_480 - .L_479)


	//   ....[0]....
.L_479:
        /*00a0*/ 	.word	0x000000a0


	//   ....[1]....
        /*00a4*/ 	.word	0x00008780


	//----- nvinfo : EIATTR_CTAIDZ_USED
	.align		4
.L_480:
        /*00a8*/ 	.byte	0x01, 0x04
	.zero		2


	//----- nvinfo : EIATTR_CRS_STACK_SIZE
	.align		4
        /*00ac*/ 	.byte	0x04, 0x1e
        /*00ae*/ 	.short	(.L_482 - .L_481)
.L_481:
        /*00b0*/ 	.word	0x00000000
.L_482:


//--------------------- .nv.info._ZN5flash44flash_bwd_dq_dk_dv_loop_seqk_parallel_kernelI23Flash_bwd_kernel_traitsILi64ELi64ELi128ELi8ELi2ELi4ELi4ELb1ELb0EN7cutlass6half_tE19Flash_kernel_traitsILi64ELi64ELi128ELi8ES3_EELb1ELb0ELb0ELb0ELb0ELb0ELb0EEEvNS_16Flash_bwd_paramsE --------------------------
	.section	.nv.info._ZN5flash44flash_bwd_dq_dk_dv_loop_seqk_parallel_kernelI23Flash_bwd_kernel_traitsILi64ELi64ELi128ELi8ELi2ELi4ELi4ELb1ELb0EN7cutlass6half_tE19Flash_kernel_traitsILi64ELi64ELi128ELi8ES3_EELb1ELb0ELb0ELb0ELb0ELb0ELb0EEEvNS_16Flash_bwd_paramsE,"",@"SHT_CUDA_INFO"
	.sectionflags	@""
	.align	4


	//----- nvinfo : EIATTR_CUDA_API_VERSION
	.align		4
        /*0000*/ 	.byte	0x04, 0x37
        /*0002*/ 	.short	(.L_484 - .L_483)
.L_483:
        /*0004*/ 	.word	0x00000082


	//----- nvinfo : EIATTR_SW2861232_WAR
	.align		4
.L_484:
        /*0008*/ 	.byte	0x01, 0x35
	.zero		2


	//----- nvinfo : EIATTR_PARAM_CBANK
	.align		4
        /*000c*/ 	.byte	0x04, 0x0a
        /*000e*/ 	.short	(.L_486 - .L_485)
	.align		4
.L_485:
        /*0010*/ 	.word	index@(.nv.constant0._ZN5flash44flash_bwd_dq_dk_dv_loop_seqk_parallel_kernelI23Flash_bwd_kernel_traitsILi64ELi64ELi128ELi8ELi2ELi4ELi4ELb1ELb0EN7cutlass6half_tE19Flash_kernel_traitsILi64ELi64ELi128ELi8ES3_EELb1ELb0ELb0ELb0ELb0ELb0ELb0EEEvNS_16Flash_bwd_paramsE)
        /*0014*/ 	.short	0x0160
        /*0016*/ 	.short	0x0280


	//----- nvinfo : EIATTR_CBANK_PARAM_SIZE
	.align		4
.L_486:
        /*0018*/ 	.byte	0x03, 0x19
        /*001a*/ 	.short	0x0280


	//----- nvinfo : EIATTR_KPARAM_INFO
	.align		4
        /*001c*/ 	.byte	0x04, 0x17
        /*001e*/ 	.short	(.L_488 - .L_487)
.L_487:
        /*0020*/ 	.word	0x00000000
        /*0024*/ 	.short	0x0000
        /*0026*/ 	.short	0x0000
        /*0028*/ 	.byte	0x00, 0xf0, 0x01, 0x0a


	//----- nvinfo : EIATTR_MAXREG_COUNT
	.align		4
.L_488:
        /*002c*/ 	.byte	0x03, 0x1b
        /*002e*/ 	.short	0x00ff


	//----- nvinfo : EIATTR_NUM_BARRIERS
	.align		4
        /*0030*/ 	.byte	0x02, 0x4c
        /*0032*/ 	.byte	0x01
	.zero		1


	//----- nvinfo : EIATTR_MERCURY_ISA_VERSION
	.align		4
        /*0034*/ 	.byte	0x03, 0x5f
        /*0036*/ 	.short	0x0000


	//----- nvinfo : EIATTR_EXIT_INSTR_OFFSETS
	.align		4
        /*0038*/ 	.byte	0x04, 0x1c
        /*003a*/ 	.short	(.L_490 - .L_489)


	//   ....[0]....
.L_489:
        /*003c*/ 	.word	0x00000080


	//   ....[1]....
        /*0040*/ 	.word	0x000085c0


	//----- nvinfo : EIATTR_CTAIDZ_USED
	.align		4
.L_490:
        /*0044*/ 	.byte	0x01, 0x04
	.zero		2


	//----- nvinfo : EIATTR_CRS_STACK_SIZE
	.align		4
        /*0048*/ 	.byte	0x04, 0x1e
        /*004a*/ 	.short	(.L_492 - .L_491)
.L_491:
        /*004c*/ 	.word	0x00000000
.L_492:


//--------------------- .nv.info._ZN5flash44flash_bwd_dq_dk_dv_loop_seqk_parallel_kernelI23Flash_bwd_kernel_traitsILi64ELi64ELi128ELi8ELi2ELi4ELi4ELb1ELb0EN7cutlass6half_tE19Flash_kernel_traitsILi64ELi64ELi128ELi8ES3_EELb0ELb0ELb0ELb0ELb0ELb0ELb1EEEvNS_16Flash_bwd_paramsE --------------------------
	.section	.nv.info._ZN5flash44flash_bwd_dq_dk_dv_loop_seqk_parallel_kernelI23Flash_bwd_kernel_traitsILi64ELi64ELi128ELi8ELi2ELi4ELi4ELb1ELb0EN7cutlass6half_tE19Flash_kernel_traitsILi64ELi64ELi128ELi8ES3_EELb0ELb0ELb0ELb0ELb0ELb0ELb1EEEvNS_16Flash_bwd_paramsE,"",@"SHT_CUDA_INFO"
	.sectionflags	@""
	.align	4


	//----- nvinfo : EIATTR_CUDA_API_VERSION
	.align		4
        /*0000*/ 	.byte	0x04, 0x37
        /*0002*/ 	.short	(.L_494 - .L_493)
.L_493:
        /*0004*/ 	.word	0x00000082


	//----- nvinfo : EIATTR_SW2861232_WAR
	.align		4
.L_494:
        /*0008*/ 	.byte	0x01, 0x35
	.zero		2


	//----- nvinfo : EIATTR_PARAM_CBANK
	.align		4
        /*000c*/ 	.byte	0x04, 0x0a
        /*000e*/ 	.short	(.L_496 - .L_495)
	.align		4
.L_495:
        /*0010*/ 	.word	index@(.nv.constant0._ZN5flash44flash_bwd_dq_dk_dv_loop_seqk_parallel_kernelI23Flash_bwd_kernel_traitsILi64ELi64ELi128ELi8ELi2ELi4ELi4ELb1ELb0EN7cutlass6half_tE19Flash_kernel_traitsILi64ELi64ELi128ELi8ES3_EELb0ELb0ELb0ELb0ELb0ELb0ELb1EEEvNS_16Flash_bwd_paramsE)
        /*0014*/ 	.short	0x0160
        /*0016*/ 	.short	0x0280


	//----- nvinfo : EIATTR_CBANK_PARAM_SIZE
	.align		4
.L_496:
        /*0018*/ 	.byte	0x03, 0x19
        /*001a*/ 	.short	0x0280


	//----- nvinfo : EIATTR_KPARAM_INFO
	.align		4
        /*001c*/ 	.byte	0x04, 0x17
        /*001e*/ 	.short	(.L_498 - .L_497)
.L_497:
        /*0020*/ 	.word	0x00000000
        /*0024*/ 	.short	0x0000
        /*0026*/ 	.short	0x0000
        /*0028*/ 	.byte	0x00, 0xf0, 0x01, 0x0a


	//----- nvinfo : EIATTR_MAXREG_COUNT
	.align		4
.L_498:
        /*002c*/ 	.byte	0x03, 0x1b
        /*002e*/ 	.short	0x00ff


	//----- nvinfo : EIATTR_NUM_BARRIERS
	.align		4
        /*0030*/ 	.byte	0x02, 0x4c
        /*0032*/ 	.byte	0x01
	.zero		1


	//----- nvinfo : EIATTR_ANNOTATIONS
	.align		4
        /*0034*/ 	.byte	0x04, 0x55
        /*0036*/ 	.short	(.L_500 - .L_499)


	//   ....[0]....
.L_499:
        /*0038*/ 	.word	0x00000001
        /*003c*/ 	.byte	0x80, 0x01, 0x00, 0x00, 0x01, 0x00, 0x00, 0x00, 0x30, 0x04, 0x00, 0x00, 0x01, 0x00, 0x00, 0x00
        /*004c*/ 	.byte	0x90, 0x08, 0x00, 0x00, 0x01, 0x00, 0x00, 0x00, 0x40, 0x09, 0x00, 0x00, 0x01, 0x00, 0x00, 0x00
        /*005c*/ 	.byte	0x50, 0x09, 0x00, 0x00, 0x01, 0x00, 0x00, 0x00, 0x70, 0x15, 0x00, 0x00, 0x01, 0x00, 0x00, 0x00
        /*006c*/ 	.byte	0x90, 0x15, 0x00, 0x00, 0x01, 0x00, 0x00, 0x00, 0xa0, 0x15, 0x00, 0x00, 0x01, 0x00, 0x00, 0x00
        /*007c*/ 	.byte	0xf0, 0x19, 0x00, 0x00, 0x01, 0x00, 0x00, 0x00, 0x70, 0x1a, 0x00, 0x00


	//----- nvinfo : EIATTR_MERCURY_ISA_VERSION
	.align		4
.L_500:
        /*0088*/ 	.byte	0x03, 0x5f
        /*008a*/ 	.short	0x0000


	//----- nvinfo : EIATTR_EXIT_INSTR_OFFSETS
	.align		4
        /*008c*/ 	.byte	0x04, 0x1c
        /*008e*/ 	.short	(.L_502 - .L_501)


	//   ....[0]....
.L_501:
        /*0090*/ 	.word	0x000000a0


	//   ....[1]....
        /*0094*/ 	.word	0x00008eb0


	//----- nvinfo : EIATTR_CTAIDZ_USED
	.align		4
.L_502:
        /*0098*/ 	.byte	0x01, 0x04
	.zero		2


	//----- nvinfo : EIATTR_CRS_STACK_SIZE
	.align		4
        /*009c*/ 	.byte	0x04, 0x1e
        /*009e*/ 	.short	(.L_504 - .L_503)
.L_503:
        /*00a0*/ 	.word	0x00000000
.L_504:


//--------------------- .nv.info._ZN5flash44flash_bwd_dq_dk_dv_loop_seqk_parallel_kernelI23Flash_bwd_kernel_traitsILi64ELi64ELi128ELi8ELi2ELi4ELi4ELb1ELb0EN7cutlass6half_tE19Flash_kernel_traitsILi64ELi64ELi128ELi8ES3_EELb1ELb0ELb1ELb0ELb0ELb0ELb0EEEvNS_16Flash_bwd_paramsE --------------------------
	.section	.nv.info._ZN5flash44flash_bwd_dq_dk_dv_loop_seqk_parallel_kernelI23Flash_bwd_kernel_traitsILi64ELi64ELi128ELi8ELi2ELi4ELi4ELb1ELb0EN7cutlass6half_tE19Flash_kernel_traitsILi64ELi64ELi128ELi8ES3_EELb1ELb0ELb1ELb0ELb0ELb0ELb0EEEvNS_16Flash_bwd_paramsE,"",@"SHT_CUDA_INFO"
	.sectionflags	@""
	.align	4


	//----- nvinfo : EIATTR_CUDA_API_VERSION
	.align		4
        /*0000*/ 	.byte	0x04, 0x37
        /*0002*/ 	.short	(.L_506 - .L_505)
.L_505:
        /*0004*/ 	.word	0x00000082


	//----- nvinfo : EIATTR_SW2861232_WAR
	.align		4
.L_506:
        /*0008*/ 	.byte	0x01, 0x35
	.zero		2


	//----- nvinfo : EIATTR_PARAM_CBANK
	.align		4
        /*000c*/ 	.byte	0x04, 0x0a
        /*000e*/ 	.short	(.L_508 - .L_507)
	.align		4
.L_507:
        /*0010*/ 	.word	index@(.nv.constant0._ZN5flash44flash_bwd_dq_dk_dv_loop_seqk_parallel_kernelI23Flash_bwd_kernel_traitsILi64ELi64ELi128ELi8ELi2ELi4ELi4ELb1ELb0EN7cutlass6half_tE19Flash_kernel_traitsILi64ELi64ELi128ELi8ES3_EELb1ELb0ELb1ELb0ELb0ELb0ELb0EEEvNS_16Flash_bwd_paramsE)
        /*0014*/ 	.short	0x0160
        /*0016*/ 	.short	0x0280


	//----- nvinfo : EIATTR_CBANK_PARAM_SIZE
	.align		4
.L_508:
        /*0018*/ 	.byte	0x03, 0x19
        /*001a*/ 	.short	0x0280


	//----- nvinfo : EIATTR_KPARAM_INFO
	.align		4
        /*001c*/ 	.byte	0x04, 0x17
        /*001e*/ 	.short	(.L_510 - .L_509)
.L_509:
        /*0020*/ 	.word	0x00000000
        /*0024*/ 	.short	0x0000
        /*0026*/ 	.short	0x0000
        /*0028*/ 	.byte	0x00, 0xf0, 0x01, 0x0a


	//----- nvinfo : EIATTR_MAXREG_COUNT
	.align		4
.L_510:
        /*002c*/ 	.byte	0x03, 0x1b
        /*002e*/ 	.short	0x00ff


	//----- nvinfo : EIATTR_NUM_BARRIERS
	.align		4
        /*0030*/ 	.byte	0x02, 0x4c
        /*0032*/ 	.byte	0x01
	.zero		1


	//----- nvinfo : EIATTR_MERCURY_ISA_VERSION
	.align		4
        /*0034*/ 	.byte	0x03, 0x5f
        /*0036*/ 	.short	0x0000


	//----- nvinfo : EIATTR_EXIT_INSTR_OFFSETS
	.align		4
        /*0038*/ 	.byte	0x04, 0x1c
        /*003a*/ 	.short	(.L_512 - .L_511)


	//   ....[0]....
.L_511:
        /*003c*/ 	.word	0x00000080


	//   ....[1]....
        /*0040*/ 	.word	0x00008bc0


	//----- nvinfo : EIATTR_CTAIDZ_USED
	.align		4
.L_512:
        /*0044*/ 	.byte	0x01, 0x04
	.zero		2


	//----- nvinfo : EIATTR_CRS_STACK_SIZE
	.align		4
        /*0048*/ 	.byte	0x04, 0x1e
        /*004a*/ 	.short	(.L_514 - .L_513)
.L_513:
        /*004c*/ 	.word	0x00000000
.L_514:


//--------------------- .nv.info._ZN5flash44flash_bwd_dq_dk_dv_loop_seqk_parallel_kernelI23Flash_bwd_kernel_traitsILi64ELi64ELi128ELi8ELi2ELi4ELi4ELb1ELb0EN7cutlass6half_tE19Flash_kernel_traitsILi64ELi64ELi128ELi8ES3_EELb0ELb0ELb1ELb0ELb0ELb0ELb1EEEvNS_16Flash_bwd_paramsE --------------------------
	.section	.nv.info._ZN5flash44flash_bwd_dq_dk_dv_loop_seqk_parallel_kernelI23Flash_bwd_kernel_traitsILi64ELi64ELi128ELi8ELi2ELi4ELi4ELb1ELb0EN7cutlass6half_tE19Flash_kernel_traitsILi64ELi64ELi128ELi8ES3_EELb0ELb0ELb1ELb0ELb0ELb0ELb1EEEvNS_16Flash_bwd_paramsE,"",@"SHT_CUDA_INFO"
	.sectionflags	@""
	.align	4


	//----- nvinfo : EIATTR_CUDA_API_VERSION
	.align		4
        /*0000*/ 	.byte	0x04, 0x37
        /*0002*/ 	.short	(.L_516 - .L_515)
.L_515:
        /*0004*/ 	.word	0x00000082


	//----- nvinfo : EIATTR_SW2861232_WAR
	.align		4
.L_516:
        /*0008*/ 	.byte	0x01, 0x35
	.zero		2


	//----- nvinfo : EIATTR_PARAM_CBANK
	.align		4
        /*000c*/ 	.byte	0x04, 0x0a
        /*000e*/ 	.short	(.L_518 - .L_517)
	.align		4
.L_517:
        /*0010*/ 	.word	index@(.nv.constant0._ZN5flash44flash_bwd_dq_dk_dv_loop_seqk_parallel_kernelI23Flash_bwd_kernel_traitsILi64ELi64ELi128ELi8ELi2ELi4ELi4ELb1ELb0EN7cutlass6half_tE19Flash_kernel_traitsILi64ELi64ELi128ELi8ES3_EELb0ELb0ELb1ELb0ELb0ELb0ELb1EEEvNS_16Flash_bwd_paramsE)
        /*0014*/ 	.short	0x0160
        /*0016*/ 	.short	0x0280


	//----- nvinfo : EIATTR_CBANK_PARAM_SIZE
	.align		4
.L_518:
        /*0018*/ 	.byte	0x03, 0x19
        /*001a*/ 	.short	0x0280


	//----- nvinfo : EIATTR_KPARAM_INFO
	.align		4
        /*001c*/ 	.byte	0x04, 0x17
        /*001e*/ 	.short	(.L_520 - .L_519)
.L_519:
        /*0020*/ 	.word	0x00000000
        /*0024*/ 	.short	0x0000
        /*0026*/ 	.short	0x0000
        /*0028*/ 	.byte	0x00, 0xf0, 0x01, 0x0a


	//----- nvinfo : EIATTR_MAXREG_COUNT
	.align		4
.L_520:
        /*002c*/ 	.byte	0x03, 0x1b
        /*002e*/ 	.short	0x00ff


	//----- nvinfo : EIATTR_NUM_BARRIERS
	.align		4
        /*0030*/ 	.byte	0x02, 0x4c
        /*0032*/ 	.byte	0x01
	.zero		1


	//----- nvinfo : EIATTR_ANNOTATIONS
	.align		4
        /*0034*/ 	.byte	0x04, 0x55
        /*0036*/ 	.short	(.L_522 - .L_521)


	//   ....[0]....
.L_521:
        /* <DEDUP_REMOVED lines=10> */


	//----- nvinfo : EIATTR_MERCURY_ISA_VERSION
	.align		4
.L_522:
        /*00c8*/ 	.byte	0x03, 0x5f
        /*00ca*/ 	.short	0x0000


	//----- nvinfo : EIATTR_EXIT_INSTR_OFFSETS
	.align		4
        /*00cc*/ 	.byte	0x04, 0x1c
        /*00ce*/ 	.short	(.L_524 - .L_523)


	//   ....[0]....
.L_523:
        /*00d0*/ 	.word	0x000000a0


	//   ....[1]....
        /*00d4*/ 	.word	0x00009270


	//----- nvinfo : EIATTR_CTAIDZ_USED
	.align		4
.L_524:
        /*00d8*/ 	.byte	0x01, 0x04
	.zero		2


	//----- nvinfo : EIATTR_CRS_STACK_SIZE
	.align		4
        /*00dc*/ 	.byte	0x04, 0x1e
        /*00de*/ 	.short	(.L_526 - .L_525)
.L_525:
        /*00e0*/ 	.word	0x00000000
.L_526:


//--------------------- .nv.info._ZN5flash44flash_bwd_dq_dk_dv_loop_seqk_parallel_kernelI23Flash_bwd_kernel_traitsILi64ELi64ELi128ELi8ELi2ELi4ELi4ELb1ELb0EN7cutlass6half_tE19Flash_kernel_traitsILi64ELi64ELi128ELi8ES3_EELb1ELb0ELb0ELb0ELb1ELb1ELb0EEEvNS_16Flash_bwd_paramsE --------------------------
	.section	.nv.info._ZN5flash44flash_bwd_dq_dk_dv_loop_seqk_parallel_kernelI23Flash_bwd_kernel_traitsILi64ELi64ELi128ELi8ELi2ELi4ELi4ELb1ELb0EN7cutlass6half_tE19Flash_kernel_traitsILi64ELi64ELi128ELi8ES3_EELb1ELb0ELb0ELb0ELb1ELb1ELb0EEEvNS_16Flash_bwd_paramsE,"",@"SHT_CUDA_INFO"
	.sectionflags	@""
	.align	4


	//----- nvinfo : EIATTR_CUDA_API_VERSION
	.align		4
        /*0000*/ 	.byte	0x04, 0x37
        /*0002*/ 	.short	(.L_528 - .L_527)
.L_527:
        /*0004*/ 	.word	0x00000082


	//----- nvinfo : EIATTR_SW2861232_WAR
	.align		4
.L_528:
        /*0008*/ 	.byte	0x01, 0x35
	.zero		2


	//----- nvinfo : EIATTR_PARAM_CBANK
	.align		4
        /*000c*/ 	.byte	0x04, 0x0a
        /*000e*/ 	.short	(.L_530 - .L_529)
	.align		4
.L_529:
        /*0010*/ 	.word	index@(.nv.constant0._ZN5flash44flash_bwd_dq_dk_dv_loop_seqk_parallel_kernelI23Flash_bwd_kernel_traitsILi64ELi64ELi128ELi8ELi2ELi4ELi4ELb1ELb0EN7cutlass6half_tE19Flash_kernel_traitsILi64ELi64ELi128ELi8ES3_EELb1ELb0ELb0ELb0ELb1ELb1ELb0EEEvNS_16Flash_bwd_paramsE)
        /*0014*/ 	.short	0x0160
        /*0016*/ 	.short	0x0280


	//----- nvinfo : EIATTR_CBANK_PARAM_SIZE
	.align		4
.L_530:
        /*0018*/ 	.byte	0x03, 0x19
        /*001a*/ 	.short	0x0280


	//----- nvinfo : EIATTR_KPARAM_INFO
	.align		4
        /*001c*/ 	.byte	0x04, 0x17
        /*001e*/ 	.short	(.L_532 - .L_531)
.L_531:
        /*0020*/ 	.word	0x00000000
        /*0024*/ 	.short	0x0000
        /*0026*/ 	.short	0x0000
        /*0028*/ 	.byte	0x00, 0xf0, 0x01, 0x0a


	//----- nvinfo : EIATTR_MAXREG_COUNT
	.align		4
.L_532:
        /*002c*/ 	.byte	0x03, 0x1b
        /*002e*/ 	.short	0x00ff


	//----- nvinfo : EIATTR_NUM_BARRIERS
	.align		4
        /*0030*/ 	.byte	0x02, 0x4c
        /*0032*/ 	.byte	0x01
	.zero		1


	//----- nvinfo : EIATTR_MERCURY_ISA_VERSION
	.align		4
        /*0034*/ 	.byte	0x03, 0x5f
        /*0036*/ 	.short	0x0000


	//----- nvinfo : EIATTR_EXIT_INSTR_OFFSETS
	.align		4
        /*0038*/ 	.byte	0x04, 0x1c
        /*003a*/ 	.short	(.L_534 - .L_533)


	//   ....[0]....
.L_533:
        /*003c*/ 	.word	0x00000090


	//   ....[1]....
        /*0040*/ 	.word	0x00006150


	//----- nvinfo : EIATTR_CTAIDZ_USED
	.align		4
.L_534:
        /*0044*/ 	.byte	0x01, 0x04
	.zero		2


//--------------------- .nv.info._ZN5flash44flash_bwd_dq_dk_dv_loop_seqk_parallel_kernelI23Flash_bwd_kernel_traitsILi64ELi64ELi128ELi8ELi2ELi4ELi4ELb1ELb0EN7cutlass6half_tE19Flash_kernel_traitsILi64ELi64ELi128ELi8ES3_EELb0ELb0ELb0ELb0ELb1ELb1ELb1EEEvNS_16Flash_bwd_paramsE --------------------------
	.section	.nv.info._ZN5flash44flash_bwd_dq_dk_dv_loop_seqk_parallel_kernelI23Flash_bwd_kernel_traitsILi64ELi64ELi128ELi8ELi2ELi4ELi4ELb1ELb0EN7cutlass6half_tE19Flash_kernel_traitsILi64ELi64ELi128ELi8ES3_EELb0ELb0ELb0ELb0ELb1ELb1ELb1EEEvNS_16Flash_bwd_paramsE,"",@"SHT_CUDA_INFO"
	.sectionflags	@""
	.align	4


	//----- nvinfo : EIATTR_CUDA_API_VERSION
	.align		4
        /*0000*/ 	.byte	0x04, 0x37
        /*0002*/ 	.short	(.L_536 - .L_535)
.L_535:
        /*0004*/ 	.word	0x00000082


	//----- nvinfo : EIATTR_SW2861232_WAR
	.align		4
.L_536:
        /*0008*/ 	.byte	0x01, 0x35
	.zero		2


	//----- nvinfo : EIATTR_PARAM_CBANK
	.align		4
        /*000c*/ 	.byte	0x04, 0x0a
        /*000e*/ 	.short	(.L_538 - .L_537)
	.align		4
.L_537:
        /*0010*/ 	.word	index@(.nv.constant0._ZN5flash44flash_bwd_dq_dk_dv_loop_seqk_parallel_kernelI23Flash_bwd_kernel_traitsILi64ELi64ELi128ELi8ELi2ELi4ELi4ELb1ELb0EN7cutlass6half_tE19Flash_kernel_traitsILi64ELi64ELi128ELi8ES3_EELb0ELb0ELb0ELb0ELb1ELb1ELb1EEEvNS_16Flash_bwd_paramsE)
        /*0014*/ 	.short	0x0160
        /*0016*/ 	.short	0x0280


	//----- nvinfo : EIATTR_CBANK_PARAM_SIZE
	.align		4
.L_538:
        /*0018*/ 	.byte	0x03, 0x19
        /*001a*/ 	.short	0x0280


	//----- nvinfo : EIATTR_KPARAM_INFO
	.align		4
        /*001c*/ 	.byte	0x04, 0x17
        /*001e*/ 	.short	(.L_540 - .L_539)
.L_539:
        /*0020*/ 	.word	0x00000000
        /*0024*/ 	.short	0x0000
        /*0026*/ 	.short	0x0000
        /*0028*/ 	.byte	0x00, 0xf0, 0x01, 0x0a


	//----- nvinfo : EIATTR_MAXREG_COUNT
	.align		4
.L_540:
        /*002c*/ 	.byte	0x03, 0x1b
        /*002e*/ 	.short	0x00ff


	//----- nvinfo : EIATTR_NUM_BARRIERS
	.align		4
        /*0030*/ 	.byte	0x02, 0x4c
        /*0032*/ 	.byte	0x01
	.zero		1


	//----- nvinfo : EIATTR_ANNOTATIONS
	.align		4
        /*0034*/ 	.byte	0x04, 0x55
        /*0036*/ 	.short	(.L_542 - .L_541)


	//   ....[0]....
.L_541:
        /*0038*/ 	.word	0x00000001
        /*003c*/ 	.byte	0x50, 0x06, 0x00, 0x00, 0x01, 0x00, 0x00, 0x00, 0x20, 0x09, 0x00, 0x00, 0x01, 0x00, 0x00, 0x00
        /*004c*/ 	.byte	0x80, 0x09, 0x00, 0x00, 0x01, 0x00, 0x00, 0x00, 0xb0, 0x11, 0x00, 0x00, 0x01, 0x00, 0x00, 0x00
        /*005c*/ 	.byte	0xf0, 0x1f, 0x00, 0x00, 0x01, 0x00, 0x00, 0x00, 0xc0, 0x50, 0x00, 0x00


	//----- nvinfo : EIATTR_MERCURY_ISA_VERSION
	.align		4
.L_542:
        /*0068*/ 	.byte	0x03, 0x5f
        /*006a*/ 	.short	0x0000


	//----- nvinfo : EIATTR_EXIT_INSTR_OFFSETS
	.align		4
        /*006c*/ 	.byte	0x04, 0x1c
        /*006e*/ 	.short	(.L_544 - .L_543)


	//   ....[0]....
.L_543:
        /*0070*/ 	.word	0x000000a0


	//   ....[1]....
        /*0074*/ 	.word	0x00005ce0


	//----- nvinfo : EIATTR_CTAIDZ_USED
	.align		4
.L_544:
        /*0078*/ 	.byte	0x01, 0x04
	.zero		2


//--------------------- .nv.info._ZN5flash44flash_bwd_dq_dk_dv_loop_seqk_parallel_kernelI23Flash_bwd_kernel_traitsILi64ELi64ELi128ELi8ELi2ELi4ELi4ELb1ELb0EN7cutlass6half_tE19Flash_kernel_traitsILi64ELi64ELi128ELi8ES3_EELb1ELb0ELb0ELb1ELb0ELb0ELb0EEEvNS_16Flash_bwd_paramsE --------------------------
	.section	.nv.info._ZN5flash44flash_bwd_dq_dk_dv_loop_seqk_parallel_kernelI23Flash_bwd_kernel_traitsILi64ELi64ELi128ELi8ELi2ELi4ELi4ELb1ELb0EN7cutlass6half_tE19Flash_kernel_traitsILi64ELi64ELi128ELi8ES3_EELb1ELb0ELb0ELb1ELb0ELb0ELb0EEEvNS_16Flash_bwd_paramsE,"",@"SHT_CUDA_INFO"
	.sectionflags	@""
	.align	4


	//----- nvinfo : EIATTR_CUDA_API_VERSION
	.align		4
        /*0000*/ 	.byte	0x04, 0x37
        /*0002*/ 	.short	(.L_546 - .L_545)
.L_545:
        /*0004*/ 	.word	0x00000082


	//----- nvinfo : EIATTR_SW2861232_WAR
	.align		4
.L_546:
        /*0008*/ 	.byte	0x01, 0x35
	.zero		2


	//----- nvinfo : EIATTR_PARAM_CBANK
	.align		4
        /*000c*/ 	.byte	0x04, 0x0a
        /*000e*/ 	.short	(.L_548 - .L_547)
	.align		4
.L_547:
        /*0010*/ 	.word	index@(.nv.constant0._ZN5flash44flash_bwd_dq_dk_dv_loop_seqk_parallel_kernelI23Flash_bwd_kernel_traitsILi64ELi64ELi128ELi8ELi2ELi4ELi4ELb1ELb0EN7cutlass6half_tE19Flash_kernel_traitsILi64ELi64ELi128ELi8ES3_EELb1ELb0ELb0ELb1ELb0ELb0ELb0EEEvNS_16Flash_bwd_paramsE)
        /*0014*/ 	.short	0x0160
        /*0016*/ 	.short	0x0280


	//----- nvinfo : EIATTR_CBANK_PARAM_SIZE
	.align		4
.L_548:
        /*0018*/ 	.byte	0x03, 0x19
        /*001a*/ 	.short	0x0280


	//----- nvinfo : EIATTR_KPARAM_INFO
	.align		4
        /*001c*/ 	.byte	0x04, 0x17
        /*001e*/ 	.short	(.L_550 - .L_549)
.L_549:
        /*0020*/ 	.word	0x00000000
        /*0024*/ 	.short	0x0000
        /*0026*/ 	.short	0x0000
        /*0028*/ 	.byte	0x00, 0xf0, 0x01, 0x0a


	//----- nvinfo : EIATTR_MAXREG_COUNT
	.align		4
.L_550:
        /*002c*/ 	.byte	0x03, 0x1b
        /*002e*/ 	.short	0x00ff


	//----- nvinfo : EIATTR_NUM_BARRIERS
	.align		4
        /*0030*/ 	.byte	0x02, 0x4c
        /*0032*/ 	.byte	0x01
	.zero		1


	//----- nvinfo : EIATTR_ANNOTATIONS
	.align		4
        /*0034*/ 	.byte	0x04, 0x55
        /*0036*/ 	.short	(.L_552 - .L_551)


	//   ....[0]....
.L_551:
        /* <DEDUP_REMOVED lines=11> */


	//----- nvinfo : EIATTR_MERCURY_ISA_VERSION
	.align		4
.L_552:
        /*00d0*/ 	.byte	0x03, 0x5f
        /*00d2*/ 	.short	0x0000


	//----- nvinfo : EIATTR_EXIT_INSTR_OFFSETS
	.align		4
        /*00d4*/ 	.byte	0x04, 0x1c
        /*00d6*/ 	.short	(.L_554 - .L_553)


	//   ....[0]....
.L_553:
        /*00d8*/ 	.word	0x00000090


	//   ....[1]....
        /*00dc*/ 	.word	0x00009150


	//----- nvinfo : EIATTR_CTAIDZ_USED
	.align		4
.L_554:
        /*00e0*/ 	.byte	0x01, 0x04
	.zero		2


	//----- nvinfo : EIATTR_CRS_STACK_SIZE
	.align		4
        /*00e4*/ 	.byte	0x04, 0x1e
        /*00e6*/ 	.short	(.L_556 - .L_555)
.L_555:
        /*00e8*/ 	.word	0x00000000
.L_556:


//--------------------- .nv.info._ZN5flash44flash_bwd_dq_dk_dv_loop_seqk_parallel_kernelI23Flash_bwd_kernel_traitsILi64ELi64ELi128ELi8ELi2ELi4ELi4ELb1ELb0EN7cutlass6half_tE19Flash_kernel_traitsILi64ELi64ELi128ELi8ES3_EELb0ELb0ELb0ELb1ELb0ELb0ELb1EEEvNS_16Flash_bwd_paramsE --------------------------
	.section	.nv.info._ZN5flash44flash_bwd_dq_dk_dv_loop_seqk_parallel_kernelI23Flash_bwd_kernel_traitsILi64ELi64ELi128ELi8ELi2ELi4ELi4ELb1ELb0EN7cutlass6half_tE19Flash_kernel_traitsILi64ELi64ELi128ELi8ES3_EELb0ELb0ELb0ELb1ELb0ELb0ELb1EEEvNS_16Flash_bwd_paramsE,"",@"SHT_CUDA_INFO"
	.sectionflags	@""
	.align	4


	//----- nvinfo : EIATTR_CUDA_API_VERSION
	.align		4
        /*0000*/ 	.byte	0x04, 0x37
        /*0002*/ 	.short	(.L_558 - .L_557)
.L_557:
        /*0004*/ 	.word	0x00000082


	//----- nvinfo : EIATTR_SW2861232_WAR
	.align		4
.L_558:
        /*0008*/ 	.byte	0x01, 0x35
	.zero		2


	//----- nvinfo : EIATTR_PARAM_CBANK
	.align		4
        /*000c*/ 	.byte	0x04, 0x0a
        /*000e*/ 	.short	(.L_560 - .L_559)
	.align		4
.L_559:
        /*0010*/ 	.word	index@(.nv.constant0._ZN5flash44flash_bwd_dq_dk_dv_loop_seqk_parallel_kernelI23Flash_bwd_kernel_traitsILi64ELi64ELi128ELi8ELi2ELi4ELi4ELb1ELb0EN7cutlass6half_tE19Flash_kernel_traitsILi64ELi64ELi128ELi8ES3_EELb0ELb0ELb0ELb1ELb0ELb0ELb1EEEvNS_16Flash_bwd_paramsE)
        /*0014*/ 	.short	0x0160
        /*0016*/ 	.short	0x0280


	//----- nvinfo : EIATTR_CBANK_PARAM_SIZE
	.align		4
.L_560:
        /*0018*/ 	.byte	0x03, 0x19
        /*001a*/ 	.short	0x0280


	//----- nvinfo : EIATTR_KPARAM_INFO
	.align		4
        /*001c*/ 	.byte	0x04, 0x17
        /*001e*/ 	.short	(.L_562 - .L_561)
.L_561:
        /*0020*/ 	.word	0x00000000
        /*0024*/ 	.short	0x0000
        /*0026*/ 	.short	0x0000
        /*0028*/ 	.byte	0x00, 0xf0, 0x01, 0x0a


	//----- nvinfo : EIATTR_MAXREG_COUNT
	.align		4
.L_562:
        /*002c*/ 	.byte	0x03, 0x1b
        /*002e*/ 	.short	0x00ff


	//----- nvinfo : EIATTR_NUM_BARRIERS
	.align		4
        /*0030*/ 	.byte	0x02, 0x4c
        /*0032*/ 	.byte	0x01
	.zero		1


	//----- nvinfo : EIATTR_ANNOTATIONS
	.align		4
        /*0034*/ 	.byte	0x04, 0x55
        /*0036*/ 	.short	(.L_564 - .L_563)


	//   ....[0]....
.L_563:
        /* <DEDUP_REMOVED lines=9> */


	//----- nvinfo : EIATTR_MERCURY_ISA_VERSION
	.align		4
.L_564:
        /*00b8*/ 	.byte	0x03, 0x5f
        /*00ba*/ 	.short	0x0000


	//----- nvinfo : EIATTR_EXIT_INSTR_OFFSETS
	.align		4
        /*00bc*/ 	.byte	0x04, 0x1c
        /*00be*/ 	.short	(.L_566 - .L_565)


	//   ....[0]....
.L_565:
        /*00c0*/ 	.word	0x000000a0


	//   ....[1]....
        /*00c4*/ 	.word	0x000094c0


	//----- nvinfo : EIATTR_CTAIDZ_USED
	.align		4
.L_566:
        /*00c8*/ 	.byte	0x01, 0x04
	.zero		2


	//----- nvinfo : EIATTR_CRS_STACK_SIZE
	.align		4
        /*00cc*/ 	.byte	0x04, 0x1e
        /*00ce*/ 	.short	(.L_568 - .L_567)
.L_567:
        /*00d0*/ 	.word	0x00000000
.L_568:


//--------------------- .nv.info._ZN5flash44flash_bwd_dq_dk_dv_loop_seqk_parallel_kernelI23Flash_bwd_kernel_traitsILi64ELi64ELi128ELi8ELi2ELi4ELi4ELb1ELb0EN7cutlass6half_tE19Flash_kernel_traitsILi64ELi64ELi128ELi8ES3_EELb1ELb0ELb1ELb0ELb0ELb1ELb0EEEvNS_16Flash_bwd_paramsE --------------------------
	.section	.nv.info._ZN5flash44flash_bwd_dq_dk_dv_loop_seqk_parallel_kernelI23Flash_bwd_kernel_traitsILi64ELi64ELi128ELi8ELi2ELi4ELi4ELb1ELb0EN7cutlass6half_tE19Flash_kernel_traitsILi64ELi64ELi128ELi8ES3_EELb1ELb0ELb1ELb0ELb0ELb1ELb0EEEvNS_16Flash_bwd_paramsE,"",@"SHT_CUDA_INFO"
	.sectionflags	@""
	.align	4


	//----- nvinfo : EIATTR_CUDA_API_VERSION
	.align		4
        /*0000*/ 	.byte	0x04, 0x37
        /*0002*/ 	.short	(.L_570 - .L_569)
.L_569:
        /*0004*/ 	.word	0x00000082


	//----- nvinfo : EIATTR_SW2861232_WAR
	.align		4
.L_570:
        /*0008*/ 	.byte	0x01, 0x35
	.zero		2


	//----- nvinfo : EIATTR_PARAM_CBANK
	.align		4
        /*000c*/ 	.byte	0x04, 0x0a
        /*000e*/ 	.short	(.L_572 - .L_571)
	.align		4
.L_571:
        /*0010*/ 	.word	index@(.nv.constant0._ZN5flash44flash_bwd_dq_dk_dv_loop_seqk_parallel_kernelI23Flash_bwd_kernel_traitsILi64ELi64ELi128ELi8ELi2ELi4ELi4ELb1ELb0EN7cutlass6half_tE19Flash_kernel_traitsILi64ELi64ELi128ELi8ES3_EELb1ELb0ELb1ELb0ELb0ELb1ELb0EEEvNS_16Flash_bwd_paramsE)
        /*0014*/ 	.short	0x0160
        /*0016*/ 	.short	0x0280


	//----- nvinfo : EIATTR_CBANK_PARAM_SIZE
	.align		4
.L_572:
        /*0018*/ 	.byte	0x03, 0x19
        /*001a*/ 	.short	0x0280


	//----- nvinfo : EIATTR_KPARAM_INFO
	.align		4
        /*001c*/ 	.byte	0x04, 0x17
        /*001e*/ 	.short	(.L_574 - .L_573)
.L_573:
        /*0020*/ 	.word	0x00000000
        /*0024*/ 	.short	0x0000
        /*0026*/ 	.short	0x0000
        /*0028*/ 	.byte	0x00, 0xf0, 0x01, 0x0a


	//----- nvinfo : EIATTR_MAXREG_COUNT
	.align		4
.L_574:
        /*002c*/ 	.byte	0x03, 0x1b
        /*002e*/ 	.short	0x00ff


	//----- nvinfo : EIATTR_NUM_BARRIERS
	.align		4
        /*0030*/ 	.byte	0x02, 0x4c
        /*0032*/ 	.byte	0x01
	.zero		1


	//----- nvinfo : EIATTR_MERCURY_ISA_VERSION
	.align		4
        /*0034*/ 	.byte	0x03, 0x5f
        /*0036*/ 	.short	0x0000


	//----- nvinfo : EIATTR_EXIT_INSTR_OFFSETS
	.align		4
        /*0038*/ 	.byte	0x04, 0x1c
        /*003a*/ 	.short	(.L_576 - .L_575)


	//   ....[0]....
.L_575:
        /*003c*/ 	.word	0x00000080


	//   ....[1]....
        /*0040*/ 	.word	0x000084c0


	//----- nvinfo : EIATTR_CTAIDZ_USED
	.align		4
.L_576:
        /*0044*/ 	.byte	0x01, 0x04
	.zero		2


	//----- nvinfo : EIATTR_CRS_STACK_SIZE
	.align		4
        /*0048*/ 	.byte	0x04, 0x1e
        /*004a*/ 	.short	(.L_578 - .L_577)
.L_577:
        /*004c*/ 	.word	0x00000000
.L_578:


//--------------------- .nv.info._ZN5flash44flash_bwd_dq_dk_dv_loop_seqk_parallel_kernelI23Flash_bwd_kernel_traitsILi64ELi64ELi128ELi8ELi2ELi4ELi4ELb1ELb0EN7cutlass6half_tE19Flash_kernel_traitsILi64ELi64ELi128ELi8ES3_EELb0ELb0ELb1ELb0ELb0ELb1ELb1EEEvNS_16Flash_bwd_paramsE --------------------------
	.section	.nv.info._ZN5flash44flash_bwd_dq_dk_dv_loop_seqk_parallel_kernelI23Flash_bwd_kernel_traitsILi64ELi64ELi128ELi8ELi2ELi4ELi4ELb1ELb0EN7cutlass6half_tE19Flash_kernel_traitsILi64ELi64ELi128ELi8ES3_EELb0ELb0ELb1ELb0ELb0ELb1ELb1EEEvNS_16Flash_bwd_paramsE,"",@"SHT_CUDA_INFO"
	.sectionflags	@""
	.align	4


	//----- nvinfo : EIATTR_CUDA_API_VERSION
	.align		4
        /*0000*/ 	.byte	0x04, 0x37
        /*0002*/ 	.short	(.L_580 - .L_579)
.L_579:
        /*0004*/ 	.word	0x00000082


	//----- nvinfo : EIATTR_SW2861232_WAR
	.align		4
.L_580:
        /*0008*/ 	.byte	0x01, 0x35
	.zero		2


	//----- nvinfo : EIATTR_PARAM_CBANK
	.align		4
        /*000c*/ 	.byte	0x04, 0x0a
        /*000e*/ 	.short	(.L_582 - .L_581)
	.align		4
.L_581:
        /*0010*/ 	.word	index@(.nv.constant0._ZN5flash44flash_bwd_dq_dk_dv_loop_seqk_parallel_kernelI23Flash_bwd_kernel_traitsILi64ELi64ELi128ELi8ELi2ELi4ELi4ELb1ELb0EN7cutlass6half_tE19Flash_kernel_traitsILi64ELi64ELi128ELi8ES3_EELb0ELb0ELb1ELb0ELb0ELb1ELb1EEEvNS_16Flash_bwd_paramsE)
        /*0014*/ 	.short	0x0160
        /*0016*/ 	.short	0x0280


	//----- nvinfo : EIATTR_CBANK_PARAM_SIZE
	.align		4
.L_582:
        /*0018*/ 	.byte	0x03, 0x19
        /*001a*/ 	.short	0x0280


	//----- nvinfo : EIATTR_KPARAM_INFO
	.align		4
        /*001c*/ 	.byte	0x04, 0x17
        /*001e*/ 	.short	(.L_584 - .L_583)
.L_583:
        /*0020*/ 	.word	0x00000000
        /*0024*/ 	.short	0x0000
        /*0026*/ 	.short	0x0000
        /*0028*/ 	.byte	0x00, 0xf0, 0x01, 0x0a


	//----- nvinfo : EIATTR_MAXREG_COUNT
	.align		4
.L_584:
        /*002c*/ 	.byte	0x03, 0x1b
        /*002e*/ 	.short	0x00ff


	//----- nvinfo : EIATTR_NUM_BARRIERS
	.align		4
        /*0030*/ 	.byte	0x02, 0x4c
        /*0032*/ 	.byte	0x01
	.zero		1


	//----- nvinfo : EIATTR_ANNOTATIONS
	.align		4
        /*0034*/ 	.byte	0x04, 0x55
        /*0036*/ 	.short	(.L_586 - .L_585)


	//   ....[0]....
.L_585:
        /* <DEDUP_REMOVED lines=10> */


	//----- nvinfo : EIATTR_MERCURY_ISA_VERSION
	.align		4
.L_586:
        /*00c8*/ 	.byte	0x03, 0x5f
        /*00ca*/ 	.short	0x0000


	//----- nvinfo : EIATTR_EXIT_INSTR_OFFSETS
	.align		4
        /*00cc*/ 	.byte	0x04, 0x1c
        /*00ce*/ 	.short	(.L_588 - .L_587)


	//   ....[0]....
.L_587:
        /*00d0*/ 	.word	0x000000a0


	//   ....[1]....
        /*00d4*/ 	.word	0x00008b80


	//----- nvinfo : EIATTR_CTAIDZ_USED
	.align		4
.L_588:
        /*00d8*/ 	.byte	0x01, 0x04
	.zero		2


	//----- nvinfo : EIATTR_CRS_STACK_SIZE
	.align		4
        /*00dc*/ 	.byte	0x04, 0x1e
        /*00de*/ 	.short	(.L_590 - .L_589)
.L_589:
        /*00e0*/ 	.word	0x00000000
.L_590:


//--------------------- .nv.info._ZN5flash44flash_bwd_dq_dk_dv_loop_seqk_parallel_kernelI23Flash_bwd_kernel_traitsILi64ELi64ELi128ELi8ELi2ELi4ELi4ELb1ELb0EN7cutlass6half_tE19Flash_kernel_traitsILi64ELi64ELi128ELi8ES3_EELb1ELb0ELb1ELb1ELb0ELb0ELb0EEEvNS_16Flash_bwd_paramsE --------------------------
	.section	.nv.info._ZN5flash44flash_bwd_dq_dk_dv_loop_seqk_parallel_kernelI23Flash_bwd_kernel_traitsILi64ELi64ELi128ELi8ELi2ELi4ELi4ELb1ELb0EN7cutlass6half_tE19Flash_kernel_traitsILi64ELi64ELi128ELi8ES3_EELb1ELb0ELb1ELb1ELb0ELb0ELb0EEEvNS_16Flash_bwd_paramsE,"",@"SHT_CUDA_INFO"
	.sectionflags	@""
	.align	4


	//----- nvinfo : EIATTR_CUDA_API_VERSION
	.align		4
        /*0000*/ 	.byte	0x04, 0x37
        /*0002*/ 	.short	(.L_592 - .L_591)
.L_591:
        /*0004*/ 	.word	0x00000082


	//----- nvinfo : EIATTR_SW2861232_WAR
	.align		4
.L_592:
        /*0008*/ 	.byte	0x01, 0x35
	.zero		2


	//----- nvinfo : EIATTR_PARAM_CBANK
	.align		4
        /*000c*/ 	.byte	0x04, 0x0a
        /*000e*/ 	.short	(.L_594 - .L_593)
	.align		4
.L_593:
        /*0010*/ 	.word	index@(.nv.constant0._ZN5flash44flash_bwd_dq_dk_dv_loop_seqk_parallel_kernelI23Flash_bwd_kernel_traitsILi64ELi64ELi128ELi8ELi2ELi4ELi4ELb1ELb0EN7cutlass6half_tE19Flash_kernel_traitsILi64ELi64ELi128ELi8ES3_EELb1ELb0ELb1ELb1ELb0ELb0ELb0EEEvNS_16Flash_bwd_paramsE)
        /*0014*/ 	.short	0x0160
        /*0016*/ 	.short	0x0280


	//----- nvinfo : EIATTR_CBANK_PARAM_SIZE
	.align		4
.L_594:
        /*0018*/ 	.byte	0x03, 0x19
        /*001a*/ 	.short	0x0280


	//----- nvinfo : EIATTR_KPARAM_INFO
	.align		4
        /*001c*/ 	.byte	0x04, 0x17
        /*001e*/ 	.short	(.L_596 - .L_595)
.L_595:
        /*0020*/ 	.word	0x00000000
        /*0024*/ 	.short	0x0000
        /*0026*/ 	.short	0x0000
        /*0028*/ 	.byte	0x00, 0xf0, 0x01, 0x0a


	//----- nvinfo : EIATTR_MAXREG_COUNT
	.align		4
.L_596:
        /*002c*/ 	.byte	0x03, 0x1b
        /*002e*/ 	.short	0x00ff


	//----- nvinfo : EIATTR_NUM_BARRIERS
	.align		4
        /*0030*/ 	.byte	0x02, 0x4c
        /*0032*/ 	.byte	0x01
	.zero		1


	//----- nvinfo : EIATTR_ANNOTATIONS
	.align		4
        /*0034*/ 	.byte	0x04, 0x55
        /*0036*/ 	.short	(.L_598 - .L_597)


	//   ....[0]....
.L_597:
        /*0038*/ 	.word	0x00000001
        /*003c*/ 	.byte	0xa0, 0x07, 0x00, 0x00, 0x01, 0x00, 0x00, 0x00, 0x00, 0x80, 0x00, 0x00


	//----- nvinfo : EIATTR_MERCURY_ISA_VERSION
	.align		4
.L_598:
        /*0048*/ 	.byte	0x03, 0x5f
        /*004a*/ 	.short	0x0000


	//----- nvinfo : EIATTR_EXIT_INSTR_OFFSETS
	.align		4
        /*004c*/ 	.byte	0x04, 0x1c
        /*004e*/ 	.short	(.L_600 - .L_599)


	//   ....[0]....
.L_599:
        /*0050*/ 	.word	0x00000090


	//   ....[1]....
        /*0054*/ 	.word	0x000093f0


	//----- nvinfo : EIATTR_CTAIDZ_USED
	.align		4
.L_600:
        /*0058*/ 	.byte	0x01, 0x04
	.zero		2


	//----- nvinfo : EIATTR_CRS_STACK_SIZE
	.align		4
        /*005c*/ 	.byte	0x04, 0x1e
        /*005e*/ 	.short	(.L_602 - .L_601)
.L_601:
        /*0060*/ 	.word	0x00000000
.L_602:


//--------------------- .nv.info._ZN5flash44flash_bwd_dq_dk_dv_loop_seqk_parallel_kernelI23Flash_bwd_kernel_traitsILi64ELi64ELi128ELi8ELi2ELi4ELi4ELb1ELb0EN7cutlass6half_tE19Flash_kernel_traitsILi64ELi64ELi128ELi8ES3_EELb0ELb0ELb1ELb1ELb0ELb0ELb1EEEvNS_16Flash_bwd_paramsE --------------------------
	.section	.nv.info._ZN5flash44flash_bwd_dq_dk_dv_loop_seqk_parallel_kernelI23Flash_bwd_kernel_traitsILi64ELi64ELi128ELi8ELi2ELi4ELi4ELb1ELb0EN7cutlass6half_tE19Flash_kernel_traitsILi64ELi64ELi128ELi8ES3_EELb0ELb0ELb1ELb1ELb0ELb0ELb1EEEvNS_16Flash_bwd_paramsE,"",@"SHT_CUDA_INFO"
	.sectionflags	@""
	.align	4


	//----- nvinfo : EIATTR_CUDA_API_VERSION
	.align		4
        /*0000*/ 	.byte	0x04, 0x37
        /*0002*/ 	.short	(.L_604 - .L_603)
.L_603:
        /*0004*/ 	.word	0x00000082


	//----- nvinfo : EIATTR_SW2861232_WAR
	.align		4
.L_604:
        /*0008*/ 	.byte	0x01, 0x35
	.zero		2


	//----- nvinfo : EIATTR_PARAM_CBANK
	.align		4
        /*000c*/ 	.byte	0x04, 0x0a
        /*000e*/ 	.short	(.L_606 - .L_605)
	.align		4
.L_605:
        /*0010*/ 	.word	index@(.nv.constant0._ZN5flash44flash_bwd_dq_dk_dv_loop_seqk_parallel_kernelI23Flash_bwd_kernel_traitsILi64ELi64ELi128ELi8ELi2ELi4ELi4ELb1ELb0EN7cutlass6half_tE19Flash_kernel_traitsILi64ELi64ELi128ELi8ES3_EELb0ELb0ELb1ELb1ELb0ELb0ELb1EEEvNS_16Flash_bwd_paramsE)
        /*0014*/ 	.short	0x0160
        /*0016*/ 	.short	0x0280


	//----- nvinfo : EIATTR_CBANK_PARAM_SIZE
	.align		4
.L_606:
        /*0018*/ 	.byte	0x03, 0x19
        /*001a*/ 	.short	0x0280


	//----- nvinfo : EIATTR_KPARAM_INFO
	.align		4
        /*001c*/ 	.byte	0x04, 0x17
        /*001e*/ 	.short	(.L_608 - .L_607)
.L_607:
        /*0020*/ 	.word	0x00000000
        /*0024*/ 	.short	0x0000
        /*0026*/ 	.short	0x0000
        /*0028*/ 	.byte	0x00, 0xf0, 0x01, 0x0a


	//----- nvinfo : EIATTR_MAXREG_COUNT
	.align		4
.L_608:
        /*002c*/ 	.byte	0x03, 0x1b
        /*002e*/ 	.short	0x00ff


	//----- nvinfo : EIATTR_NUM_BARRIERS
	.align		4
        /*0030*/ 	.byte	0x02, 0x4c
        /*0032*/ 	.byte	0x01
	.zero		1


	//----- nvinfo : EIATTR_ANNOTATIONS
	.align		4
        /*0034*/ 	.byte	0x04, 0x55
        /*0036*/ 	.short	(.L_610 - .L_609)


	//   ....[0]....
.L_609:
        /* <DEDUP_REMOVED lines=11> */


	//----- nvinfo : EIATTR_MERCURY_ISA_VERSION
	.align		4
.L_610:
        /*00d8*/ 	.byte	0x03, 0x5f
        /*00da*/ 	.short	0x0000


	//----- nvinfo : EIATTR_EXIT_INSTR_OFFSETS
	.align		4
        /*00dc*/ 	.byte	0x04, 0x1c
        /*00de*/ 	.short	(.L_612 - .L_611)


	//   ....[0]....
.L_611:
        /*00e0*/ 	.word	0x000000a0


	//   ....[1]....
        /*00e4*/ 	.word	0x00009900


	//----- nvinfo : EIATTR_CTAIDZ_USED
	.align		4
.L_612:
        /*00e8*/ 	.byte	0x01, 0x04
	.zero		2


	//----- nvinfo : EIATTR_CRS_STACK_SIZE
	.align		4
        /*00ec*/ 	.byte	0x04, 0x1e
        /*00ee*/ 	.short	(.L_614 - .L_613)
.L_613:
        /*00f0*/ 	.word	0x00000000
.L_614:


//--------------------- .nv.info._ZN5flash25flash_bwd_dot_do_o_kernelILb0E23Flash_bwd_kernel_traitsILi64ELi64ELi128ELi8ELi2ELi4ELi4ELb1ELb0EN7cutlass6half_tE19Flash_kernel_traitsILi64ELi64ELi128ELi8ES3_EEEEvNS_16Flash_bwd_paramsE --------------------------
	.section	.nv.info._ZN5flash25flash_bwd_dot_do_o_kernelILb0E23Flash_bwd_kernel_traitsILi64ELi64ELi128ELi8ELi2ELi4ELi4ELb1ELb0EN7cutlass6half_tE19Flash_kernel_traitsILi64ELi64ELi128ELi8ES3_EEEEvNS_16Flash_bwd_paramsE,"",@"SHT_CUDA_INFO"
	.sectionflags	@""
	.align	4


	//----- nvinfo : EIATTR_CUDA_API_VERSION
	.align		4
        /*0000*/ 	.byte	0x04, 0x37
        /*0002*/ 	.short	(.L_616 - .L_615)
.L_615:
        /*0004*/ 	.word	0x00000082


	//----- nvinfo : EIATTR_SW2861232_WAR
	.align		4
.L_616:
        /*0008*/ 	.byte	0x01, 0x35
	.zero		2


	//----- nvinfo : EIATTR_PARAM_CBANK
	.align		4
        /*000c*/ 	.byte	0x04, 0x0a
        /*000e*/ 	.short	(.L_618 - .L_617)
	.align		4
.L_617:
        /*0010*/ 	.word	index@(.nv.constant0._ZN5flash25flash_bwd_dot_do_o_kernelILb0E23Flash_bwd_kernel_traitsILi64ELi64ELi128ELi8ELi2ELi4ELi4ELb1ELb0EN7cutlass6half_tE19Flash_kernel_traitsILi64ELi64ELi128ELi8ES3_EEEEvNS_16Flash_bwd_paramsE)
        /*0014*/ 	.short	0x0160
        /*0016*/ 	.short	0x0280


	//----- nvinfo : EIATTR_CBANK_PARAM_SIZE
	.align		4
.L_618:
        /*0018*/ 	.byte	0x03, 0x19
        /*001a*/ 	.short	0x0280


	//----- nvinfo : EIATTR_KPARAM_INFO
	.align		4
        /*001c*/ 	.byte	0x04, 0x17
        /*001e*/ 	.short	(.L_620 - .L_619)
.L_619:
        /*0020*/ 	.word	0x00000000
        /*0024*/ 	.short	0x0000
        /*0026*/ 	.short	0x0000
        /*0028*/ 	.byte	0x00, 0xf0, 0x01, 0x0a


	//----- nvinfo : EIATTR_MAXREG_COUNT
	.align		4
.L_620:
        /*002c*/ 	.byte	0x03, 0x1b
        /*002e*/ 	.short	0x00ff


	//----- nvinfo : EIATTR_MERCURY_ISA_VERSION
	.align		4
        /*0030*/ 	.byte	0x03, 0x5f
        /*0032*/ 	.short	0x0000


	//----- nvinfo : EIATTR_COOP_GROUP_MASK_REGIDS
	.align		4
        /*0034*/ 	.byte	0x04, 0x29
        /*0036*/ 	.short	(.L_622 - .L_621)


	//   ....[0]....
.L_621:
        /*0038*/ 	.word	0xffffffff


	//   ....[1]....
        /*003c*/ 	.word	0xffffffff


	//   ....[2]....
        /*0040*/ 	.word	0xffffffff


	//   ....[3]....
        /*0044*/ 	.word	0xffffffff


	//   ....[4]....
        /*0048*/ 	.word	0xffffffff


	//   ....[5]....
        /*004c*/ 	.word	0xffffffff


	//----- nvinfo : EIATTR_COOP_GROUP_INSTR_OFFSETS
	.align		4
.L_622:
        /*0050*/ 	.byte	0x04, 0x28
        /*0052*/ 	.short	(.L_624 - .L_623)


	//   ....[0]....
.L_623:
        /*0054*/ 	.word	0x00000ac0


	//   ....[1]....
        /*0058*/ 	.word	0x00000af0


	//   ....[2]....
        /*005c*/ 	.word	0x00000b10


	//   ....[3]....
        /*0060*/ 	.word	0x00000b30


	//   ....[4]....
        /*0064*/ 	.word	0x00000b50


	//   ....[5]....
        /*0068*/ 	.word	0x00000b70


	//----- nvinfo : EIATTR_EXIT_INSTR_OFFSETS
	.align		4
.L_624:
        /*006c*/ 	.byte	0x04, 0x1c
        /*006e*/ 	.short	(.L_626 - .L_625)


	//   ....[0]....
.L_625:
        /*0070*/ 	.word	0x000000f0


	//   ....[1]....
        /*0074*/ 	.word	0x00000c00


	//   ....[2]....
        /*0078*/ 	.word	0x00000c30


	//----- nvinfo : EIATTR_CTAIDZ_USED
	.align		4
.L_626:
        /*007c*/ 	.byte	0x01, 0x04
	.zero		2


//--------------------- .nv.info._ZN5flash25flash_bwd_dot_do_o_kernelILb1E23Flash_bwd_kernel_traitsILi64ELi64ELi128ELi8ELi2ELi4ELi4ELb1ELb0EN7cutlass6half_tE19Flash_kernel_traitsILi64ELi64ELi128ELi8ES3_EEEEvNS_16Flash_bwd_paramsE --------------------------
	.section	.nv.info._ZN5flash25flash_bwd_dot_do_o_kernelILb1E23Flash_bwd_kernel_traitsILi64ELi64ELi128ELi8ELi2ELi4ELi4ELb1ELb0EN7cutlass6half_tE19Flash_kernel_traitsILi64ELi64ELi128ELi8ES3_EEEEvNS_16Flash_bwd_paramsE,"",@"SHT_CUDA_INFO"
	.sectionflags	@""
	.align	4


	//----- nvinfo : EIATTR_CUDA_API_VERSION
	.align		4
        /*0000*/ 	.byte	0x04, 0x37
        /*0002*/ 	.short	(.L_628 - .L_627)
.L_627:
        /*0004*/ 	.word	0x00000082


	//----- nvinfo : EIATTR_SW2861232_WAR
	.align		4
.L_628:
        /*0008*/ 	.byte	0x01, 0x35
	.zero		2


	//----- nvinfo : EIATTR_PARAM_CBANK
	.align		4
        /*000c*/ 	.byte	0x04, 0x0a
        /*000e*/ 	.short	(.L_630 - .L_629)
	.align		4
.L_629:
        /*0010*/ 	.word	index@(.nv.constant0._ZN5flash25flash_bwd_dot_do_o_kernelILb1E23Flash_bwd_kernel_traitsILi64ELi64ELi128ELi8ELi2ELi4ELi4ELb1ELb0EN7cutlass6half_tE19Flash_kernel_traitsILi64ELi64ELi128ELi8ES3_EEEEvNS_16Flash_bwd_paramsE)
        /*0014*/ 	.short	0x0160
        /*0016*/ 	.short	0x0280


	//----- nvinfo : EIATTR_CBANK_PARAM_SIZE
	.align		4
.L_630:
        /*0018*/ 	.byte	0x03, 0x19
        /*001a*/ 	.short	0x0280


	//----- nvinfo : EIATTR_KPARAM_INFO
	.align		4
        /*001c*/ 	.byte	0x04, 0x17
        /*001e*/ 	.short	(.L_632 - .L_631)
.L_631:
        /*0020*/ 	.word	0x00000000
        /*0024*/ 	.short	0x0000
        /*0026*/ 	.short	0x0000
        /*0028*/ 	.byte	0x00, 0xf0, 0x01, 0x0a


	//----- nvinfo : EIATTR_MAXREG_COUNT
	.align		4
.L_632:
        /*002c*/ 	.byte	0x03, 0x1b
        /*002e*/ 	.short	0x00ff


	//----- nvinfo : EIATTR_MERCURY_ISA_VERSION
	.align		4
        /*0030*/ 	.byte	0x03, 0x5f
        /*0032*/ 	.short	0x0000


	//----- nvinfo : EIATTR_COOP_GROUP_MASK_REGIDS
	.align		4
        /*0034*/ 	.byte	0x04, 0x29
        /*0036*/ 	.short	(.L_634 - .L_633)


	//   ....[0]....
.L_633:
        /*0038*/ 	.word	0xffffffff


	//   ....[1]....
        /*003c*/ 	.word	0xffffffff


	//   ....[2]....
        /*0040*/ 	.word	0xffffffff


	//   ....[3]....
        /*0044*/ 	.word	0xffffffff


	//   ....[4]....
        /*0048*/ 	.word	0xffffffff


	//   ....[5]....
        /*004c*/ 	.word	0xffffffff


	//----- nvinfo : EIATTR_COOP_GROUP_INSTR_OFFSETS
	.align		4
.L_634:
        /*0050*/ 	.byte	0x04, 0x28
        /*0052*/ 	.short	(.L_636 - .L_635)


	//   ....[0]....
.L_635:
        /*0054*/ 	.word	0x00000d40


	//   ....[1]....
        /*0058*/ 	.word	0x00000d50


	//   ....[2]....
        /*005c*/ 	.word	0x00000d80


	//   ....[3]....
        /*0060*/ 	.word	0x00000d90


	//   ....[4]....
        /*0064*/ 	.word	0x00000de0


	//   ....[5]....
        /*0068*/ 	.word	0x00000e10


	//----- nvinfo : EIATTR_EXIT_INSTR_OFFSETS
	.align		4
.L_636:
        /*006c*/ 	.byte	0x04, 0x1c
        /*006e*/ 	.short	(.L_638 - .L_637)


	//   ....[0]....
.L_637:
        /*0070*/ 	.word	0x000000f0


	//   ....[1]....
        /*0074*/ 	.word	0x00000f90


	//----- nvinfo : EIATTR_CTAIDZ_USED
	.align		4
.L_638:
        /*0078*/ 	.byte	0x01, 0x04
	.zero		2


//--------------------- .nv.info._ZN5flash27flash_bwd_convert_dq_kernelI23Flash_bwd_kernel_traitsILi64ELi128ELi128ELi8ELi4ELi4ELi4ELb0ELb0EN7cutlass6half_tE19Flash_kernel_traitsILi64ELi128ELi128ELi8ES3_EEEEvNS_16Flash_bwd_paramsEi --------------------------
	.section	.nv.info._ZN5flash27flash_bwd_convert_dq_kernelI23Flash_bwd_kernel_traitsILi64ELi128ELi128ELi8ELi4ELi4ELi4ELb0ELb0EN7cutlass6half_tE19Flash_kernel_traitsILi64ELi128ELi128ELi8ES3_EEEEvNS_16Flash_bwd_paramsEi,"",@"SHT_CUDA_INFO"
	.sectionflags	@""
	.align	4


	//----- nvinfo : EIATTR_CUDA_API_VERSION
	.align		4
        /*0000*/ 	.byte	0x04, 0x37
        /*0002*/ 	.short	(.L_640 - .L_639)
.L_639:
        /*0004*/ 	.word	0x00000082


	//----- nvinfo : EIATTR_SW2861232_WAR
	.align		4
.L_640:
        /*0008*/ 	.byte	0x01, 0x35
	.zero		2


	//----- nvinfo : EIATTR_PARAM_CBANK
	.align		4
        /*000c*/ 	.byte	0x04, 0x0a
        /*000e*/ 	.short	(.L_642 - .L_641)
	.align		4
.L_641:
        /*0010*/ 	.word	index@(.nv.constant0._ZN5flash27flash_bwd_convert_dq_kernelI23Flash_bwd_kernel_traitsILi64ELi128ELi128ELi8ELi4ELi4ELi4ELb0ELb0EN7cutlass6half_tE19Flash_kernel_traitsILi64ELi128ELi128ELi8ES3_EEEEvNS_16Flash_bwd_paramsEi)
        /*0014*/ 	.short	0x0160
        /*0016*/ 	.short	0x0284


	//----- nvinfo : EIATTR_CBANK_PARAM_SIZE
	.align		4
.L_642:
        /*0018*/ 	.byte	0x03, 0x19
        /*001a*/ 	.short	0x0284


	//----- nvinfo : EIATTR_KPARAM_INFO
	.align		4
        /*001c*/ 	.byte	0x04, 0x17
        /*001e*/ 	.short	(.L_644 - .L_643)
.L_643:
        /*0020*/ 	.word	0x00000000
        /*0024*/ 	.short	0x0001
        /*0026*/ 	.short	0x0280
        /*0028*/ 	.byte	0x00, 0xf0, 0x11, 0x00


	//----- nvinfo : EIATTR_KPARAM_INFO
	.align		4
.L_644:
        /*002c*/ 	.byte	0x04, 0x17
        /*002e*/ 	.short	(.L_646 - .L_645)
.L_645:
        /*0030*/ 	.word	0x00000000
        /*0034*/ 	.short	0x0000
        /*0036*/ 	.short	0x0000
        /*0038*/ 	.byte	0x00, 0xf0, 0x01, 0x0a


	//----- nvinfo : EIATTR_MAXREG_COUNT
	.align		4
.L_646:
        /*003c*/ 	.byte	0x03, 0x1b
        /*003e*/ 	.short	0x00ff


	//----- nvinfo : EIATTR_NUM_BARRIERS
	.align		4
        /*0040*/ 	.byte	0x02, 0x4c
        /*0042*/ 	.byte	0x01
	.zero		1


	//----- nvinfo : EIATTR_MERCURY_ISA_VERSION
	.align		4
        /*0044*/ 	.byte	0x03, 0x5f
        /*0046*/ 	.short	0x0000


	//----- nvinfo : EIATTR_EXIT_INSTR_OFFSETS
	.align		4
        /*0048*/ 	.byte	0x04, 0x1c
        /*004a*/ 	.short	(.L_648 - .L_647)


	//   ....[0]....
.L_647:
        /*004c*/ 	.word	0x000000f0


	//   ....[1]....
        /*0050*/ 	.word	0x00001910


	//   ....[2]....
        /*0054*/ 	.word	0x000019c0


	//----- nvinfo : EIATTR_CTAIDZ_USED
	.align		4
.L_648:
        /*0058*/ 	.byte	0x01, 0x04
	.zero		2


	//----- nvinfo : EIATTR_CRS_STACK_SIZE
	.align		4
        /*005c*/ 	.byte	0x04, 0x1e
        /*005e*/ 	.short	(.L_650 - .L_649)
.L_649:
        /*0060*/ 	.word	0x00000000
.L_650:


//--------------------- .nv.info._ZN5flash44flash_bwd_dq_dk_dv_loop_seqk_parallel_kernelI23Flash_bwd_kernel_traitsILi64ELi128ELi128ELi8ELi4ELi4ELi4ELb0ELb0EN7cutlass6half_tE19Flash_kernel_traitsILi64ELi128ELi128ELi8ES3_EELb1ELb0ELb0ELb0ELb0ELb1ELb0EEEvNS_16Flash_bwd_paramsE --------------------------
	.section	.nv.info._ZN5flash44flash_bwd_dq_dk_dv_loop_seqk_parallel_kernelI23Flash_bwd_kernel_traitsILi64ELi128ELi128ELi8ELi4ELi4ELi4ELb0ELb0EN7cutlass6half_tE19Flash_kernel_traitsILi64ELi128ELi128ELi8ES3_EELb1ELb0ELb0ELb0ELb0ELb1ELb0EEEvNS_16Flash_bwd_paramsE,"",@"SHT_CUDA_INFO"
	.sectionflags	@""
	.align	4


	//----- nvinfo : EIATTR_CUDA_API_VERSION
	.align		4
        /*0000*/ 	.byte	0x04, 0x37
        /*0002*/ 	.short	(.L_652 - .L_651)
.L_651:
        /*0004*/ 	.word	0x00000082


	//----- nvinfo : EIATTR_SW2861232_WAR
	.align		4
.L_652:
        /*0008*/ 	.byte	0x01, 0x35
	.zero		2


	//----- nvinfo : EIATTR_PARAM_CBANK
	.align		4
        /*000c*/ 	.byte	0x04, 0x0a
        /*000e*/ 	.short	(.L_654 - .L_653)
	.align		4
.L_653:
        /*0010*/ 	.word	index@(.nv.constant0._ZN5flash44flash_bwd_dq_dk_dv_loop_seqk_parallel_kernelI23Flash_bwd_kernel_traitsILi64ELi128ELi128ELi8ELi4ELi4ELi4ELb0ELb0EN7cutlass6half_tE19Flash_kernel_traitsILi64ELi128ELi128ELi8ES3_EELb1ELb0ELb0ELb0ELb0ELb1ELb0EEEvNS_16Flash_bwd_paramsE)
        /*0014*/ 	.short	0x0160
        /*0016*/ 	.short	0x0280


	//----- nvinfo : EIATTR_CBANK_PARAM_SIZE
	.align		4
.L_654:
        /*0018*/ 	.byte	0x03, 0x19
        /*001a*/ 	.short	0x0280


	//----- nvinfo : EIATTR_KPARAM_INFO
	.align		4
        /*001c*/ 	.byte	0x04, 0x17
        /*001e*/ 	.short	(.L_656 - .L_655)
.L_655:
        /*0020*/ 	.word	0x00000000
        /*0024*/ 	.short	0x0000
        /*0026*/ 	.short	0x0000
        /*0028*/ 	.byte	0x00, 0xf0, 0x01, 0x0a


	//----- nvinfo : EIATTR_MAXREG_COUNT
	.align		4
.L_656:
        /*002c*/ 	.byte	0x03, 0x1b
        /*002e*/ 	.short	0x00ff


	//----- nvinfo : EIATTR_NUM_BARRIERS
	.align		4
        /*0030*/ 	.byte	0x02, 0x4c
        /*0032*/ 	.byte	0x01
	.zero		1


	//----- nvinfo : EIATTR_ANNOTATIONS
	.align		4
        /*0034*/ 	.byte	0x04, 0x55
        /*0036*/ 	.short	(.L_658 - .L_657)


	//   ....[0]....
.L_657:
        /* <DEDUP_REMOVED lines=21> */


	//----- nvinfo : EIATTR_MERCURY_ISA_VERSION
	.align		4
.L_658:
        /*0178*/ 	.byte	0x03, 0x5f
        /*017a*/ 	.short	0x0000


	//----- nvinfo : EIATTR_EXIT_INSTR_OFFSETS
	.align		4
        /*017c*/ 	.byte	0x04, 0x1c
        /*017e*/ 	.short	(.L_660 - .L_659)


	//   ....[0]....
.L_659:
        /*0180*/ 	.word	0x000000a0


	//   ....[1]....
        /*0184*/ 	.word	0x0000c8d0


	//----- nvinfo : EIATTR_CTAIDZ_USED
	.align		4
.L_660:
        /*0188*/ 	.byte	0x01, 0x04
	.zero		2


	//----- nvinfo : EIATTR_CRS_STACK_SIZE
	.align		4
        /*018c*/ 	.byte	0x04, 0x1e
        /*018e*/ 	.short	(.L_662 - .L_661)
.L_661:
        /*0190*/ 	.word	0x00000000
.L_662:


//--------------------- .nv.info._ZN5flash44flash_bwd_dq_dk_dv_loop_seqk_parallel_kernelI23Flash_bwd_kernel_traitsILi64ELi128ELi128ELi8ELi4ELi4ELi4ELb0ELb0EN7cutlass6half_tE19Flash_kernel_traitsILi64ELi128ELi128ELi8ES3_EELb0ELb0ELb0ELb0ELb0ELb1ELb1EEEvNS_16Flash_bwd_paramsE --------------------------
	.section	.nv.info._ZN5flash44flash_bwd_dq_dk_dv_loop_seqk_parallel_kernelI23Flash_bwd_kernel_traitsILi64ELi128ELi128ELi8ELi4ELi4ELi4ELb0ELb0EN7cutlass6half_tE19Flash_kernel_traitsILi64ELi128ELi128ELi8ES3_EELb0ELb0ELb0ELb0ELb0ELb1ELb1EEEvNS_16Flash_bwd_paramsE,"",@"SHT_CUDA_INFO"
	.sectionflags	@""
	.align	4


	//----- nvinfo : EIATTR_CUDA_API_VERSION
	.align		4
        /*0000*/ 	.byte	0x04, 0x37
        /*0002*/ 	.short	(.L_664 - .L_663)
.L_663:
        /*0004*/ 	.word	0x00000082


	//----- nvinfo : EIATTR_SW2861232_WAR
	.align		4
.L_664:
        /*0008*/ 	.byte	0x01, 0x35
	.zero		2


	//----- nvinfo : EIATTR_PARAM_CBANK
	.align		4
        /*000c*/ 	.byte	0x04, 0x0a
        /*000e*/ 	.short	(.L_666 - .L_665)
	.align		4
.L_665:
        /*0010*/ 	.word	index@(.nv.constant0._ZN5flash44flash_bwd_dq_dk_dv_loop_seqk_parallel_kernelI23Flash_bwd_kernel_traitsILi64ELi128ELi128ELi8ELi4ELi4ELi4ELb0ELb0EN7cutlass6half_tE19Flash_kernel_traitsILi64ELi128ELi128ELi8ES3_EELb0ELb0ELb0ELb0ELb0ELb1ELb1EEEvNS_16Flash_bwd_paramsE)
        /*0014*/ 	.short	0x0160
        /*0016*/ 	.short	0x0280


	//----- nvinfo : EIATTR_CBANK_PARAM_SIZE
	.align		4
.L_666:
        /*0018*/ 	.byte	0x03, 0x19
        /*001a*/ 	.short	0x0280


	//----- nvinfo : EIATTR_KPARAM_INFO
	.align		4
        /*001c*/ 	.byte	0x04, 0x17
        /*001e*/ 	.short	(.L_668 - .L_667)
.L_667:
        /*0020*/ 	.word	0x00000000
        /*0024*/ 	.short	0x0000
        /*0026*/ 	.short	0x0000
        /*0028*/ 	.byte	0x00, 0xf0, 0x01, 0x0a


	//----- nvinfo : EIATTR_MAXREG_COUNT
	.align		4
.L_668:
        /*002c*/ 	.byte	0x03, 0x1b
        /*002e*/ 	.short	0x00ff


	//----- nvinfo : EIATTR_NUM_BARRIERS
	.align		4
        /*0030*/ 	.byte	0x02, 0x4c
        /*0032*/ 	.byte	0x01
	.zero		1


	//----- nvinfo : EIATTR_ANNOTATIONS
	.align		4
        /*0034*/ 	.byte	0x04, 0x55
        /*0036*/ 	.short	(.L_670 - .L_669)


	//   ....[0]....
.L_669:
        /* <DEDUP_REMOVED lines=96> */


	//----- nvinfo : EIATTR_MERCURY_ISA_VERSION
	.align		4
.L_670:
        /*0620*/ 	.byte	0x03, 0x5f
        /*0622*/ 	.short	0x0000


	//----- nvinfo : EIATTR_EXIT_INSTR_OFFSETS
	.align		4
        /*0624*/ 	.byte	0x04, 0x1c
        /*0626*/ 	.short	(.L_672 - .L_671)


	//   ....[0]....
.L_671:
        /*0628*/ 	.word	0x000000a0


	//   ....[1]....
        /*062c*/ 	.word	0x0000c7f0


	//----- nvinfo : EIATTR_CTAIDZ_USED
	.align		4
.L_672:
        /*0630*/ 	.byte	0x01, 0x04
	.zero		2


	//----- nvinfo : EIATTR_CRS_STACK_SIZE
	.align		4
        /*0634*/ 	.byte	0x04, 0x1e
        /*0636*/ 	.short	(.L_674 - .L_673)
.L_673:
        /*0638*/ 	.word	0x00000000
.L_674:


//--------------------- .nv.info._ZN5flash44flash_bwd_dq_dk_dv_loop_seqk_parallel_kernelI23Flash_bwd_kernel_traitsILi64ELi128ELi128ELi8ELi4ELi4ELi4ELb0ELb0EN7cutlass6half_tE19Flash_kernel_traitsILi64ELi128ELi128ELi8ES3_EELb1ELb0ELb0ELb0ELb0ELb0ELb0EEEvNS_16Flash_bwd_paramsE --------------------------
	.section	.nv.info._ZN5flash44flash_bwd_dq_dk_dv_loop_seqk_parallel_kernelI23Flash_bwd_kernel_traitsILi64ELi128ELi128ELi8ELi4ELi4ELi4ELb0ELb0EN7cutlass6half_tE19Flash_kernel_traitsILi64ELi128ELi128ELi8ES3_EELb1ELb0ELb0ELb0ELb0ELb0ELb0EEEvNS_16Flash_bwd_paramsE,"",@"SHT_CUDA_INFO"
	.sectionflags	@""
	.align	4


	//----- nvinfo : EIATTR_CUDA_API_VERSION
	.align		4
        /*0000*/ 	.byte	0x04, 0x37
        /*0002*/ 	.short	(.L_676 - .L_675)
.L_675:
        /*0004*/ 	.word	0x00000082


	//----- nvinfo : EIATTR_SW2861232_WAR
	.align		4
.L_676:
        /*0008*/ 	.byte	0x01, 0x35
	.zero		2


	//----- nvinfo : EIATTR_PARAM_CBANK
	.align		4
        /*000c*/ 	.byte	0x04, 0x0a
        /*000e*/ 	.short	(.L_678 - .L_677)
	.align		4
.L_677:
        /*0010*/ 	.word	index@(.nv.constant0._ZN5flash44flash_bwd_dq_dk_dv_loop_seqk_parallel_kernelI23Flash_bwd_kernel_traitsILi64ELi128ELi128ELi8ELi4ELi4ELi4ELb0ELb0EN7cutlass6half_tE19Flash_kernel_traitsILi64ELi128ELi128ELi8ES3_EELb1ELb0ELb0ELb0ELb0ELb0ELb0EEEvNS_16Flash_bwd_paramsE)
        /*0014*/ 	.short	0x0160
        /*0016*/ 	.short	0x0280


	//----- nvinfo : EIATTR_CBANK_PARAM_SIZE
	.align		4
.L_678:
        /*0018*/ 	.byte	0x03, 0x19
        /*001a*/ 	.short	0x0280


	//----- nvinfo : EIATTR_KPARAM_INFO
	.align		4
        /*001c*/ 	.byte	0x04, 0x17
        /*001e*/ 	.short	(.L_680 - .L_679)
.L_679:
        /*0020*/ 	.word	0x00000000
        /*0024*/ 	.short	0x0000
        /*0026*/ 	.short	0x0000
        /*0028*/ 	.byte	0x00, 0xf0, 0x01, 0x0a


	//----- nvinfo : EIATTR_MAXREG_COUNT
	.align		4
.L_680:
        /*002c*/ 	.byte	0x03, 0x1b
        /*002e*/ 	.short	0x00ff


	//----- nvinfo : EIATTR_NUM_BARRIERS
	.align		4
        /*0030*/ 	.byte	0x02, 0x4c
        /*0032*/ 	.byte	0x01
	.zero		1


	//----- nvinfo : EIATTR_ANNOTATIONS
	.align		4
        /*0034*/ 	.byte	0x04, 0x55
        /*0036*/ 	.short	(.L_682 - .L_681)


	//   ....[0]....
.L_681:
        /* <DEDUP_REMOVED lines=25> */


	//----- nvinfo : EIATTR_MERCURY_ISA_VERSION
	.align		4
.L_682:
        /*01b8*/ 	.byte	0x03, 0x5f
        /*01ba*/ 	.short	0x0000


	//----- nvinfo : EIATTR_EXIT_INSTR_OFFSETS
	.align		4
        /*01bc*/ 	.byte	0x04, 0x1c
        /*01be*/ 	.short	(.L_684 - .L_683)


	//   ....[0]....
.L_683:
        /*01c0*/ 	.word	0x000000a0


	//   ....[1]....
        /*01c4*/ 	.word	0x0000d4e0


	//----- nvinfo : EIATTR_CTAIDZ_USED
	.align		4
.L_684:
        /*01c8*/ 	.byte	0x01, 0x04
	.zero		2


	//----- nvinfo : EIATTR_CRS_STACK_SIZE
	.align		4
        /*01cc*/ 	.byte	0x04, 0x1e
        /*01ce*/ 	.short	(.L_686 - .L_685)
.L_685:
        /*01d0*/ 	.word	0x00000000
.L_686:


//--------------------- .nv.info._ZN5flash44flash_bwd_dq_dk_dv_loop_seqk_parallel_kernelI23Flash_bwd_kernel_traitsILi64ELi128ELi128ELi8ELi4ELi4ELi4ELb0ELb0EN7cutlass6half_tE19Flash_kernel_traitsILi64ELi128ELi128ELi8ES3_EELb0ELb0ELb0ELb0ELb0ELb0ELb1EEEvNS_16Flash_bwd_paramsE --------------------------
	.section	.nv.info._ZN5flash44flash_bwd_dq_dk_dv_loop_seqk_parallel_kernelI23Flash_bwd_kernel_traitsILi64ELi128ELi128ELi8ELi4ELi4ELi4ELb0ELb0EN7cutlass6half_tE19Flash_kernel_traitsILi64ELi128ELi128ELi8ES3_EELb0ELb0ELb0ELb0ELb0ELb0ELb1EEEvNS_16Flash_bwd_paramsE,"",@"SHT_CUDA_INFO"
	.sectionflags	@""
	.align	4


	//----- nvinfo : EIATTR_CUDA_API_VERSION
	.align		4
        /*0000*/ 	.byte	0x04, 0x37
        /*0002*/ 	.short	(.L_688 - .L_687)
.L_687:
        /*0004*/ 	.word	0x00000082


	//----- nvinfo : EIATTR_SW2861232_WAR
	.align		4
.L_688:
        /*0008*/ 	.byte	0x01, 0x35
	.zero		2


	//----- nvinfo : EIATTR_PARAM_CBANK
	.align		4
        /*000c*/ 	.byte	0x04, 0x0a
        /*000e*/ 	.short	(.L_690 - .L_689)
	.align		4
.L_689:
        /*0010*/ 	.word	index@(.nv.constant0._ZN5flash44flash_bwd_dq_dk_dv_loop_seqk_parallel_kernelI23Flash_bwd_kernel_traitsILi64ELi128ELi128ELi8ELi4ELi4ELi4ELb0ELb0EN7cutlass6half_tE19Flash_kernel_traitsILi64ELi128ELi128ELi8ES3_EELb0ELb0ELb0ELb0ELb0ELb0ELb1EEEvNS_16Flash_bwd_paramsE)
        /*0014*/ 	.short	0x0160
        /*0016*/ 	.short	0x0280


	//----- nvinfo : EIATTR_CBANK_PARAM_SIZE
	.align		4
.L_690:
        /*0018*/ 	.byte	0x03, 0x19
        /*001a*/ 	.short	0x0280


	//----- nvinfo : EIATTR_KPARAM_INFO
	.align		4
        /*001c*/ 	.byte	0x04, 0x17
        /*001e*/ 	.short	(.L_692 - .L_691)
.L_691:
        /*0020*/ 	.word	0x00000000
        /*0024*/ 	.short	0x0000
        /*0026*/ 	.short	0x0000
        /*0028*/ 	.byte	0x00, 0xf0, 0x01, 0x0a


	//----- nvinfo : EIATTR_MAXREG_COUNT
	.align		4
.L_692:
        /*002c*/ 	.byte	0x03, 0x1b
        /*002e*/ 	.short	0x00ff


	//----- nvinfo : EIATTR_NUM_BARRIERS
	.align		4
        /*0030*/ 	.byte	0x02, 0x4c
        /*0032*/ 	.byte	0x01
	.zero		1


	//----- nvinfo : EIATTR_ANNOTATIONS
	.align		4
        /*0034*/ 	.byte	0x04, 0x55
        /*0036*/ 	.short	(.L_694 - .L_693)


	//   ....[0]....
.L_693:
        /* <DEDUP_REMOVED lines=95> */


	//----- nvinfo : EIATTR_MERCURY_ISA_VERSION
	.align		4
.L_694:
        /*0610*/ 	.byte	0x03, 0x5f
        /*0612*/ 	.short	0x0000


	//----- nvinfo : EIATTR_EXIT_INSTR_OFFSETS
	.align		4
        /*0614*/ 	.byte	0x04, 0x1c
        /*0616*/ 	.short	(.L_696 - .L_695)


	//   ....[0]....
.L_695:
        /*0618*/ 	.word	0x000000a0


	//   ....[1]....
        /*061c*/ 	.word	0x0000d350


	//----- nvinfo : EIATTR_CTAIDZ_USED
	.align		4
.L_696:
        /*0620*/ 	.byte	0x01, 0x04
	.zero		2


	//----- nvinfo : EIATTR_CRS_STACK_SIZE
	.align		4
        /*0624*/ 	.byte	0x04, 0x1e
        /*0626*/ 	.short	(.L_698 - .L_697)
.L_697:
        /*0628*/ 	.word	0x00000000
.L_698:


//--------------------- .nv.info._ZN5flash44flash_bwd_dq_dk_dv_loop_seqk_parallel_kernelI23Flash_bwd_kernel_traitsILi64ELi128ELi128ELi8ELi4ELi4ELi4ELb0ELb0EN7cutlass6half_tE19Flash_kernel_traitsILi64ELi128ELi128ELi8ES3_EELb1ELb0ELb1ELb0ELb0ELb0ELb0EEEvNS_16Flash_bwd_paramsE --------------------------
	.section	.nv.info._ZN5flash44flash_bwd_dq_dk_dv_loop_seqk_parallel_kernelI23Flash_bwd_kernel_traitsILi64ELi128ELi128ELi8ELi4ELi4ELi4ELb0ELb0EN7cutlass6half_tE19Flash_kernel_traitsILi64ELi128ELi128ELi8ES3_EELb1ELb0ELb1ELb0ELb0ELb0ELb0EEEvNS_16Flash_bwd_paramsE,"",@"SHT_CUDA_INFO"
	.sectionflags	@""
	.align	4


	//----- nvinfo : EIATTR_CUDA_API_VERSION
	.align		4
        /*0000*/ 	.byte	0x04, 0x37
        /*0002*/ 	.short	(.L_700 - .L_699)
.L_699:
        /*0004*/ 	.word	0x00000082


	//----- nvinfo : EIATTR_SW2861232_WAR
	.align		4
.L_700:
        /*0008*/ 	.byte	0x01, 0x35
	.zero		2


	//----- nvinfo : EIATTR_PARAM_CBANK
	.align		4
        /*000c*/ 	.byte	0x04, 0x0a
        /*000e*/ 	.short	(.L_702 - .L_701)
	.align		4
.L_701:
        /*0010*/ 	.word	index@(.nv.constant0._ZN5flash44flash_bwd_dq_dk_dv_loop_seqk_parallel_kernelI23Flash_bwd_kernel_traitsILi64ELi128ELi128ELi8ELi4ELi4ELi4ELb0ELb0EN7cutlass6half_tE19Flash_kernel_traitsILi64ELi128ELi128ELi8ES3_EELb1ELb0ELb1ELb0ELb0ELb0ELb0EEEvNS_16Flash_bwd_paramsE)
        /*0014*/ 	.short	0x0160
        /*0016*/ 	.short	0x0280


	//----- nvinfo : EIATTR_CBANK_PARAM_SIZE
	.align		4
.L_702:
        /*0018*/ 	.byte	0x03, 0x19
        /*001a*/ 	.short	0x0280


	//----- nvinfo : EIATTR_KPARAM_INFO
	.align		4
        /*001c*/ 	.byte	0x04, 0x17
        /*001e*/ 	.short	(.L_704 - .L_703)
.L_703:
        /*0020*/ 	.word	0x00000000
        /*0024*/ 	.short	0x0000
        /*0026*/ 	.short	0x0000
        /*0028*/ 	.byte	0x00, 0xf0, 0x01, 0x0a


	//----- nvinfo : EIATTR_MAXREG_COUNT
	.align		4
.L_704:
        /*002c*/ 	.byte	0x03, 0x1b
        /*002e*/ 	.short	0x00ff


	//----- nvinfo : EIATTR_NUM_BARRIERS
	.align		4
        /*0030*/ 	.byte	0x02, 0x4c
        /*0032*/ 	.byte	0x01
	.zero		1


	//----- nvinfo : EIATTR_ANNOTATIONS
	.align		4
        /*0034*/ 	.byte	0x04, 0x55
        /*0036*/ 	.short	(.L_706 - .L_705)


	//   ....[0]....
.L_705:
        /* <DEDUP_REMOVED lines=18> */


	//----- nvinfo : EIATTR_MERCURY_ISA_VERSION
	.align		4
.L_706:
        /*0148*/ 	.byte	0x03, 0x5f
        /*014a*/ 	.short	0x0000


	//----- nvinfo : EIATTR_EXIT_INSTR_OFFSETS
	.align		4
        /*014c*/ 	.byte	0x04, 0x1c
        /*014e*/ 	.short	(.L_708 - .L_707)


	//   ....[0]....
.L_707:
        /*0150*/ 	.word	0x000000a0


	//   ....[1]....
        /*0154*/ 	.word	0x0000d600


	//----- nvinfo : EIATTR_CTAIDZ_USED
	.align		4
.L_708:
        /*0158*/ 	.byte	0x01, 0x04
	.zero		2


	//----- nvinfo : EIATTR_CRS_STACK_SIZE
	.align		4
        /*015c*/ 	.byte	0x04, 0x1e
        /*015e*/ 	.short	(.L_710 - .L_709)
.L_709:
        /*0160*/ 	.word	0x00000000
.L_710:


//--------------------- .nv.info._ZN5flash44flash_bwd_dq_dk_dv_loop_seqk_parallel_kernelI23Flash_bwd_kernel_traitsILi64ELi128ELi128ELi8ELi4ELi4ELi4ELb0ELb0EN7cutlass6half_tE19Flash_kernel_traitsILi64ELi128ELi128ELi8ES3_EELb0ELb0ELb1ELb0ELb0ELb0ELb1EEEvNS_16Flash_bwd_paramsE --------------------------
	.section	.nv.info._ZN5flash44flash_bwd_dq_dk_dv_loop_seqk_parallel_kernelI23Flash_bwd_kernel_traitsILi64ELi128ELi128ELi8ELi4ELi4ELi4ELb0ELb0EN7cutlass6half_tE19Flash_kernel_traitsILi64ELi128ELi128ELi8ES3_EELb0ELb0ELb1ELb0ELb0ELb0ELb1EEEvNS_16Flash_bwd_paramsE,"",@"SHT_CUDA_INFO"
	.sectionflags	@""
	.align	4


	//----- nvinfo : EIATTR_CUDA_API_VERSION
	.align		4
        /*0000*/ 	.byte	0x04, 0x37
        /*0002*/ 	.short	(.L_712 - .L_711)
.L_711:
        /*0004*/ 	.word	0x00000082


	//----- nvinfo : EIATTR_SW2861232_WAR
	.align		4
.L_712:
        /*0008*/ 	.byte	0x01, 0x35
	.zero		2


	//----- nvinfo : EIATTR_PARAM_CBANK
	.align		4
        /*000c*/ 	.byte	0x04, 0x0a
        /*000e*/ 	.short	(.L_714 - .L_713)
	.align		4
.L_713:
        /*0010*/ 	.word	index@(.nv.constant0._ZN5flash44flash_bwd_dq_dk_dv_loop_seqk_parallel_kernelI23Flash_bwd_kernel_traitsILi64ELi128ELi128ELi8ELi4ELi4ELi4ELb0ELb0EN7cutlass6half_tE19Flash_kernel_traitsILi64ELi128ELi128ELi8ES3_EELb0ELb0ELb1ELb0ELb0ELb0ELb1EEEvNS_16Flash_bwd_paramsE)
        /*0014*/ 	.short	0x0160
        /*0016*/ 	.short	0x0280


	//----- nvinfo : EIATTR_CBANK_PARAM_SIZE
	.align		4
.L_714:
        /*0018*/ 	.byte	0x03, 0x19
        /*001a*/ 	.short	0x0280


	//----- nvinfo : EIATTR_KPARAM_INFO
	.align		4
        /*001c*/ 	.byte	0x04, 0x17
        /*001e*/ 	.short	(.L_716 - .L_715)
.L_715:
        /*0020*/ 	.word	0x00000000
        /*0024*/ 	.short	0x0000
        /*0026*/ 	.short	0x0000
        /*0028*/ 	.byte	0x00, 0xf0, 0x01, 0x0a


	//----- nvinfo : EIATTR_MAXREG_COUNT
	.align		4
.L_716:
        /*002c*/ 	.byte	0x03, 0x1b
        /*002e*/ 	.short	0x00ff


	//----- nvinfo : EIATTR_NUM_BARRIERS
	.align		4
        /*0030*/ 	.byte	0x02, 0x4c
        /*0032*/ 	.byte	0x01
	.zero		1


	//----- nvinfo : EIATTR_ANNOTATIONS
	.align		4
        /*0034*/ 	.byte	0x04, 0x55
        /*0036*/ 	.short	(.L_718 - .L_717)


	//   ....[0]....
.L_717:
        /* <DEDUP_REMOVED lines=99> */


	//----- nvinfo : EIATTR_MERCURY_ISA_VERSION
	.align		4
.L_718:
        /*0650*/ 	.byte	0x03, 0x5f
        /*0652*/ 	.short	0x0000


	//----- nvinfo : EIATTR_EXIT_INSTR_OFFSETS
	.align		4
        /*0654*/ 	.byte	0x04, 0x1c
        /*0656*/ 	.short	(.L_720 - .L_719)


	//   ....[0]....
.L_719:
        /*0658*/ 	.word	0x000000a0


	//   ....[1]....
        /*065c*/ 	.word	0x0000d760


	//----- nvinfo : EIATTR_CTAIDZ_USED
	.align		4
.L_720:
        /*0660*/ 	.byte	0x01, 0x04
	.zero		2


	//----- nvinfo : EIATTR_CRS_STACK_SIZE
	.align		4
        /*0664*/ 	.byte	0x04, 0x1e
        /*0666*/ 	.short	(.L_722 - .L_721)
.L_721:
        /*0668*/ 	.word	0x00000000
.L_722:


//--------------------- .nv.info._ZN5flash44flash_bwd_dq_dk_dv_loop_seqk_parallel_kernelI23Flash_bwd_kernel_traitsILi64ELi128ELi128ELi8ELi4ELi4ELi4ELb0ELb0EN7cutlass6half_tE19Flash_kernel_traitsILi64ELi128ELi128ELi8ES3_EELb1ELb0ELb0ELb0ELb1ELb1ELb0EEEvNS_16Flash_bwd_paramsE --------------------------
	.section	.nv.info._ZN5flash44flash_bwd_dq_dk_dv_loop_seqk_parallel_kernelI23Flash_bwd_kernel_traitsILi64ELi128ELi128ELi8ELi4ELi4ELi4ELb0ELb0EN7cutlass6half_tE19Flash_kernel_traitsILi64ELi128ELi128ELi8ES3_EELb1ELb0ELb0ELb0ELb1ELb1ELb0EEEvNS_16Flash_bwd_paramsE,"",@"SHT_CUDA_INFO"
	.sectionflags	@""
	.align	4


	//----- nvinfo : EIATTR_CUDA_API_VERSION
	.align		4
        /*0000*/ 	.byte	0x04, 0x37
        /*0002*/ 	.short	(.L_724 - .L_723)
.L_723:
        /*0004*/ 	.word	0x00000082


	//----- nvinfo : EIATTR_SW2861232_WAR
	.align		4
.L_724:
        /*0008*/ 	.byte	0x01, 0x35
	.zero		2


	//----- nvinfo : EIATTR_PARAM_CBANK
	.align		4
        /*000c*/ 	.byte	0x04, 0x0a
        /*000e*/ 	.short	(.L_726 - .L_725)
	.align		4
.L_725:
        /*0010*/ 	.word	index@(.nv.constant0._ZN5flash44flash_bwd_dq_dk_dv_loop_seqk_parallel_kernelI23Flash_bwd_kernel_traitsILi64ELi128ELi128ELi8ELi4ELi4ELi4ELb0ELb0EN7cutlass6half_tE19Flash_kernel_traitsILi64ELi128ELi128ELi8ES3_EELb1ELb0ELb0ELb0ELb1ELb1ELb0EEEvNS_16Flash_bwd_paramsE)
        /*0014*/ 	.short	0x0160
        /*0016*/ 	.short	0x0280


	//----- nvinfo : EIATTR_CBANK_PARAM_SIZE
	.align		4
.L_726:
        /*0018*/ 	.byte	0x03, 0x19
        /*001a*/ 	.short	0x0280


	//----- nvinfo : EIATTR_KPARAM_INFO
	.align		4
        /*001c*/ 	.byte	0x04, 0x17
        /*001e*/ 	.short	(.L_728 - .L_727)
.L_727:
        /*0020*/ 	.word	0x00000000
        /*0024*/ 	.short	0x0000
        /*0026*/ 	.short	0x0000
        /*0028*/ 	.byte	0x00, 0xf0, 0x01, 0x0a


	//----- nvinfo : EIATTR_MAXREG_COUNT
	.align		4
.L_728:
        /*002c*/ 	.byte	0x03, 0x1b
        /*002e*/ 	.short	0x00ff


	//----- nvinfo : EIATTR_NUM_BARRIERS
	.align		4
        /*0030*/ 	.byte	0x02, 0x4c
        /*0032*/ 	.byte	0x01
	.zero		1


	//----- nvinfo : EIATTR_ANNOTATIONS
	.align		4
        /*0034*/ 	.byte	0x04, 0x55
        /*0036*/ 	.short	(.L_730 - .L_729)


	//   ....[0]....
.L_729:
        /* <DEDUP_REMOVED lines=27> */


	//----- nvinfo : EIATTR_MERCURY_ISA_VERSION
	.align		4
.L_730:
        /*01d0*/ 	.byte	0x03, 0x5f
        /*01d2*/ 	.short	0x0000


	//----- nvinfo : EIATTR_EXIT_INSTR_OFFSETS
	.align		4
        /*01d4*/ 	.byte	0x04, 0x1c
        /*01d6*/ 	.short	(.L_732 - .L_731)


	//   ....[0]....
.L_731:
        /*01d8*/ 	.word	0x000000a0


	//   ....[1]....
        /*01dc*/ 	.word	0x000099d0


	//----- nvinfo : EIATTR_CTAIDZ_USED
	.align		4
.L_732:
        /*01e0*/ 	.byte	0x01, 0x04
	.zero		2


//--------------------- .nv.info._ZN5flash44flash_bwd_dq_dk_dv_loop_seqk_parallel_kernelI23Flash_bwd_kernel_traitsILi64ELi128ELi128ELi8ELi4ELi4ELi4ELb0ELb0EN7cutlass6half_tE19Flash_kernel_traitsILi64ELi128ELi128ELi8ES3_EELb0ELb0ELb0ELb0ELb1ELb1ELb1EEEvNS_16Flash_bwd_paramsE --------------------------
	.section	.nv.info._ZN5flash44flash_bwd_dq_dk_dv_loop_seqk_parallel_kernelI23Flash_bwd_kernel_traitsILi64ELi128ELi128ELi8ELi4ELi4ELi4ELb0ELb0EN7cutlass6half_tE19Flash_kernel_traitsILi64ELi128ELi128ELi8ES3_EELb0ELb0ELb0ELb0ELb1ELb1ELb1EEEvNS_16Flash_bwd_paramsE,"",@"SHT_CUDA_INFO"
	.sectionflags	@""
	.align	4


	//----- nvinfo : EIATTR_CUDA_API_VERSION
	.align		4
        /*0000*/ 	.byte	0x04, 0x37
        /*0002*/ 	.short	(.L_734 - .L_733)
.L_733:
        /*0004*/ 	.word	0x00000082


	//----- nvinfo : EIATTR_SW2861232_WAR
	.align		4
.L_734:
        /*0008*/ 	.byte	0x01, 0x35
	.zero		2


	//----- nvinfo : EIATTR_PARAM_CBANK
	.align		4
        /*000c*/ 	.byte	0x04, 0x0a
        /*000e*/ 	.short	(.L_736 - .L_735)
	.align		4
.L_735:
        /*0010*/ 	.word	index@(.nv.constant0._ZN5flash44flash_bwd_dq_dk_dv_loop_seqk_parallel_kernelI23Flash_bwd_kernel_traitsILi64ELi128ELi128ELi8ELi4ELi4ELi4ELb0ELb0EN7cutlass6half_tE19Flash_kernel_traitsILi64ELi128ELi128ELi8ES3_EELb0ELb0ELb0ELb0ELb1ELb1ELb1EEEvNS_16Flash_bwd_paramsE)
        /*0014*/ 	.short	0x0160
        /*0016*/ 	.short	0x0280


	//----- nvinfo : EIATTR_CBANK_PARAM_SIZE
	.align		4
.L_736:
        /*0018*/ 	.byte	0x03, 0x19
        /*001a*/ 	.short	0x0280


	//----- nvinfo : EIATTR_KPARAM_INFO
	.align		4
        /*001c*/ 	.byte	0x04, 0x17
        /*001e*/ 	.short	(.L_738 - .L_737)
.L_737:
        /*0020*/ 	.word	0x00000000
        /*0024*/ 	.short	0x0000
        /*0026*/ 	.short	0x0000
        /*0028*/ 	.byte	0x00, 0xf0, 0x01, 0x0a


	//----- nvinfo : EIATTR_MAXREG_COUNT
	.align		4
.L_738:
        /*002c*/ 	.byte	0x03, 0x1b
        /*002e*/ 	.short	0x00ff


	//----- nvinfo : EIATTR_NUM_BARRIERS
	.align		4
        /*0030*/ 	.byte	0x02, 0x4c
        /*0032*/ 	.byte	0x01
	.zero		1


	//----- nvinfo : EIATTR_ANNOTATIONS
	.align		4
        /*0034*/ 	.byte	0x04, 0x55
        /*0036*/ 	.short	(.L_740 - .L_739)


	//   ....[0]....
.L_739:
        /* <DEDUP_REMOVED lines=90> */


	//----- nvinfo : EIATTR_MERCURY_ISA_VERSION
	.align		4
.L_740:
        /*05c8*/ 	.byte	0x03, 0x5f
        /*05ca*/ 	.short	0x0000


	//----- nvinfo : EIATTR_EXIT_INSTR_OFFSETS
	.align		4
        /*05cc*/ 	.byte	0x04, 0x1c
        /*05ce*/ 	.short	(.L_742 - .L_741)


	//   ....[0]....
.L_741:
        /*05d0*/ 	.word	0x000000a0


	//   ....[1]....
        /*05d4*/ 	.word	0x00009420


	//----- nvinfo : EIATTR_CTAIDZ_USED
	.align		4
.L_742:
        /*05d8*/ 	.byte	0x01, 0x04
	.zero		2


//--------------------- .nv.info._ZN5flash44flash_bwd_dq_dk_dv_loop_seqk_parallel_kernelI23Flash_bwd_kernel_traitsILi64ELi128ELi128ELi8ELi4ELi4ELi4ELb0ELb0EN7cutlass6half_tE19Flash_kernel_traitsILi64ELi128ELi128ELi8ES3_EELb1ELb0ELb0ELb1ELb0ELb0ELb0EEEvNS_16Flash_bwd_paramsE --------------------------
	.section	.nv.info._ZN5flash44flash_bwd_dq_dk_dv_loop_seqk_parallel_kernelI23Flash_bwd_kernel_traitsILi64ELi128ELi128ELi8ELi4ELi4ELi4ELb0ELb0EN7cutlass6half_tE19Flash_kernel_traitsILi64ELi128ELi128ELi8ES3_EELb1ELb0ELb0ELb1ELb0ELb0ELb0EEEvNS_16Flash_bwd_paramsE,"",@"SHT_CUDA_INFO"
	.sectionflags	@""
	.align	4


	//----- nvinfo : EIATTR_CUDA_API_VERSION
	.align		4
        /*0000*/ 	.byte	0x04, 0x37
        /*0002*/ 	.short	(.L_744 - .L_743)
.L_743:
        /*0004*/ 	.word	0x00000082


	//----- nvinfo : EIATTR_SW2861232_WAR
	.align		4
.L_744:
        /*0008*/ 	.byte	0x01, 0x35
	.zero		2


	//----- nvinfo : EIATTR_PARAM_CBANK
	.align		4
        /*000c*/ 	.byte	0x04, 0x0a
        /*000e*/ 	.short	(.L_746 - .L_745)
	.align		4
.L_745:
        /*0010*/ 	.word	index@(.nv.constant0._ZN5flash44flash_bwd_dq_dk_dv_loop_seqk_parallel_kernelI23Flash_bwd_kernel_traitsILi64ELi128ELi128ELi8ELi4ELi4ELi4ELb0ELb0EN7cutlass6half_tE19Flash_kernel_traitsILi64ELi128ELi128ELi8ES3_EELb1ELb0ELb0ELb1ELb0ELb0ELb0EEEvNS_16Flash_bwd_paramsE)
        /*0014*/ 	.short	0x0160
        /*0016*/ 	.short	0x0280


	//----- nvinfo : EIATTR_CBANK_PARAM_SIZE
	.align		4
.L_746:
        /*0018*/ 	.byte	0x03, 0x19
        /*001a*/ 	.short	0x0280


	//----- nvinfo : EIATTR_KPARAM_INFO
	.align		4
        /*001c*/ 	.byte	0x04, 0x17
        /*001e*/ 	.short	(.L_748 - .L_747)
.L_747:
        /*0020*/ 	.word	0x00000000
        /*0024*/ 	.short	0x0000
        /*0026*/ 	.short	0x0000
        /*0028*/ 	.byte	0x00, 0xf0, 0x01, 0x0a


	//----- nvinfo : EIATTR_MAXREG_COUNT
	.align		4
.L_748:
        /*002c*/ 	.byte	0x03, 0x1b
        /*002e*/ 	.short	0x00ff


	//----- nvinfo : EIATTR_NUM_BARRIERS
	.align		4
        /*0030*/ 	.byte	0x02, 0x4c
        /*0032*/ 	.byte	0x01
	.zero		1


	//----- nvinfo : EIATTR_ANNOTATIONS
	.align		4
        /*0034*/ 	.byte	0x04, 0x55
        /*0036*/ 	.short	(.L_750 - .L_749)


	//   ....[0]....
.L_749:
        /* <DEDUP_REMOVED lines=35> */


	//----- nvinfo : EIATTR_MERCURY_ISA_VERSION
	.align		4
.L_750:
        /*0250*/ 	.byte	0x03, 0x5f
        /*0252*/ 	.short	0x0000


	//----- nvinfo : EIATTR_EXIT_INSTR_OFFSETS
	.align		4
        /*0254*/ 	.byte	0x04, 0x1c
        /*0256*/ 	.short	(.L_752 - .L_751)


	//   ....[0]....
.L_751:
        /*0258*/ 	.word	0x000000a0


	//   ....[1]....
        /*025c*/ 	.word	0x0000e480


	//----- nvinfo : EIATTR_CTAIDZ_USED
	.align		4
.L_752:
        /*0260*/ 	.byte	0x01, 0x04
	.zero		2


	//----- nvinfo : EIATTR_CRS_STACK_SIZE
	.align		4
        /*0264*/ 	.byte	0x04, 0x1e
        /*0266*/ 	.short	(.L_754 - .L_753)
.L_753:
        /*0268*/ 	.word	0x00000000
.L_754:


//--------------------- .nv.info._ZN5flash44flash_bwd_dq_dk_dv_loop_seqk_parallel_kernelI23Flash_bwd_kernel_traitsILi64ELi128ELi128ELi8ELi4ELi4ELi4ELb0ELb0EN7cutlass6half_tE19Flash_kernel_traitsILi64ELi128ELi128ELi8ES3_EELb0ELb0ELb0ELb1ELb0ELb0ELb1EEEvNS_16Flash_bwd_paramsE --------------------------
	.section	.nv.info._ZN5flash44flash_bwd_dq_dk_dv_loop_seqk_parallel_kernelI23Flash_bwd_kernel_traitsILi64ELi128ELi128ELi8ELi4ELi4ELi4ELb0ELb0EN7cutlass6half_tE19Flash_kernel_traitsILi64ELi128ELi128ELi8ES3_EELb0ELb0ELb0ELb1ELb0ELb0ELb1EEEvNS_16Flash_bwd_paramsE,"",@"SHT_CUDA_INFO"
	.sectionflags	@""
	.align	4


	//----- nvinfo : EIATTR_CUDA_API_VERSION
	.align		4
        /*0000*/ 	.byte	0x04, 0x37
        /*0002*/ 	.short	(.L_756 - .L_755)
.L_755:
        /*0004*/ 	.word	0x00000082


	//----- nvinfo : EIATTR_SW2861232_WAR
	.align		4
.L_756:
        /*0008*/ 	.byte	0x01, 0x35
	.zero		2


	//----- nvinfo : EIATTR_PARAM_CBANK
	.align		4
        /*000c*/ 	.byte	0x04, 0x0a
        /*000e*/ 	.short	(.L_758 - .L_757)
	.align		4
.L_757:
        /*0010*/ 	.word	index@(.nv.constant0._ZN5flash44flash_bwd_dq_dk_dv_loop_seqk_parallel_kernelI23Flash_bwd_kernel_traitsILi64ELi128ELi128ELi8ELi4ELi4ELi4ELb0ELb0EN7cutlass6half_tE19Flash_kernel_traitsILi64ELi128ELi128ELi8ES3_EELb0ELb0ELb0ELb1ELb0ELb0ELb1EEEvNS_16Flash_bwd_paramsE)
        /*0014*/ 	.short	0x0160
        /*0016*/ 	.short	0x0280


	//----- nvinfo : EIATTR_CBANK_PARAM_SIZE
	.align		4
.L_758:
        /*0018*/ 	.byte	0x03, 0x19
        /*001a*/ 	.short	0x0280


	//----- nvinfo : EIATTR_KPARAM_INFO
	.align		4
        /*001c*/ 	.byte	0x04, 0x17
        /*001e*/ 	.short	(.L_760 - .L_759)
.L_759:
        /*0020*/ 	.word	0x00000000
        /*0024*/ 	.short	0x0000
        /*0026*/ 	.short	0x0000
        /*0028*/ 	.byte	0x00, 0xf0, 0x01, 0x0a


	//----- nvinfo : EIATTR_MAXREG_COUNT
	.align		4
.L_760:
        /*002c*/ 	.byte	0x03, 0x1b
        /*002e*/ 	.short	0x00ff


	//----- nvinfo : EIATTR_NUM_BARRIERS
	.align		4
        /*0030*/ 	.byte	0x02, 0x4c
        /*0032*/ 	.byte	0x01
	.zero		1


	//----- nvinfo : EIATTR_ANNOTATIONS
	.align		4
        /*0034*/ 	.byte	0x04, 0x55
        /*0036*/ 	.short	(.L_762 - .L_761)


	//   ....[0]....
.L_761:
        /* <DEDUP_REMOVED lines=99> */


	//----- nvinfo : EIATTR_MERCURY_ISA_VERSION
	.align		4
.L_762:
        /*0658*/ 	.byte	0x03, 0x5f
        /*065a*/ 	.short	0x0000


	//----- nvinfo : EIATTR_EXIT_INSTR_OFFSETS
	.align		4
        /*065c*/ 	.byte	0x04, 0x1c
        /*065e*/ 	.short	(.L_764 - .L_763)


	//   ....[0]....
.L_763:
        /*0660*/ 	.word	0x000000a0


	//   ....[1]....
        /*0664*/ 	.word	0x0000dda0


	//----- nvinfo : EIATTR_CTAIDZ_USED
	.align		4
.L_764:
        /*0668*/ 	.byte	0x01, 0x04
	.zero		2


	//----- nvinfo : EIATTR_CRS_STACK_SIZE
	.align		4
        /*066c*/ 	.byte	0x04, 0x1e
        /*066e*/ 	.short	(.L_766 - .L_765)
.L_765:
        /*0670*/ 	.word	0x00000000
.L_766:


//--------------------- .nv.info._ZN5flash44flash_bwd_dq_dk_dv_loop_seqk_parallel_kernelI23Flash_bwd_kernel_traitsILi64ELi128ELi128ELi8ELi4ELi4ELi4ELb0ELb0EN7cutlass6half_tE19Flash_kernel_traitsILi64ELi128ELi128ELi8ES3_EELb1ELb0ELb1ELb0ELb0ELb1ELb0EEEvNS_16Flash_bwd_paramsE --------------------------
	.section	.nv.info._ZN5flash44flash_bwd_dq_dk_dv_loop_seqk_parallel_kernelI23Flash_bwd_kernel_traitsILi64ELi128ELi128ELi8ELi4ELi4ELi4ELb0ELb0EN7cutlass6half_tE19Flash_kernel_traitsILi64ELi128ELi128ELi8ES3_EELb1ELb0ELb1ELb0ELb0ELb1ELb0EEEvNS_16Flash_bwd_paramsE,"",@"SHT_CUDA_INFO"
	.sectionflags	@""
	.align	4


	//----- nvinfo : EIATTR_CUDA_API_VERSION
	.align		4
        /*0000*/ 	.byte	0x04, 0x37
        /*0002*/ 	.short	(.L_768 - .L_767)
.L_767:
        /*0004*/ 	.word	0x00000082


	//----- nvinfo : EIATTR_SW2861232_WAR
	.align		4
.L_768:
        /*0008*/ 	.byte	0x01, 0x35
	.zero		2


	//----- nvinfo : EIATTR_PARAM_CBANK
	.align		4
        /*000c*/ 	.byte	0x04, 0x0a
        /*000e*/ 	.short	(.L_770 - .L_769)
	.align		4
.L_769:
        /*0010*/ 	.word	index@(.nv.constant0._ZN5flash44flash_bwd_dq_dk_dv_loop_seqk_parallel_kernelI23Flash_bwd_kernel_traitsILi64ELi128ELi128ELi8ELi4ELi4ELi4ELb0ELb0EN7cutlass6half_tE19Flash_kernel_traitsILi64ELi128ELi128ELi8ES3_EELb1ELb0ELb1ELb0ELb0ELb1ELb0EEEvNS_16Flash_bwd_paramsE)
        /*0014*/ 	.short	0x0160
        /*0016*/ 	.short	0x0280


	//----- nvinfo : EIATTR_CBANK_PARAM_SIZE
	.align		4
.L_770:
        /*0018*/ 	.byte	0x03, 0x19
        /*001a*/ 	.short	0x0280


	//----- nvinfo : EIATTR_KPARAM_INFO
	.align		4
        /*001c*/ 	.byte	0x04, 0x17
        /*001e*/ 	.short	(.L_772 - .L_771)
.L_771:
        /*0020*/ 	.word	0x00000000
        /*0024*/ 	.short	0x0000
        /*0026*/ 	.short	0x0000
        /*0028*/ 	.byte	0x00, 0xf0, 0x01, 0x0a


	//----- nvinfo : EIATTR_MAXREG_COUNT
	.align		4
.L_772:
        /*002c*/ 	.byte	0x03, 0x1b
        /*002e*/ 	.short	0x00ff


	//----- nvinfo : EIATTR_NUM_BARRIERS
	.align		4
        /*0030*/ 	.byte	0x02, 0x4c
        /*0032*/ 	.byte	0x01
	.zero		1


	//----- nvinfo : EIATTR_ANNOTATIONS
	.align		4
        /*0034*/ 	.byte	0x04, 0x55
        /*0036*/ 	.short	(.L_774 - .L_773)


	//   ....[0]....
.L_773:
        /* <DEDUP_REMOVED lines=19> */


	//----- nvinfo : EIATTR_MERCURY_ISA_VERSION
	.align		4
.L_774:
        /*0158*/ 	.byte	0x03, 0x5f
        /*015a*/ 	.short	0x0000


	//----- nvinfo : EIATTR_EXIT_INSTR_OFFSETS
	.align		4
        /*015c*/ 	.byte	0x04, 0x1c
        /*015e*/ 	.short	(.L_776 - .L_775)


	//   ....[0]....
.L_775:
        /*0160*/ 	.word	0x000000a0


	//   ....[1]....
        /*0164*/ 	.word	0x0000cc90


	//----- nvinfo : EIATTR_CTAIDZ_USED
	.align		4
.L_776:
        /*0168*/ 	.byte	0x01, 0x04
	.zero		2


	//----- nvinfo : EIATTR_CRS_STACK_SIZE
	.align		4
        /*016c*/ 	.byte	0x04, 0x1e
        /*016e*/ 	.short	(.L_778 - .L_777)
.L_777:
        /*0170*/ 	.word	0x00000000
.L_778:


//--------------------- .nv.info._ZN5flash44flash_bwd_dq_dk_dv_loop_seqk_parallel_kernelI23Flash_bwd_kernel_traitsILi64ELi128ELi128ELi8ELi4ELi4ELi4ELb0ELb0EN7cutlass6half_tE19Flash_kernel_traitsILi64ELi128ELi128ELi8ES3_EELb0ELb0ELb1ELb0ELb0ELb1ELb1EEEvNS_16Flash_bwd_paramsE --------------------------
	.section	.nv.info._ZN5flash44flash_bwd_dq_dk_dv_loop_seqk_parallel_kernelI23Flash_bwd_kernel_traitsILi64ELi128ELi128ELi8ELi4ELi4ELi4ELb0ELb0EN7cutlass6half_tE19Flash_kernel_traitsILi64ELi128ELi128ELi8ES3_EELb0ELb0ELb1ELb0ELb0ELb1ELb1EEEvNS_16Flash_bwd_paramsE,"",@"SHT_CUDA_INFO"
	.sectionflags	@""
	.align	4


	//----- nvinfo : EIATTR_CUDA_API_VERSION
	.align		4
        /*0000*/ 	.byte	0x04, 0x37
        /*0002*/ 	.short	(.L_780 - .L_779)
.L_779:
        /*0004*/ 	.word	0x00000082


	//----- nvinfo : EIATTR_SW2861232_WAR
	.align		4
.L_780:
        /*0008*/ 	.byte	0x01, 0x35
	.zero		2


	//----- nvinfo : EIATTR_PARAM_CBANK
	.align		4
        /*000c*/ 	.byte	0x04, 0x0a
        /*000e*/ 	.short	(.L_782 - .L_781)
	.align		4
.L_781:
        /*0010*/ 	.word	index@(.nv.constant0._ZN5flash44flash_bwd_dq_dk_dv_loop_seqk_parallel_kernelI23Flash_bwd_kernel_traitsILi64ELi128ELi128ELi8ELi4ELi4ELi4ELb0ELb0EN7cutlass6half_tE19Flash_kernel_traitsILi64ELi128ELi128ELi8ES3_EELb0ELb0ELb1ELb0ELb0ELb1ELb1EEEvNS_16Flash_bwd_paramsE)
        /*0014*/ 	.short	0x0160
        /*0016*/ 	.short	0x0280


	//----- nvinfo : EIATTR_CBANK_PARAM_SIZE
	.align		4
.L_782:
        /*0018*/ 	.byte	0x03, 0x19
        /*001a*/ 	.short	0x0280


	//----- nvinfo : EIATTR_KPARAM_INFO
	.align		4
        /*001c*/ 	.byte	0x04, 0x17
        /*001e*/ 	.short	(.L_784 - .L_783)
.L_783:
        /*0020*/ 	.word	0x00000000
        /*0024*/ 	.short	0x0000
        /*0026*/ 	.short	0x0000
        /*0028*/ 	.byte	0x00, 0xf0, 0x01, 0x0a


	//----- nvinfo : EIATTR_MAXREG_COUNT
	.align		4
.L_784:
        /*002c*/ 	.byte	0x03, 0x1b
        /*002e*/ 	.short	0x00ff


	//----- nvinfo : EIATTR_NUM_BARRIERS
	.align		4
        /*0030*/ 	.byte	0x02, 0x4c
        /*0032*/ 	.byte	0x01
	.zero		1


	//----- nvinfo : EIATTR_ANNOTATIONS
	.align		4
        /*0034*/ 	.byte	0x04, 0x55
        /*0036*/ 	.short	(.L_786 - .L_785)


	//   ....[0]....
.L_785:
        /* <DEDUP_REMOVED lines=91> */


	//----- nvinfo : EIATTR_MERCURY_ISA_VERSION
	.align		4
.L_786:
        /*05d8*/ 	.byte	0x03, 0x5f
        /*05da*/ 	.short	0x0000


	//----- nvinfo : EIATTR_EXIT_INSTR_OFFSETS
	.align		4
        /*05dc*/ 	.byte	0x04, 0x1c
        /*05de*/ 	.short	(.L_788 - .L_787)


	//   ....[0]....
.L_787:
        /*05e0*/ 	.word	0x000000a0


	//   ....[1]....
        /*05e4*/ 	.word	0x0000caa0


	//----- nvinfo : EIATTR_CTAIDZ_USED
	.align		4
.L_788:
        /*05e8*/ 	.byte	0x01, 0x04
	.zero		2


	//----- nvinfo : EIATTR_CRS_STACK_SIZE
	.align		4
        /*05ec*/ 	.byte	0x04, 0x1e
        /*05ee*/ 	.short	(.L_790 - .L_789)
.L_789:
        /*05f0*/ 	.word	0x00000000
.L_790:


//--------------------- .nv.info._ZN5flash44flash_bwd_dq_dk_dv_loop_seqk_parallel_kernelI23Flash_bwd_kernel_traitsILi64ELi128ELi128ELi8ELi4ELi4ELi4ELb0ELb0EN7cutlass6half_tE19Flash_kernel_traitsILi64ELi128ELi128ELi8ES3_EELb1ELb0ELb1ELb1ELb0ELb0ELb0EEEvNS_16Flash_bwd_paramsE --------------------------
	.section	.nv.info._ZN5flash44flash_bwd_dq_dk_dv_loop_seqk_parallel_kernelI23Flash_bwd_kernel_traitsILi64ELi128ELi128ELi8ELi4ELi4ELi4ELb0ELb0EN7cutlass6half_tE19Flash_kernel_traitsILi64ELi128ELi128ELi8ES3_EELb1ELb0ELb1ELb1ELb0ELb0ELb0EEEvNS_16Flash_bwd_paramsE,"",@"SHT_CUDA_INFO"
	.sectionflags	@""
	.align	4


	//----- nvinfo : EIATTR_CUDA_API_VERSION
	.align		4
        /*0000*/ 	.byte	0x04, 0x37
        /*0002*/ 	.short	(.L_792 - .L_791)
.L_791:
        /*0004*/ 	.word	0x00000082


	//----- nvinfo : EIATTR_SW2861232_WAR
	.align		4
.L_792:
        /*0008*/ 	.byte	0x01, 0x35
	.zero		2


	//----- nvinfo : EIATTR_PARAM_CBANK
	.align		4
        /*000c*/ 	.byte	0x04, 0x0a
        /*000e*/ 	.short	(.L_794 - .L_793)
	.align		4
.L_793:
        /*0010*/ 	.word	index@(.nv.constant0._ZN5flash44flash_bwd_dq_dk_dv_loop_seqk_parallel_kernelI23Flash_bwd_kernel_traitsILi64ELi128ELi128ELi8ELi4ELi4ELi4ELb0ELb0EN7cutlass6half_tE19Flash_kernel_traitsILi64ELi128ELi128ELi8ES3_EELb1ELb0ELb1ELb1ELb0ELb0ELb0EEEvNS_16Flash_bwd_paramsE)
        /*0014*/ 	.short	0x0160
        /*0016*/ 	.short	0x0280


	//----- nvinfo : EIATTR_CBANK_PARAM_SIZE
	.align		4
.L_794:
        /*0018*/ 	.byte	0x03, 0x19
        /*001a*/ 	.short	0x0280


	//----- nvinfo : EIATTR_KPARAM_INFO
	.align		4
        /*001c*/ 	.byte	0x04, 0x17
        /*001e*/ 	.short	(.L_796 - .L_795)
.L_795:
        /*0020*/ 	.word	0x00000000
        /*0024*/ 	.short	0x0000
        /*0026*/ 	.short	0x0000
        /*0028*/ 	.byte	0x00, 0xf0, 0x01, 0x0a


	//----- nvinfo : EIATTR_MAXREG_COUNT
	.align		4
.L_796:
        /*002c*/ 	.byte	0x03, 0x1b
        /*002e*/ 	.short	0x00ff


	//----- nvinfo : EIATTR_NUM_BARRIERS
	.align		4
        /*0030*/ 	.byte	0x02, 0x4c
        /*0032*/ 	.byte	0x01
	.zero		1


	//----- nvinfo : EIATTR_ANNOTATIONS
	.align		4
        /*0034*/ 	.byte	0x04, 0x55
        /*0036*/ 	.short	(.L_798 - .L_797)


	//   ....[0]....
.L_797:
        /* <DEDUP_REMOVED lines=20> */


	//----- nvinfo : EIATTR_MERCURY_ISA_VERSION
	.align		4
.L_798:
        /*0168*/ 	.byte	0x03, 0x5f
        /*016a*/ 	.short	0x0000


	//----- nvinfo : EIATTR_EXIT_INSTR_OFFSETS
	.align		4
        /*016c*/ 	.byte	0x04, 0x1c
        /*016e*/ 	.short	(.L_800 - .L_799)


	//   ....[0]....
.L_799:
        /*0170*/ 	.word	0x000000a0


	//   ....[1]....
        /*0174*/ 	.word	0x0000e490


	//----- nvinfo : EIATTR_CTAIDZ_USED
	.align		4
.L_800:
        /*0178*/ 	.byte	0x01, 0x04
	.zero		2


	//----- nvinfo : EIATTR_CRS_STACK_SIZE
	.align		4
        /*017c*/ 	.byte	0x04, 0x1e
        /*017e*/ 	.short	(.L_802 - .L_801)
.L_801:
        /*0180*/ 	.word	0x00000000
.L_802:


//--------------------- .nv.info._ZN5flash44flash_bwd_dq_dk_dv_loop_seqk_parallel_kernelI23Flash_bwd_kernel_traitsILi64ELi128ELi128ELi8ELi4ELi4ELi4ELb0ELb0EN7cutlass6half_tE19Flash_kernel_traitsILi64ELi128ELi128ELi8ES3_EELb0ELb0ELb1ELb1ELb0ELb0ELb1EEEvNS_16Flash_bwd_paramsE --------------------------
	.section	.nv.info._ZN5flash44flash_bwd_dq_dk_dv_loop_seqk_parallel_kernelI23Flash_bwd_kernel_traitsILi64ELi128ELi128ELi8ELi4ELi4ELi4ELb0ELb0EN7cutlass6half_tE19Flash_kernel_traitsILi64ELi128ELi128ELi8ES3_EELb0ELb0ELb1ELb1ELb0ELb0ELb1EEEvNS_16Flash_bwd_paramsE,"",@"SHT_CUDA_INFO"
	.sectionflags	@""
	.align	4


	//----- nvinfo : EIATTR_CUDA_API_VERSION
	.align		4
        /*0000*/ 	.byte	0x04, 0x37
        /*0002*/ 	.short	(.L_804 - .L_803)
.L_803:
        /*0004*/ 	.word	0x00000082


	//----- nvinfo : EIATTR_SW2861232_WAR
	.align		4
.L_804:
        /*0008*/ 	.byte	0x01, 0x35
	.zero		2


	//----- nvinfo : EIATTR_PARAM_CBANK
	.align		4
        /*000c*/ 	.byte	0x04, 0x0a
        /*000e*/ 	.short	(.L_806 - .L_805)
	.align		4
.L_805:
        /*0010*/ 	.word	index@(.nv.constant0._ZN5flash44flash_bwd_dq_dk_dv_loop_seqk_parallel_kernelI23Flash_bwd_kernel_traitsILi64ELi128ELi128ELi8ELi4ELi4ELi4ELb0ELb0EN7cutlass6half_tE19Flash_kernel_traitsILi64ELi128ELi128ELi8ES3_EELb0ELb0ELb1ELb1ELb0ELb0ELb1EEEvNS_16Flash_bwd_paramsE)
        /*0014*/ 	.short	0x0160
        /*0016*/ 	.short	0x0280


	//----- nvinfo : EIATTR_CBANK_PARAM_SIZE
	.align		4
.L_806:
        /*0018*/ 	.byte	0x03, 0x19
        /*001a*/ 	.short	0x0280


	//----- nvinfo : EIATTR_KPARAM_INFO
	.align		4
        /*001c*/ 	.byte	0x04, 0x17
        /*001e*/ 	.short	(.L_808 - .L_807)
.L_807:
        /*0020*/ 	.word	0x00000000
        /*0024*/ 	.short	0x0000
        /*0026*/ 	.short	0x0000
        /*0028*/ 	.byte	0x00, 0xf0, 0x01, 0x0a


	//----- nvinfo : EIATTR_MAXREG_COUNT
	.align		4
.L_808:
        /*002c*/ 	.byte	0x03, 0x1b
        /*002e*/ 	.short	0x00ff


	//----- nvinfo : EIATTR_NUM_BARRIERS
	.align		4
        /*0030*/ 	.byte	0x02, 0x4c
        /*0032*/ 	.byte	0x01
	.zero		1


	//----- nvinfo : EIATTR_ANNOTATIONS
	.align		4
        /*0034*/ 	.byte	0x04, 0x55
        /*0036*/ 	.short	(.L_810 - .L_809)


	//   ....[0]....
.L_809:
        /* <DEDUP_REMOVED lines=101> */


	//----- nvinfo : EIATTR_MERCURY_ISA_VERSION
	.align		4
.L_810:
        /*0670*/ 	.byte	0x03, 0x5f
        /*0672*/ 	.short	0x0000


	//----- nvinfo : EIATTR_EXIT_INSTR_OFFSETS
	.align		4
        /*0674*/ 	.byte	0x04, 0x1c
        /*0676*/ 	.short	(.L_812 - .L_811)


	//   ....[0]....
.L_811:
        /*0678*/ 	.word	0x000000a0


	//   ....[1]....
        /*067c*/ 	.word	0x0000e170


	//----- nvinfo : EIATTR_CTAIDZ_USED
	.align		4
.L_812:
        /*0680*/ 	.byte	0x01, 0x04
	.zero		2


	//----- nvinfo : EIATTR_CRS_STACK_SIZE
	.align		4
        /*0684*/ 	.byte	0x04, 0x1e
        /*0686*/ 	.short	(.L_814 - .L_813)
.L_813:
        /*0688*/ 	.word	0x00000000
.L_814:


//--------------------- .nv.info._ZN5flash25flash_bwd_dot_do_o_kernelILb0E23Flash_bwd_kernel_traitsILi64ELi128ELi128ELi8ELi4ELi4ELi4ELb0ELb0EN7cutlass6half_tE19Flash_kernel_traitsILi64ELi128ELi128ELi8ES3_EEEEvNS_16Flash_bwd_paramsE --------------------------
	.section	.nv.info._ZN5flash25flash_bwd_dot_do_o_kernelILb0E23Flash_bwd_kernel_traitsILi64ELi128ELi128ELi8ELi4ELi4ELi4ELb0ELb0EN7cutlass6half_tE19Flash_kernel_traitsILi64ELi128ELi128ELi8ES3_EEEEvNS_16Flash_bwd_paramsE,"",@"SHT_CUDA_INFO"
	.sectionflags	@""
	.align	4


	//----- nvinfo : EIATTR_CUDA_API_VERSION
	.align		4
        /*0000*/ 	.byte	0x04, 0x37
        /*0002*/ 	.short	(.L_816 - .L_815)
.L_815:
        /*0004*/ 	.word	0x00000082


	//----- nvinfo : EIATTR_SW2861232_WAR
	.align		4
.L_816:
        /*0008*/ 	.byte	0x01, 0x35
	.zero		2


	//----- nvinfo : EIATTR_PARAM_CBANK
	.align		4
        /*000c*/ 	.byte	0x04, 0x0a
        /*000e*/ 	.short	(.L_818 - .L_817)
	.align		4
.L_817:
        /*0010*/ 	.word	index@(.nv.constant0._ZN5flash25flash_bwd_dot_do_o_kernelILb0E23Flash_bwd_kernel_traitsILi64ELi128ELi128ELi8ELi4ELi4ELi4ELb0ELb0EN7cutlass6half_tE19Flash_kernel_traitsILi64ELi128ELi128ELi8ES3_EEEEvNS_16Flash_bwd_paramsE)
        /*0014*/ 	.short	0x0160
        /*0016*/ 	.short	0x0280


	//----- nvinfo : EIATTR_CBANK_PARAM_SIZE
	.align		4
.L_818:
        /*0018*/ 	.byte	0x03, 0x19
        /*001a*/ 	.short	0x0280


	//----- nvinfo : EIATTR_KPARAM_INFO
	.align		4
        /*001c*/ 	.byte	0x04, 0x17
        /*001e*/ 	.short	(.L_820 - .L_819)
.L_819:
        /*0020*/ 	.word	0x00000000
        /*0024*/ 	.short	0x0000
        /*0026*/ 	.short	0x0000
        /*0028*/ 	.byte	0x00, 0xf0, 0x01, 0x0a


	//----- nvinfo : EIATTR_MAXREG_COUNT
	.align		4
.L_820:
        /*002c*/ 	.byte	0x03, 0x1b
        /*002e*/ 	.short	0x00ff


	//----- nvinfo : EIATTR_MERCURY_ISA_VERSION
	.align		4
        /*0030*/ 	.byte	0x03, 0x5f
        /*0032*/ 	.short	0x0000


	//----- nvinfo : EIATTR_COOP_GROUP_MASK_REGIDS
	.align		4
        /*0034*/ 	.byte	0x04, 0x29
        /*0036*/ 	.short	(.L_822 - .L_821)


	//   ....[0]....
.L_821:
        /*0038*/ 	.word	0xffffffff


	//   ....[1]....
        /*003c*/ 	.word	0xffffffff


	//   ....[2]....
        /*0040*/ 	.word	0xffffffff


	//   ....[3]....
        /*0044*/ 	.word	0xffffffff


	//   ....[4]....
        /*0048*/ 	.word	0xffffffff


	//   ....[5]....
        /*004c*/ 	.word	0xffffffff


	//   ....[6]....
        /*0050*/ 	.word	0xffffffff


	//   ....[7]....
        /*0054*/ 	.word	0xffffffff


	//   ....[8]....
        /*0058*/ 	.word	0xffffffff


	//   ....[9]....
        /*005c*/ 	.word	0xffffffff


	//   ....[10]....
        /*0060*/ 	.word	0xffffffff


	//   ....[11]....
        /*0064*/ 	.word	0xffffffff


	//----- nvinfo : EIATTR_COOP_GROUP_INSTR_OFFSETS
	.align		4
.L_822:
        /*0068*/ 	.byte	0x04, 0x28
        /*006a*/ 	.short	(.L_824 - .L_823)


	//   ....[0]....
.L_823:
        /*006c*/ 	.word	0x00001160


	//   ....[1]....
        /*0070*/ 	.word	0x00001180


	//   ....[2]....
        /*0074*/ 	.word	0x00001190


	//   ....[3]....
        /*0078*/ 	.word	0x000011a0


	//   ....[4]....
        /*007c*/ 	.word	0x000011e0


	//   ....[5]....
        /*0080*/ 	.word	0x000011f0


	//   ....[6]....
        /*0084*/ 	.word	0x00001200


	//   ....[7]....
        /*0088*/ 	.word	0x00001220


	//   ....[8]....
        /*008c*/ 	.word	0x00001260


	//   ....[9]....
        /*0090*/ 	.word	0x00001270


	//   ....[10]....
        /*0094*/ 	.word	0x00001280


	//   ....[11]....
        /*0098*/ 	.word	0x000012a0


	//----- nvinfo : EIATTR_EXIT_INSTR_OFFSETS
	.align		4
.L_824:
        /*009c*/ 	.byte	0x04, 0x1c
        /*009e*/ 	.short	(.L_826 - .L_825)


	//   ....[0]....
.L_825:
        /*00a0*/ 	.word	0x000000f0


	//   ....[1]....
        /*00a4*/ 	.word	0x00001350


	//   ....[2]....
        /*00a8*/ 	.word	0x00001380


	//----- nvinfo : EIATTR_CTAIDZ_USED
	.align		4
.L_826:
        /*00ac*/ 	.byte	0x01, 0x04
	.zero		2


//--------------------- .nv.info._ZN5flash25flash_bwd_dot_do_o_kernelILb1E23Flash_bwd_kernel_traitsILi64ELi128ELi128ELi8ELi4ELi4ELi4ELb0ELb0EN7cutlass6half_tE19Flash_kernel_traitsILi64ELi128ELi128ELi8ES3_EEEEvNS_16Flash_bwd_paramsE --------------------------
	.section	.nv.info._ZN5flash25flash_bwd_dot_do_o_kernelILb1E23Flash_bwd_kernel_traitsILi64ELi128ELi128ELi8ELi4ELi4ELi4ELb0ELb0EN7cutlass6half_tE19Flash_kernel_traitsILi64ELi128ELi128ELi8ES3_EEEEvNS_16Flash_bwd_paramsE,"",@"SHT_CUDA_INFO"
	.sectionflags	@""
	.align	4


	//----- nvinfo : EIATTR_CUDA_API_VERSION
	.align		4
        /*0000*/ 	.byte	0x04, 0x37
        /*0002*/ 	.short	(.L_828 - .L_827)
.L_827:
        /*0004*/ 	.word	0x00000082


	//----- nvinfo : EIATTR_SW2861232_WAR
	.align		4
.L_828:
        /*0008*/ 	.byte	0x01, 0x35
	.zero		2


	//----- nvinfo : EIATTR_PARAM_CBANK
	.align		4
        /*000c*/ 	.byte	0x04, 0x0a
        /*000e*/ 	.short	(.L_830 - .L_829)
	.align		4
.L_829:
        /*0010*/ 	.word	index@(.nv.constant0._ZN5flash25flash_bwd_dot_do_o_kernelILb1E23Flash_bwd_kernel_traitsILi64ELi128ELi128ELi8ELi4ELi4ELi4ELb0ELb0EN7cutlass6half_tE19Flash_kernel_traitsILi64ELi128ELi128ELi8ES3_EEEEvNS_16Flash_bwd_paramsE)
        /*0014*/ 	.short	0x0160
        /*0016*/ 	.short	0x0280


	//----- nvinfo : EIATTR_CBANK_PARAM_SIZE
	.align		4
.L_830:
        /*0018*/ 	.byte	0x03, 0x19
        /*001a*/ 	.short	0x0280


	//----- nvinfo : EIATTR_KPARAM_INFO
	.align		4
        /*001c*/ 	.byte	0x04, 0x17
        /*001e*/ 	.short	(.L_832 - .L_831)
.L_831:
        /*0020*/ 	.word	0x00000000
        /*0024*/ 	.short	0x0000
        /*0026*/ 	.short	0x0000
        /*0028*/ 	.byte	0x00, 0xf0, 0x01, 0x0a


	//----- nvinfo : EIATTR_MAXREG_COUNT
	.align		4
.L_832:
        /*002c*/ 	.byte	0x03, 0x1b
        /*002e*/ 	.short	0x00ff


	//----- nvinfo : EIATTR_MERCURY_ISA_VERSION
	.align		4
        /*0030*/ 	.byte	0x03, 0x5f
        /*0032*/ 	.short	0x0000


	//----- nvinfo : EIATTR_COOP_GROUP_MASK_REGIDS
	.align		4
        /*0034*/ 	.byte	0x04, 0x29
        /*0036*/ 	.short	(.L_834 - .L_833)


	//   ....[0]....
.L_833:
        /*0038*/ 	.word	0xffffffff


	//   ....[1]....
        /*003c*/ 	.word	0xffffffff


	//   ....[2]....
        /*0040*/ 	.word	0xffffffff


	//   ....[3]....
        /*0044*/ 	.word	0xffffffff


	//   ....[4]....
        /*0048*/ 	.word	0xffffffff


	//   ....[5]....
        /*004c*/ 	.word	0xffffffff


	//   ....[6]....
        /*0050*/ 	.word	0xffffffff


	//   ....[7]....
        /*0054*/ 	.word	0xffffffff


	//   ....[8]....
        /*0058*/ 	.word	0xffffffff


	//   ....[9]....
        /*005c*/ 	.word	0xffffffff


	//   ....[10]....
        /*0060*/ 	.word	0xffffffff


	//   ....[11]....
        /*0064*/ 	.word	0xffffffff


	//----- nvinfo : EIATTR_COOP_GROUP_INSTR_OFFSETS
	.align		4
.L_834:
        /*0068*/ 	.byte	0x04, 0x28
        /*006a*/ 	.short	(.L_836 - .L_835)


	//   ....[0]....
.L_835:
        /*006c*/ 	.word	0x000010b0


	//   ....[1]....
        /*0070*/ 	.word	0x000011b0


	//   ....[2]....
        /*0074*/ 	.word	0x00001370


	//   ....[3]....
        /*0078*/ 	.word	0x00001440


	//   ....[4]....
        /*007c*/ 	.word	0x00001460


	//   ....[5]....
        /*0080*/ 	.word	0x00001470


	//   ....[6]....
        /*0084*/ 	.word	0x00001490


	//   ....[7]....
        /*0088*/ 	.word	0x000014d0


	//   ....[8]....
        /*008c*/ 	.word	0x00001510


	//   ....[9]....
        /*0090*/ 	.word	0x00001520


	//   ....[10]....
        /*0094*/ 	.word	0x000015a0


	//   ....[11]....
        /*0098*/ 	.word	0x000015c0


	//----- nvinfo : EIATTR_EXIT_INSTR_OFFSETS
	.align		4
.L_836:
        /*009c*/ 	.byte	0x04, 0x1c
        /*009e*/ 	.short	(.L_838 - .L_837)


	//   ....[0]....
.L_837:
        /*00a0*/ 	.word	0x000000f0


	//   ....[1]....
        /*00a4*/ 	.word	0x00001720


	//----- nvinfo : EIATTR_CTAIDZ_USED
	.align		4
.L_838:
        /*00a8*/ 	.byte	0x01, 0x04
	.zero		2


//--------------------- .nv.callgraph             --------------------------
	.section	.nv.callgraph,"",@"SHT_CUDA_CALLGRAPH"
	.align	4
	.sectionentsize	8
	.align		4
        /*0000*/ 	.word	0x00000000
	.align		4
        /*0004*/ 	.word	0xffffffff
	.align		4
        /*0008*/ 	.word	0x00000000
	.align		4
        /*000c*/ 	.word	0xfffffffe
	.align		4
        /*0010*/ 	.word	0x00000000
	.align		4
        /*0014*/ 	.word	0xfffffffd
	.align		4
        /*0018*/ 	.word	0x00000000
	.align		4
        /*001c*/ 	.word	0xfffffffc


//--------------------- .nv.rel.action            --------------------------
	.section	.nv.rel.action,"",@"SHT_CUDA_RELOCINFO"
	.align	8
	.sectionentsize	8
        /*0000*/ 	.byte	0x73, 0x00, 0x00, 0x00, 0x00, 0x00, 0x00, 0x00, 0x00, 0x00, 0x00, 0x11, 0x25, 0x00, 0x05, 0x36


//--------------------- .nv.constant4             --------------------------
	.section	.nv.constant4,"a",@progbits
	.align	8
	.align		8
.nv.constant4:
        /*0000*/ 	.dword	_ZN65_INTERNAL_66a1502c_29_flash_bwd_hdim64_fp16_sm80_cu_d53ad458_30554cuda3std3__45__cpo5beginE
	.align		8
        /*0008*/ 	.dword	_ZN65_INTERNAL_66a1502c_29_flash_bwd_hdim64_fp16_sm80_cu_d53ad458_30554cuda3std3__45__cpo3endE
	.align		8
        /*0010*/ 	.dword	_ZN65_INTERNAL_66a1502c_29_flash_bwd_hdim64_fp16_sm80_cu_d53ad458_30554cuda3std3__45__cpo6cbeginE
	.align		8
        /*0018*/ 	.dword	_ZN65_INTERNAL_66a1502c_29_flash_bwd_hdim64_fp16_sm80_cu_d53ad458_30554cuda3std3__45__cpo4cendE
	.align		8
        /*0020*/ 	.dword	_ZN65_INTERNAL_66a1502c_29_flash_bwd_hdim64_fp16_sm80_cu_d53ad458_30554cuda3std3__467_GLOBAL__N__66a1502c_29_flash_bwd_hdim64_fp16_sm80_cu_d53ad458_30556ignoreE
	.align		8
        /*0028*/ 	.dword	_ZN65_INTERNAL_66a1502c_29_flash_bwd_hdim64_fp16_sm80_cu_d53ad458_30554cuda3std3__419piecewise_constructE
	.align		8
        /*0030*/ 	.dword	_ZN65_INTERNAL_66a1502c_29_flash_bwd_hdim64_fp16_sm80_cu_d53ad458_30554cuda3std3__48in_placeE
	.align		8
        /*0038*/ 	.dword	_ZN65_INTERNAL_66a1502c_29_flash_bwd_hdim64_fp16_sm80_cu_d53ad458_30554cuda3std6ranges3__45__cpo4swapE
	.align		8
        /*0040*/ 	.dword	_ZN65_INTERNAL_66a1502c_29_flash_bwd_hdim64_fp16_sm80_cu_d53ad458_30554cuda3std6ranges3__45__cpo9iter_moveE
	.align		8
        /*0048*/ 	.dword	_ZN65_INTERNAL_66a1502c_29_flash_bwd_hdim64_fp16_sm80_cu_d53ad458_30554cute7productE
	.align		8
        /*0050*/ 	.dword	_ZN65_INTERNAL_66a1502c_29_flash_bwd_hdim64_fp16_sm80_cu_d53ad458_30554cute1_E


//--------------------- .nv.constant0._ZN5flash44flash_bwd_dq_dk_dv_loop_seqk_parallel_kernelI23Flash_bwd_kernel_traitsILi64ELi64ELi128ELi8ELi2ELi4ELi4ELb1ELb0EN7cutlass6half_tE19Flash_kernel_traitsILi64ELi64ELi128ELi8ES3_EELb0ELb0ELb0ELb0ELb0ELb1ELb0EEEvNS_16Flash_bwd_paramsE --------------------------
	.section	.nv.constant0._ZN5flash44flash_bwd_dq_dk_dv_loop_seqk_parallel_kernelI23Flash_bwd_kernel_traitsILi64ELi64ELi128ELi8ELi2ELi4ELi4ELb1ELb0EN7cutlass6half_tE19Flash_kernel_traitsILi64ELi64ELi128ELi8ES3_EELb0ELb0ELb0ELb0ELb0ELb1ELb0EEEvNS_16Flash_bwd_paramsE,"a",@progbits
	.sectionflags	@""
	.align	4
.nv.constant0._ZN5flash44flash_bwd_dq_dk_dv_loop_seqk_parallel_kernelI23Flash_bwd_kernel_traitsILi64ELi64ELi128ELi8ELi2ELi4ELi4ELb1ELb0EN7cutlass6half_tE19Flash_kernel_traitsILi64ELi64ELi128ELi8ES3_EELb0ELb0ELb0ELb0ELb0ELb1ELb0EEEvNS_16Flash_bwd_paramsE:
	.zero		992


//--------------------- .nv.constant0._ZN5flash44flash_bwd_dq_dk_dv_loop_seqk_parallel_kernelI23Flash_bwd_kernel_traitsILi64ELi64ELi128ELi8ELi2ELi4ELi4ELb1ELb0EN7cutlass6half_tE19Flash_kernel_traitsILi64ELi64ELi128ELi8ES3_EELb0ELb0ELb0ELb0ELb0ELb0ELb0EEEvNS_16Flash_bwd_paramsE --------------------------
	.section	.nv.constant0._ZN5flash44flash_bwd_dq_dk_dv_loop_seqk_parallel_kernelI23Flash_bwd_kernel_traitsILi64ELi64ELi128ELi8ELi2ELi4ELi4ELb1ELb0EN7cutlass6half_tE19Flash_kernel_traitsILi64ELi64ELi128ELi8ES3_EELb0ELb0ELb0ELb0ELb0ELb0ELb0EEEvNS_16Flash_bwd_paramsE,"a",@progbits
	.sectionflags	@""
	.align	4
.nv.constant0._ZN5flash44flash_bwd_dq_dk_dv_loop_seqk_parallel_kernelI23Flash_bwd_kernel_traitsILi64ELi64ELi128ELi8ELi2ELi4ELi4ELb1ELb0EN7cutlass6half_tE19Flash_kernel_traitsILi64ELi64ELi128ELi8ES3_EELb0ELb0ELb0ELb0ELb0ELb0ELb0EEEvNS_16Flash_bwd_paramsE:
	.zero		992


//--------------------- .nv.constant0._ZN5flash44flash_bwd_dq_dk_dv_loop_seqk_parallel_kernelI23Flash_bwd_kernel_traitsILi64ELi64ELi128ELi8ELi2ELi4ELi4ELb1ELb0EN7cutlass6half_tE19Flash_kernel_traitsILi64ELi64ELi128ELi8ES3_EELb0ELb0ELb1ELb0ELb0ELb0ELb0EEEvNS_16Flash_bwd_paramsE --------------------------
	.section	.nv.constant0._ZN5flash44flash_bwd_dq_dk_dv_loop_seqk_parallel_kernelI23Flash_bwd_kernel_traitsILi64ELi64ELi128ELi8ELi2ELi4ELi4ELb1ELb0EN7cutlass6half_tE19Flash_kernel_traitsILi64ELi64ELi128ELi8ES3_EELb0ELb0ELb1ELb0ELb0ELb0ELb0EEEvNS_16Flash_bwd_paramsE,"a",@progbits
	.sectionflags	@""
	.align	4
.nv.constant0._ZN5flash44flash_bwd_dq_dk_dv_loop_seqk_parallel_kernelI23Flash_bwd_kernel_traitsILi64ELi64ELi128ELi8ELi2ELi4ELi4ELb1ELb0EN7cutlass6half_tE19Flash_kernel_traitsILi64ELi64ELi128ELi8ES3_EELb0ELb0ELb1ELb0ELb0ELb0ELb0EEEvNS_16Flash_bwd_paramsE:
	.zero		992


//--------------------- .nv.constant0._ZN5flash44flash_bwd_dq_dk_dv_loop_seqk_parallel_kernelI23Flash_bwd_kernel_traitsILi64ELi64ELi128ELi8ELi2ELi4ELi4ELb1ELb0EN7cutlass6half_tE19Flash_kernel_traitsILi64ELi64ELi128ELi8ES3_EELb0ELb0ELb0ELb0ELb1ELb1ELb0EEEvNS_16Flash_bwd_paramsE --------------------------
	.section	.nv.constant0._ZN5flash44flash_bwd_dq_dk_dv_loop_seqk_parallel_kernelI23Flash_bwd_kernel_traitsILi64ELi64ELi128ELi8ELi2ELi4ELi4ELb1ELb0EN7cutlass6half_tE19Flash_kernel_traitsILi64ELi64ELi128ELi8ES3_EELb0ELb0ELb0ELb0ELb1ELb1ELb0EEEvNS_16Flash_bwd_paramsE,"a",@progbits
	.sectionflags	@""
	.align	4
.nv.constant0._ZN5flash44flash_bwd_dq_dk_dv_loop_seqk_parallel_kernelI23Flash_bwd_kernel_traitsILi64ELi64ELi128ELi8ELi2ELi4ELi4ELb1ELb0EN7cutlass6half_tE19Flash_kernel_traitsILi64ELi64ELi128ELi8ES3_EELb0ELb0ELb0ELb0ELb1ELb1ELb0EEEvNS_16Flash_bwd_paramsE:
	.zero		992


//--------------------- .nv.constant0._ZN5flash44flash_bwd_dq_dk_dv_loop_seqk_parallel_kernelI23Flash_bwd_kernel_traitsILi64ELi64ELi128ELi8ELi2ELi4ELi4ELb1ELb0EN7cutlass6half_tE19Flash_kernel_traitsILi64ELi64ELi128ELi8ES3_EELb0ELb0ELb0ELb1ELb0ELb0ELb0EEEvNS_16Flash_bwd_paramsE --------------------------
	.section	.nv.constant0._ZN5flash44flash_bwd_dq_dk_dv_loop_seqk_parallel_kernelI23Flash_bwd_kernel_traitsILi64ELi64ELi128ELi8ELi2ELi4ELi4ELb1ELb0EN7cutlass6half_tE19Flash_kernel_traitsILi64ELi64ELi128ELi8ES3_EELb0ELb0ELb0ELb1ELb0ELb0ELb0EEEvNS_16Flash_bwd_paramsE,"a",@progbits
	.sectionflags	@""
	.align	4
.nv.constant0._ZN5flash44flash_bwd_dq_dk_dv_loop_seqk_parallel_kernelI23Flash_bwd_kernel_traitsILi64ELi64ELi128ELi8ELi2ELi4ELi4ELb1ELb0EN7cutlass6half_tE19Flash_kernel_traitsILi64ELi64ELi128ELi8ES3_EELb0ELb0ELb0ELb1ELb0ELb0ELb0EEEvNS_16Flash_bwd_paramsE:
	.zero		992


//--------------------- .nv.constant0._ZN5flash44flash_bwd_dq_dk_dv_loop_seqk_parallel_kernelI23Flash_bwd_kernel_traitsILi64ELi64ELi128ELi8ELi2ELi4ELi4ELb1ELb0EN7cutlass6half_tE19Flash_kernel_traitsILi64ELi64ELi128ELi8ES3_EELb0ELb0ELb1ELb0ELb0ELb1ELb0EEEvNS_16Flash_bwd_paramsE --------------------------
	.section	.nv.constant0._ZN5flash44flash_bwd_dq_dk_dv_loop_seqk_parallel_kernelI23Flash_bwd_kernel_traitsILi64ELi64ELi128ELi8ELi2ELi4ELi4ELb1ELb0EN7cutlass6half_tE19Flash_kernel_traitsILi64ELi64ELi128ELi8ES3_EELb0ELb0ELb1ELb0ELb0ELb1ELb0EEEvNS_16Flash_bwd_paramsE,"a",@progbits
	.sectionflags	@""
	.align	4
.nv.constant0._ZN5flash44flash_bwd_dq_dk_dv_loop_seqk_parallel_kernelI23Flash_bwd_kernel_traitsILi64ELi64ELi128ELi8ELi2ELi4ELi4ELb1ELb0EN7cutlass6half_tE19Flash_kernel_traitsILi64ELi64ELi128ELi8ES3_EELb0ELb0ELb1ELb0ELb0ELb1ELb0EEEvNS_16Flash_bwd_paramsE:
	.zero		992


//--------------------- .nv.constant0._ZN5flash44flash_bwd_dq_dk_dv_loop_seqk_parallel_kernelI23Flash_bwd_kernel_traitsILi64ELi64ELi128ELi8ELi2ELi4ELi4ELb1ELb0EN7cutlass6half_tE19Flash_kernel_traitsILi64ELi64ELi128ELi8ES3_EELb0ELb0ELb1ELb1ELb0ELb0ELb0EEEvNS_16Flash_bwd_paramsE --------------------------
	.section	.nv.constant0._ZN5flash44flash_bwd_dq_dk_dv_loop_seqk_parallel_kernelI23Flash_bwd_kernel_traitsILi64ELi64ELi128ELi8ELi2ELi4ELi4ELb1ELb0EN7cutlass6half_tE19Flash_kernel_traitsILi64ELi64ELi128ELi8ES3_EELb0ELb0ELb1ELb1ELb0ELb0ELb0EEEvNS_16Flash_bwd_paramsE,"a",@progbits
	.sectionflags	@""
	.align	4
.nv.constant0._ZN5flash44flash_bwd_dq_dk_dv_loop_seqk_parallel_kernelI23Flash_bwd_kernel_traitsILi64ELi64ELi128ELi8ELi2ELi4ELi4ELb1ELb0EN7cutlass6half_tE19Flash_kernel_traitsILi64ELi64ELi128ELi8ES3_EELb0ELb0ELb1ELb1ELb0ELb0ELb0EEEvNS_16Flash_bwd_paramsE:
	.zero		992


//--------------------- .nv.constant0._ZN5flash44flash_bwd_dq_dk_dv_loop_seqk_parallel_kernelI23Flash_bwd_kernel_traitsILi64ELi128ELi128ELi8ELi4ELi4ELi4ELb0ELb0EN7cutlass6half_tE19Flash_kernel_traitsILi64ELi128ELi128ELi8ES3_EELb0ELb0ELb0ELb0ELb0ELb1ELb0EEEvNS_16Flash_bwd_paramsE --------------------------
	.section	.nv.constant0._ZN5flash44flash_bwd_dq_dk_dv_loop_seqk_parallel_kernelI23Flash_bwd_kernel_traitsILi64ELi128ELi128ELi8ELi4ELi4ELi4ELb0ELb0EN7cutlass6half_tE19Flash_kernel_traitsILi64ELi128ELi128ELi8ES3_EELb0ELb0ELb0ELb0ELb0ELb1ELb0EEEvNS_16Flash_bwd_paramsE,"a",@progbits
	.sectionflags	@""
	.align	4
.nv.constant0._ZN5flash44flash_bwd_dq_dk_dv_loop_seqk_parallel_kernelI23Flash_bwd_kernel_traitsILi64ELi128ELi128ELi8ELi4ELi4ELi4ELb0ELb0EN7cutlass6half_tE19Flash_kernel_traitsILi64ELi128ELi128ELi8ES3_EELb0ELb0ELb0ELb0ELb0ELb1ELb0EEEvNS_16Flash_bwd_paramsE:
	.zero		992


//--------------------- .nv.constant0._ZN5flash44flash_bwd_dq_dk_dv_loop_seqk_parallel_kernelI23Flash_bwd_kernel_traitsILi64ELi128ELi128ELi8ELi4ELi4ELi4ELb0ELb0EN7cutlass6half_tE19Flash_kernel_traitsILi64ELi128ELi128ELi8ES3_EELb0ELb0ELb0ELb0ELb0ELb0ELb0EEEvNS_16Flash_bwd_paramsE --------------------------
	.section	.nv.constant0._ZN5flash44flash_bwd_dq_dk_dv_loop_seqk_parallel_kernelI23Flash_bwd_kernel_traitsILi64ELi128ELi128ELi8ELi4ELi4ELi4ELb0ELb0EN7cutlass6half_tE19Flash_kernel_traitsILi64ELi128ELi128ELi8ES3_EELb0ELb0ELb0ELb0ELb0ELb0ELb0EEEvNS_16Flash_bwd_paramsE,"a",@progbits
	.sectionflags	@""
	.align	4
.nv.constant0._ZN5flash44flash_bwd_dq_dk_dv_loop_seqk_parallel_kernelI23Flash_bwd_kernel_traitsILi64ELi128ELi128ELi8ELi4ELi4ELi4ELb0ELb0EN7cutlass6half_tE19Flash_kernel_traitsILi64ELi128ELi128ELi8ES3_EELb0ELb0ELb0ELb0ELb0ELb0ELb0EEEvNS_16Flash_bwd_paramsE:
	.zero		992


//--------------------- .nv.constant0._ZN5flash44flash_bwd_dq_dk_dv_loop_seqk_parallel_kernelI23Flash_bwd_kernel_traitsILi64ELi128ELi128ELi8ELi4ELi4ELi4ELb0ELb0EN7cutlass6half_tE19Flash_kernel_traitsILi64ELi128ELi128ELi8ES3_EELb0ELb0ELb1ELb0ELb0ELb0ELb0EEEvNS_16Flash_bwd_paramsE --------------------------
	.section	.nv.constant0._ZN5flash44flash_bwd_dq_dk_dv_loop_seqk_parallel_kernelI23Flash_bwd_kernel_traitsILi64ELi128ELi128ELi8ELi4ELi4ELi4ELb0ELb0EN7cutlass6half_tE19Flash_kernel_traitsILi64ELi128ELi128ELi8ES3_EELb0ELb0ELb1ELb0ELb0ELb0ELb0EEEvNS_16Flash_bwd_paramsE,"a",@progbits
	.sectionflags	@""
	.align	4
.nv.constant0._ZN5flash44flash_bwd_dq_dk_dv_loop_seqk_parallel_kernelI23Flash_bwd_kernel_traitsILi64ELi128ELi128ELi8ELi4ELi4ELi4ELb0ELb0EN7cutlass6half_tE19Flash_kernel_traitsILi64ELi128ELi128ELi8ES3_EELb0ELb0ELb1ELb0ELb0ELb0ELb0EEEvNS_16Flash_bwd_paramsE:
	.zero		992


//--------------------- .nv.constant0._ZN5flash44flash_bwd_dq_dk_dv_loop_seqk_parallel_kernelI23Flash_bwd_kernel_traitsILi64ELi128ELi128ELi8ELi4ELi4ELi4ELb0ELb0EN7cutlass6half_tE19Flash_kernel_traitsILi64ELi128ELi128ELi8ES3_EELb0ELb0ELb0ELb0ELb1ELb1ELb0EEEvNS_16Flash_bwd_paramsE --------------------------
	.section	.nv.constant0._ZN5flash44flash_bwd_dq_dk_dv_loop_seqk_parallel_kernelI23Flash_bwd_kernel_traitsILi64ELi128ELi128ELi8ELi4ELi4ELi4ELb0ELb0EN7cutlass6half_tE19Flash_kernel_traitsILi64ELi128ELi128ELi8ES3_EELb0ELb0ELb0ELb0ELb1ELb1ELb0EEEvNS_16Flash_bwd_paramsE,"a",@progbits
	.sectionflags	@""
	.align	4
.nv.constant0._ZN5flash44flash_bwd_dq_dk_dv_loop_seqk_parallel_kernelI23Flash_bwd_kernel_traitsILi64ELi128ELi128ELi8ELi4ELi4ELi4ELb0ELb0EN7cutlass6half_tE19Flash_kernel_traitsILi64ELi128ELi128ELi8ES3_EELb0ELb0ELb0ELb0ELb1ELb1ELb0EEEvNS_16Flash_bwd_paramsE:
	.zero		992


//--------------------- .nv.constant0._ZN5flash44flash_bwd_dq_dk_dv_loop_seqk_parallel_kernelI23Flash_bwd_kernel_traitsILi64ELi128ELi128ELi8ELi4ELi4ELi4ELb0ELb0EN7cutlass6half_tE19Flash_kernel_traitsILi64ELi128ELi128ELi8ES3_EELb0ELb0ELb0ELb1ELb0ELb0ELb0EEEvNS_16Flash_bwd_paramsE --------------------------
	.section	.nv.constant0._ZN5flash44flash_bwd_dq_dk_dv_loop_seqk_parallel_kernelI23Flash_bwd_kernel_traitsILi64ELi128ELi128ELi8ELi4ELi4ELi4ELb0ELb0EN7cutlass6half_tE19Flash_kernel_traitsILi64ELi128ELi128ELi8ES3_EELb0ELb0ELb0ELb1ELb0ELb0ELb0EEEvNS_16Flash_bwd_paramsE,"a",@progbits
	.sectionflags	@""
	.align	4
.nv.constant0._ZN5flash44flash_bwd_dq_dk_dv_loop_seqk_parallel_kernelI23Flash_bwd_kernel_traitsILi64ELi128ELi128ELi8ELi4ELi4ELi4ELb0ELb0EN7cutlass6half_tE19Flash_kernel_traitsILi64ELi128ELi128ELi8ES3_EELb0ELb0ELb0ELb1ELb0ELb0ELb0EEEvNS_16Flash_bwd_paramsE:
	.zero		992


//--------------------- .nv.constant0._ZN5flash44flash_bwd_dq_dk_dv_loop_seqk_parallel_kernelI23Flash_bwd_kernel_traitsILi64ELi128ELi128ELi8ELi4ELi4ELi4ELb0ELb0EN7cutlass6half_tE19Flash_kernel_traitsILi64ELi128ELi128ELi8ES3_EELb0ELb0ELb1ELb0ELb0ELb1ELb0EEEvNS_16Flash_bwd_paramsE --------------------------
	.section	.nv.constant0._ZN5flash44flash_bwd_dq_dk_dv_loop_seqk_parallel_kernelI23Flash_bwd_kernel_traitsILi64ELi128ELi128ELi8ELi4ELi4ELi4ELb0ELb0EN7cutlass6half_tE19Flash_kernel_traitsILi64ELi128ELi128ELi8ES3_EELb0ELb0ELb1ELb0ELb0ELb1ELb0EEEvNS_16Flash_bwd_paramsE,"a",@progbits
	.sectionflags	@""
	.align	4
.nv.constant0._ZN5flash44flash_bwd_dq_dk_dv_loop_seqk_parallel_kernelI23Flash_bwd_kernel_traitsILi64ELi128ELi128ELi8ELi4ELi4ELi4ELb0ELb0EN7cutlass6half_tE19Flash_kernel_traitsILi64ELi128ELi128ELi8ES3_EELb0ELb0ELb1ELb0ELb0ELb1ELb0EEEvNS_16Flash_bwd_paramsE:
	.zero		992


//--------------------- .nv.constant0._ZN5flash44flash_bwd_dq_dk_dv_loop_seqk_parallel_kernelI23Flash_bwd_kernel_traitsILi64ELi128ELi128ELi8ELi4ELi4ELi4ELb0ELb0EN7cutlass6half_tE19Flash_kernel_traitsILi64ELi128ELi128ELi8ES3_EELb0ELb0ELb1ELb1ELb0ELb0ELb0EEEvNS_16Flash_bwd_paramsE --------------------------
	.section	.nv.constant0._ZN5flash44flash_bwd_dq_dk_dv_loop_seqk_parallel_kernelI23Flash_bwd_kernel_traitsILi64ELi128ELi128ELi8ELi4ELi4ELi4ELb0ELb0EN7cutlass6half_tE19Flash_kernel_traitsILi64ELi128ELi128ELi8ES3_EELb0ELb0ELb1ELb1ELb0ELb0ELb0EEEvNS_16Flash_bwd_paramsE,"a",@progbits
	.sectionflags	@""
	.align	4
.nv.constant0._ZN5flash44flash_bwd_dq_dk_dv_loop_seqk_parallel_kernelI23Flash_bwd_kernel_traitsILi64ELi128ELi128ELi8ELi4ELi4ELi4ELb0ELb0EN7cutlass6half_tE19Flash_kernel_traitsILi64ELi128ELi128ELi8ES3_EELb0ELb0ELb1ELb1ELb0ELb0ELb0EEEvNS_16Flash_bwd_paramsE:
	.zero		992


//--------------------- .nv.constant0._ZN5flash27flash_bwd_convert_dq_kernelI23Flash_bwd_kernel_traitsILi64ELi64ELi128ELi8ELi2ELi4ELi4ELb1ELb0EN7cutlass6half_tE19Flash_kernel_traitsILi64ELi64ELi128ELi8ES3_EEEEvNS_16Flash_bwd_paramsEi --------------------------
	.section	.nv.constant0._ZN5flash27flash_bwd_convert_dq_kernelI23Flash_bwd_kernel_traitsILi64ELi64ELi128ELi8ELi2ELi4ELi4ELb1ELb0EN7cutlass6half_tE19Flash_kernel_traitsILi64ELi64ELi128ELi8ES3_EEEEvNS_16Flash_bwd_paramsEi,"a",@progbits
	.sectionflags	@""
	.align	4
.nv.constant0._ZN5flash27flash_bwd_convert_dq_kernelI23Flash_bwd_kernel_traitsILi64ELi64ELi128ELi8ELi2ELi4ELi4ELb1ELb0EN7cutlass6half_tE19Flash_kernel_traitsILi64ELi64ELi128ELi8ES3_EEEEvNS_16Flash_bwd_paramsEi:
	.zero		996


//--------------------- .nv.constant0._ZN5flash44flash_bwd_dq_dk_dv_loop_seqk_parallel_kernelI23Flash_bwd_kernel_traitsILi64ELi64ELi128ELi8ELi2ELi4ELi4ELb1ELb0EN7cutlass6half_tE19Flash_kernel_traitsILi64ELi64ELi128ELi8ES3_EELb1ELb0ELb0ELb0ELb0ELb1ELb0EEEvNS_16Flash_bwd_paramsE --------------------------
	.section	.nv.constant0._ZN5flash44flash_bwd_dq_dk_dv_loop_seqk_parallel_kernelI23Flash_bwd_kernel_traitsILi64ELi64ELi128ELi8ELi2ELi4ELi4ELb1ELb0EN7cutlass6half_tE19Flash_kernel_traitsILi64ELi64ELi128ELi8ES3_EELb1ELb0ELb0ELb0ELb0ELb1ELb0EEEvNS_16Flash_bwd_paramsE,"a",@progbits
	.sectionflags	@""
	.align	4
.nv.constant0._ZN5flash44flash_bwd_dq_dk_dv_loop_seqk_parallel_kernelI23Flash_bwd_kernel_traitsILi64ELi64ELi128ELi8ELi2ELi4ELi4ELb1ELb0EN7cutlass6half_tE19Flash_kernel_traitsILi64ELi64ELi128ELi8ES3_EELb1ELb0ELb0ELb0ELb0ELb1ELb0EEEvNS_16Flash_bwd_paramsE:
	.zero		992


//--------------------- .nv.constant0._ZN5flash44flash_bwd_dq_dk_dv_loop_seqk_parallel_kernelI23Flash_bwd_kernel_traitsILi64ELi64ELi128ELi8ELi2ELi4ELi4ELb1ELb0EN7cutlass6half_tE19Flash_kernel_traitsILi64ELi64ELi128ELi8ES3_EELb0ELb0ELb0ELb0ELb0ELb1ELb1EEEvNS_16Flash_bwd_paramsE --------------------------
	.section	.nv.constant0._ZN5flash44flash_bwd_dq_dk_dv_loop_seqk_parallel_kernelI23Flash_bwd_kernel_traitsILi64ELi64ELi128ELi8ELi2ELi4ELi4ELb1ELb0EN7cutlass6half_tE19Flash_kernel_traitsILi64ELi64ELi128ELi8ES3_EELb0ELb0ELb0ELb0ELb0ELb1ELb1EEEvNS_16Flash_bwd_paramsE,"a",@progbits
	.sectionflags	@""
	.align	4
.nv.constant0._ZN5flash44flash_bwd_dq_dk_dv_loop_seqk_parallel_kernelI23Flash_bwd_kernel_traitsILi64ELi64ELi128ELi8ELi2ELi4ELi4ELb1ELb0EN7cutlass6half_tE19Flash_kernel_traitsILi64ELi64ELi128ELi8ES3_EELb0ELb0ELb0ELb0ELb0ELb1ELb1EEEvNS_16Flash_bwd_paramsE:
	.zero		992


//--------------------- .nv.constant0._ZN5flash44flash_bwd_dq_dk_dv_loop_seqk_parallel_kernelI23Flash_bwd_kernel_traitsILi64ELi64ELi128ELi8ELi2ELi4ELi4ELb1ELb0EN7cutlass6half_tE19Flash_kernel_traitsILi64ELi64ELi128ELi8ES3_EELb1ELb0ELb0ELb0ELb0ELb0ELb0EEEvNS_16Flash_bwd_paramsE --------------------------
	.section	.nv.constant0._ZN5flash44flash_bwd_dq_dk_dv_loop_seqk_parallel_kernelI23Flash_bwd_kernel_traitsILi64ELi64ELi128ELi8ELi2ELi4ELi4ELb1ELb0EN7cutlass6half_tE19Flash_kernel_traitsILi64ELi64ELi128ELi8ES3_EELb1ELb0ELb0ELb0ELb0ELb0ELb0EEEvNS_16Flash_bwd_paramsE,"a",@progbits
	.sectionflags	@""
	.align	4
.nv.constant0._ZN5flash44flash_bwd_dq_dk_dv_loop_seqk_parallel_kernelI23Flash_bwd_kernel_traitsILi64ELi64ELi128ELi8ELi2ELi4ELi4ELb1ELb0EN7cutlass6half_tE19Flash_kernel_traitsILi64ELi64ELi128ELi8ES3_EELb1ELb0ELb0ELb0ELb0ELb0ELb0EEEvNS_16Flash_bwd_paramsE:
	.zero		992


//--------------------- .nv.constant0._ZN5flash44flash_bwd_dq_dk_dv_loop_seqk_parallel_kernelI23Flash_bwd_kernel_traitsILi64ELi64ELi128ELi8ELi2ELi4ELi4ELb1ELb0EN7cutlass6half_tE19Flash_kernel_traitsILi64ELi64ELi128ELi8ES3_EELb0ELb0ELb0ELb0ELb0ELb0ELb1EEEvNS_16Flash_bwd_paramsE --------------------------
	.section	.nv.constant0._ZN5flash44flash_bwd_dq_dk_dv_loop_seqk_parallel_kernelI23Flash_bwd_kernel_traitsILi64ELi64ELi128ELi8ELi2ELi4ELi4ELb1ELb0EN7cutlass6half_tE19Flash_kernel_traitsILi64ELi64ELi128ELi8ES3_EELb0ELb0ELb0ELb0ELb0ELb0ELb1EEEvNS_16Flash_bwd_paramsE,"a",@progbits
	.sectionflags	@""
	.align	4
.nv.constant0._ZN5flash44flash_bwd_dq_dk_dv_loop_seqk_parallel_kernelI23Flash_bwd_kernel_traitsILi64ELi64ELi128ELi8ELi2ELi4ELi4ELb1ELb0EN7cutlass6half_tE19Flash_kernel_traitsILi64ELi64ELi128ELi8ES3_EELb0ELb0ELb0ELb0ELb0ELb0ELb1EEEvNS_16Flash_bwd_paramsE:
	.zero		992


//--------------------- .nv.constant0._ZN5flash44flash_bwd_dq_dk_dv_loop_seqk_parallel_kernelI23Flash_bwd_kernel_traitsILi64ELi64ELi128ELi8ELi2ELi4ELi4ELb1ELb0EN7cutlass6half_tE19Flash_kernel_traitsILi64ELi64ELi128ELi8ES3_EELb1ELb0ELb1ELb0ELb0ELb0ELb0EEEvNS_16Flash_bwd_paramsE --------------------------
	.section	.nv.constant0._ZN5flash44flash_bwd_dq_dk_dv_loop_seqk_parallel_kernelI23Flash_bwd_kernel_traitsILi64ELi64ELi128ELi8ELi2ELi4ELi4ELb1ELb0EN7cutlass6half_tE19Flash_kernel_traitsILi64ELi64ELi128ELi8ES3_EELb1ELb0ELb1ELb0ELb0ELb0ELb0EEEvNS_16Flash_bwd_paramsE,"a",@progbits
	.sectionflags	@""
	.align	4
.nv.constant0._ZN5flash44flash_bwd_dq_dk_dv_loop_seqk_parallel_kernelI23Flash_bwd_kernel_traitsILi64ELi64ELi128ELi8ELi2ELi4ELi4ELb1ELb0EN7cutlass6half_tE19Flash_kernel_traitsILi64ELi64ELi128ELi8ES3_EELb1ELb0ELb1ELb0ELb0ELb0ELb0EEEvNS_16Flash_bwd_paramsE:
	.zero		992


//--------------------- .nv.constant0._ZN5flash44flash_bwd_dq_dk_dv_loop_seqk_parallel_kernelI23Flash_bwd_kernel_traitsILi64ELi64ELi128ELi8ELi2ELi4ELi4ELb1ELb0EN7cutlass6half_tE19Flash_kernel_traitsILi64ELi64ELi128ELi8ES3_EELb0ELb0ELb1ELb0ELb0ELb0ELb1EEEvNS_16Flash_bwd_paramsE --------------------------
	.section	.nv.constant0._ZN5flash44flash_bwd_dq_dk_dv_loop_seqk_parallel_kernelI23Flash_bwd_kernel_traitsILi64ELi64ELi128ELi8ELi2ELi4ELi4ELb1ELb0EN7cutlass6half_tE19Flash_kernel_traitsILi64ELi64ELi128ELi8ES3_EELb0ELb0ELb1ELb0ELb0ELb0ELb1EEEvNS_16Flash_bwd_paramsE,"a",@progbits
	.sectionflags	@""
	.align	4
.nv.constant0._ZN5flash44flash_bwd_dq_dk_dv_loop_seqk_parallel_kernelI23Flash_bwd_kernel_traitsILi64ELi64ELi128ELi8ELi2ELi4ELi4ELb1ELb0EN7cutlass6half_tE19Flash_kernel_traitsILi64ELi64ELi128ELi8ES3_EELb0ELb0ELb1ELb0ELb0ELb0ELb1EEEvNS_16Flash_bwd_paramsE:
	.zero		992


//--------------------- .nv.constant0._ZN5flash44flash_bwd_dq_dk_dv_loop_seqk_parallel_kernelI23Flash_bwd_kernel_traitsILi64ELi64ELi128ELi8ELi2ELi4ELi4ELb1ELb0EN7cutlass6half_tE19Flash_kernel_traitsILi64ELi64ELi128ELi8ES3_EELb1ELb0ELb0ELb0ELb1ELb1ELb0EEEvNS_16Flash_bwd_paramsE --------------------------
	.section	.nv.constant0._ZN5flash44flash_bwd_dq_dk_dv_loop_seqk_parallel_kernelI23Flash_bwd_kernel_traitsILi64ELi64ELi128ELi8ELi2ELi4ELi4ELb1ELb0EN7cutlass6half_tE19Flash_kernel_traitsILi64ELi64ELi128ELi8ES3_EELb1ELb0ELb0ELb0ELb1ELb1ELb0EEEvNS_16Flash_bwd_paramsE,"a",@progbits
	.sectionflags	@""
	.align	4
.nv.constant0._ZN5flash44flash_bwd_dq_dk_dv_loop_seqk_parallel_kernelI23Flash_bwd_kernel_traitsILi64ELi64ELi128ELi8ELi2ELi4ELi4ELb1ELb0EN7cutlass6half_tE19Flash_kernel_traitsILi64ELi64ELi128ELi8ES3_EELb1ELb0ELb0ELb0ELb1ELb1ELb0EEEvNS_16Flash_bwd_paramsE:
	.zero		992


//--------------------- .nv.constant0._ZN5flash44flash_bwd_dq_dk_dv_loop_seqk_parallel_kernelI23Flash_bwd_kernel_traitsILi64ELi64ELi128ELi8ELi2ELi4ELi4ELb1ELb0EN7cutlass6half_tE19Flash_kernel_traitsILi64ELi64ELi128ELi8ES3_EELb0ELb0ELb0ELb0ELb1ELb1ELb1EEEvNS_16Flash_bwd_paramsE --------------------------
	.section	.nv.constant0._ZN5flash44flash_bwd_dq_dk_dv_loop_seqk_parallel_kernelI23Flash_bwd_kernel_traitsILi64ELi64ELi128ELi8ELi2ELi4ELi4ELb1ELb0EN7cutlass6half_tE19Flash_kernel_traitsILi64ELi64ELi128ELi8ES3_EELb0ELb0ELb0ELb0ELb1ELb1ELb1EEEvNS_16Flash_bwd_paramsE,"a",@progbits
	.sectionflags	@""
	.align	4
.nv.constant0._ZN5flash44flash_bwd_dq_dk_dv_loop_seqk_parallel_kernelI23Flash_bwd_kernel_traitsILi64ELi64ELi128ELi8ELi2ELi4ELi4ELb1ELb0EN7cutlass6half_tE19Flash_kernel_traitsILi64ELi64ELi128ELi8ES3_EELb0ELb0ELb0ELb0ELb1ELb1ELb1EEEvNS_16Flash_bwd_paramsE:
	.zero		992


//--------------------- .nv.constant0._ZN5flash44flash_bwd_dq_dk_dv_loop_seqk_parallel_kernelI23Flash_bwd_kernel_traitsILi64ELi64ELi128ELi8ELi2ELi4ELi4ELb1ELb0EN7cutlass6half_tE19Flash_kernel_traitsILi64ELi64ELi128ELi8ES3_EELb1ELb0ELb0ELb1ELb0ELb0ELb0EEEvNS_16Flash_bwd_paramsE --------------------------
	.section	.nv.constant0._ZN5flash44flash_bwd_dq_dk_dv_loop_seqk_parallel_kernelI23Flash_bwd_kernel_traitsILi64ELi64ELi128ELi8ELi2ELi4ELi4ELb1ELb0EN7cutlass6half_tE19Flash_kernel_traitsILi64ELi64ELi128ELi8ES3_EELb1ELb0ELb0ELb1ELb0ELb0ELb0EEEvNS_16Flash_bwd_paramsE,"a",@progbits
	.sectionflags	@""
	.align	4
.nv.constant0._ZN5flash44flash_bwd_dq_dk_dv_loop_seqk_parallel_kernelI23Flash_bwd_kernel_traitsILi64ELi64ELi128ELi8ELi2ELi4ELi4ELb1ELb0EN7cutlass6half_tE19Flash_kernel_traitsILi64ELi64ELi128ELi8ES3_EELb1ELb0ELb0ELb1ELb0ELb0ELb0EEEvNS_16Flash_bwd_paramsE:
	.zero		992


//--------------------- .nv.constant0._ZN5flash44flash_bwd_dq_dk_dv_loop_seqk_parallel_kernelI23Flash_bwd_kernel_traitsILi64ELi64ELi128ELi8ELi2ELi4ELi4ELb1ELb0EN7cutlass6half_tE19Flash_kernel_traitsILi64ELi64ELi128ELi8ES3_EELb0ELb0ELb0ELb1ELb0ELb0ELb1EEEvNS_16Flash_bwd_paramsE --------------------------
	.section	.nv.constant0._ZN5flash44flash_bwd_dq_dk_dv_loop_seqk_parallel_kernelI23Flash_bwd_kernel_traitsILi64ELi64ELi128ELi8ELi2ELi4ELi4ELb1ELb0EN7cutlass6half_tE19Flash_kernel_traitsILi64ELi64ELi128ELi8ES3_EELb0ELb0ELb0ELb1ELb0ELb0ELb1EEEvNS_16Flash_bwd_paramsE,"a",@progbits
	.sectionflags	@""
	.align	4
.nv.constant0._ZN5flash44flash_bwd_dq_dk_dv_loop_seqk_parallel_kernelI23Flash_bwd_kernel_traitsILi64ELi64ELi128ELi8ELi2ELi4ELi4ELb1ELb0EN7cutlass6half_tE19Flash_kernel_traitsILi64ELi64ELi128ELi8ES3_EELb0ELb0ELb0ELb1ELb0ELb0ELb1EEEvNS_16Flash_bwd_paramsE:
	.zero		992


//--------------------- .nv.constant0._ZN5flash44flash_bwd_dq_dk_dv_loop_seqk_parallel_kernelI23Flash_bwd_kernel_traitsILi64ELi64ELi128ELi8ELi2ELi4ELi4ELb1ELb0EN7cutlass6half_tE19Flash_kernel_traitsILi64ELi64ELi128ELi8ES3_EELb1ELb0ELb1ELb0ELb0ELb1ELb0EEEvNS_16Flash_bwd_paramsE --------------------------
	.section	.nv.constant0._ZN5flash44flash_bwd_dq_dk_dv_loop_seqk_parallel_kernelI23Flash_bwd_kernel_traitsILi64ELi64ELi128ELi8ELi2ELi4ELi4ELb1ELb0EN7cutlass6half_tE19Flash_kernel_traitsILi64ELi64ELi128ELi8ES3_EELb1ELb0ELb1ELb0ELb0ELb1ELb0EEEvNS_16Flash_bwd_paramsE,"a",@progbits
	.sectionflags	@""
	.align	4
.nv.constant0._ZN5flash44flash_bwd_dq_dk_dv_loop_seqk_parallel_kernelI23Flash_bwd_kernel_traitsILi64ELi64ELi128ELi8ELi2ELi4ELi4ELb1ELb0EN7cutlass6half_tE19Flash_kernel_traitsILi64ELi64ELi128ELi8ES3_EELb1ELb0ELb1ELb0ELb0ELb1ELb0EEEvNS_16Flash_bwd_paramsE:
	.zero		992


//--------------------- .nv.constant0._ZN5flash44flash_bwd_dq_dk_dv_loop_seqk_parallel_kernelI23Flash_bwd_kernel_traitsILi64ELi64ELi128ELi8ELi2ELi4ELi4ELb1ELb0EN7cutlass6half_tE19Flash_kernel_traitsILi64ELi64ELi128ELi8ES3_EELb0ELb0ELb1ELb0ELb0ELb1ELb1EEEvNS_16Flash_bwd_paramsE --------------------------
	.section	.nv.constant0._ZN5flash44flash_bwd_dq_dk_dv_loop_seqk_parallel_kernelI23Flash_bwd_kernel_traitsILi64ELi64ELi128ELi8ELi2ELi4ELi4ELb1ELb0EN7cutlass6half_tE19Flash_kernel_traitsILi64ELi64ELi128ELi8ES3_EELb0ELb0ELb1ELb0ELb0ELb1ELb1EEEvNS_16Flash_bwd_paramsE,"a",@progbits
	.sectionflags	@""
	.align	4
.nv.constant0._ZN5flash44flash_bwd_dq_dk_dv_loop_seqk_parallel_kernelI23Flash_bwd_kernel_traitsILi64ELi64ELi128ELi8ELi2ELi4ELi4ELb1ELb0EN7cutlass6half_tE19Flash_kernel_traitsILi64ELi64ELi128ELi8ES3_EELb0ELb0ELb1ELb0ELb0ELb1ELb1EEEvNS_16Flash_bwd_paramsE:
	.zero		992


//--------------------- .nv.constant0._ZN5flash44flash_bwd_dq_dk_dv_loop_seqk_parallel_kernelI23Flash_bwd_kernel_traitsILi64ELi64ELi128ELi8ELi2ELi4ELi4ELb1ELb0EN7cutlass6half_tE19Flash_kernel_traitsILi64ELi64ELi128ELi8ES3_EELb1ELb0ELb1ELb1ELb0ELb0ELb0EEEvNS_16Flash_bwd_paramsE --------------------------
	.section	.nv.constant0._ZN5flash44flash_bwd_dq_dk_dv_loop_seqk_parallel_kernelI23Flash_bwd_kernel_traitsILi64ELi64ELi128ELi8ELi2ELi4ELi4ELb1ELb0EN7cutlass6half_tE19Flash_kernel_traitsILi64ELi64ELi128ELi8ES3_EELb1ELb0ELb1ELb1ELb0ELb0ELb0EEEvNS_16Flash_bwd_paramsE,"a",@progbits
	.sectionflags	@""
	.align	4
.nv.constant0._ZN5flash44flash_bwd_dq_dk_dv_loop_seqk_parallel_kernelI23Flash_bwd_kernel_traitsILi64ELi64ELi128ELi8ELi2ELi4ELi4ELb1ELb0EN7cutlass6half_tE19Flash_kernel_traitsILi64ELi64ELi128ELi8ES3_EELb1ELb0ELb1ELb1ELb0ELb0ELb0EEEvNS_16Flash_bwd_paramsE:
	.zero		992


//--------------------- .nv.constant0._ZN5flash44flash_bwd_dq_dk_dv_loop_seqk_parallel_kernelI23Flash_bwd_kernel_traitsILi64ELi64ELi128ELi8ELi2ELi4ELi4ELb1ELb0EN7cutlass6half_tE19Flash_kernel_traitsILi64ELi64ELi128ELi8ES3_EELb0ELb0ELb1ELb1ELb0ELb0ELb1EEEvNS_16Flash_bwd_paramsE --------------------------
	.section	.nv.constant0._ZN5flash44flash_bwd_dq_dk_dv_loop_seqk_parallel_kernelI23Flash_bwd_kernel_traitsILi64ELi64ELi128ELi8ELi2ELi4ELi4ELb1ELb0EN7cutlass6half_tE19Flash_kernel_traitsILi64ELi64ELi128ELi8ES3_EELb0ELb0ELb1ELb1ELb0ELb0ELb1EEEvNS_16Flash_bwd_paramsE,"a",@progbits
	.sectionflags	@""
	.align	4
.nv.constant0._ZN5flash44flash_bwd_dq_dk_dv_loop_seqk_parallel_kernelI23Flash_bwd_kernel_traitsILi64ELi64ELi128ELi8ELi2ELi4ELi4ELb1ELb0EN7cutlass6half_tE19Flash_kernel_traitsILi64ELi64ELi128ELi8ES3_EELb0ELb0ELb1ELb1ELb0ELb0ELb1EEEvNS_16Flash_bwd_paramsE:
	.zero		992


//--------------------- .nv.constant0._ZN5flash25flash_bwd_dot_do_o_kernelILb0E23Flash_bwd_kernel_traitsILi64ELi64ELi128ELi8ELi2ELi4ELi4ELb1ELb0EN7cutlass6half_tE19Flash_kernel_traitsILi64ELi64ELi128ELi8ES3_EEEEvNS_16Flash_bwd_paramsE --------------------------
	.section	.nv.constant0._ZN5flash25flash_bwd_dot_do_o_kernelILb0E23Flash_bwd_kernel_traitsILi64ELi64ELi128ELi8ELi2ELi4ELi4ELb1ELb0EN7cutlass6half_tE19Flash_kernel_traitsILi64ELi64ELi128ELi8ES3_EEEEvNS_16Flash_bwd_paramsE,"a",@progbits
	.sectionflags	@""
	.align	4
.nv.constant0._ZN5flash25flash_bwd_dot_do_o_kernelILb0E23Flash_bwd_kernel_traitsILi64ELi64ELi128ELi8ELi2ELi4ELi4ELb1ELb0EN7cutlass6half_tE19Flash_kernel_traitsILi64ELi64ELi128ELi8ES3_EEEEvNS_16Flash_bwd_paramsE:
	.zero		992


//--------------------- .nv.constant0._ZN5flash25flash_bwd_dot_do_o_kernelILb1E23Flash_bwd_kernel_traitsILi64ELi64ELi128ELi8ELi2ELi4ELi4ELb1ELb0EN7cutlass6half_tE19Flash_kernel_traitsILi64ELi64ELi128ELi8ES3_EEEEvNS_16Flash_bwd_paramsE --------------------------
	.section	.nv.constant0._ZN5flash25flash_bwd_dot_do_o_kernelILb1E23Flash_bwd_kernel_traitsILi64ELi64ELi128ELi8ELi2ELi4ELi4ELb1ELb0EN7cutlass6half_tE19Flash_kernel_traitsILi64ELi64ELi128ELi8ES3_EEEEvNS_16Flash_bwd_paramsE,"a",@progbits
	.sectionflags	@""
	.align	4
.nv.constant0._ZN5flash25flash_bwd_dot_do_o_kernelILb1E23Flash_bwd_kernel_traitsILi64ELi64ELi128ELi8ELi2ELi4ELi4ELb1ELb0EN7cutlass6half_tE19Flash_kernel_traitsILi64ELi64ELi128ELi8ES3_EEEEvNS_16Flash_bwd_paramsE:
	.zero		992


//--------------------- .nv.constant0._ZN5flash27flash_bwd_convert_dq_kernelI23Flash_bwd_kernel_traitsILi64ELi128ELi128ELi8ELi4ELi4ELi4ELb0ELb0EN7cutlass6half_tE19Flash_kernel_traitsILi64ELi128ELi128ELi8ES3_EEEEvNS_16Flash_bwd_paramsEi --------------------------
	.section	.nv.constant0._ZN5flash27flash_bwd_convert_dq_kernelI23Flash_bwd_kernel_traitsILi64ELi128ELi128ELi8ELi4ELi4ELi4ELb0ELb0EN7cutlass6half_tE19Flash_kernel_traitsILi64ELi128ELi128ELi8ES3_EEEEvNS_16Flash_bwd_paramsEi,"a",@progbits
	.sectionflags	@""
	.align	4
.nv.constant0._ZN5flash27flash_bwd_convert_dq_kernelI23Flash_bwd_kernel_traitsILi64ELi128ELi128ELi8ELi4ELi4ELi4ELb0ELb0EN7cutlass6half_tE19Flash_kernel_traitsILi64ELi128ELi128ELi8ES3_EEEEvNS_16Flash_bwd_paramsEi:
	.zero		996


//--------------------- .nv.constant0._ZN5flash44flash_bwd_dq_dk_dv_loop_seqk_parallel_kernelI23Flash_bwd_kernel_traitsILi64ELi128ELi128ELi8ELi4ELi4ELi4ELb0ELb0EN7cutlass6half_tE19Flash_kernel_traitsILi64ELi128ELi128ELi8ES3_EELb1ELb0ELb0ELb0ELb0ELb1ELb0EEEvNS_16Flash_bwd_paramsE --------------------------
	.section	.nv.constant0._ZN5flash44flash_bwd_dq_dk_dv_loop_seqk_parallel_kernelI23Flash_bwd_kernel_traitsILi64ELi128ELi128ELi8ELi4ELi4ELi4ELb0ELb0EN7cutlass6half_tE19Flash_kernel_traitsILi64ELi128ELi128ELi8ES3_EELb1ELb0ELb0ELb0ELb0ELb1ELb0EEEvNS_16Flash_bwd_paramsE,"a",@progbits
	.sectionflags	@""
	.align	4
.nv.constant0._ZN5flash44flash_bwd_dq_dk_dv_loop_seqk_parallel_kernelI23Flash_bwd_kernel_traitsILi64ELi128ELi128ELi8ELi4ELi4ELi4ELb0ELb0EN7cutlass6half_tE19Flash_kernel_traitsILi64ELi128ELi128ELi8ES3_EELb1ELb0ELb0ELb0ELb0ELb1ELb0EEEvNS_16Flash_bwd_paramsE:
	.zero		992


//--------------------- .nv.constant0._ZN5flash44flash_bwd_dq_dk_dv_loop_seqk_parallel_kernelI23Flash_bwd_kernel_traitsILi64ELi128ELi128ELi8ELi4ELi4ELi4ELb0ELb0EN7cutlass6half_tE19Flash_kernel_traitsILi64ELi128ELi128ELi8ES3_EELb0ELb0ELb0ELb0ELb0ELb1ELb1EEEvNS_16Flash_bwd_paramsE --------------------------
	.section	.nv.constant0._ZN5flash44flash_bwd_dq_dk_dv_loop_seqk_parallel_kernelI23Flash_bwd_kernel_traitsILi64ELi128ELi128ELi8ELi4ELi4ELi4ELb0ELb0EN7cutlass6half_tE19Flash_kernel_traitsILi64ELi128ELi128ELi8ES3_EELb0ELb0ELb0ELb0ELb0ELb1ELb1EEEvNS_16Flash_bwd_paramsE,"a",@progbits
	.sectionflags	@""
	.align	4
.nv.constant0._ZN5flash44flash_bwd_dq_dk_dv_loop_seqk_parallel_kernelI23Flash_bwd_kernel_traitsILi64ELi128ELi128ELi8ELi4ELi4ELi4ELb0ELb0EN7cutlass6half_tE19Flash_kernel_traitsILi64ELi128ELi128ELi8ES3_EELb0ELb0ELb0ELb0ELb0ELb1ELb1EEEvNS_16Flash_bwd_paramsE:
	.zero		992


//--------------------- .nv.constant0._ZN5flash44flash_bwd_dq_dk_dv_loop_seqk_parallel_kernelI23Flash_bwd_kernel_traitsILi64ELi128ELi128ELi8ELi4ELi4ELi4ELb0ELb0EN7cutlass6half_tE19Flash_kernel_traitsILi64ELi128ELi128ELi8ES3_EELb1ELb0ELb0ELb0ELb0ELb0ELb0EEEvNS_16Flash_bwd_paramsE --------------------------
	.section	.nv.constant0._ZN5flash44flash_bwd_dq_dk_dv_loop_seqk_parallel_kernelI23Flash_bwd_kernel_traitsILi64ELi128ELi128ELi8ELi4ELi4ELi4ELb0ELb0EN7cutlass6half_tE19Flash_kernel_traitsILi64ELi128ELi128ELi8ES3_EELb1ELb0ELb0ELb0ELb0ELb0ELb0EEEvNS_16Flash_bwd_paramsE,"a",@progbits
	.sectionflags	@""
	.align	4
.nv.constant0._ZN5flash44flash_bwd_dq_dk_dv_loop_seqk_parallel_kernelI23Flash_bwd_kernel_traitsILi64ELi128ELi128ELi8ELi4ELi4ELi4ELb0ELb0EN7cutlass6half_tE19Flash_kernel_traitsILi64ELi128ELi128ELi8ES3_EELb1ELb0ELb0ELb0ELb0ELb0ELb0EEEvNS_16Flash_bwd_paramsE:
	.zero		992


//--------------------- .nv.constant0._ZN5flash44flash_bwd_dq_dk_dv_loop_seqk_parallel_kernelI23Flash_bwd_kernel_traitsILi64ELi128ELi128ELi8ELi4ELi4ELi4ELb0ELb0EN7cutlass6half_tE19Flash_kernel_traitsILi64ELi128ELi128ELi8ES3_EELb0ELb0ELb0ELb0ELb0ELb0ELb1EEEvNS_16Flash_bwd_paramsE --------------------------
	.section	.nv.constant0._ZN5flash44flash_bwd_dq_dk_dv_loop_seqk_parallel_kernelI23Flash_bwd_kernel_traitsILi64ELi128ELi128ELi8ELi4ELi4ELi4ELb0ELb0EN7cutlass6half_tE19Flash_kernel_traitsILi64ELi128ELi128ELi8ES3_EELb0ELb0ELb0ELb0ELb0ELb0ELb1EEEvNS_16Flash_bwd_paramsE,"a",@progbits
	.sectionflags	@""
	.align	4
.nv.constant0._ZN5flash44flash_bwd_dq_dk_dv_loop_seqk_parallel_kernelI23Flash_bwd_kernel_traitsILi64ELi128ELi128ELi8ELi4ELi4ELi4ELb0ELb0EN7cutlass6half_tE19Flash_kernel_traitsILi64ELi128ELi128ELi8ES3_EELb0ELb0ELb0ELb0ELb0ELb0ELb1EEEvNS_16Flash_bwd_paramsE:
	.zero		992


//--------------------- .nv.constant0._ZN5flash44flash_bwd_dq_dk_dv_loop_seqk_parallel_kernelI23Flash_bwd_kernel_traitsILi64ELi128ELi128ELi8ELi4ELi4ELi4ELb0ELb0EN7cutlass6half_tE19Flash_kernel_traitsILi64ELi128ELi128ELi8ES3_EELb1ELb0ELb1ELb0ELb0ELb0ELb0EEEvNS_16Flash_bwd_paramsE --------------------------
	.section	.nv.constant0._ZN5flash44flash_bwd_dq_dk_dv_loop_seqk_parallel_kernelI23Flash_bwd_kernel_traitsILi64ELi128ELi128ELi8ELi4ELi4ELi4ELb0ELb0EN7cutlass6half_tE19Flash_kernel_traitsILi64ELi128ELi128ELi8ES3_EELb1ELb0ELb1ELb0ELb0ELb0ELb0EEEvNS_16Flash_bwd_paramsE,"a",@progbits
	.sectionflags	@""
	.align	4
.nv.constant0._ZN5flash44flash_bwd_dq_dk_dv_loop_seqk_parallel_kernelI23Flash_bwd_kernel_traitsILi64ELi128ELi128ELi8ELi4ELi4ELi4ELb0ELb0EN7cutlass6half_tE19Flash_kernel_traitsILi64ELi128ELi128ELi8ES3_EELb1ELb0ELb1ELb0ELb0ELb0ELb0EEEvNS_16Flash_bwd_paramsE:
	.zero		992


//--------------------- .nv.constant0._ZN5flash44flash_bwd_dq_dk_dv_loop_seqk_parallel_kernelI23Flash_bwd_kernel_traitsILi64ELi128ELi128ELi8ELi4ELi4ELi4ELb0ELb0EN7cutlass6half_tE19Flash_kernel_traitsILi64ELi128ELi128ELi8ES3_EELb0ELb0ELb1ELb0ELb0ELb0ELb1EEEvNS_16Flash_bwd_paramsE --------------------------
	.section	.nv.constant0._ZN5flash44flash_bwd_dq_dk_dv_loop_seqk_parallel_kernelI23Flash_bwd_kernel_traitsILi64ELi128ELi128ELi8ELi4ELi4ELi4ELb0ELb0EN7cutlass6half_tE19Flash_kernel_traitsILi64ELi128ELi128ELi8ES3_EELb0ELb0ELb1ELb0ELb0ELb0ELb1EEEvNS_16Flash_bwd_paramsE,"a",@progbits
	.sectionflags	@""
	.align	4
.nv.constant0._ZN5flash44flash_bwd_dq_dk_dv_loop_seqk_parallel_kernelI23Flash_bwd_kernel_traitsILi64ELi128ELi128ELi8ELi4ELi4ELi4ELb0ELb0EN7cutlass6half_tE19Flash_kernel_traitsILi64ELi128ELi128ELi8ES3_EELb0ELb0ELb1ELb0ELb0ELb0ELb1EEEvNS_16Flash_bwd_paramsE:
	.zero		992


//--------------------- .nv.constant0._ZN5flash44flash_bwd_dq_dk_dv_loop_seqk_parallel_kernelI23Flash_bwd_kernel_traitsILi64ELi128ELi128ELi8ELi4ELi4ELi4ELb0ELb0EN7cutlass6half_tE19Flash_kernel_traitsILi64ELi128ELi128ELi8ES3_EELb1ELb0ELb0ELb0ELb1ELb1ELb0EEEvNS_16Flash_bwd_paramsE --------------------------
	.section	.nv.constant0._ZN5flash44flash_bwd_dq_dk_dv_loop_seqk_parallel_kernelI23Flash_bwd_kernel_traitsILi64ELi128ELi128ELi8ELi4ELi4ELi4ELb0ELb0EN7cutlass6half_tE19Flash_kernel_traitsILi64ELi128ELi128ELi8ES3_EELb1ELb0ELb0ELb0ELb1ELb1ELb0EEEvNS_16Flash_bwd_paramsE,"a",@progbits
	.sectionflags	@""
	.align	4
.nv.constant0._ZN5flash44flash_bwd_dq_dk_dv_loop_seqk_parallel_kernelI23Flash_bwd_kernel_traitsILi64ELi128ELi128ELi8ELi4ELi4ELi4ELb0ELb0EN7cutlass6half_tE19Flash_kernel_traitsILi64ELi128ELi128ELi8ES3_EELb1ELb0ELb0ELb0ELb1ELb1ELb0EEEvNS_16Flash_bwd_paramsE:
	.zero		992


//--------------------- .nv.constant0._ZN5flash44flash_bwd_dq_dk_dv_loop_seqk_parallel_kernelI23Flash_bwd_kernel_traitsILi64ELi128ELi128ELi8ELi4ELi4ELi4ELb0ELb0EN7cutlass6half_tE19Flash_kernel_traitsILi64ELi128ELi128ELi8ES3_EELb0ELb0ELb0ELb0ELb1ELb1ELb1EEEvNS_16Flash_bwd_paramsE --------------------------
	.section	.nv.constant0._ZN5flash44flash_bwd_dq_dk_dv_loop_seqk_parallel_kernelI23Flash_bwd_kernel_traitsILi64ELi128ELi128ELi8ELi4ELi4ELi4ELb0ELb0EN7cutlass6half_tE19Flash_kernel_traitsILi64ELi128ELi128ELi8ES3_EELb0ELb0ELb0ELb0ELb1ELb1ELb1EEEvNS_16Flash_bwd_paramsE,"a",@progbits
	.sectionflags	@""
	.align	4
.nv.constant0._ZN5flash44flash_bwd_dq_dk_dv_loop_seqk_parallel_kernelI23Flash_bwd_kernel_traitsILi64ELi128ELi128ELi8ELi4ELi4ELi4ELb0ELb0EN7cutlass6half_tE19Flash_kernel_traitsILi64ELi128ELi128ELi8ES3_EELb0ELb0ELb0ELb0ELb1ELb1ELb1EEEvNS_16Flash_bwd_paramsE:
	.zero		992


//--------------------- .nv.constant0._ZN5flash44flash_bwd_dq_dk_dv_loop_seqk_parallel_kernelI23Flash_bwd_kernel_traitsILi64ELi128ELi128ELi8ELi4ELi4ELi4ELb0ELb0EN7cutlass6half_tE19Flash_kernel_traitsILi64ELi128ELi128ELi8ES3_EELb1ELb0ELb0ELb1ELb0ELb0ELb0EEEvNS_16Flash_bwd_paramsE --------------------------
	.section	.nv.constant0._ZN5flash44flash_bwd_dq_dk_dv_loop_seqk_parallel_kernelI23Flash_bwd_kernel_traitsILi64ELi128ELi128ELi8ELi4ELi4ELi4ELb0ELb0EN7cutlass6half_tE19Flash_kernel_traitsILi64ELi128ELi128ELi8ES3_EELb1ELb0ELb0ELb1ELb0ELb0ELb0EEEvNS_16Flash_bwd_paramsE,"a",@progbits
	.sectionflags	@""
	.align	4
.nv.constant0._ZN5flash44flash_bwd_dq_dk_dv_loop_seqk_parallel_kernelI23Flash_bwd_kernel_traitsILi64ELi128ELi128ELi8ELi4ELi4ELi4ELb0ELb0EN7cutlass6half_tE19Flash_kernel_traitsILi64ELi128ELi128ELi8ES3_EELb1ELb0ELb0ELb1ELb0ELb0ELb0EEEvNS_16Flash_bwd_paramsE:
	.zero		992


//--------------------- .nv.constant0._ZN5flash44flash_bwd_dq_dk_dv_loop_seqk_parallel_kernelI23Flash_bwd_kernel_traitsILi64ELi128ELi128ELi8ELi4ELi4ELi4ELb0ELb0EN7cutlass6half_tE19Flash_kernel_traitsILi64ELi128ELi128ELi8ES3_EELb0ELb0ELb0ELb1ELb0ELb0ELb1EEEvNS_16Flash_bwd_paramsE --------------------------
	.section	.nv.constant0._ZN5flash44flash_bwd_dq_dk_dv_loop_seqk_parallel_kernelI23Flash_bwd_kernel_traitsILi64ELi128ELi128ELi8ELi4ELi4ELi4ELb0ELb0EN7cutlass6half_tE19Flash_kernel_traitsILi64ELi128ELi128ELi8ES3_EELb0ELb0ELb0ELb1ELb0ELb0ELb1EEEvNS_16Flash_bwd_paramsE,"a",@progbits
	.sectionflags	@""
	.align	4
.nv.constant0._ZN5flash44flash_bwd_dq_dk_dv_loop_seqk_parallel_kernelI23Flash_bwd_kernel_traitsILi64ELi128ELi128ELi8ELi4ELi4ELi4ELb0ELb0EN7cutlass6half_tE19Flash_kernel_traitsILi64ELi128ELi128ELi8ES3_EELb0ELb0ELb0ELb1ELb0ELb0ELb1EEEvNS_16Flash_bwd_paramsE:
	.zero		992


//--------------------- .nv.constant0._ZN5flash44flash_bwd_dq_dk_dv_loop_seqk_parallel_kernelI23Flash_bwd_kernel_traitsILi64ELi128ELi128ELi8ELi4ELi4ELi4ELb0ELb0EN7cutlass6half_tE19Flash_kernel_traitsILi64ELi128ELi128ELi8ES3_EELb1ELb0ELb1ELb0ELb0ELb1ELb0EEEvNS_16Flash_bwd_paramsE --------------------------
	.section	.nv.constant0._ZN5flash44flash_bwd_dq_dk_dv_loop_seqk_parallel_kernelI23Flash_bwd_kernel_traitsILi64ELi128ELi128ELi8ELi4ELi4ELi4ELb0ELb0EN7cutlass6half_tE19Flash_kernel_traitsILi64ELi128ELi128ELi8ES3_EELb1ELb0ELb1ELb0ELb0ELb1ELb0EEEvNS_16Flash_bwd_paramsE,"a",@progbits
	.sectionflags	@""
	.align	4
.nv.constant0._ZN5flash44flash_bwd_dq_dk_dv_loop_seqk_parallel_kernelI23Flash_bwd_kernel_traitsILi64ELi128ELi128ELi8ELi4ELi4ELi4ELb0ELb0EN7cutlass6half_tE19Flash_kernel_traitsILi64ELi128ELi128ELi8ES3_EELb1ELb0ELb1ELb0ELb0ELb1ELb0EEEvNS_16Flash_bwd_paramsE:
	.zero		992


//--------------------- .nv.constant0._ZN5flash44flash_bwd_dq_dk_dv_loop_seqk_parallel_kernelI23Flash_bwd_kernel_traitsILi64ELi128ELi128ELi8ELi4ELi4ELi4ELb0ELb0EN7cutlass6half_tE19Flash_kernel_traitsILi64ELi128ELi128ELi8ES3_EELb0ELb0ELb1ELb0ELb0ELb1ELb1EEEvNS_16Flash_bwd_paramsE --------------------------
	.section	.nv.constant0._ZN5flash44flash_bwd_dq_dk_dv_loop_seqk_parallel_kernelI23Flash_bwd_kernel_traitsILi64ELi128ELi128ELi8ELi4ELi4ELi4ELb0ELb0EN7cutlass6half_tE19Flash_kernel_traitsILi64ELi128ELi128ELi8ES3_EELb0ELb0ELb1ELb0ELb0ELb1ELb1EEEvNS_16Flash_bwd_paramsE,"a",@progbits
	.sectionflags	@""
	.align	4
.nv.constant0._ZN5flash44flash_bwd_dq_dk_dv_loop_seqk_parallel_kernelI23Flash_bwd_kernel_traitsILi64ELi128ELi128ELi8ELi4ELi4ELi4ELb0ELb0EN7cutlass6half_tE19Flash_kernel_traitsILi64ELi128ELi128ELi8ES3_EELb0ELb0ELb1ELb0ELb0ELb1ELb1EEEvNS_16Flash_bwd_paramsE:
	.zero		992


//--------------------- .nv.constant0._ZN5flash44flash_bwd_dq_dk_dv_loop_seqk_parallel_kernelI23Flash_bwd_kernel_traitsILi64ELi128ELi128ELi8ELi4ELi4ELi4ELb0ELb0EN7cutlass6half_tE19Flash_kernel_traitsILi64ELi128ELi128ELi8ES3_EELb1ELb0ELb1ELb1ELb0ELb0ELb0EEEvNS_16Flash_bwd_paramsE --------------------------
	.section	.nv.constant0._ZN5flash44flash_bwd_dq_dk_dv_loop_seqk_parallel_kernelI23Flash_bwd_kernel_traitsILi64ELi128ELi128ELi8ELi4ELi4ELi4ELb0ELb0EN7cutlass6half_tE19Flash_kernel_traitsILi64ELi128ELi128ELi8ES3_EELb1ELb0ELb1ELb1ELb0ELb0ELb0EEEvNS_16Flash_bwd_paramsE,"a",@progbits
	.sectionflags	@""
	.align	4
.nv.constant0._ZN5flash44flash_bwd_dq_dk_dv_loop_seqk_parallel_kernelI23Flash_bwd_kernel_traitsILi64ELi128ELi128ELi8ELi4ELi4ELi4ELb0ELb0EN7cutlass6half_tE19Flash_kernel_traitsILi64ELi128ELi128ELi8ES3_EELb1ELb0ELb1ELb1ELb0ELb0ELb0EEEvNS_16Flash_bwd_paramsE:
	.zero		992


//--------------------- .nv.constant0._ZN5flash44flash_bwd_dq_dk_dv_loop_seqk_parallel_kernelI23Flash_bwd_kernel_traitsILi64ELi128ELi128ELi8ELi4ELi4ELi4ELb0ELb0EN7cutlass6half_tE19Flash_kernel_traitsILi64ELi128ELi128ELi8ES3_EELb0ELb0ELb1ELb1ELb0ELb0ELb1EEEvNS_16Flash_bwd_paramsE --------------------------
	.section	.nv.constant0._ZN5flash44flash_bwd_dq_dk_dv_loop_seqk_parallel_kernelI23Flash_bwd_kernel_traitsILi64ELi128ELi128ELi8ELi4ELi4ELi4ELb0ELb0EN7cutlass6half_tE19Flash_kernel_traitsILi64ELi128ELi128ELi8ES3_EELb0ELb0ELb1ELb1ELb0ELb0ELb1EEEvNS_16Flash_bwd_paramsE,"a",@progbits
	.sectionflags	@""
	.align	4
.nv.constant0._ZN5flash44flash_bwd_dq_dk_dv_loop_seqk_parallel_kernelI23Flash_bwd_kernel_traitsILi64ELi128ELi128ELi8ELi4ELi4ELi4ELb0ELb0EN7cutlass6half_tE19Flash_kernel_traitsILi64ELi128ELi128ELi8ES3_EELb0ELb0ELb1ELb1ELb0ELb0ELb1EEEvNS_16Flash_bwd_paramsE:
	.zero		992


//--------------------- .nv.constant0._ZN5flash25flash_bwd_dot_do_o_kernelILb0E23Flash_bwd_kernel_traitsILi64ELi128ELi128ELi8ELi4ELi4ELi4ELb0ELb0EN7cutlass6half_tE19Flash_kernel_traitsILi64ELi128ELi128ELi8ES3_EEEEvNS_16Flash_bwd_paramsE --------------------------
	.section	.nv.constant0._ZN5flash25flash_bwd_dot_do_o_kernelILb0E23Flash_bwd_kernel_traitsILi64ELi128ELi128ELi8ELi4ELi4ELi4ELb0ELb0EN7cutlass6half_tE19Flash_kernel_traitsILi64ELi128ELi128ELi8ES3_EEEEvNS_16Flash_bwd_paramsE,"a",@progbits
	.sectionflags	@""
	.align	4
.nv.constant0._ZN5flash25flash_bwd_dot_do_o_kernelILb0E23Flash_bwd_kernel_traitsILi64ELi128ELi128ELi8ELi4ELi4ELi4ELb0ELb0EN7cutlass6half_tE19Flash_kernel_traitsILi64ELi128ELi128ELi8ES3_EEEEvNS_16Flash_bwd_paramsE:
	.zero		992


//--------------------- .nv.constant0._ZN5flash25flash_bwd_dot_do_o_kernelILb1E23Flash_bwd_kernel_traitsILi64ELi128ELi128ELi8ELi4ELi4ELi4ELb0ELb0EN7cutlass6half_tE19Flash_kernel_traitsILi64ELi128ELi128ELi8ES3_EEEEvNS_16Flash_bwd_paramsE --------------------------
	.section	.nv.constant0._ZN5flash25flash_bwd_dot_do_o_kernelILb1E23Flash_bwd_kernel_traitsILi64ELi128ELi128ELi8ELi4ELi4ELi4ELb0ELb0EN7cutlass6half_tE19Flash_kernel_traitsILi64ELi128ELi128ELi8ES3_EEEEvNS_16Flash_bwd_paramsE,"a",@progbits
	.sectionflags	@""
	.align	4
.nv.constant0._ZN5flash25flash_bwd_dot_do_o_kernelILb1E23Flash_bwd_kernel_traitsILi64ELi128ELi128ELi8ELi4ELi4ELi4ELb0ELb0EN7cutlass6half_tE19Flash_kernel_traitsILi64ELi128ELi128ELi8ES3_EEEEvNS_16Flash_bwd_paramsE:
	.zero		992


//--------------------- .text._ZN5flash44flash_bwd_dq_dk_dv_loop_seqk_parallel_kernelI23Flash_bwd_kernel_traitsILi64ELi64ELi128ELi8ELi2ELi4ELi4ELb1ELb0EN7cutlass6half_tE19Flash_kernel_traitsILi64ELi64ELi128ELi8ES3_EELb0ELb0ELb0ELb0ELb0ELb1ELb0EEEvNS_16Flash_bwd_paramsE --------------------------
	.section	.text._ZN5flash44flash_bwd_dq_dk_dv_loop_seqk_parallel_kernelI23Flash_bwd_kernel_traitsILi64ELi64ELi128ELi8ELi2ELi4ELi4ELb1ELb0EN7cutlass6half_tE19Flash_kernel_traitsILi64ELi64ELi128ELi8ES3_EELb0ELb0ELb0ELb0ELb0ELb1ELb0EEEvNS_16Flash_bwd_paramsE,"ax",@progbits
	.sectioninfo	@"SHI_REGISTERS=255"
	.align	128
        .global         _ZN5flash44flash_bwd_dq_dk_dv_loop_seqk_parallel_kernelI23Flash_bwd_kernel_traitsILi64ELi64ELi128ELi8ELi2ELi4ELi4ELb1ELb0EN7cutlass6half_tE19Flash_kernel_traitsILi64ELi64ELi128ELi8ES3_EELb0ELb0ELb0ELb0ELb0ELb1ELb0EEEvNS_16Flash_bwd_paramsE
        .type           _ZN5flash44flash_bwd_dq_dk_dv_loop_seqk_parallel_kernelI23Flash_bwd_kernel_traitsILi64ELi64ELi128ELi8ELi2ELi4ELi4ELb1ELb0EN7cutlass6half_tE19Flash_kernel_traitsILi64ELi64ELi128ELi8ES3_EELb0ELb0ELb0ELb0ELb0ELb1ELb0EEEvNS_16Flash_bwd_paramsE,@function
        .size           _ZN5flash44flash_bwd_dq_dk_dv_loop_seqk_parallel_kernelI23Flash_bwd_kernel_traitsILi64ELi64ELi128ELi8ELi2ELi4ELi4ELb1ELb0EN7cutlass6half_tE19Flash_kernel_traitsILi64ELi64ELi128ELi8ES3_EELb0ELb0ELb0ELb0ELb0ELb1ELb0EEEvNS_16Flash_bwd_paramsE,(.L_x_2451 - _ZN5flash44flash_bwd_dq_dk_dv_loop_seqk_parallel_kernelI23Flash_bwd_kernel_traitsILi64ELi64ELi128ELi8ELi2ELi4ELi4ELb1ELb0EN7cutlass6half_tE19Flash_kernel_traitsILi64ELi64ELi128ELi8ES3_EELb0ELb0ELb0ELb0ELb0ELb1ELb0EEEvNS_16Flash_bwd_paramsE)
        .other          _ZN5flash44flash_bwd_dq_dk_dv_loop_seqk_parallel_kernelI23Flash_bwd_kernel_traitsILi64ELi64ELi128ELi8ELi2ELi4ELi4ELb1ELb0EN7cutlass6half_tE19Flash_kernel_traitsILi64ELi64ELi128ELi8ES3_EELb0ELb0ELb0ELb0ELb0ELb1ELb0EEEvNS_16Flash_bwd_paramsE,@"STO_CUDA_ENTRY STV_DEFAULT"
_ZN5flash44flash_bwd_dq_dk_dv_loop_seqk_parallel_kernelI23Flash_bwd_kernel_traitsILi64ELi64ELi128ELi8ELi2ELi4ELi4ELb1ELb0EN7cutlass6half_tE19Flash_kernel_traitsILi64ELi64ELi128ELi8ES3_EELb0ELb0ELb0ELb0ELb0ELb1ELb0EEEvNS_16Flash_bwd_paramsE:
.text._ZN5flash44flash_bwd_dq_dk_dv_loop_seqk_parallel_kernelI23Flash_bwd_kernel_traitsILi64ELi64ELi128ELi8ELi2ELi4ELi4ELb1ELb0EN7cutlass6half_tE19Flash_kernel_traitsILi64ELi64ELi128ELi8ES3_EELb0ELb0ELb0ELb0ELb0ELb1ELb0EEEvNS_16Flash_bwd_paramsE:
[----:B------:R-:W-:Y:S02]  /*0000*/  MOV R1, c[0x0][0x28] ;  /* 0x00000a0000017a02 */ /* 0x000fe40000000f00 */
[----:B------:R-:W1:Y:S01]  /*0010*/  S2R R197, SR_CTAID.X ;  /* 0x0000000000c57919 */ /* 0x000e620000002500 */
[----:B------:R-:W-:Y:S02]  /*0020*/  ULDC UR5, c[0x0][0x218] ;  /* 0x0000860000057ab9 */ /* 0x000fe40000000800 */
[----:B------:R-:W-:-:S04]  /*0030*/  UIADD3 UR5, UR5, 0x7f, URZ ;  /* 0x0000007f05057890 */ /* 0x000fc8000fffe03f */
[----:B------:R-:W-:-:S04]  /*0040*/  USHF.R.S32.HI UR4, URZ, 0x1f, UR5 ;  /* 0x0000001f3f047899 */ /* 0x000fc80008011405 */
[----:B------:R-:W-:-:S04]  /*0050*/  ULEA.HI UR4, UR4, UR5, URZ, 0x7 ;  /* 0x0000000504047291 */ /* 0x000fc8000f8f383f */
[----:B------:R-:W-:-:S06]  /*0060*/  USHF.R.S32.HI UR4, URZ, 0x7, UR4 ;  /* 0x000000073f047899 */ /* 0x000fcc0008011404 */
[----:B-1----:R-:W-:-:S13]  /*0070*/  ISETP.GE.AND P0, PT, R197, UR4, PT ;  /* 0x00000004c5007c0c */ /* 0x002fda000bf06270 */
[----:B------:R-:W-:Y:S05]  /*0080*/  @P0 EXIT ;  /* 0x000000000000094d */ /* 0x000fea0003800000 */
[----:B------:R-:W1:Y:S01]  /*0090*/  S2R R7, SR_TID.X ;  /* 0x0000000000077919 */ /* 0x000e620000002100 */
[----:B------:R-:W-:Y:S01]  /*00a0*/  IMAD.MOV.U32 R207, RZ, RZ, 0x20 ;  /* 0x00000020ffcf7424 */ /* 0x000fe200078e00ff */
[----:B------:R-:W-:Y:S01]  /*00b0*/  ULDC.64 UR20, c[0x0][0x118] ;  /* 0x0000460000147ab9 */ /* 0x000fe20000000a00 */
[----:B------:R-:W-:Y:S01]  /*00c0*/  IMAD.MOV.U32 R172, RZ, RZ, 0x40 ;  /* 0x00000040ffac7424 */ /* 0x000fe200078e00ff */
[----:B------:R-:W2:Y:S01]  /*00d0*/  S2R R195, SR_CTAID.Y ;  /* 0x0000000000c37919 */ /* 0x000ea20000002600 */
[----:B------:R-:W-:-:S03]  /*00e0*/  ULDC UR4, c[0x0][0x1c0] ;  /* 0x0000700000047ab9 */ /* 0x000fc60000000800 */
[----:B------:R-:W3:Y:S01]  /*00f0*/  S2R R212, SR_CTAID.Z ;  /* 0x0000000000d47919 */ /* 0x000ee20000002700 */
[----:B-1----:R-:W-:-:S04]  /*0100*/  SHF.R.S32.HI R10, RZ, 0x1f, R7 ;  /* 0x0000001fff0a7819 */ /* 0x002fc80000011407 */
[CC--:B------:R-:W-:Y:S02]  /*0110*/  LEA.HI R4, R10.reuse, R7.reuse, RZ, 0x4 ;  /* 0x000000070a047211 */ /* 0x0c0fe400078f20ff */
[----:B------:R-:W-:Y:S02]  /*0120*/  LEA.HI R18, R10, R7, RZ, 0x3 ;  /* 0x000000070a127211 */ /* 0x000fe400078f18ff */
[----:B------:R-:W-:Y:S02]  /*0130*/  SHF.R.S32.HI R3, RZ, 0x4, R4 ;  /* 0x00000004ff037819 */ /* 0x000fe40000011404 */
[----:B------:R-:W-:Y:S02]  /*0140*/  LOP3.LUT R2, R18, 0xfffffff8, RZ, 0xc0, !PT ;  /* 0xfffffff812027812 */ /* 0x000fe400078ec0ff */
[----:B------:R-:W-:Y:S02]  /*0150*/  LEA.HI R0, R4, R3, RZ, 0x1 ;  /* 0x0000000304007211 */ /* 0x000fe400078f08ff */
[----:B------:R-:W-:-:S02]  /*0160*/  LEA.HI R8, R10, R7, RZ, 0x5 ;  /* 0x000000070a087211 */ /* 0x000fc400078f28ff */
[----:B------:R-:W-:Y:S02]  /*0170*/  LOP3.LUT R0, R0, 0xfffffffe, RZ, 0xc0, !PT ;  /* 0xfffffffe00007812 */ /* 0x000fe400078ec0ff */
[----:B------:R-:W-:Y:S02]  /*0180*/  SHF.R.S32.HI R189, RZ, 0x5, R8 ;  /* 0x00000005ffbd7819 */ /* 0x000fe40000011408 */
[----:B------:R-:W-:Y:S01]  /*0190*/  LEA.HI R11, R10, R7, RZ, 0x2 ;  /* 0x000000070a0b7211 */ /* 0x000fe200078f10ff */
[----:B------:R-:W-:Y:S01]  /*01a0*/  IMAD.IADD R0, R3, 0x1, -R0 ;  /* 0x0000000103007824 */ /* 0x000fe200078e0a00 */
[----:B------:R-:W-:Y:S01]  /*01b0*/  SHF.R.S32.HI R191, RZ, 0x3, R18 ;  /* 0x00000003ffbf7819 */ /* 0x000fe20000011412 */
[----:B------:R-:W-:Y:S01]  /*01c0*/  IMAD.IADD R3, R7, 0x1, -R2 ;  /* 0x0000000107037824 */ /* 0x000fe200078e0a02 */
[----:B------:R-:W-:Y:S01]  /*01d0*/  SHF.R.S32.HI R2, RZ, 0x1f, R8 ;  /* 0x0000001fff027819 */ /* 0x000fe20000011408 */
[----:B------:R-:W-:Y:S01]  /*01e0*/  IMAD.SHL.U32 R181, R0, 0x10, RZ ;  /* 0x0000001000b57824 */ /* 0x000fe200078e00ff */
[--C-:B------:R-:W-:Y:S01]  /*01f0*/  SHF.R.S32.HI R12, RZ, 0x2, R11.reuse ;  /* 0x00000002ff0c7819 */ /* 0x100fe2000001140b */
[----:B------:R-:W-:Y:S01]  /*0200*/  IMAD.SHL.U32 R13, R191, 0x40, RZ ;  /* 0x00000040bf0d7824 */ /* 0x000fe200078e00ff */
[----:B------:R-:W-:Y:S01]  /*0210*/  LEA.HI R2, R2, R189, RZ, 0x2 ;  /* 0x000000bd02027211 */ /* 0x000fe200078f10ff */
[C---:B------:R-:W-:Y:S01]  /*0220*/  IMAD.SHL.U32 R192, R3.reuse, 0x8, RZ ;  /* 0x0000000803c07824 */ /* 0x040fe200078e00ff */
[----:B------:R-:W-:Y:S01]  /*0230*/  SHF.R.S32.HI R5, RZ, 0x1f, R11 ;  /* 0x0000001fff057819 */ /* 0x000fe2000001140b */
[----:B------:R-:W-:Y:S01]  /*0240*/  IMAD.SHL.U32 R177, R3, 0x40, RZ ;  /* 0x0000004003b17824 */ /* 0x000fe200078e00ff */
[----:B------:R-:W-:-:S02]  /*0250*/  LOP3.LUT R2, R2, 0xfffffffc, RZ, 0xc0, !PT ;  /* 0xfffffffc02027812 */ /* 0x000fc400078ec0ff */
[----:B------:R-:W-:Y:S02]  /*0260*/  LEA.HI R5, R5, R12, RZ, 0x3 ;  /* 0x0000000c05057211 */ /* 0x000fe400078f18ff */
[----:B------:R-:W-:Y:S02]  /*0270*/  LOP3.LUT R4, R4, 0xfffffff0, RZ, 0xc0, !PT ;  /* 0xfffffff004047812 */ /* 0x000fe400078ec0ff */
[----:B------:R-:W-:Y:S02]  /*0280*/  LOP3.LUT R13, R13, 0x1c0, RZ, 0xc0, !PT ;  /* 0x000001c00d0d7812 */ /* 0x000fe400078ec0ff */
[----:B------:R-:W-:Y:S01]  /*0290*/  LOP3.LUT P4, RZ, R3, 0x2, RZ, 0xc0, !PT ;  /* 0x0000000203ff7812 */ /* 0x000fe2000788c0ff */
[----:B------:R-:W-:Y:S01]  /*02a0*/  IMAD.IADD R15, R7, 0x1, -R4 ;  /* 0x00000001070f7824 */ /* 0x000fe200078e0a04 */
[----:B------:R-:W-:Y:S01]  /*02b0*/  LOP3.LUT P3, RZ, R3, 0x4, RZ, 0xc0, !PT ;  /* 0x0000000403ff7812 */ /* 0x000fe2000786c0ff */
[----:B------:R-:W-:Y:S01]  /*02c0*/  IMAD.IADD R3, R189, 0x1, -R2 ;  /* 0x00000001bd037824 */ /* 0x000fe200078e0a02 */
[----:B------:R-:W-:-:S02]  /*02d0*/  LOP3.LUT R5, R5, 0xfffffff8, RZ, 0xc0, !PT ;  /* 0xfffffff805057812 */ /* 0x000fc400078ec0ff */
[----:B------:R-:W-:Y:S01]  /*02e0*/  SHF.R.U32.HI R9, RZ, 0x3, R13 ;  /* 0x00000003ff097819 */ /* 0x000fe2000001160d */
[----:B------:R-:W-:Y:S01]  /*02f0*/  IMAD.SHL.U32 R4, R3, 0x10, RZ ;  /* 0x0000001003047824 */ /* 0x000fe200078e00ff */
[----:B------:R-:W-:Y:S01]  /*0300*/  LOP3.LUT R6, R13, 0x38, R192, 0xf8, !PT ;  /* 0x000000380d067812 */ /* 0x000fe200078ef8c0 */
[----:B------:R-:W-:Y:S01]  /*0310*/  IMAD.IADD R5, R12, 0x1, -R5 ;  /* 0x000000010c057824 */ /* 0x000fe200078e0a05 */
[----:B------:R-:W-:Y:S01]  /*0320*/  LOP3.LUT R177, R177, 0x1c0, RZ, 0xc0, !PT ;  /* 0x000001c0b1b17812 */ /* 0x000fe200078ec0ff */
[----:B------:R-:W-:Y:S01]  /*0330*/  IMAD.SHL.U32 R12, R0, 0x200, RZ ;  /* 0x00000200000c7824 */ /* 0x000fe200078e00ff */
[----:B------:R-:W-:Y:S02]  /*0340*/  LOP3.LUT R9, R6, R9, RZ, 0x3c, !PT ;  /* 0x0000000906097212 */ /* 0x000fe400078e3cff */
[----:B------:R-:W-:Y:S02]  /*0350*/  LEA.HI R6, R10, R7, RZ, 0x6 ;  /* 0x000000070a067211 */ /* 0x000fe400078f30ff */
[----:B------:R-:W-:-:S02]  /*0360*/  LOP3.LUT R13, R177, 0x30, R4, 0xf8, !PT ;  /* 0x00000030b10d7812 */ /* 0x000fc400078ef804 */
[----:B------:R-:W-:Y:S02]  /*0370*/  LOP3.LUT R16, R177, 0x8, R18, 0xf8, !PT ;  /* 0x00000008b1107812 */ /* 0x000fe400078ef812 */
[----:B------:R-:W-:Y:S02]  /*0380*/  LOP3.LUT R14, R5, 0x1, RZ, 0xc0, !PT ;  /* 0x00000001050e7812 */ /* 0x000fe400078ec0ff */
[----:B------:R-:W-:Y:S02]  /*0390*/  SHF.R.S32.HI R6, RZ, 0x6, R6 ;  /* 0x00000006ff067819 */ /* 0x000fe40000011406 */
[----:B------:R-:W-:Y:S02]  /*03a0*/  SHF.R.U32.HI R177, RZ, 0x3, R177 ;  /* 0x00000003ffb17819 */ /* 0x000fe400000116b1 */
[----:B------:R-:W-:Y:S01]  /*03b0*/  LOP3.LUT R13, R13, 0x8, R18, 0xf8, !PT ;  /* 0x000000080d0d7812 */ /* 0x000fe200078ef812 */
[----:B------:R-:W-:Y:S01]  /*03c0*/  IMAD R190, R6, 0x200, R9 ;  /* 0x0000020006be7824 */ /* 0x000fe200078e0209 */
[----:B------:R-:W-:Y:S01]  /*03d0*/  ISETP.NE.U32.AND P0, PT, R14, 0x1, PT ;  /* 0x000000010e00780c */ /* 0x000fe20003f05070 */
[----:B------:R-:W-:Y:S01]  /*03e0*/  IMAD.SHL.U32 R9, R5, 0x40, RZ ;  /* 0x0000004005097824 */ /* 0x000fe200078e00ff */
[----:B------:R-:W-:Y:S01]  /*03f0*/  LOP3.LUT R179, R16, R177, RZ, 0x3c, !PT ;  /* 0x000000b110b37212 */ /* 0x000fe200078e3cff */
[----:B------:R-:W-:Y:S01]  /*0400*/  IMAD R16, R6, 0x800, R12 ;  /* 0x0000080006107824 */ /* 0x000fe200078e020c */
[----:B------:R-:W-:Y:S01]  /*0410*/  LOP3.LUT R188, R8, 0xffffffe0, RZ, 0xc0, !PT ;  /* 0xffffffe008bc7812 */ /* 0x000fe200078ec0ff */
[----:B------:R-:W-:Y:S01]  /*0420*/  IMAD.SHL.U32 R196, R190, 0x2, RZ ;  /* 0x00000002bec47824 */ /* 0x000fe200078e00ff */
[----:B------:R-:W-:Y:S01]  /*0430*/  LOP3.LUT R14, R11, 0x7ffffffc, RZ, 0xc0, !PT ;  /* 0x7ffffffc0b0e7812 */ /* 0x000fe200078ec0ff */
[C---:B------:R-:W-:Y:S01]  /*0440*/  IMAD.SHL.U32 R11, R7.reuse, 0x2, RZ ;  /* 0x00000002070b7824 */ /* 0x040fe200078e00ff */
[----:B------:R-:W-:Y:S01]  /*0450*/  LOP3.LUT R177, R12, R13, R177, 0xf6, !PT ;  /* 0x0000000d0cb17212 */ /* 0x000fe200078ef6b1 */
[C---:B------:R-:W-:Y:S01]  /*0460*/  IMAD.IADD R188, R7.reuse, 0x1, -R188 ;  /* 0x0000000107bc7824 */ /* 0x040fe200078e0abc */
[----:B------:R-:W-:Y:S01]  /*0470*/  LEA.HI R12, R10, R7, RZ, 0x7 ;  /* 0x000000070a0c7211 */ /* 0x000fe200078f38ff */
[----:B------:R-:W-:Y:S01]  /*0480*/  IMAD.IADD R10, R7, 0x1, -R14 ;  /* 0x00000001070a7824 */ /* 0x000fe200078e0a0e */
[----:B------:R-:W-:Y:S01]  /*0490*/  SHF.R.S32.HI R2, RZ, 0x1f, R15 ;  /* 0x0000001fff027819 */ /* 0x000fe2000001140f */
[----:B------:R-:W-:Y:S01]  /*04a0*/  IMAD.IADD R179, R16, 0x1, R179 ;  /* 0x0000000110b37824 */ /* 0x000fe200078e02b3 */
[----:B------:R-:W-:Y:S01]  /*04b0*/  SHF.R.S32.HI R7, RZ, 0x7, R12 ;  /* 0x00000007ff077819 */ /* 0x000fe2000001140c */
[----:B------:R-:W-:Y:S01]  /*04c0*/  IMAD.SHL.U32 R177, R177, 0x2, RZ ;  /* 0x00000002b1b17824 */ /* 0x000fe200078e00ff */
[----:B------:R-:W-:Y:S01]  /*04d0*/  LEA.HI R2, R2, R15, RZ, 0x3 ;  /* 0x0000000f02027211 */ /* 0x000fe200078f18ff */
[----:B------:R-:W-:Y:S01]  /*04e0*/  IMAD.SHL.U32 R179, R179, 0x2, RZ ;  /* 0x00000002b3b37824 */ /* 0x000fe200078e00ff */
[----:B------:R-:W-:Y:S01]  /*04f0*/  LEA.HI R12, R8, R189, RZ, 0x1 ;  /* 0x000000bd080c7211 */ /* 0x000fe200078f08ff */
[----:B------:R-:W-:Y:S01]  /*0500*/  IMAD.SHL.U32 R8, R6, 0x20, RZ ;  /* 0x0000002006087824 */ /* 0x000fe200078e00ff */
[----:B------:R-:W-:Y:S01]  /*0510*/  LOP3.LUT R4, R2, 0xfffffff8, RZ, 0xc0, !PT ;  /* 0xfffffff802047812 */ /* 0x000fe200078ec0ff */
[----:B------:R-:W-:Y:S01]  /*0520*/  IMAD.SHL.U32 R200, R7, 0x8, RZ ;  /* 0x0000000807c87824 */ /* 0x000fe200078e00ff */
[----:B------:R-:W-:Y:S01]  /*0530*/  LOP3.LUT R9, R9, 0x1c0, RZ, 0xc0, !PT ;  /* 0x000001c009097812 */ /* 0x000fe200078ec0ff */
[----:B------:R-:W-:Y:S01]  /*0540*/  IMAD.SHL.U32 R6, R10, 0x2, RZ ;  /* 0x000000020a067824 */ /* 0x000fe200078e00ff */
[----:B------:R-:W-:Y:S01]  /*0550*/  LOP3.LUT R186, R8, 0x6, R11, 0xf8, !PT ;  /* 0x0000000608ba7812 */ /* 0x000fe200078ef80b */
[----:B------:R-:W-:Y:S01]  /*0560*/  IMAD.IADD R4, R15, 0x1, -R4 ;  /* 0x000000010f047824 */ /* 0x000fe200078e0a04 */
[----:B------:R-:W-:Y:S01]  /*0570*/  LOP3.LUT R200, R200, 0x8, RZ, 0xc0, !PT ;  /* 0x00000008c8c87812 */ /* 0x000fe200078ec0ff */
[----:B------:R-:W-:Y:S01]  /*0580*/  IMAD R10, R7, 0x1000, R6 ;  /* 0x00001000070a7824 */ /* 0x000fe200078e0206 */
[----:B------:R-:W-:Y:S01]  /*0590*/  LOP3.LUT R12, R12, 0xfffffffe, RZ, 0xc0, !PT ;  /* 0xfffffffe0c0c7812 */ /* 0x000fe200078ec0ff */
[----:B------:R-:W-:Y:S01]  /*05a0*/  IMAD.SHL.U32 R4, R4, 0x40, RZ ;  /* 0x0000004004047824 */ /* 0x000fe200078e00ff */
[----:B------:R-:W-:-:S02]  /*05b0*/  LOP3.LUT R8, R9, 0x20, R8, 0xf8, !PT ;  /* 0x0000002009087812 */ /* 0x000fc400078ef808 */
[----:B------:R-:W-:Y:S02]  /*05c0*/  SHF.R.U32.HI R7, RZ, 0x3, R9 ;  /* 0x00000003ff077819 */ /* 0x000fe40000011609 */
[----:B------:R-:W-:Y:S02]  /*05d0*/  LOP3.LUT R181, R200, 0x10, R181, 0xf8, !PT ;  /* 0x00000010c8b57812 */ /* 0x000fe400078ef8b5 */
[----:B------:R-:W-:Y:S01]  /*05e0*/  R2P PR, R5, 0x6 ;  /* 0x0000000605007804 */ /* 0x000fe20000000000 */
[----:B------:R-:W-:Y:S01]  /*05f0*/  IMAD.IADD R5, R189, 0x1, -R12 ;  /* 0x00000001bd057824 */ /* 0x000fe200078e0a0c */
[----:B------:R-:W-:Y:S02]  /*0600*/  LOP3.LUT R8, R8, R7, RZ, 0x3c, !PT ;  /* 0x0000000708087212 */ /* 0x000fe400078e3cff */
[----:B------:R-:W-:Y:S01]  /*0610*/  LOP3.LUT R200, R7, R9, R200, 0x1e, !PT ;  /* 0x0000000907c87212 */ /* 0x000fe200078e1ec8 */
[----:B------:R-:W-:Y:S01]  /*0620*/  IMAD R201, R5, 0x400, R10 ;  /* 0x0000040005c97824 */ /* 0x000fe200078e020a */
[----:B------:R-:W-:Y:S01]  /*0630*/  SHF.R.S32.HI R7, RZ, 0x1f, R188 ;  /* 0x0000001fff077819 */ /* 0x000fe200000114bc */
[----:B------:R-:W-:Y:S01]  /*0640*/  IMAD.SHL.U32 R9, R0, 0x8, RZ ;  /* 0x0000000800097824 */ /* 0x000fe200078e00ff */
[----:B------:R-:W-:Y:S01]  /*0650*/  LOP3.LUT R4, R4, 0x1c0, RZ, 0xc0, !PT ;  /* 0x000001c004047812 */ /* 0x000fe200078ec0ff */
[----:B------:R-:W-:Y:S01]  /*0660*/  IMAD.SHL.U32 R0, R2, 0x40, RZ ;  /* 0x0000004002007824 */ /* 0x000fe200078e00ff */
[----:B------:R-:W-:Y:S01]  /*0670*/  LEA.HI R7, R7, R188, RZ, 0x2 ;  /* 0x000000bc07077211 */ /* 0x000fe200078f10ff */
[----:B------:R-:W-:Y:S01]  /*0680*/  IMAD.IADD R201, R8, 0x1, R201 ;  /* 0x0000000108c97824 */ /* 0x000fe200078e02c9 */
[----:B------:R-:W-:-:S02]  /*0690*/  SHF.R.U32.HI R8, RZ, 0x3, R4 ;  /* 0x00000003ff087819 */ /* 0x000fc40000011604 */
[----:B------:R-:W-:Y:S01]  /*06a0*/  SHF.R.S32.HI R2, RZ, 0x2, R7 ;  /* 0x00000002ff027819 */ /* 0x000fe20000011407 */
[----:B------:R-:W-:Y:S01]  /*06b0*/  IMAD R7, R3, 0x400, R6 ;  /* 0x0000040003077824 */ /* 0x000fe200078e0206 */
[----:B------:R-:W-:Y:S01]  /*06c0*/  LOP3.LUT R0, R0, 0xfffffe00, RZ, 0xc0, !PT ;  /* 0xfffffe0000007812 */ /* 0x000fe200078ec0ff */
[----:B------:R-:W-:Y:S01]  /*06d0*/  IMAD.SHL.U32 R201, R201, 0x2, RZ ;  /* 0x00000002c9c97824 */ /* 0x000fe200078e00ff */
[----:B------:R-:W-:Y:S01]  /*06e0*/  LOP3.LUT R181, R8, R181, R4, 0x1e, !PT ;  /* 0x000000b508b57212 */ /* 0x000fe200078e1e04 */
[----:B------:R-:W-:Y:S01]  /*06f0*/  IMAD.IADD R200, R7, 0x1, R200 ;  /* 0x0000000107c87824 */ /* 0x000fe200078e02c8 */
[----:B------:R-:W-:Y:S01]  /*0700*/  LOP3.LUT R9, R4, 0x8, R9, 0xf8, !PT ;  /* 0x0000000804097812 */ /* 0x000fe200078ef809 */
[----:B------:R-:W-:Y:S01]  /*0710*/  IMAD R187, R5, 0x10, R2 ;  /* 0x0000001005bb7824 */ /* 0x000fe200078e0202 */
[----:B------:R-:W-:Y:S01]  /*0720*/  LOP3.LUT R181, R181, R0, RZ, 0xfc, !PT ;  /* 0x00000000b5b57212 */ /* 0x000fe200078efcff */
[--C-:B------:R-:W-:Y:S01]  /*0730*/  IMAD R182, R5, 0x400, R0.reuse ;  /* 0x0000040005b67824 */ /* 0x100fe200078e0200 */
[----:B------:R-:W-:Y:S01]  /*0740*/  LOP3.LUT R9, R9, R8, RZ, 0x3c, !PT ;  /* 0x0000000809097212 */ /* 0x000fe200078e3cff */
[----:B------:R-:W-:Y:S01]  /*0750*/  IMAD R180, R3, 0x400, R0 ;  /* 0x0000040003b47824 */ /* 0x000fe200078e0200 */
[----:B------:R-:W-:Y:S01]  /*0760*/  SEL R3, R207, 0xffffffe0, !P4 ;  /* 0xffffffe0cf037807 */ /* 0x000fe20006000000 */
[----:B------:R-:W-:Y:S01]  /*0770*/  IMAD.MOV.U32 R0, RZ, RZ, -0x10 ;  /* 0xfffffff0ff007424 */ /* 0x000fe200078e00ff */
[----:B------:R-:W-:Y:S01]  /*0780*/  LEA R200, R200, 0x6000, 0x1 ;  /* 0x00006000c8c87811 */ /* 0x000fe200078e08ff */
[----:B------:R-:W-:Y:S01]  /*0790*/  IMAD.IADD R180, R9, 0x1, R180 ;  /* 0x0000000109b47824 */ /* 0x000fe200078e02b4 */
[----:B------:R-:W-:Y:S01]  /*07a0*/  SEL R172, R172, 0xffffffc0, !P3 ;  /* 0xffffffc0acac7807 */ /* 0x000fe20005800000 */
[----:B------:R-:W-:Y:S01]  /*07b0*/  IMAD.IADD R173, R179, 0x1, R3 ;  /* 0x00000001b3ad7824 */ /* 0x000fe200078e0203 */
[----:B------:R-:W-:Y:S01]  /*07c0*/  IADD3 R199, R187, -0x40, RZ ;  /* 0xffffffc0bbc77810 */ /* 0x000fe20007ffe0ff */
[----:B------:R-:W-:Y:S01]  /*07d0*/  IMAD.IADD R182, R182, 0x1, R9 ;  /* 0x00000001b6b67824 */ /* 0x000fe200078e0209 */
[----:B------:R-:W-:Y:S01]  /*07e0*/  SEL R207, R207, 0xffffffe0, !P1 ;  /* 0xffffffe0cfcf7807 */ /* 0x000fe20004800000 */
[----:B------:R-:W-:Y:S01]  /*07f0*/  IMAD.IADD R172, R179, 0x1, R172 ;  /* 0x00000001b3ac7824 */ /* 0x000fe200078e02ac */
[----:B------:R-:W-:-:S02]  /*0800*/  IADD3 R202, R200, 0x40, RZ ;  /* 0x00000040c8ca7810 */ /* 0x000fc40007ffe0ff */
[----:B------:R-:W-:Y:S01]  /*0810*/  SEL R0, R0, 0x10, !P0 ;  /* 0x0000001000007807 */ /* 0x000fe20004000000 */
[----:B------:R-:W-:Y:S01]  /*0820*/  IMAD.IADD R205, R201, 0x1, R207 ;  /* 0x00000001c9cd7824 */ /* 0x000fe200078e02cf */
[----:B------:R-:W-:Y:S01]  /*0830*/  SHF.R.S32.HI R198, RZ, 0x1f, R199 ;  /* 0x0000001fffc67819 */ /* 0x000fe200000114c7 */
[----:B------:R-:W-:Y:S01]  /*0840*/  IMAD.IADD R204, R207, 0x1, R200 ;  /* 0x00000001cfcc7824 */ /* 0x000fe200078e02c8 */
[C---:B------:R-:W-:Y:S01]  /*0850*/  @P2 IADD3 R202, R200.reuse, -0x40, RZ ;  /* 0xffffffc0c8ca2810 */ /* 0x040fe20007ffe0ff */
[----:B------:R-:W-:Y:S01]  /*0860*/  IMAD.IADD R3, R3, 0x1, R172 ;  /* 0x0000000103037824 */ /* 0x000fe200078e02ac */
[C---:B------:R-:W-:Y:S01]  /*0870*/  SHF.L.U64.HI R198, R199.reuse, 0x2, R198 ;  /* 0x00000002c7c67819 */ /* 0x040fe200000102c6 */
[----:B------:R-:W-:Y:S01]  /*0880*/  IMAD.SHL.U32 R199, R199, 0x4, RZ ;  /* 0x00000004c7c77824 */ /* 0x000fe200078e00ff */
[----:B------:R-:W-:Y:S01]  /*0890*/  IADD3 R203, R200, 0x420, RZ ;  /* 0x00000420c8cb7810 */ /* 0x000fe20007ffe0ff */
[----:B------:R-:W-:Y:S01]  /*08a0*/  IMAD.IADD R206, R201, 0x1, R0 ;  /* 0x00000001c9ce7824 */ /* 0x000fe200078e0200 */
[----:B------:R-:W-:Y:S01]  /*08b0*/  SHF.R.S32.HI R194, RZ, 0x1f, R187 ;  /* 0x0000001fffc27819 */ /* 0x000fe200000114bb */
[----:B------:R-:W-:Y:S01]  /*08c0*/  IMAD.IADD R221, R0, 0x1, R205 ;  /* 0x0000000100dd7824 */ /* 0x000fe200078e02cd */
[----:B------:R-:W-:Y:S01]  /*08d0*/  LEA R180, R180, 0xa000, 0x1 ;  /* 0x0000a000b4b47811 */ /* 0x000fe200078e08ff */
[----:B------:R-:W-:Y:S01]  /*08e0*/  IMAD.IADD R207, R207, 0x1, R202 ;  /* 0x00000001cfcf7824 */ /* 0x000fe200078e02ca */
[----:B--23--:R-:W-:-:S02]  /*08f0*/  @P1 IADD3 R203, R200, 0x3e0, RZ ;  /* 0x000003e0c8cb1810 */ /* 0x00cfc40007ffe0ff */
.L_x_44:
[----:B-1----:R-:W1:Y:S01]  /*0900*/  LDC.U8 R2, c[0x0][0x312] ;  /* 0x0000c480ff027b82 */ /* 0x002e620000000000 */
[----:B------:R-:W-:Y:S01]  /*0910*/  ISETP.NE.U32.AND P2, PT, RZ, c[0x0][0x250], PT ;  /* 0x00009400ff007a0c */ /* 0x000fe20003f45070 */
[----:B--2---:R-:W-:Y:S01]  /*0920*/  IMAD.SHL.U32 R4, R195, 0x4, RZ ;  /* 0x00000004c3047824 */ /* 0x004fe200078e00ff */
[----:B------:R-:W-:Y:S01]  /*0930*/  ISETP.NE.U32.AND P5, PT, RZ, c[0x0][0x240], PT ;  /* 0x00009000ff007a0c */ /* 0x000fe20003fa5070 */
[----:B------:R-:W-:Y:S01]  /*0940*/  IMAD.MOV.U32 R20, RZ, RZ, -0x1 ;  /* 0xffffffffff147424 */ /* 0x000fe200078e00ff */
[----:B------:R-:W-:-:S02]  /*0950*/  ISETP.NE.AND.EX P2, PT, RZ, c[0x0][0x254], PT, P2 ;  /* 0x00009500ff007a0c */ /* 0x000fc40003f45320 */
[----:B------:R-:W-:Y:S02]  /*0960*/  SHF.R.S32.HI R8, RZ, 0x1f, R195 ;  /* 0x0000001fff087819 */ /* 0x000fe400000114c3 */
[----:B------:R-:W-:Y:S02]  /*0970*/  ISETP.NE.AND.EX P5, PT, RZ, c[0x0][0x244], PT, P5 ;  /* 0x00009100ff007a0c */ /* 0x000fe40003fa5350 */
[----:B------:R-:W-:Y:S02]  /*0980*/  ISETP.EQ.U32.AND P4, PT, RZ, c[0x0][0x248], PT ;  /* 0x00009200ff007a0c */ /* 0x000fe40003f82070 */
[----:B------:R-:W-:Y:S02]  /*0990*/  SHF.L.U64.HI R0, R195, 0x2, R8 ;  /* 0x00000002c3007819 */ /* 0x000fe40000010208 */
[----:B------:R-:W-:Y:S02]  /*09a0*/  IADD3 R14, P0, R4, c[0x0][0x240], RZ ;  /* 0x00009000040e7a10 */ /* 0x000fe40007f1e0ff */
[----:B-1----:R-:W-:-:S02]  /*09b0*/  ISETP.NE.AND P3, PT, R2, RZ, PT ;  /* 0x000000ff0200720c */ /* 0x002fc40003f65270 */
[----:B------:R-:W-:Y:S02]  /*09c0*/  IADD3.X R15, R0, c[0x0][0x244], RZ, P0, !PT ;  /* 0x00009100000f7a10 */ /* 0x000fe400007fe4ff */
[----:B------:R-:W-:Y:S02]  /*09d0*/  ISETP.EQ.OR.EX P4, PT, RZ, c[0x0][0x24c], !P3, P4 ;  /* 0x00009300ff007a0c */ /* 0x000fe40005f82740 */
[C---:B------:R-:W-:Y:S01]  /*09e0*/  @P2 IADD3 R10, P0, R4.reuse, c[0x0][0x250], RZ ;  /* 0x00009400040a2a10 */ /* 0x040fe20007f1e0ff */
[----:B------:R-:W-:Y:S01]  /*09f0*/  IMAD.MOV.U32 R219, RZ, RZ, RZ ;  /* 0x000000ffffdb7224 */ /* 0x000fe200078e00ff */
[----:B------:R-:W-:Y:S01]  /*0a00*/  IADD3 R6, P1, R4, c[0x0][0x248], RZ ;  /* 0x0000920004067a10 */ /* 0x000fe20007f3e0ff */
[----:B------:R-:W-:Y:S01]  /*0a10*/  IMAD.MOV.U32 R222, RZ, RZ, -0x1 ;  /* 0xffffffffffde7424 */ /* 0x000fe200078e00ff */
[----:B------:R-:W2:Y:S01]  /*0a20*/  @P5 LDG.E R20, [R14.64] ;  /* 0x000000140e145981 */ /* 0x000ea2000c1e1900 */
[C---:B------:R-:W-:Y:S02]  /*0a30*/  @P2 IADD3.X R11, R0.reuse, c[0x0][0x254], RZ, P0, !PT ;  /* 0x00009500000b2a10 */ /* 0x040fe400007fe4ff */
[----:B------:R-:W-:Y:S01]  /*0a40*/  IADD3.X R7, R0, c[0x0][0x24c], RZ, P1, !PT ;  /* 0x0000930000077a10 */ /* 0x000fe20000ffe4ff */
[----:B------:R-:W2:Y:S04]  /*0a50*/  @P5 LDG.E R13, [R14.64+0x4] ;  /* 0x000004140e0d5981 */ /* 0x000ea8000c1e1900 */
[----:B-----5:R1:W5:Y:S04]  /*0a60*/  @P2 LDG.E R219, [R10.64] ;  /* 0x000000140adb2981 */ /* 0x020368000c1e1900 */
[----:B------:R1:W5:Y:S01]  /*0a70*/  @!P4 LDG.E R222, [R6.64] ;  /* 0x0000001406dec981 */ /* 0x000362000c1e1900 */
[----:B------:R-:W-:Y:S01]  /*0a80*/  ISETP.NE.U32.AND P0, PT, RZ, c[0x0][0x248], PT ;  /* 0x00009200ff007a0c */ /* 0x000fe20003f05070 */
[----:B------:R-:W-:-:S03]  /*0a90*/  IMAD.MOV.U32 R2, RZ, RZ, c[0x0][0x218] ;  /* 0x00008600ff027624 */ /* 0x000fc600078e00ff */
[----:B------:R-:W-:Y:S01]  /*0aa0*/  ISETP.NE.AND.EX P0, PT, RZ, c[0x0][0x24c], PT, P0 ;  /* 0x00009300ff007a0c */ /* 0x000fe20003f05300 */
[----:B--2---:R-:W-:Y:S02]  /*0ab0*/  @P5 IMAD.IADD R13, R13, 0x1, -R20 ;  /* 0x000000010d0d5824 */ /* 0x004fe400078e0a14 */
[----:B------:R-:W-:-:S10]  /*0ac0*/  @!P5 IMAD.MOV.U32 R13, RZ, RZ, c[0x0][0x214] ;  /* 0x00008500ff0dd624 */ /* 0x000fd400078e00ff */
[----:B------:R-:W-:Y:S05]  /*0ad0*/  @!P0 BRA `(.L_x_0) ;  /* 0x0000003000008947 */ /* 0x000fea0003800000 */
[----:B-1----:R-:W2:Y:S02]  /*0ae0*/  @P3 LDG.E R5, [R6.64+0x4] ;  /* 0x0000041406053981 */ /* 0x002ea4000c1e1900 */
[----:B--2--5:R-:W-:-:S06]  /*0af0*/  @P3 IADD3 R2, R5, -R222, RZ ;  /* 0x800000de05023210 */ /* 0x024fcc0007ffe0ff */
[----:B------:R1:W5:Y:S02]  /*0b00*/  @!P3 LDG.E R2, [R6.64] ;  /* 0x000000140602b981 */ /* 0x000364000c1e1900 */
.L_x_0:
[----:B-1----:R-:W-:-:S04]  /*0b10*/  ISETP.NE.U32.AND P1, PT, RZ, c[0x0][0x258], PT ;  /* 0x00009600ff007a0c */ /* 0x002fc80003f25070 */
[----:B------:R-:W-:-:S13]  /*0b20*/  ISETP.NE.AND.EX P1, PT, RZ, c[0x0][0x25c], PT, P1 ;  /* 0x00009700ff007a0c */ /* 0x000fda0003f25310 */
[----:B------:R-:W-:-:S04]  /*0b30*/  @P1 IADD3 R6, P0, R4, c[0x0][0x258], RZ ;  /* 0x0000960004061a10 */ /* 0x000fc80007f1e0ff */
[----:B------:R-:W-:-:S05]  /*0b40*/  @P1 IADD3.X R7, R0, c[0x0][0x25c], RZ, P0, !PT ;  /* 0x0000970000071a10 */ /* 0x000fca00007fe4ff */
[----:B------:R-:W2:Y:S01]  /*0b50*/  @P1 LDG.E R220, [R6.64] ;  /* 0x0000001406dc1981 */ /* 0x000ea2000c1e1900 */
[----:B------:R-:W-:Y:S01]  /*0b60*/  @!P1 ISETP.NE.U32.AND P0, PT, RZ, c[0x0][0x268], PT ;  /* 0x00009a00ff009a0c */ /* 0x000fe20003f05070 */
[----:B------:R-:W-:-:S03]  /*0b70*/  IMAD.SHL.U32 R5, R197, 0x80, RZ ;  /* 0x00000080c5057824 */ /* 0x000fc600078e00ff */
[----:B------:R-:W-:-:S04]  /*0b80*/  @!P1 ISETP.NE.AND.EX P0, PT, RZ, c[0x0][0x26c], PT, P0 ;  /* 0x00009b00ff009a0c */ /* 0x000fc80003f05300 */
[----:B------:R-:W-:Y:S01]  /*0b90*/  @!P1 SEL R0, RZ, c[0x0][0x21c], !P0 ;  /* 0x00008700ff009a07 */ /* 0x000fe20004000000 */
[----:B--2--5:R-:W-:-:S03]  /*0ba0*/  @P1 IMAD.IADD R220, R220, 0x1, -R219 ;  /* 0x00000001dcdc1824 */ /* 0x024fc600078e0adb */
[----:B------:R-:W-:-:S04]  /*0bb0*/  @!P1 IADD3 R220, R0, R2, -R219 ;  /* 0x0000000200dc9210 */ /* 0x000fc80007ffe8db */
[----:B------:R-:W-:-:S13]  /*0bc0*/  ISETP.GT.AND P0, PT, R220, R5, PT ;  /* 0x00000005dc00720c */ /* 0x000fda0003f04270 */
[----:B------:R-:W-:Y:S05]  /*0bd0*/  @!P0 BRA `(.L_x_1) ;  /* 0x0000607000008947 */ /* 0x000fea0003800000 */
[----:B------:R-:W-:Y:S01]  /*0be0*/  ISETP.NE.AND P1, PT, R222, -0x1, PT ;  /* 0xffffffffde00780c */ /* 0x000fe20003f25270 */
[----:B------:R-:W-:Y:S01]  /*0bf0*/  IMAD R18, R8, c[0x0][0x178], RZ ;  /* 0x00005e0008127a24 */ /* 0x000fe200078e02ff */
[----:B------:R-:W-:Y:S01]  /*0c00*/  IADD3 R0, R13, 0x3f, RZ ;  /* 0x0000003f0d007810 */ /* 0x000fe20007ffe0ff */
[C---:B------:R-:W-:Y:S01]  /*0c10*/  IMAD.WIDE.U32 R22, R195.reuse, c[0x0][0x178], RZ ;  /* 0x00005e00c3167a25 */ /* 0x040fe200078e00ff */
[C---:B------:R-:W-:Y:S02]  /*0c20*/  ISETP.NE.AND P0, PT, R20.reuse, -0x1, PT ;  /* 0xffffffff1400780c */ /* 0x040fe40003f05270 */
[----:B------:R-:W-:Y:S01]  /*0c30*/  SHF.R.S32.HI R7, RZ, 0x1f, R0 ;  /* 0x0000001fff077819 */ /* 0x000fe20000011400 */
[----:B------:R-:W-:Y:S02]  /*0c40*/  IMAD R18, R195, c[0x0][0x17c], R18 ;  /* 0x00005f00c3127a24 */ /* 0x000fe400078e0212 */
[----:B------:R-:W-:Y:S01]  /*0c50*/  IMAD.WIDE.U32 R14, R20, c[0x0][0x190], RZ ;  /* 0x00006400140e7a25 */ /* 0x000fe200078e00ff */
[----:B------:R-:W-:-:S02]  /*0c60*/  LEA.HI R7, R7, R0, RZ, 0x6 ;  /* 0x0000000007077211 */ /* 0x000fc400078f30ff */
[----:B------:R-:W-:Y:S01]  /*0c70*/  IADD3 R18, R23, R18, RZ ;  /* 0x0000001217127210 */ /* 0x000fe20007ffe0ff */
[----:B------:R-:W-:Y:S01]  /*0c80*/  @P1 IMAD.IADD R9, R219, 0x1, R222 ;  /* 0x00000001db091824 */ /* 0x000fe200078e02de */
[----:B------:R-:W-:Y:S01]  /*0c90*/  LOP3.LUT R16, R7, 0xffffffc0, RZ, 0xc0, !PT ;  /* 0xffffffc007107812 */ /* 0x000fe200078ec0ff */
[----:B------:R-:W-:Y:S01]  /*0ca0*/  IMAD R0, R20, c[0x0][0x194], RZ ;  /* 0x0000650014007a24 */ /* 0x000fe200078e02ff */
[----:B------:R-:W-:Y:S01]  /*0cb0*/  SEL R19, R22, R14, !P0 ;  /* 0x0000000e16137207 */ /* 0x000fe20004000000 */
[----:B------:R-:W-:Y:S01]  /*0cc0*/  @P1 IMAD.WIDE.U32 R10, R9, c[0x0][0x198], RZ ;  /* 0x00006600090a1a25 */ /* 0x000fe200078e00ff */
[----:B------:R-:W-:-:S03]  /*0cd0*/  IADD3 R16, R16, -0x40, RZ ;  /* 0xffffffc010107810 */ /* 0x000fc60007ffe0ff */
[----:B------:R-:W-:Y:S01]  /*0ce0*/  @P0 IMAD.IADD R18, R15, 0x1, R0 ;  /* 0x000000010f120824 */ /* 0x000fe200078e0200 */
[----:B------:R-:W-:Y:S01]  /*0cf0*/  SHF.R.S32.HI R17, RZ, 0x1f, R16 ;  /* 0x0000001fff117819 */ /* 0x000fe20000011410 */
[----:B------:R-:W-:Y:S01]  /*0d00*/  @P1 IMAD R9, R9, c[0x0][0x19c], R11 ;  /* 0x0000670009091a24 */ /* 0x000fe200078e020b */
[----:B------:R-:W-:Y:S05]  /*0d10*/  @P1 BRA `(.L_x_2) ;  /* 0x0000009000001947 */ /* 0x000fea0003800000 */
[----:B------:R-:W-:Y:S01]  /*0d20*/  SHF.R.S32.HI R2, RZ, 0x1f, R219 ;  /* 0x0000001fff027819 */ /* 0x000fe200000114db */
[----:B------:R-:W-:-:S04]  /*0d30*/  IMAD.WIDE.U32 R10, R219, c[0x0][0x198], RZ ;  /* 0x00006600db0a7a25 */ /* 0x000fc800078e00ff */
[----:B------:R-:W-:Y:S02]  /*0d40*/  IMAD R2, R2, c[0x0][0x198], RZ ;  /* 0x0000660002027a24 */ /* 0x000fe400078e02ff */
[----:B------:R-:W-:Y:S02]  /*0d50*/  IMAD R0, R8, c[0x0][0x180], RZ ;  /* 0x0000600008007a24 */ /* 0x000fe400078e02ff */
[----:B------:R-:W-:Y:S02]  /*0d60*/  IMAD R2, R219, c[0x0][0x19c], R2 ;  /* 0x00006700db027a24 */ /* 0x000fe400078e0202 */
[----:B------:R-:W-:-:S03]  /*0d70*/  IMAD R0, R195, c[0x0][0x184], R0 ;  /* 0x00006100c3007a24 */ /* 0x000fc600078e0200 */
[----:B------:R-:W-:-:S05]  /*0d80*/  IADD3 R11, R11, R2, RZ ;  /* 0x000000020b0b7210 */ /* 0x000fca0007ffe0ff */
[----:B------:R-:W-:-:S05]  /*0d90*/  IMAD.WIDE.U32 R10, R195, c[0x0][0x180], R10 ;  /* 0x00006000c30a7a25 */ /* 0x000fca00078e000a */
[----:B------:R-:W-:Y:S02]  /*0da0*/  IADD3 R9, R11, R0, RZ ;  /* 0x000000000b097210 */ /* 0x000fe40007ffe0ff */
.L_x_2:
[----:B------:R-:W-:-:S05]  /*0db0*/  @P1 IADD3 R2, R219, R222, RZ ;  /* 0x000000dedb021210 */ /* 0x000fca0007ffe0ff */
[----:B------:R-:W-:-:S04]  /*0dc0*/  @P1 IMAD.WIDE.U32 R14, R2, c[0x0][0x1a0], RZ ;  /* 0x00006800020e1a25 */ /* 0x000fc800078e00ff */
[----:B------:R-:W-:Y:S01]  /*0dd0*/  @P1 IMAD R2, R2, c[0x0][0x1a4], R15 ;  /* 0x0000690002021a24 */ /* 0x000fe200078e020f */
[----:B------:R-:W-:Y:S01]  /*0de0*/  @P1 MOV R12, R14 ;  /* 0x0000000e000c1202 */ /* 0x000fe20000000f00 */
        /* <DEDUP_REMOVED lines=10> */
[----:B------:R-:W-:Y:S02]  /*0e90*/  MOV R12, R14 ;  /* 0x0000000e000c7202 */ /* 0x000fe40000000f00 */
.L_x_3:
[----:B------:R-:W-:Y:S01]  /*0ea0*/  IABS R4, c[0x0][0x1c8] ;  /* 0x0000720000047a13 */ /* 0x000fe20000000000 */
[----:B------:R-:W-:Y:S01]  /*0eb0*/  IMAD.MOV.U32 R24, RZ, RZ, RZ ;  /* 0x000000ffff187224 */ /* 0x000fe200078e00ff */
[----:B------:R-:W-:Y:S01]  /*0ec0*/  IABS R22, R212 ;  /* 0x000000d400167213 */ /* 0x000fe20000000000 */
[----:B------:R-:W1:Y:S01]  /*0ed0*/  LDC.U8 R11, c[0x0][0x328] ;  /* 0x0000ca00ff0b7b82 */ /* 0x000e620000000000 */
[----:B------:R-:W2:Y:S01]  /*0ee0*/  I2F.RP R6, R4 ;  /* 0x0000000400067306 */ /* 0x000ea20000209400 */
[----:B------:R-:W-:Y:S01]  /*0ef0*/  @P0 IMAD.WIDE.U32 R32, R20, c[0x0][0x370], RZ ;  /* 0x0000dc0014200a25 */ /* 0x000fe200078e00ff */
[----:B------:R-:W-:Y:S01]  /*0f00*/  ULDC UR12, c[0x0][0x22c] ;  /* 0x00008b00000c7ab9 */ /* 0x000fe20000000800 */
[----:B------:R-:W-:Y:S01]  /*0f10*/  LOP3.LUT R14, R212, c[0x0][0x1c8], RZ, 0x3c, !PT ;  /* 0x00007200d40e7a12 */ /* 0x000fe200078e3cff */
[----:B------:R-:W-:Y:S01]  /*0f20*/  ULDC UR5, c[0x0][0x1c0] ;  /* 0x0000700000057ab9 */ /* 0x000fe20000000800 */
[----:B------:R-:W-:Y:S01]  /*0f30*/  @!P0 IMAD.WIDE.U32 R26, R195, c[0x0][0x368], RZ ;  /* 0x0000da00c31a8a25 */ /* 0x000fe200078e00ff */
[----:B------:R-:W-:Y:S01]  /*0f40*/  UIMAD.WIDE UR6, UR12, UR5, URZ ;  /* 0x000000050c0672a5 */ /* 0x000fe2000f8e023f */
[----:B------:R-:W-:-:S02]  /*0f50*/  ISETP.GE.AND P2, PT, R14, RZ, PT ;  /* 0x000000ff0e00720c */ /* 0x000fc40003f46270 */
[----:B------:R-:W-:Y:S02]  /*0f60*/  @P0 IMAD R23, R20, c[0x0][0x374], R33 ;  /* 0x0000dd0014170a24 */ /* 0x000fe400078e0221 */
[----:B------:R-:W-:Y:S01]  /*0f70*/  @!P0 IMAD.MOV.U32 R32, RZ, RZ, R26 ;  /* 0x000000ffff208224 */ /* 0x000fe200078e001a */
[----:B--2---:R-:W2:Y:S01]  /*0f80*/  MUFU.RCP R25, R6 ;  /* 0x0000000600197308 */ /* 0x004ea20000001000 */
[----:B-1----:R-:W-:Y:S02]  /*0f90*/  ISETP.NE.AND P1, PT, R11, RZ, PT ;  /* 0x000000ff0b00720c */ /* 0x002fe40003f25270 */
[----:B------:R-:W-:-:S04]  /*0fa0*/  SHF.L.U32 R11, R195, 0x7, RZ ;  /* 0x00000007c30b7819 */ /* 0x000fc800000006ff */
[----:B------:R-:W-:Y:S02]  /*0fb0*/  SEL R11, R11, RZ, P5 ;  /* 0x000000ff0b0b7207 */ /* 0x000fe40002800000 */
[----:B--2---:R-:W-:-:S06]  /*0fc0*/  IADD3 R25, R25, 0xffffffe, RZ ;  /* 0x0ffffffe19197810 */ /* 0x004fcc0007ffe0ff */
[----:B------:R-:W1:Y:S02]  /*0fd0*/  F2I.FTZ.U32.TRUNC.NTZ R25, R25 ;  /* 0x0000001900197305 */ /* 0x000e64000021f000 */
[----:B-1----:R-:W-:-:S05]  /*0fe0*/  IADD3 R0, RZ, -R25, RZ ;  /* 0x80000019ff007210 */ /* 0x002fca0007ffe0ff */
[----:B------:R-:W-:Y:S01]  /*0ff0*/  IMAD R15, R0, R4, RZ ;  /* 0x00000004000f7224 */ /* 0x000fe200078e02ff */
[----:B------:R-:W-:-:S03]  /*1000*/  MOV R0, c[0x0][0x224] ;  /* 0x0000890000007a02 */ /* 0x000fc60000000f00 */
[----:B------:R-:W-:Y:S01]  /*1010*/  IMAD.HI.U32 R15, R25, R15, R24 ;  /* 0x0000000f190f7227 */ /* 0x000fe200078e0018 */
[----:B------:R-:W-:-:S03]  /*1020*/  SHF.R.S32.HI R0, RZ, 0x1f, R0 ;  /* 0x0000001fff007819 */ /* 0x000fc60000011400 */
[----:B------:R-:W-:Y:S02]  /*1030*/  @!P0 IMAD R24, R8, c[0x0][0x368], RZ ;  /* 0x0000da0008188a24 */ /* 0x000fe400078e02ff */
[----:B------:R-:W-:-:S04]  /*1040*/  IMAD.HI.U32 R6, R15, R22, RZ ;  /* 0x000000160f067227 */ /* 0x000fc800078e00ff */
[----:B------:R-:W-:Y:S02]  /*1050*/  IMAD.MOV R15, RZ, RZ, -R6 ;  /* 0x000000ffff0f7224 */ /* 0x000fe400078e0a06 */
[C---:B------:R-:W-:Y:S02]  /*1060*/  @!P0 IMAD R21, R195.reuse, c[0x0][0x36c], R24 ;  /* 0x0000db00c3158a24 */ /* 0x040fe400078e0218 */
[C---:B------:R-:W-:Y:S02]  /*1070*/  IMAD R15, R4.reuse, R15, R22 ;  /* 0x0000000f040f7224 */ /* 0x040fe400078e0216 */
[----:B------:R-:W-:Y:S01]  /*1080*/  IMAD.WIDE.U32 R24, R195, c[0x0][0x224], RZ ;  /* 0x00008900c3187a25 */ /* 0x000fe200078e00ff */
[----:B------:R-:W-:Y:S02]  /*1090*/  @!P0 IADD3 R23, R27, R21, RZ ;  /* 0x000000151b178210 */ /* 0x000fe40007ffe0ff */
[----:B------:R-:W-:Y:S01]  /*10a0*/  ISETP.GT.U32.AND P3, PT, R4, R15, PT ;  /* 0x0000000f0400720c */ /* 0x000fe20003f64070 */
[----:B------:R-:W-:Y:S01]  /*10b0*/  IMAD R27, R0, R195, RZ ;  /* 0x000000c3001b7224 */ /* 0x000fe200078e02ff */
[----:B------:R-:W1:Y:S01]  /*10c0*/  S2R R21, SR_CTAID.X ;  /* 0x0000000000157919 */ /* 0x000e620000002500 */
[----:B------:R-:W2:Y:S01]  /*10d0*/  LDC.U8 R0, c[0x0][0x3d0] ;  /* 0x0000f400ff007b82 */ /* 0x000ea20000000000 */
[----:B------:R-:W-:-:S02]  /*10e0*/  IMAD R14, R24, UR7, RZ ;  /* 0x00000007180e7c24 */ /* 0x000fc4000f8e02ff */
[----:B------:R-:W-:Y:S01]  /*10f0*/  IMAD R27, R8, c[0x0][0x224], R27 ;  /* 0x00008900081b7a24 */ /* 0x000fe200078e021b */
[----:B------:R-:W-:-:S03]  /*1100*/  SHF.L.U64.HI R8, R195, 0x7, R8 ;  /* 0x00000007c3087819 */ /* 0x000fc60000010208 */
[----:B------:R-:W-:Y:S01]  /*1110*/  IMAD.IADD R25, R25, 0x1, R27 ;  /* 0x0000000119197824 */ /* 0x000fe200078e021b */
[----:B------:R-:W-:Y:S01]  /*1120*/  SEL R8, R8, RZ, P5 ;  /* 0x000000ff08087207 */ /* 0x000fe20002800000 */
[----:B------:R-:W-:Y:S01]  /*1130*/  IMAD.WIDE.U32 R26, R20, UR6, RZ ;  /* 0x00000006141a7c25 */ /* 0x000fe2000f8e00ff */
[-C--:B------:R-:W-:Y:S02]  /*1140*/  @!P3 IADD3 R15, R15, -R4.reuse, RZ ;  /* 0x800000040f0fb210 */ /* 0x080fe40007ffe0ff */
[----:B------:R-:W-:Y:S01]  /*1150*/  @!P3 IADD3 R6, R6, 0x1, RZ ;  /* 0x000000010606b810 */ /* 0x000fe20007ffe0ff */
[----:B------:R-:W-:Y:S01]  /*1160*/  IMAD R14, R25, UR6, R14 ;  /* 0x00000006190e7c24 */ /* 0x000fe2000f8e020e */
[----:B------:R-:W-:Y:S01]  /*1170*/  ISETP.GE.U32.AND P4, PT, R15, R4, PT ;  /* 0x000000040f00720c */ /* 0x000fe20003f86070 */
[----:B------:R-:W-:Y:S01]  /*1180*/  IMAD.WIDE.U32 R24, R24, UR6, RZ ;  /* 0x0000000618187c25 */ /* 0x000fe2000f8e00ff */
[----:B------:R-:W-:Y:S02]  /*1190*/  ISETP.NE.AND P3, PT, RZ, c[0x0][0x1c8], PT ;  /* 0x00007200ff007a0c */ /* 0x000fe40003f65270 */
[----:B------:R-:W-:Y:S01]  /*11a0*/  IADD3 R30, P5, R16, R11, RZ ;  /* 0x0000000b101e7210 */ /* 0x000fe20007fbe0ff */
[----:B------:R-:W-:Y:S01]  /*11b0*/  IMAD R4, R20, UR7, RZ ;  /* 0x0000000714047c24 */ /* 0x000fe2000f8e02ff */
[----:B------:R-:W-:Y:S01]  /*11c0*/  IADD3 R14, R25, R14, RZ ;  /* 0x0000000e190e7210 */ /* 0x000fe20007ffe0ff */
[----:B------:R-:W-:Y:S01]  /*11d0*/  @P1 IMAD R25, R195, c[0x0][0x214], RZ ;  /* 0x00008500c3191a24 */ /* 0x000fe200078e02ff */
[----:B------:R-:W-:Y:S01]  /*11e0*/  SEL R15, R24, R26, !P0 ;  /* 0x0000001a180f7207 */ /* 0x000fe20004000000 */
[----:B------:R-:W-:Y:S01]  /*11f0*/  IMAD.X R8, R17, 0x1, R8, P5 ;  /* 0x0000000111087824 */ /* 0x000fe200028e0608 */
[----:B--2---:R-:W-:Y:S01]  /*1200*/  ISETP.NE.AND P6, PT, R0, RZ, PT ;  /* 0x000000ff0000720c */ /* 0x004fe20003fc5270 */
[----:B------:R-:W-:Y:S01]  /*1210*/  IMAD R11, R30, UR7, RZ ;  /* 0x000000071e0b7c24 */ /* 0x000fe2000f8e02ff */
[----:B------:R-:W-:Y:S01]  /*1220*/  @P1 SEL R29, R25, R20, !P0 ;  /* 0x00000014191d1207 */ /* 0x000fe20004000000 */
[----:B-1----:R-:W-:Y:S01]  /*1230*/  IMAD.WIDE.U32 R24, R21, c[0x0][0x3d8], RZ ;  /* 0x0000f60015187a25 */ /* 0x002fe200078e00ff */
[----:B------:R-:W-:-:S03]  /*1240*/  @P4 IADD3 R6, R6, 0x1, RZ ;  /* 0x0000000106064810 */ /* 0x000fc60007ffe0ff */
[----:B------:R-:W-:Y:S01]  /*1250*/  IMAD R11, R8, UR6, R11 ;  /* 0x00000006080b7c24 */ /* 0x000fe2000f8e020b */
[----:B------:R-:W-:Y:S01]  /*1260*/  @!P2 IADD3 R6, -R6, RZ, RZ ;  /* 0x000000ff0606a210 */ /* 0x000fe20007ffe1ff */
[----:B------:R-:W-:Y:S01]  /*1270*/  IMAD R21, R21, c[0x0][0x3dc], R25 ;  /* 0x0000f70015157a24 */ /* 0x000fe200078e0219 */
[----:B------:R-:W-:Y:S01]  /*1280*/  @!P3 LOP3.LUT R6, RZ, c[0x0][0x1c8], RZ, 0x33, !PT ;  /* 0x00007200ff06ba12 */ /* 0x000fe200078e33ff */
[----:B------:R-:W-:Y:S01]  /*1290*/  IMAD R26, R212, c[0x0][0x22c], RZ ;  /* 0x00008b00d41a7a24 */ /* 0x000fe200078e02ff */
[----:B------:R-:W-:Y:S01]  /*12a0*/  SEL R22, R24, RZ, P6 ;  /* 0x000000ff18167207 */ /* 0x000fe20003000000 */
[----:B------:R-:W-:Y:S01]  /*12b0*/  IMAD.WIDE.U32 R30, R30, UR6, RZ ;  /* 0x000000061e1e7c25 */ /* 0x000fe2000f8e00ff */
[----:B------:R-:W-:Y:S02]  /*12c0*/  SHF.R.S32.HI R8, RZ, 0x1f, R5 ;  /* 0x0000001fff087819 */ /* 0x000fe40000011405 */
[--C-:B------:R-:W-:Y:S01]  /*12d0*/  SHF.R.S32.HI R25, RZ, 0x1f, R212.reuse ;  /* 0x0000001fff197819 */ /* 0x100fe200000114d4 */
[----:B------:R-:W-:Y:S01]  /*12e0*/  @!P1 IMAD R0, R195, c[0x0][0x1c0], R212 ;  /* 0x00007000c3009a24 */ /* 0x000fe200078e02d4 */
[----:B------:R-:W-:Y:S01]  /*12f0*/  SHF.R.S32.HI R24, RZ, 0x1f, R26 ;  /* 0x0000001fff187819 */ /* 0x000fe2000001141a */
[----:B------:R-:W-:Y:S01]  /*1300*/  @P0 IMAD.IADD R14, R27, 0x1, R4 ;  /* 0x000000011b0e0824 */ /* 0x000fe200078e0204 */
[----:B------:R-:W-:Y:S01]  /*1310*/  SEL R21, R21, RZ, P6 ;  /* 0x000000ff15157207 */ /* 0x000fe20003000000 */
[----:B------:R-:W-:Y:S01]  /*1320*/  @P1 IMAD R29, R212, c[0x0][0x234], R29 ;  /* 0x00008d00d41d1a24 */ /* 0x000fe200078e021d */
[----:B------:R-:W-:Y:S01]  /*1330*/  IADD3 R11, R31, R11, RZ ;  /* 0x0000000b1f0b7210 */ /* 0x000fe20007ffe0ff */
[----:B------:R-:W-:Y:S01]  /*1340*/  @!P1 IMAD R29, R0, c[0x0][0x214], RZ ;  /* 0x00008500001d9a24 */ /* 0x000fe200078e02ff */
[----:B------:R-:W-:Y:S01]  /*1350*/  SHF.R.S32.HI R4, RZ, 0x1f, R6 ;  /* 0x0000001fff047819 */ /* 0x000fe20000011406 */
[----:B------:R-:W-:Y:S05]  /*1360*/  @!P1 BRA `(.L_x_4) ;  /* 0x0000007000009947 */ /* 0x000fea0003800000 */
[----:B------:R-:W-:Y:S01]  /*1370*/  @!P0 IMAD R20, R195, c[0x0][0x224], RZ ;  /* 0x00008900c3148a24 */ /* 0x000fe200078e02ff */
[----:B------:R-:W-:-:S02]  /*1380*/  MOV R27, 0x80 ;  /* 0x00000080001b7802 */ /* 0x000fc40000000f00 */
[----:B------:R-:W-:Y:S02]  /*1390*/  MOV R0, c[0x0][0x210] ;  /* 0x0000840000007a02 */ /* 0x000fe40000000f00 */
[----:B------:R-:W-:-:S03]  /*13a0*/  LEA R33, R195, R20, 0x7 ;  /* 0x00000014c3217211 */ /* 0x000fc600078e38ff */
[----:B------:R-:W-:-:S04]  /*13b0*/  IMAD R27, R27, R0, c[0x0][0x234] ;  /* 0x00008d001b1b7624 */ /* 0x000fc800078e0200 */
[----:B------:R-:W-:Y:S01]  /*13c0*/  IMAD R27, R27, R212, R33 ;  /* 0x000000d41b1b7224 */ /* 0x000fe200078e0221 */
[----:B------:R-:W-:Y:S05]  /*13d0*/  BRA `(.L_x_5) ;  /* 0x0000002000007947 */ /* 0x000fea0003800000 */
.L_x_4:
[----:B------:R-:W-:-:S04]  /*13e0*/  IMAD R27, R195, c[0x0][0x1c0], R212 ;  /* 0x00007000c31b7a24 */ /* 0x000fc800078e02d4 */
[----:B------:R-:W-:Y:S02]  /*13f0*/  IMAD R27, R27, c[0x0][0x224], RZ ;  /* 0x000089001b1b7a24 */ /* 0x000fe400078e02ff */
.L_x_5:
[----:B------:R-:W-:Y:S01]  /*1400*/  IADD3 R32, P0, R192, R32, RZ ;  /* 0x00000020c0207210 */ /* 0x000fe20007f1e0ff */
[----:B------:R-:W-:Y:S01]  /*1410*/  UIMAD UR12, UR12, UR4, URZ ;  /* 0x000000040c0c72a4 */ /* 0x000fe2000f8e023f */
[----:B------:R-:W-:Y:S01]  /*1420*/  SHF.R.S32.HI R193, RZ, 0x1f, R192 ;  /* 0x0000001fffc17819 */ /* 0x000fe200000114c0 */
[----:B------:R-:W-:Y:S01]  /*1430*/  IMAD R31, R17, c[0x0][0x370], RZ ;  /* 0x0000dc00111f7a24 */ /* 0x000fe200078e02ff */
[----:B------:R-:W-:Y:S01]  /*1440*/  SHF.R.S32.HI R0, RZ, 0x1f, R191 ;  /* 0x0000001fff007819 */ /* 0x000fe200000114bf */
[----:B------:R-:W-:Y:S01]  /*1450*/  USHF.L.U32 UR6, UR12, 0x6, URZ ;  /* 0x000000060c067899 */ /* 0x000fe2000800063f */
[C---:B------:R-:W-:Y:S01]  /*1460*/  IADD3 R29, R16.reuse, R29, RZ ;  /* 0x0000001d101d7210 */ /* 0x040fe20007ffe0ff */
[----:B------:R-:W-:Y:S01]  /*1470*/  IMAD.X R33, R193, 0x1, R23, P0 ;  /* 0x00000001c1217824 */ /* 0x000fe200000e0617 */
[----:B------:R-:W-:Y:S01]  /*1480*/  IADD3 R23, P0, R191, R16, RZ ;  /* 0x00000010bf177210 */ /* 0x000fe20007f1e0ff */
[C---:B------:R-:W-:Y:S01]  /*1490*/  IMAD R20, R16.reuse, c[0x0][0x374], R31 ;  /* 0x0000dd0010147a24 */ /* 0x040fe200078e021f */
[----:B------:R-:W-:Y:S01]  /*14a0*/  USHF.R.S32.HI UR5, URZ, 0x1f, UR6 ;  /* 0x0000001f3f057899 */ /* 0x000fe20008011406 */
[----:B------:R-:W-:Y:S01]  /*14b0*/  IMAD.WIDE.U32 R32, R16, c[0x0][0x370], R32 ;  /* 0x0000dc0010207a25 */ /* 0x000fe200078e0020 */
[----:B------:R-:W-:Y:S01]  /*14c0*/  IADD3.X R17, R0, R17, RZ, P0, !PT ;  /* 0x0000001100117210 */ /* 0x000fe200007fe4ff */
[----:B------:R-:W-:Y:S01]  /*14d0*/  BSSY B1, `(.L_x_1) ;  /* 0x0000577000017945 */ /* 0x000fe20003800000 */
[----:B------:R-:W-:Y:S01]  /*14e0*/  IADD3 R26, P3, P2, R30, UR6, R26 ;  /* 0x000000061e1a7c10 */ /* 0x000fe2000fa7e01a */
[----:B------:R-:W-:Y:S01]  /*14f0*/  IMAD.IADD R33, R33, 0x1, R20 ;  /* 0x0000000121217824 */ /* 0x000fe200078e0214 */
[----:B------:R-:W-:Y:S01]  /*1500*/  IADD3 R27, R16, R27, RZ ;  /* 0x0000001b101b7210 */ /* 0x000fe20007ffe0ff */
[----:B------:R-:W-:Y:S01]  /*1510*/  IMAD R20, R17, c[0x0][0x190], RZ ;  /* 0x0000640011147a24 */ /* 0x000fe200078e02ff */
[----:B------:R-:W-:Y:S01]  /*1520*/  IADD3 R22, P1, P0, R22, R26, R15 ;  /* 0x0000001a16167210 */ /* 0x000fe2000783e00f */
[----:B------:R-:W-:Y:S01]  /*1530*/  IMAD.WIDE.U32 R30, R23, c[0x0][0x190], R192 ;  /* 0x00006400171e7a25 */ /* 0x000fe200078e00c0 */
[----:B------:R-:W-:-:S02]  /*1540*/  IADD3.X R11, R11, UR5, R24, P3, P2 ;  /* 0x000000050b0b7c10 */ /* 0x000fc40009fe4418 */
[----:B------:R-:W-:Y:S01]  /*1550*/  ISETP.GE.AND P3, PT, R13, 0x1, PT ;  /* 0x000000010d00780c */ /* 0x000fe20003f66270 */
[----:B------:R-:W-:Y:S01]  /*1560*/  IMAD R17, R23, c[0x0][0x194], R20 ;  /* 0x0000650017117a24 */ /* 0x000fe200078e0214 */
[----:B------:R-:W-:Y:S01]  /*1570*/  IADD3.X R14, R21, R11, R14, P1, P0 ;  /* 0x0000000b150e7210 */ /* 0x000fe20000fe040e */
[----:B------:R-:W-:Y:S01]  /*1580*/  IMAD R23, R189, UR12, R188 ;  /* 0x0000000cbd177c24 */ /* 0x000fe2000f8e02bc */
[----:B------:R-:W-:Y:S01]  /*1590*/  IADD3 R20, P1, R19, R30, RZ ;  /* 0x0000001e13147210 */ /* 0x000fe20007f3e0ff */
[----:B------:R-:W-:Y:S01]  /*15a0*/  IMAD R15, R25, c[0x0][0x378], RZ ;  /* 0x0000de00190f7a24 */ /* 0x000fe200078e02ff */
[----:B------:R-:W-:Y:S01]  /*15b0*/  LEA.HI.SX32 R218, R7, 0xffffffff, 0x1a ;  /* 0xffffffff07da7811 */ /* 0x000fe200078fd2ff */
[----:B------:R-:W-:Y:S01]  /*15c0*/  IMAD.WIDE.U32 R32, R212, c[0x0][0x378], R32 ;  /* 0x0000de00d4207a25 */ /* 0x000fe200078e0020 */
[C---:B------:R-:W-:Y:S02]  /*15d0*/  IADD3 R22, P0, R23.reuse, R22, RZ ;  /* 0x0000001617167210 */ /* 0x040fe40007f1e0ff */
[----:B------:R-:W-:Y:S01]  /*15e0*/  IADD3.X R21, R18, R31, R17, P1, !PT ;  /* 0x0000001f12157210 */ /* 0x000fe20000ffe411 */
[----:B------:R-:W-:Y:S01]  /*15f0*/  IMAD R15, R212, c[0x0][0x37c], R15 ;  /* 0x0000df00d40f7a24 */ /* 0x000fe200078e020f */
[----:B------:R-:W-:Y:S01]  /*1600*/  LEA.HI.X.SX32 R231, R23, R14, 0x1, P0 ;  /* 0x0000000e17e77211 */ /* 0x000fe200000f0eff */
[----:B------:R-:W-:Y:S01]  /*1610*/  IMAD R11, R25, c[0x0][0x1a8], RZ ;  /* 0x00006a00190b7a24 */ /* 0x000fe200078e02ff */
[----:B------:R-:W-:Y:S01]  /*1620*/  LEA R230, P0, R22, c[0x0][0x350], 0x2 ;  /* 0x0000d40016e67a11 */ /* 0x000fe200078010ff */
[----:B------:R-:W-:-:S02]  /*1630*/  IMAD.IADD R33, R33, 0x1, R15 ;  /* 0x0000000121217824 */ /* 0x000fc400078e020f */
[----:B------:R-:W-:Y:S01]  /*1640*/  IMAD R14, R0, c[0x0][0x370], RZ ;  /* 0x0000dc00000e7a24 */ /* 0x000fe200078e02ff */
[----:B------:R-:W-:Y:S01]  /*1650*/  LEA.HI.X R231, R22, c[0x0][0x354], R231, 0x2, P0 ;  /* 0x0000d50016e77a11 */ /* 0x000fe200000f14e7 */
[C---:B------:R-:W-:Y:S02]  /*1660*/  IMAD R11, R212.reuse, c[0x0][0x1ac], R11 ;  /* 0x00006b00d40b7a24 */ /* 0x040fe400078e020b */
[----:B------:R-:W-:-:S04]  /*1670*/  IMAD.WIDE.U32 R20, R212, c[0x0][0x1a8], R20 ;  /* 0x00006a00d4147a25 */ /* 0x000fc800078e0014 */
[C---:B------:R-:W-:Y:S01]  /*1680*/  IMAD R14, R191.reuse, c[0x0][0x374], R14 ;  /* 0x0000dd00bf0e7a24 */ /* 0x040fe200078e020e */
[----:B------:R-:W-:Y:S01]  /*1690*/  LEA R228, P2, R20, c[0x0][0x160], 0x1 ;  /* 0x0000580014e47a11 */ /* 0x000fe200078408ff */
[----:B------:R-:W-:-:S04]  /*16a0*/  IMAD.WIDE.U32 R32, R191, c[0x0][0x370], R32 ;  /* 0x0000dc00bf207a25 */ /* 0x000fc800078e0020 */
[----:B------:R-:W-:Y:S01]  /*16b0*/  IMAD.IADD R11, R21, 0x1, R11 ;  /* 0x00000001150b7824 */ /* 0x000fe200078e020b */
[----:B------:R-:W-:Y:S01]  /*16c0*/  IADD3 R14, R33, R14, RZ ;  /* 0x0000000e210e7210 */ /* 0x000fe20007ffe0ff */
[----:B------:R-:W-:Y:S01]  /*16d0*/  IMAD.MOV.U32 R210, RZ, RZ, 0x4 ;  /* 0x00000004ffd27424 */ /* 0x000fe200078e00ff */
[----:B------:R-:W-:Y:S02]  /*16e0*/  LEA R226, P1, R32, c[0x0][0x330], 0x1 ;  /* 0x0000cc0020e27a11 */ /* 0x000fe400078208ff */
[----:B------:R-:W-:Y:S01]  /*16f0*/  LEA.HI.X R229, R20, c[0x0][0x164], R11, 0x1, P2 ;  /* 0x0000590014e57a11 */ /* 0x000fe200010f0c0b */
[----:B------:R-:W-:Y:S01]  /*1700*/  IMAD.WIDE R208, R29, R210, c[0x0][0x200] ;  /* 0x000080001dd07625 */ /* 0x000fe200078e02d2 */
[----:B------:R-:W-:-:S03]  /*1710*/  LEA.HI.X R227, R32, c[0x0][0x334], R14, 0x1, P1 ;  /* 0x0000cd0020e37a11 */ /* 0x000fc600008f0c0e */
[----:B------:R-:W-:Y:S01]  /*1720*/  IMAD.WIDE R210, R27, R210, c[0x0][0x3c8] ;  /* 0x0000f2001bd27625 */ /* 0x000fe200078e02d2 */
[----:B------:R-:W-:Y:S05]  /*1730*/  @!P3 BRA `(.L_x_6) ;  /* 0x00004b200000b947 */ /* 0x000fea0003800000 */
[----:B------:R-:W-:Y:S01]  /*1740*/  IMAD R16, R8, c[0x0][0x1a0], RZ ;  /* 0x0000680008107a24 */ /* 0x000fe200078e02ff */
[----:B------:R-:W-:Y:S01]  /*1750*/  IADD3 R15, R191, 0x20, RZ ;  /* 0x00000020bf0f7810 */ /* 0x000fe20007ffe0ff */
[----:B------:R-:W-:Y:S01]  /*1760*/  IMAD.WIDE.U32 R18, R5, c[0x0][0x1a0], R192 ;  /* 0x0000680005127a25 */ /* 0x000fe200078e00c0 */
[----:B------:R-:W-:Y:S01]  /*1770*/  @P6 BAR.SYNC.DEFER_BLOCKING 0x0 ;  /* 0x0000000000006b1d */ /* 0x000fe20000010000 */
[----:B------:R-:W-:Y:S02]  /*1780*/  MOV R214, 0x7f800000 ;  /* 0x7f80000000d67802 */ /* 0x000fe40000000f00 */
[----:B------:R-:W-:Y:S01]  /*1790*/  IMAD R14, R197, -0x80, R220 ;  /* 0xffffff80c50e7824 */ /* 0x000fe200078e02dc */
[----:B------:R-:W-:Y:S01]  /*17a0*/  IADD3 R18, P0, R12, R18, RZ ;  /* 0x000000120c127210 */ /* 0x000fe20007f1e0ff */
[----:B------:R-:W-:Y:S02]  /*17b0*/  IMAD R7, R5, c[0x0][0x1a4], R16 ;  /* 0x0000690005077a24 */ /* 0x000fe400078e0210 */
[----:B------:R-:W-:Y:S01]  /*17c0*/  IMAD R11, R4, c[0x0][0x1b8], RZ ;  /* 0x00006e00040b7a24 */ /* 0x000fe200078e02ff */
[CC--:B------:R-:W-:Y:S01]  /*17d0*/  ISETP.GE.AND P5, PT, R191.reuse, R14.reuse, PT ;  /* 0x0000000ebf00720c */ /* 0x0c0fe20003fa6270 */
[----:B------:R-:W-:Y:S01]  /*17e0*/  IMAD.MOV.U32 R183, RZ, RZ, 0x40 ;  /* 0x00000040ffb77424 */ /* 0x000fe200078e00ff */
[----:B------:R-:W-:Y:S01]  /*17f0*/  IADD3.X R19, R2, R19, R7, P0, !PT ;  /* 0x0000001302137210 */ /* 0x000fe200007fe407 */
[----:B------:R-:W-:Y:S01]  /*1800*/  IMAD R11, R6, c[0x0][0x1bc], R11 ;  /* 0x00006f00060b7a24 */ /* 0x000fe200078e020b */
[----:B------:R-:W-:Y:S01]  /*1810*/  IADD3 R7, R191, 0x40, RZ ;  /* 0x00000040bf077810 */ /* 0x000fe20007ffe0ff */
[----:B------:R-:W-:Y:S01]  /*1820*/  IMAD R8, R8, c[0x0][0x198], RZ ;  /* 0x0000660008087a24 */ /* 0x000fe200078e02ff */
[-C--:B------:R-:W-:Y:S01]  /*1830*/  ISETP.GE.AND P4, PT, R15, R14.reuse, PT ;  /* 0x0000000e0f00720c */ /* 0x080fe20003f86270 */
[----:B------:R-:W-:Y:S01]  /*1840*/  IMAD.WIDE.U32 R18, R6, c[0x0][0x1b8], R18 ;  /* 0x00006e0006127a25 */ /* 0x000fe200078e0012 */
[----:B------:R-:W-:-:S02]  /*1850*/  ISETP.GE.AND P2, PT, R7, R14, PT ;  /* 0x0000000e0700720c */ /* 0x000fc40003f46270 */
[----:B------:R-:W-:Y:S01]  /*1860*/  IADD3 R7, R191, 0x60, RZ ;  /* 0x00000060bf077810 */ /* 0x000fe20007ffe0ff */
[----:B------:R-:W-:Y:S02]  /*1870*/  IMAD.IADD R19, R19, 0x1, R11 ;  /* 0x0000000113137824 */ /* 0x000fe400078e020b */
[----:B------:R-:W-:Y:S01]  /*1880*/  @!P5 IMAD R2, R0, c[0x0][0x1a0], RZ ;  /* 0x000068000002da24 */ /* 0x000fe200078e02ff */
[----:B------:R-:W-:Y:S01]  /*1890*/  ISETP.GE.AND P1, PT, R7, R14, PT ;  /* 0x0000000e0700720c */ /* 0x000fe20003f26270 */
[C---:B------:R-:W-:Y:S01]  /*18a0*/  @!P5 IMAD.WIDE.U32 R16, R191.reuse, c[0x0][0x1a0], R18 ;  /* 0x00006800bf10da25 */ /* 0x040fe200078e0012 */
[----:B------:R1:W-:Y:S03]  /*18b0*/  @P5 STS.128 [R196+0xa000], RZ ;  /* 0x00a000ffc4005388 */ /* 0x0003e60000000c00 */
[C---:B------:R-:W-:Y:S01]  /*18c0*/  @!P5 IMAD R2, R191.reuse, c[0x0][0x1a4], R2 ;  /* 0x00006900bf02da24 */ /* 0x040fe200078e0202 */
[----:B------:R-:W-:Y:S01]  /*18d0*/  @!P5 LEA R22, P0, R16, c[0x0][0x170], 0x1 ;  /* 0x00005c001016da11 */ /* 0x000fe200078008ff */
[--C-:B------:R-:W-:Y:S01]  /*18e0*/  @!P4 IMAD.MOV.U32 R25, RZ, RZ, R19.reuse ;  /* 0x000000ffff19c224 */ /* 0x100fe200078e0013 */
[----:B------:R-:W-:Y:S01]  /*18f0*/  @!P4 IADD3 R11, P3, R191, 0x20, RZ ;  /* 0x00000020bf0bc810 */ /* 0x000fe20007f7e0ff */
[----:B------:R-:W-:Y:S01]  /*1900*/  @!P5 IMAD.IADD R2, R17, 0x1, R2 ;  /* 0x000000011102d824 */ /* 0x000fe200078e0202 */
[----:B------:R-:W-:Y:S01]  /*1910*/  @!P4 MOV R24, R18 ;  /* 0x000000120018c202 */ /* 0x000fe20000000f00 */
[----:B------:R-:W-:-:S02]  /*1920*/  @!P2 IMAD.MOV.U32 R17, RZ, RZ, R19 ;  /* 0x000000ffff11a224 */ /* 0x000fc400078e0013 */
[----:B------:R-:W-:Y:S01]  /*1930*/  @!P4 IMAD.X R12, RZ, RZ, R0, P3 ;  /* 0x000000ffff0cc224 */ /* 0x000fe200018e0600 */
[----:B------:R-:W-:Y:S01]  /*1940*/  @!P5 LEA.HI.X R23, R16, c[0x0][0x174], R2, 0x1, P0 ;  /* 0x00005d001017da11 */ /* 0x000fe200000f0c02 */
[----:B------:R-:W-:Y:S01]  /*1950*/  IMAD R2, R218, -0x40, R13 ;  /* 0xffffffc0da027824 */ /* 0x000fe200078e020d */
[C---:B------:R-:W-:Y:S01]  /*1960*/  @!P2 IADD3 R7, P0, R191.reuse, 0x40, RZ ;  /* 0x00000040bf07a810 */ /* 0x040fe20007f1e0ff */
[----:B------:R-:W-:Y:S01]  /*1970*/  @!P4 IMAD R12, R12, c[0x0][0x1a0], RZ ;  /* 0x000068000c0cca24 */ /* 0x000fe200078e02ff */
[----:B------:R-:W-:Y:S01]  /*1980*/  @!P1 IADD3 R13, P3, R191, 0x60, RZ ;  /* 0x00000060bf0d9810 */ /* 0x000fe20007f7e0ff */
[----:B------:R-:W-:Y:S01]  /*1990*/  @!P4 IMAD.WIDE.U32 R24, R11, c[0x0][0x1a0], R24 ;  /* 0x000068000b18ca25 */ /* 0x000fe200078e0018 */
[-C--:B------:R-:W-:Y:S01]  /*19a0*/  ISETP.GE.AND P6, PT, R191, R2.reuse, PT ;  /* 0x00000002bf00720c */ /* 0x080fe20003fc6270 */
[----:B------:R-:W-:Y:S01]  /*19b0*/  @!PT LDS RZ, [RZ] ;  /* 0x00000000fffff984 */ /* 0x000fe20000000800 */
[----:B------:R-:W-:Y:S01]  /*19c0*/  @!PT LDS RZ, [RZ] ;  /* 0x00000000fffff984 */ /* 0x000fe20000000800 */
[----:B------:R-:W-:Y:S01]  /*19d0*/  @!PT LDS RZ, [RZ] ;  /* 0x00000000fffff984 */ /* 0x000fe20000000800 */
[----:B------:R2:W-:Y:S02]  /*19e0*/  @!P5 LDGSTS.E.BYPASS.LTC128B.128 [R196+0xa000], [R22.64] ;  /* 0x0a00000016c4dfae */ /* 0x0005e4000b901d54 */
[----:B------:R-:W-:Y:S01]  /*19f0*/  @!P2 IMAD.X R16, RZ, RZ, R0, P0 ;  /* 0x000000ffff10a224 */ /* 0x000fe200000e0600 */
[----:B------:R-:W-:Y:S01]  /*1a00*/  ISETP.GE.AND P0, PT, R15, R2, PT ;  /* 0x000000020f00720c */ /* 0x000fe20003f06270 */
[----:B------:R-:W-:Y:S01]  /*1a10*/  @!P4 IMAD R12, R11, c[0x0][0x1a4], R12 ;  /* 0x000069000b0cca24 */ /* 0x000fe200078e020c */
[----:B------:R1:W-:Y:S01]  /*1a20*/  @P4 STS.128 [R196+0xb000], RZ ;  /* 0x00b000ffc4004388 */ /* 0x0003e20000000c00 */
[----:B------:R-:W-:-:S02]  /*1a30*/  @!P2 IMAD R16, R16, c[0x0][0x1a0], RZ ;  /* 0x000068001010aa24 */ /* 0x000fc400078e02ff */
[----:B------:R-:W-:Y:S01]  /*1a40*/  @!P1 IMAD.X R14, RZ, RZ, R0, P3 ;  /* 0x000000ffff0e9224 */ /* 0x000fe200018e0600 */
[----:B------:R-:W-:Y:S01]  /*1a50*/  @!P4 LEA R20, P3, R24, c[0x0][0x170], 0x1 ;  /* 0x00005c001814ca11 */ /* 0x000fe200078608ff */
[----:B------:R-:W-:Y:S02]  /*1a60*/  @!P2 IMAD R11, R7, c[0x0][0x1a4], R16 ;  /* 0x00006900070baa24 */ /* 0x000fe400078e0210 */
[----:B------:R-:W-:Y:S02]  /*1a70*/  @!P2 IMAD.MOV.U32 R16, RZ, RZ, R18 ;  /* 0x000000ffff10a224 */ /* 0x000fe400078e0012 */
[----:B------:R-:W-:Y:S02]  /*1a80*/  @!P1 IMAD R14, R14, c[0x0][0x1a0], RZ ;  /* 0x000068000e0e9a24 */ /* 0x000fe400078e02ff */
[----:B------:R-:W-:Y:S02]  /*1a90*/  @!P4 IMAD.IADD R12, R25, 0x1, R12 ;  /* 0x00000001190cc824 */ /* 0x000fe400078e020c */
[----:B------:R-:W-:-:S03]  /*1aa0*/  @!P2 IMAD.WIDE.U32 R16, R7, c[0x0][0x1a0], R16 ;  /* 0x000068000710aa25 */ /* 0x000fc600078e0010 */
[----:B------:R-:W-:Y:S01]  /*1ab0*/  @!P4 LEA.HI.X R21, R24, c[0x0][0x174], R12, 0x1, P3 ;  /* 0x00005d001815ca11 */ /* 0x000fe200018f0c0c */
[----:B------:R-:W-:Y:S01]  /*1ac0*/  @!P1 IMAD R7, R13, c[0x0][0x1a4], R14 ;  /* 0x000069000d079a24 */ /* 0x000fe200078e020e */
[----:B------:R-:W-:Y:S01]  /*1ad0*/  @!P2 IADD3 R11, R17, R11, RZ ;  /* 0x0000000b110ba210 */ /* 0x000fe20007ffe0ff */
[----:B------:R-:W-:Y:S01]  /*1ae0*/  @!P1 IMAD.WIDE.U32 R14, R13, c[0x0][0x1a0], R18 ;  /* 0x000068000d0e9a25 */ /* 0x000fe200078e0012 */
[C---:B------:R-:W-:Y:S01]  /*1af0*/  @!P2 LEA R18, P3, R16.reuse, c[0x0][0x170], 0x1 ;  /* 0x00005c001012aa11 */ /* 0x040fe200078608ff */
[----:B------:R-:W-:Y:S01]  /*1b00*/  @!PT LDS RZ, [RZ] ;  /* 0x00000000fffff984 */ /* 0x000fe20000000800 */
[----:B------:R-:W-:Y:S01]  /*1b10*/  @!PT LDS RZ, [RZ] ;  /* 0x00000000fffff984 */ /* 0x000fe20000000800 */
[----:B------:R-:W-:Y:S01]  /*1b20*/  @!PT LDS RZ, [RZ] ;  /* 0x00000000fffff984 */ /* 0x000fe20000000800 */
[----:B------:R3:W-:Y:S02]  /*1b30*/  @!P4 LDGSTS.E.BYPASS.LTC128B.128 [R196+0xb000], [R20.64] ;  /* 0x0b00000014c4cfae */ /* 0x0007e4000b901d54 */
[----:B------:R-:W-:Y:S01]  /*1b40*/  @!P1 IMAD.IADD R7, R15, 0x1, R7 ;  /* 0x000000010f079824 */ /* 0x000fe200078e0207 */
[----:B------:R-:W-:Y:S01]  /*1b50*/  @!P2 LEA.HI.X R19, R16, c[0x0][0x174], R11, 0x1, P3 ;  /* 0x00005d001013aa11 */ /* 0x000fe200018f0c0b */
[C---:B------:R-:W-:Y:S01]  /*1b60*/  IMAD.WIDE.U32 R24, R183.reuse, c[0x0][0x370], RZ ;  /* 0x0000dc00b7187a25 */ /* 0x040fe200078e00ff */
[----:B------:R-:W-:Y:S01]  /*1b70*/  @!P1 LEA R16, P3, R14, c[0x0][0x170], 0x1 ;  /* 0x00005c000e109a11 */ /* 0x000fe200078608ff */
[----:B------:R1:W-:Y:S01]  /*1b80*/  @P2 STS.128 [R196+0xc000], RZ ;  /* 0x00c000ffc4002388 */ /* 0x0003e20000000c00 */
[----:B------:R-:W-:Y:S01]  /*1b90*/  LEA.HI R11, R218, R218, RZ, 0x1 ;  /* 0x000000dada0b7211 */ /* 0x000fe200078f08ff */
[C---:B------:R-:W-:Y:S01]  /*1ba0*/  IMAD.WIDE.U32 R12, R183.reuse, c[0x0][0x190], RZ ;  /* 0x00006400b70c7a25 */ /* 0x040fe200078e00ff */
[----:B------:R-:W-:Y:S01]  /*1bb0*/  @!P1 LEA.HI.X R17, R14, c[0x0][0x174], R7, 0x1, P3 ;  /* 0x00005d000e119a11 */ /* 0x000fe200018f0c07 */
[----:B------:R-:W-:Y:S01]  /*1bc0*/  @!PT LDS RZ, [RZ] ;  /* 0x00000000fffff984 */ /* 0x000fe20000000800 */
[----:B------:R-:W-:Y:S01]  /*1bd0*/  @!PT LDS RZ, [RZ] ;  /* 0x00000000fffff984 */ /* 0x000fe20000000800 */
[----:B------:R-:W-:Y:S01]  /*1be0*/  @!PT LDS RZ, [RZ] ;  /* 0x00000000fffff984 */ /* 0x000fe20000000800 */
[----:B------:R4:W-:Y:S01]  /*1bf0*/  @!P2 LDGSTS.E.BYPASS.LTC128B.128 [R196+0xc000], [R18.64] ;  /* 0x0c00000012c4afae */ /* 0x0009e2000b901d54 */
[----:B------:R-:W-:Y:S01]  /*1c00*/  @!P0 IADD3 R14, P3, R226, R24, RZ ;  /* 0x00000018e20e8210 */ /* 0x000fe20007f7e0ff */
[----:B------:R-:W-:Y:S01]  /*1c10*/  IMAD R7, R183, c[0x0][0x374], RZ ;  /* 0x0000dd00b7077a24 */ /* 0x000fe200078e02ff */
[----:B------:R-:W-:Y:S01]  /*1c20*/  LOP3.LUT R11, R11, 0xfffffffe, RZ, 0xc0, !PT ;  /* 0xfffffffe0b0b7812 */ /* 0x000fe200078ec0ff */
[----:B------:R-:W-:Y:S01]  /*1c30*/  IMAD R8, R5, c[0x0][0x19c], R8 ;  /* 0x0000670005087a24 */ /* 0x000fe200078e0208 */
[----:B------:R1:W-:Y:S01]  /*1c40*/  @P1 STS.128 [R196+0xd000], RZ ;  /* 0x00d000ffc4001388 */ /* 0x0003e20000000c00 */
[----:B------:R-:W-:Y:S01]  /*1c50*/  IMAD.MOV.U32 R215, RZ, RZ, 0x7f800000 ;  /* 0x7f800000ffd77424 */ /* 0x000fe200078e00ff */
[----:B------:R-:W-:Y:S01]  /*1c60*/  @!P0 IADD3.X R15, R227, R25, R7, P3, !PT ;  /* 0x00000019e30f8210 */ /* 0x000fe20001ffe407 */
[----:B------:R-:W-:Y:S01]  /*1c70*/  IMAD R7, R183, c[0x0][0x194], RZ ;  /* 0x00006500b7077a24 */ /* 0x000fe200078e02ff */
[----:B------:R-:W-:Y:S01]  /*1c80*/  @!P0 IADD3 R12, P3, R228, R12, RZ ;  /* 0x0000000ce40c8210 */ /* 0x000fe20007f7e0ff */
[----:B------:R-:W-:Y:S01]  /*1c90*/  IMAD.WIDE.U32 R24, R5, c[0x0][0x198], R192 ;  /* 0x0000660005187a25 */ /* 0x000fe200078e00c0 */
[----:B------:R-:W-:Y:S01]  /*1ca0*/  @!PT LDS RZ, [RZ] ;  /* 0x00000000fffff984 */ /* 0x000fe20000000800 */
[----:B------:R-:W-:Y:S01]  /*1cb0*/  @!PT LDS RZ, [RZ] ;  /* 0x00000000fffff984 */ /* 0x000fe20000000800 */
[----:B------:R-:W-:Y:S01]  /*1cc0*/  @!PT LDS RZ, [RZ] ;  /* 0x00000000fffff984 */ /* 0x000fe20000000800 */
[----:B------:R1:W-:Y:S02]  /*1cd0*/  @!P1 LDGSTS.E.BYPASS.LTC128B.128 [R196+0xd000], [R16.64] ;  /* 0x0d00000010c49fae */ /* 0x0003e4000b901d54 */
[----:B------:R-:W-:Y:S01]  /*1ce0*/  @!P0 IADD3.X R13, R229, R13, R7, P3, !PT ;  /* 0x0000000de50d8210 */ /* 0x000fe20001ffe407 */
[----:B------:R-:W-:Y:S01]  /*1cf0*/  IMAD.IADD R11, R218, 0x1, -R11 ;  /* 0x00000001da0b7824 */ /* 0x000fe200078e0a0b */
[----:B------:R-:W-:Y:S01]  /*1d00*/  IADD3 R24, P3, R10, R24, RZ ;  /* 0x000000180a187210 */ /* 0x000fe20007f7e0ff */
[----:B------:R-:W-:Y:S01]  /*1d10*/  IMAD R7, R4, c[0x0][0x1b0], RZ ;  /* 0x00006c0004077a24 */ /* 0x000fe200078e02ff */
[----:B------:R-:W0:Y:S01]  /*1d20*/  LDGDEPBAR ;  /* 0x00000000000079af */ /* 0x000e220000000000 */
[----:B------:R-:W-:Y:S01]  /*1d30*/  IMAD.MOV.U32 R216, RZ, RZ, 0x7f800000 ;  /* 0x7f800000ffd87424 */ /* 0x000fe200078e00ff */
[----:B------:R-:W-:Y:S01]  /*1d40*/  IADD3.X R25, R9, R25, R8, P3, !PT ;  /* 0x0000001909197210 */ /* 0x000fe20001ffe408 */
[----:B------:R-:W-:Y:S01]  /*1d50*/  IMAD R4, R6, c[0x0][0x1b4], R7 ;  /* 0x00006d0006047a24 */ /* 0x000fe200078e0207 */
[----:B------:R-:W-:Y:S01]  /*1d60*/  ISETP.NE.AND P3, PT, R11, 0x1, PT ;  /* 0x000000010b00780c */ /* 0x000fe20003f65270 */
[----:B------:R3:W-:Y:S01]  /*1d70*/  @P6 STS.128 [R196+0x4000], RZ ;  /* 0x004000ffc4006388 */ /* 0x0007e20000000c00 */
[----:B------:R-:W-:Y:S01]  /*1d80*/  IADD3 R7, R190, 0x1000, RZ ;  /* 0x00001000be077810 */ /* 0x000fe20007ffe0ff */
[----:B------:R-:W-:-:S02]  /*1d90*/  IMAD.WIDE.U32 R8, R6, c[0x0][0x1b0], R24 ;  /* 0x00006c0006087a25 */ /* 0x000fc400078e0018 */
[----:B------:R-:W-:Y:S01]  /*1da0*/  @!PT LDS RZ, [RZ] ;  /* 0x00000000fffff984 */ /* 0x000fe20000000800 */
[----:B------:R-:W-:Y:S01]  /*1db0*/  @!PT LDS RZ, [RZ] ;  /* 0x00000000fffff984 */ /* 0x000fe20000000800 */
[----:B------:R-:W-:Y:S01]  /*1dc0*/  @!PT LDS RZ, [RZ] ;  /* 0x00000000fffff984 */ /* 0x000fe20000000800 */
[----:B------:R3:W-:Y:S01]  /*1dd0*/  @!P6 LDGSTS.E.BYPASS.LTC128B.128 [R196+0x4000], [R226.64] ;  /* 0x04000000e2c4efae */ /* 0x0007e2000b901d54 */
[----:B------:R-:W-:Y:S01]  /*1de0*/  SEL R7, R7, R190, !P3 ;  /* 0x000000be07077207 */ /* 0x000fe20005800000 */
[----:B--2---:R-:W-:Y:S02]  /*1df0*/  @!P1 IMAD.MOV.U32 R22, RZ, RZ, R8 ;  /* 0x000000ffff169224 */ /* 0x004fe400078e0008 */
[----:B------:R2:W-:Y:S01]  /*1e00*/  @P0 STS.128 [R196+0x5000], RZ ;  /* 0x005000ffc4000388 */ /* 0x0005e20000000c00 */
[----:B------:R-:W-:Y:S02]  /*1e10*/  IMAD.MOV.U32 R213, RZ, RZ, 0x7f800000 ;  /* 0x7f800000ffd57424 */ /* 0x000fe400078e00ff */
[----:B------:R-:W-:Y:S01]  /*1e20*/  IMAD.SHL.U32 R217, R7, 0x2, RZ ;  /* 0x0000000207d97824 */ /* 0x000fe200078e00ff */
[----:B------:R-:W-:Y:S01]  /*1e30*/  IADD3 R7, R187, 0x28, RZ ;  /* 0x00000028bb077810 */ /* 0x000fe20007ffe0ff */
[----:B------:R-:W-:Y:S01]  /*1e40*/  @!PT LDS RZ, [RZ] ;  /* 0x00000000fffff984 */ /* 0x000fe20000000800 */
[----:B------:R-:W-:Y:S01]  /*1e50*/  @!PT LDS RZ, [RZ] ;  /* 0x00000000fffff984 */ /* 0x000fe20000000800 */
[----:B------:R-:W-:Y:S01]  /*1e60*/  @!PT LDS RZ, [RZ] ;  /* 0x00000000fffff984 */ /* 0x000fe20000000800 */
[----:B------:R2:W-:Y:S01]  /*1e70*/  @!P0 LDGSTS.E.BYPASS.LTC128B.128 [R196+0x5000], [R14.64] ;  /* 0x050000000ec48fae */ /* 0x0005e2000b901d54 */
[----:B-1----:R-:W-:-:S03]  /*1e80*/  IMAD.IADD R17, R9, 0x1, R4 ;  /* 0x0000000109117824 */ /* 0x002fc600078e0204 */
[----:B------:R1:W-:Y:S01]  /*1e90*/  @P6 STS [R217], RZ ;  /* 0x000000ffd9006388 */ /* 0x0003e20000000800 */
[----:B------:R-:W-:Y:S01]  /*1ea0*/  @!P5 IMAD.MOV.U32 R16, RZ, RZ, R8 ;  /* 0x000000ffff10d224 */ /* 0x000fe200078e0008 */
[----:B------:R-:W-:Y:S01]  /*1eb0*/  SHF.R.S32.HI R4, RZ, 0x1f, R7 ;  /* 0x0000001fff047819 */ /* 0x000fe20000011407 */
[--C-:B------:R-:W-:Y:S01]  /*1ec0*/  @!P1 IMAD.MOV.U32 R23, RZ, RZ, R17.reuse ;  /* 0x000000ffff179224 */ /* 0x100fe200078e0011 */
[----:B------:R1:W-:Y:S01]  /*1ed0*/  @P6 STS [R217+0x4], RZ ;  /* 0x000004ffd9006388 */ /* 0x0003e20000000800 */
[----:B----4-:R-:W-:-:S03]  /*1ee0*/  @!P5 IMAD.WIDE.U32 R18, R191, c[0x0][0x198], R16 ;  /* 0x00006600bf12da25 */ /* 0x010fc600078e0010 */
[----:B------:R1:W-:Y:S04]  /*1ef0*/  @P6 STS [R217+0x8], RZ ;  /* 0x000008ffd9006388 */ /* 0x0003e80000000800 */
[----:B------:R1:W-:Y:S04]  /*1f00*/  @P6 STS [R217+0xc], RZ ;  /* 0x00000cffd9006388 */ /* 0x0003e80000000800 */
[----:B------:R-:W-:Y:S01]  /*1f10*/  @!PT LDS RZ, [RZ] ;  /* 0x00000000fffff984 */ /* 0x000fe20000000800 */
[----:B------:R-:W-:Y:S01]  /*1f20*/  @!PT LDS RZ, [RZ] ;  /* 0x00000000fffff984 */ /* 0x000fe20000000800 */
[----:B------:R-:W-:Y:S01]  /*1f30*/  @!PT LDS RZ, [RZ] ;  /* 0x00000000fffff984 */ /* 0x000fe20000000800 */
[----:B------:R1:W-:Y:S01]  /*1f40*/  @!P6 LDGSTS.E.BYPASS.LTC128B.128 [R217], [R228.64] ;  /* 0x00000000e4d9efae */ /* 0x0003e2000b901d54 */
[----:B------:R-:W-:-:S03]  /*1f50*/  ISETP.GE.AND P6, PT, R7, R2, PT ;  /* 0x000000020700720c */ /* 0x000fc60003fc6270 */
[----:B------:R1:W-:Y:S01]  /*1f60*/  @P0 STS [R217+0x1000], RZ ;  /* 0x001000ffd9000388 */ /* 0x0003e20000000800 */
[----:B--2---:R-:W-:-:S03]  /*1f70*/  @!P5 IMAD R14, R0, c[0x0][0x198], RZ ;  /* 0x00006600000eda24 */ /* 0x004fc600078e02ff */
[----:B------:R1:W-:Y:S01]  /*1f80*/  @P0 STS [R217+0x1004], RZ ;  /* 0x001004ffd9000388 */ /* 0x0003e20000000800 */
[----:B------:R-:W-:-:S03]  /*1f90*/  @!P5 IMAD R9, R191, c[0x0][0x19c], R14 ;  /* 0x00006700bf09da24 */ /* 0x000fc600078e020e */
[----:B------:R1:W-:Y:S04]  /*1fa0*/  @P0 STS [R217+0x1008], RZ ;  /* 0x001008ffd9000388 */ /* 0x0003e80000000800 */
[----:B------:R1:W-:Y:S01]  /*1fb0*/  @P0 STS [R217+0x100c], RZ ;  /* 0x00100cffd9000388 */ /* 0x0003e20000000800 */
[----:B------:R-:W-:Y:S02]  /*1fc0*/  @!P5 IADD3 R9, R19, R9, RZ ;  /* 0x000000091309d210 */ /* 0x000fe40007ffe0ff */
[----:B------:R-:W-:Y:S01]  /*1fd0*/  @!P2 MOV R19, R17 ;  /* 0x000000110013a202 */ /* 0x000fe20000000f00 */
[----:B------:R-:W-:Y:S01]  /*1fe0*/  @!PT LDS RZ, [RZ] ;  /* 0x00000000fffff984 */ /* 0x000fe20000000800 */
[----:B------:R-:W-:Y:S01]  /*1ff0*/  @!PT LDS RZ, [RZ] ;  /* 0x00000000fffff984 */ /* 0x000fe20000000800 */
[----:B------:R-:W-:Y:S01]  /*2000*/  @!PT LDS RZ, [RZ] ;  /* 0x00000000fffff984 */ /* 0x000fe20000000800 */
[----:B------:R2:W-:Y:S01]  /*2010*/  @!P0 LDGSTS.E.BYPASS.LTC128B.128 [R217+0x1000], [R12.64] ;  /* 0x010000000cd98fae */ /* 0x0005e2000b901d54 */
[----:B------:R-:W-:-:S03]  /*2020*/  @!P4 IADD3 R6, P0, R191, 0x20, RZ ;  /* 0x00000020bf06c810 */ /* 0x000fc60007f1e0ff */
[----:B------:R1:W-:Y:S01]  /*2030*/  @P5 STS.128 [R196+0x6000], RZ ;  /* 0x006000ffc4005388 */ /* 0x0003e20000000c00 */
[----:B------:R-:W-:Y:S02]  /*2040*/  @!P4 IADD3.X R10, RZ, R0, RZ, P0, !PT ;  /* 0x00000000ff0ac210 */ /* 0x000fe400007fe4ff */
[----:B------:R-:W-:-:S03]  /*2050*/  @!P6 LEA R14, P0, R7, R208, 0x2 ;  /* 0x000000d0070ee211 */ /* 0x000fc600078010ff */
[----:B------:R-:W-:Y:S01]  /*2060*/  @!P4 IMAD R11, R10, c[0x0][0x198], RZ ;  /* 0x000066000a0bca24 */ /* 0x000fe200078e02ff */
[----:B------:R-:W-:-:S03]  /*2070*/  @!P6 LEA.HI.X R15, R7, R209, R4, 0x2, P0 ;  /* 0x000000d1070fe211 */ /* 0x000fc600000f1404 */
[----:B------:R-:W-:Y:S02]  /*2080*/  @!P4 IMAD R11, R6, c[0x0][0x19c], R11 ;  /* 0x00006700060bca24 */ /* 0x000fe400078e020b */
[----:B------:R1:W5:Y:S01]  /*2090*/  @!P6 LDG.E R214, [R14.64] ;  /* 0x000000140ed6e981 */ /* 0x000362000c1e1900 */
[----:B--2---:R-:W-:Y:S02]  /*20a0*/  @!P4 IMAD.MOV.U32 R12, RZ, RZ, R8 ;  /* 0x000000ffff0cc224 */ /* 0x004fe400078e0008 */
[----:B------:R-:W-:Y:S01]  /*20b0*/  @!P4 IMAD.MOV.U32 R13, RZ, RZ, R17 ;  /* 0x000000ffff0dc224 */ /* 0x000fe200078e0011 */
[----:B------:R-:W-:-:S03]  /*20c0*/  IADD3 R17, R187, 0x20, RZ ;  /* 0x00000020bb117810 */ /* 0x000fc60007ffe0ff */
[----:B------:R-:W-:Y:S01]  /*20d0*/  @!P4 IMAD.WIDE.U32 R6, R6, c[0x0][0x198], R12 ;  /* 0x000066000606ca25 */ /* 0x000fe200078e000c */
[----:B------:R-:W-:-:S03]  /*20e0*/  @!P5 LEA R12, P0, R18, c[0x0][0x168], 0x1 ;  /* 0x00005a00120cda11 */ /* 0x000fc600078008ff */
[----:B------:R-:W-:Y:S01]  /*20f0*/  @!P4 IMAD.IADD R11, R7, 0x1, R11 ;  /* 0x00000001070bc824 */ /* 0x000fe200078e020b */
[----:B------:R-:W-:Y:S01]  /*2100*/  @!P5 LEA.HI.X R13, R18, c[0x0][0x16c], R9, 0x1, P0 ;  /* 0x00005b00120dda11 */ /* 0x000fe200000f0c09 */
[----:B------:R-:W-:Y:S01]  /*2110*/  @!P2 IMAD.MOV.U32 R18, RZ, RZ, R8 ;  /* 0x000000ffff12a224 */ /* 0x000fe200078e0008 */
[----:B------:R-:W-:-:S03]  /*2120*/  @!P4 LEA R10, P0, R6, c[0x0][0x168], 0x1 ;  /* 0x00005a00060aca11 */ /* 0x000fc600078008ff */
[----:B------:R-:W-:Y:S01]  /*2130*/  @!PT LDS RZ, [RZ] ;  /* 0x00000000fffff984 */ /* 0x000fe20000000800 */
[----:B------:R-:W-:Y:S01]  /*2140*/  @!PT LDS RZ, [RZ] ;  /* 0x00000000fffff984 */ /* 0x000fe20000000800 */
[----:B------:R-:W-:Y:S01]  /*2150*/  @!PT LDS RZ, [RZ] ;  /* 0x00000000fffff984 */ /* 0x000fe20000000800 */
[----:B------:R2:W-:Y:S01]  /*2160*/  @!P5 LDGSTS.E.BYPASS.LTC128B.128 [R196+0x6000], [R12.64] ;  /* 0x060000000cc4dfae */ /* 0x0005e2000b901d54 */
[----:B------:R-:W-:Y:S02]  /*2170*/  @!P4 LEA.HI.X R11, R6, c[0x0][0x16c], R11, 0x1, P0 ;  /* 0x00005b00060bca11 */ /* 0x000fe400000f0c0b */
[C---:B------:R-:W-:Y:S01]  /*2180*/  @!P2 IADD3 R6, P0, R191.reuse, 0x40, RZ ;  /* 0x00000040bf06a810 */ /* 0x040fe20007f1e0ff */
[----:B------:R1:W-:Y:S04]  /*2190*/  @P4 STS.128 [R196+0x7000], RZ ;  /* 0x007000ffc4004388 */ /* 0x0003e80000000c00 */
[----:B------:R-:W-:Y:S01]  /*21a0*/  @!P2 IMAD.X R7, RZ, RZ, R0, P0 ;  /* 0x000000ffff07a224 */ /* 0x000fe200000e0600 */
[----:B------:R-:W-:Y:S01]  /*21b0*/  @!P1 IADD3 R4, P0, R191, 0x60, RZ ;  /* 0x00000060bf049810 */ /* 0x000fe20007f1e0ff */
[----:B------:R-:W-:Y:S01]  /*21c0*/  @!P2 IMAD.WIDE.U32 R18, R6, c[0x0][0x198], R18 ;  /* 0x000066000612aa25 */ /* 0x000fe200078e0012 */
[----:B------:R-:W-:Y:S01]  /*21d0*/  @!PT LDS RZ, [RZ] ;  /* 0x00000000fffff984 */ /* 0x000fe20000000800 */
[----:B------:R-:W-:Y:S01]  /*21e0*/  @!PT LDS RZ, [RZ] ;  /* 0x00000000fffff984 */ /* 0x000fe20000000800 */
[----:B------:R-:W-:Y:S01]  /*21f0*/  @!PT LDS RZ, [RZ] ;  /* 0x00000000fffff984 */ /* 0x000fe20000000800 */
[----:B------:R1:W-:Y:S01]  /*2200*/  @!P4 LDGSTS.E.BYPASS.LTC128B.128 [R196+0x7000], [R10.64] ;  /* 0x070000000ac4cfae */ /* 0x0003e2000b901d54 */
[----:B------:R-:W-:-:S02]  /*2210*/  ISETP.GE.AND P4, PT, R17, R2, PT ;  /* 0x000000021100720c */ /* 0x000fc40003f86270 */
[----:B------:R-:W-:Y:S01]  /*2220*/  @!P2 IMAD R7, R7, c[0x0][0x198], RZ ;  /* 0x000066000707aa24 */ /* 0x000fe200078e02ff */
[----:B------:R1:W-:Y:S01]  /*2230*/  @P2 STS.128 [R196+0x8000], RZ ;  /* 0x008000ffc4002388 */ /* 0x0003e20000000c00 */
[----:B------:R-:W-:Y:S01]  /*2240*/  @!P1 IMAD.X R0, RZ, RZ, R0, P0 ;  /* 0x000000ffff009224 */ /* 0x000fe200000e0600 */
[----:B---3--:R-:W-:Y:S01]  /*2250*/  @!P2 LEA R20, P0, R18, c[0x0][0x168], 0x1 ;  /* 0x00005a001214aa11 */ /* 0x008fe200078008ff */
[----:B------:R-:W-:Y:S02]  /*2260*/  @!P2 IMAD R7, R6, c[0x0][0x19c], R7 ;  /* 0x000067000607aa24 */ /* 0x000fe400078e0207 */
[----:B------:R-:W-:Y:S01]  /*2270*/  @!P1 IMAD R9, R0, c[0x0][0x198], RZ ;  /* 0x0000660000099a24 */ /* 0x000fe200078e02ff */
[----:B------:R-:W-:Y:S01]  /*2280*/  SHF.L.U64.HI R0, R187, 0x2, R194 ;  /* 0x00000002bb007819 */ /* 0x000fe200000102c2 */
[----:B------:R-:W-:Y:S02]  /*2290*/  @!P2 IMAD.IADD R7, R19, 0x1, R7 ;  /* 0x000000011307a824 */ /* 0x000fe400078e0207 */
[----:B------:R-:W-:-:S02]  /*22a0*/  @!P1 IMAD R9, R4, c[0x0][0x19c], R9 ;  /* 0x0000670004099a24 */ /* 0x000fc400078e0209 */
[----:B------:R-:W-:Y:S01]  /*22b0*/  @!P1 IMAD.WIDE.U32 R22, R4, c[0x0][0x198], R22 ;  /* 0x0000660004169a25 */ /* 0x000fe200078e0016 */
[----:B------:R-:W-:Y:S02]  /*22c0*/  @!P2 LEA.HI.X R21, R18, c[0x0][0x16c], R7, 0x1, P0 ;  /* 0x00005b001215aa11 */ /* 0x000fe400000f0c07 */
[----:B------:R-:W-:Y:S01]  /*22d0*/  IADD3 R7, R187, 0x8, RZ ;  /* 0x00000008bb077810 */ /* 0x000fe20007ffe0ff */
[----:B------:R-:W-:Y:S01]  /*22e0*/  @!P1 IMAD.IADD R9, R23, 0x1, R9 ;  /* 0x0000000117099824 */ /* 0x000fe200078e0209 */
[C---:B------:R-:W-:Y:S01]  /*22f0*/  @!P1 LEA R8, P0, R22.reuse, c[0x0][0x168], 0x1 ;  /* 0x00005a0016089a11 */ /* 0x040fe200078008ff */
[----:B------:R-:W-:Y:S01]  /*2300*/  @!PT LDS RZ, [RZ] ;  /* 0x00000000fffff984 */ /* 0x000fe20000000800 */
[----:B------:R-:W-:Y:S01]  /*2310*/  @!PT LDS RZ, [RZ] ;  /* 0x00000000fffff984 */ /* 0x000fe20000000800 */
[----:B------:R-:W-:Y:S01]  /*2320*/  @!PT LDS RZ, [RZ] ;  /* 0x00000000fffff984 */ /* 0x000fe20000000800 */
[----:B------:R1:W-:Y:S01]  /*2330*/  @!P2 LDGSTS.E.BYPASS.LTC128B.128 [R196+0x8000], [R20.64] ;  /* 0x0800000014c4afae */ /* 0x0003e2000b901d54 */
[----:B------:R-:W-:Y:S02]  /*2340*/  ISETP.GE.AND P5, PT, R7, R2, PT ;  /* 0x000000020700720c */ /* 0x000fe40003fa6270 */
[----:B------:R-:W-:Y:S01]  /*2350*/  @!P1 LEA.HI.X R9, R22, c[0x0][0x16c], R9, 0x1, P0 ;  /* 0x00005b0016099a11 */ /* 0x000fe200000f0c09 */
[----:B------:R1:W-:Y:S01]  /*2360*/  @P1 STS.128 [R196+0x9000], RZ ;  /* 0x009000ffc4001388 */ /* 0x0003e20000000c00 */
[----:B------:R-:W-:-:S02]  /*2370*/  SHF.L.U32 R7, R187, 0x2, RZ ;  /* 0x00000002bb077819 */ /* 0x000fc400000006ff */
[----:B------:R-:W-:Y:S01]  /*2380*/  ISETP.GE.AND P2, PT, R187, R2, PT ;  /* 0x00000002bb00720c */ /* 0x000fe20003f46270 */
[----:B------:R-:W-:Y:S01]  /*2390*/  @!PT LDS RZ, [RZ] ;  /* 0x00000000fffff984 */ /* 0x000fe20000000800 */
[----:B------:R-:W-:Y:S01]  /*23a0*/  @!PT LDS RZ, [RZ] ;  /* 0x00000000fffff984 */ /* 0x000fe20000000800 */
[----:B------:R-:W-:Y:S01]  /*23b0*/  @!PT LDS RZ, [RZ] ;  /* 0x00000000fffff984 */ /* 0x000fe20000000800 */
[----:B------:R1:W-:Y:S01]  /*23c0*/  @!P1 LDGSTS.E.BYPASS.LTC128B.128 [R196+0x9000], [R8.64] ;  /* 0x0900000008c49fae */ /* 0x0003e2000b901d54 */
[----:B--2---:R-:W-:-:S03]  /*23d0*/  IADD3 R12, P0, R7, R208, RZ ;  /* 0x000000d0070c7210 */ /* 0x004fc60007f1e0ff */
[----:B------:R-:W0:Y:S02]  /*23e0*/  LDGDEPBAR ;  /* 0x00000000000079af */ /* 0x000e240000000000 */
[----:B------:R-:W-:Y:S02]  /*23f0*/  IMAD.X R13, R0, 0x1, R209, P0 ;  /* 0x00000001000d7824 */ /* 0x000fe400000e06d1 */
[----:B------:R-:W2:Y:S04]  /*2400*/  S2R R7, SR_TID.X ;  /* 0x0000000000077919 */ /* 0x000ea80000002100 */
[----:B------:R1:W5:Y:S04]  /*2410*/  @!P2 LDG.E R215, [R12.64] ;  /* 0x000000140cd7a981 */ /* 0x000368000c1e1900 */
[----:B------:R1:W5:Y:S04]  /*2420*/  @!P5 LDG.E R216, [R12.64+0x20] ;  /* 0x000020140cd8d981 */ /* 0x000368000c1e1900 */
[----:B------:R1:W5:Y:S01]  /*2430*/  @!P4 LDG.E R213, [R12.64+0x80] ;  /* 0x000080140cd5c981 */ /* 0x000362000c1e1900 */
[----:B------:R-:W-:-:S04]  /*2440*/  DEPBAR.LE SB0, 0x1 ;  /* 0x000080400000791a */ /* 0x000fc80000000000 */
[----:B------:R-:W-:Y:S01]  /*2450*/  BAR.SYNC.DEFER_BLOCKING 0x0 ;  /* 0x0000000000007b1d */ /* 0x000fe20000010000 */
[----:B--2---:R-:W-:-:S04]  /*2460*/  SHF.R.S32.HI R2, RZ, 0x1f, R7 ;  /* 0x0000001fff027819 */ /* 0x004fc80000011407 */
[----:B------:R-:W-:-:S04]  /*2470*/  LEA.HI R2, R2, R7, RZ, 0x4 ;  /* 0x0000000702027211 */ /* 0x000fc800078f20ff */
[----:B------:R-:W-:-:S05]  /*2480*/  LOP3.LUT R2, R2, 0xfffffff0, RZ, 0xc0, !PT ;  /* 0xfffffff002027812 */ /* 0x000fca00078ec0ff */
[----:B------:R-:W-:Y:S01]  /*2490*/  IMAD.IADD R2, R7, 0x1, -R2 ;  /* 0x0000000107027824 */ /* 0x000fe200078e0a02 */
[----:B------:R1:W2:Y:S04]  /*24a0*/  LDSM.16.M88.4 R140, [R179+0xa000] ;  /* 0x00a00000b38c783b */ /* 0x0002a80000000200 */
[----:B------:R1:W3:Y:S04]  /*24b0*/  LDSM.16.M88.4 R144, [R179+0xa800] ;  /* 0x00a80000b390783b */ /* 0x0002e80000000200 */
[----:B------:R1:W4:Y:S04]  /*24c0*/  LDSM.16.M88.4 R148, [R173+0xa000] ;  /* 0x00a00000ad94783b */ /* 0x0003280000000200 */
[----:B------:R1:W1:Y:S04]  /*24d0*/  LDSM.16.M88.4 R152, [R173+0xa800] ;  /* 0x00a80000ad98783b */ /* 0x0002680000000200 */
[----:B------:R1:W1:Y:S04]  /*24e0*/  LDSM.16.M88.4 R156, [R172+0xa000] ;  /* 0x00a00000ac9c783b */ /* 0x0002680000000200 */
[----:B------:R1:W1:Y:S04]  /*24f0*/  LDSM.16.M88.4 R160, [R172+0xa800] ;  /* 0x00a80000aca0783b */ /* 0x0002680000000200 */
[----:B------:R1:W1:Y:S04]  /*2500*/  LDSM.16.M88.4 R164, [R3+0xa000] ;  /* 0x00a0000003a4783b */ /* 0x0002680000000200 */
[----:B------:R1:W1:Y:S01]  /*2510*/  LDSM.16.M88.4 R168, [R3+0xa800] ;  /* 0x00a8000003a8783b */ /* 0x0002620000000200 */
[----:B------:R-:W-:Y:S01]  /*2520*/  SHF.R.S32.HI R7, RZ, 0x1f, R2 ;  /* 0x0000001fff077819 */ /* 0x000fe20000011402 */
[----:B------:R-:W-:-:S03]  /*2530*/  USHF.L.U32 UR17, UR12, 0x4, URZ ;  /* 0x000000040c117899 */ /* 0x000fc6000800063f */
[----:B------:R-:W-:Y:S01]  /*2540*/  LEA.HI R0, R7, R2, RZ, 0x3 ;  /* 0x0000000207007211 */ /* 0x000fe200078f18ff */
[----:B------:R-:W-:-:S03]  /*2550*/  USHF.L.U32 UR18, UR12, 0x3, URZ ;  /* 0x000000030c127899 */ /* 0x000fc6000800063f */
[----:B------:R-:W-:Y:S01]  /*2560*/  LOP3.LUT R7, R0, 0xfffffff8, RZ, 0xc0, !PT ;  /* 0xfffffff800077812 */ /* 0x000fe200078ec0ff */
[----:B------:R-:W-:Y:S01]  /*2570*/  UIADD3 UR11, UR17, 0x20, URZ ;  /* 0x00000020110b7890 */ /* 0x000fe2000fffe03f */
[----:B------:R-:W-:-:S03]  /*2580*/  IADD3 R5, R5, 0x80, RZ ;  /* 0x0000008005057810 */ /* 0x000fc60007ffe0ff */
[----:B------:R-:W-:Y:S01]  /*2590*/  IMAD.IADD R7, R2, 0x1, -R7 ;  /* 0x0000000102077824 */ /* 0x000fe200078e0a07 */
[----:B------:R-:W-:Y:S01]  /*25a0*/  UIADD3 UR10, UR18, UR11, URZ ;  /* 0x0000000b120a7290 */ /* 0x000fe2000fffe03f */
[----:B------:R-:W-:Y:S01]  /*25b0*/  IMAD.MOV.U32 R175, RZ, RZ, 0x20 ;  /* 0x00000020ffaf7424 */ /* 0x000fe200078e00ff */
[----:B------:R-:W-:Y:S02]  /*25c0*/  ISETP.GE.AND P1, PT, R5, R220, PT ;  /* 0x000000dc0500720c */ /* 0x000fe40003f26270 */
[----:B------:R-:W-:Y:S01]  /*25d0*/  LOP3.LUT P0, RZ, R7, 0x2, RZ, 0xc0, !PT ;  /* 0x0000000207ff7812 */ /* 0x000fe2000780c0ff */
[----:B------:R-:W-:Y:S01]  /*25e0*/  UIADD3 UR9, UR18, UR10, URZ ;  /* 0x0000000a12097290 */ /* 0x000fe2000fffe03f */
[----:B------:R-:W-:Y:S02]  /*25f0*/  IADD3 R176, R181, 0x1000, RZ ;  /* 0x00001000b5b07810 */ /* 0x000fe40007ffe0ff */
[----:B------:R-:W-:Y:S01]  /*2600*/  IADD3 R5, R182, 0x1000, RZ ;  /* 0x00001000b6057810 */ /* 0x000fe20007ffe0ff */
[----:B------:R-:W-:Y:S01]  /*2610*/  UIADD3 UR8, UR18, UR9, URZ ;  /* 0x0000000912087290 */ /* 0x000fe2000fffe03f */
[----:B------:R-:W-:Y:S01]  /*2620*/  SEL R176, R176, R181, !P3 ;  /* 0x000000b5b0b07207 */ /* 0x000fe20005800000 */
[----:B------:R-:W-:Y:S01]  /*2630*/  IMAD.SHL.U32 R174, R182, 0x2, RZ ;  /* 0x00000002b6ae7824 */ /* 0x000fe200078e00ff */
[----:B------:R-:W-:-:S02]  /*2640*/  SEL R175, R175, 0xffffffe0, !P0 ;  /* 0xffffffe0afaf7807 */ /* 0x000fc40004000000 */
[----:B------:R-:W-:Y:S02]  /*2650*/  LOP3.LUT P2, RZ, R7, 0x4, RZ, 0xc0, !PT ;  /* 0x0000000407ff7812 */ /* 0x000fe4000784c0ff */
[----:B------:R-:W-:Y:S01]  /*2660*/  SEL R178, R5, R182, !P3 ;  /* 0x000000b605b27207 */ /* 0x000fe20005800000 */
[----:B------:R-:W-:Y:S01]  /*2670*/  UIADD3 UR7, UR18, UR8, URZ ;  /* 0x0000000812077290 */ /* 0x000fe2000fffe03f */
[----:B------:R-:W-:Y:S01]  /*2680*/  CS2R R94, SRZ ;  /* 0x00000000005e7805 */ /* 0x000fe2000001ff00 */
        /* <DEDUP_REMOVED lines=31> */
[----:B------:R-:W-:Y:S01]  /*2880*/  SHF.L.U32 R178, R178, 0x1, RZ ;  /* 0x00000001b2b27819 */ /* 0x000fe200000006ff */
[----:B------:R-:W-:Y:S01]  /*2890*/  IMAD.SHL.U32 R176, R176, 0x2, RZ ;  /* 0x00000002b0b07824 */ /* 0x000fe200078e00ff */
[----:B------:R-:W-:Y:S01]  /*28a0*/  SEL R183, R183, 0xffffffc0, !P2 ;  /* 0xffffffc0b7b77807 */ /* 0x000fe20005000000 */
[C---:B------:R-:W-:Y:S01]  /*28b0*/  IMAD.SHL.U32 R223, R187.reuse, 0x4, RZ ;  /* 0x00000004bbdf7824 */ /* 0x040fe200078e00ff */
[----:B------:R-:W-:Y:S01]  /*28c0*/  SHF.L.U64.HI R224, R187, 0x2, R194 ;  /* 0x00000002bbe07819 */ /* 0x000fe200000102c2 */
[----:B------:R-:W-:Y:S01]  /*28d0*/  IMAD.IADD R0, R180, 0x1, R175 ;  /* 0x00000001b4007824 */ /* 0x000fe200078e02af */
[----:B------:R-:W-:Y:S01]  /*28e0*/  MOV R225, 0x40 ;  /* 0x0000004000e17802 */ /* 0x000fe20000000f00 */
[----:B------:R-:W-:Y:S01]  /*28f0*/  IMAD.IADD R2, R175, 0x1, R174 ;  /* 0x00000001af027824 */ /* 0x000fe200078e02ae */
[----:B------:R-:W-:-:S02]  /*2900*/  UIADD3 UR5, -UR6, URZ, URZ ;  /* 0x0000003f06057290 */ /* 0x000fc4000fffe13f */
[----:B------:R-:W-:Y:S02]  /*2910*/  UIMAD UR16, UR12, 0x18, URZ ;  /* 0x000000180c1078a4 */ /* 0x000fe4000f8e023f */
[----:B------:R-:W-:Y:S02]  /*2920*/  USHF.L.U32 UR15, UR12, 0x5, URZ ;  /* 0x000000050c0f7899 */ /* 0x000fe4000800063f */
[----:B------:R-:W-:Y:S02]  /*2930*/  UIMAD UR14, UR12, 0x28, URZ ;  /* 0x000000280c0e78a4 */ /* 0x000fe4000f8e023f */
[----:B------:R-:W-:Y:S02]  /*2940*/  UIMAD UR13, UR12, 0x30, URZ ;  /* 0x000000300c0d78a4 */ /* 0x000fe4000f8e023f */
[----:B------:R-:W-:Y:S02]  /*2950*/  UIMAD UR12, UR12, 0x38, URZ ;  /* 0x000000380c0c78a4 */ /* 0x000fe4000f8e023f */
[----:B-1234-:R-:W-:-:S02]  /*2960*/  UIADD3 UR6, UR18, UR7, URZ ;  /* 0x0000000712067290 */ /* 0x01efc4000fffe03f */
.L_x_9:
[----:B------:R-:W0:Y:S01]  /*2970*/  LDGDEPBAR ;  /* 0x00000000000079af */ /* 0x000e220000000000 */
[C---:B------:R-:W-:Y:S01]  /*2980*/  IADD3 R184, R178.reuse, R175, RZ ;  /* 0x000000afb2b87210 */ /* 0x040fe20007ffe0ff */
[----:B-----5:R-:W-:Y:S01]  /*2990*/  FMUL.FTZ R233, R215, 1.4426950216293334961 ;  /* 0x3fb8aa3bd7e97820 */ /* 0x020fe20000410000 */
[-C--:B------:R-:W-:Y:S01]  /*29a0*/  IADD3 R185, R178, R183.reuse, RZ ;  /* 0x000000b7b2b97210 */ /* 0x080fe20007ffe0ff */
[----:B------:R-:W-:Y:S01]  /*29b0*/  FMUL.FTZ R235, R213, 1.4426950216293334961 ;  /* 0x3fb8aa3bd5eb7820 */ /* 0x000fe20000410000 */
[----:B------:R-:W-:Y:S01]  /*29c0*/  IADD3 R183, R184, R183, RZ ;  /* 0x000000b7b8b77210 */ /* 0x000fe20007ffe0ff */
[----:B------:R-:W-:Y:S01]  /*29d0*/  FMUL.FTZ R237, R214, 1.4426950216293334961 ;  /* 0x3fb8aa3bd6ed7820 */ /* 0x000fe20000410000 */
[----:B------:R-:W-:Y:S02]  /*29e0*/  FSETP.NEU.FTZ.AND P0, PT, R215, -INF , PT ;  /* 0xff800000d700780b */ /* 0x000fe40003f1d000 */
[----:B------:R-:W-:Y:S01]  /*29f0*/  ISETP.GE.AND P6, PT, R218, 0x1, PT ;  /* 0x00000001da00780c */ /* 0x000fe20003fc6270 */
[----:B------:R-:W-:Y:S04]  /*2a00*/  DEPBAR.LE SB0, 0x0 ;  /* 0x000080000000791a */ /* 0x000fe80000000000 */
[----:B------:R-:W-:Y:S08]  /*2a10*/  BAR.SYNC.DEFER_BLOCKING 0x0 ;  /* 0x0000000000007b1d */ /* 0x000ff00000010000 */
[----:B------:R-:W-:Y:S08]  /*2a20*/  LDSM.16.M88.4 R100, [R178] ;  /* 0x00000000b264783b */ /* 0x000ff00000000200 */
[----:B------:R-:W1:Y:S08]  /*2a30*/  LDSM.16.M88.4 R104, [R179+0x6000] ;  /* 0x00600000b368783b */ /* 0x000e700000000200 */
[----:B------:R-:W2:Y:S08]  /*2a40*/  LDSM.16.M88.4 R108, [R178+0x1000] ;  /* 0x00100000b26c783b */ /* 0x000eb00000000200 */
[----:B------:R-:W3:Y:S08]  /*2a50*/  LDSM.16.M88.4 R112, [R179+0x6800] ;  /* 0x00680000b370783b */ /* 0x000ef00000000200 */
[----:B------:R-:W-:Y:S08]  /*2a60*/  LDSM.16.M88.4 R116, [R184] ;  /* 0x00000000b874783b */ /* 0x000ff00000000200 */
[----:B------:R-:W4:Y:S01]  /*2a70*/  LDSM.16.M88.4 R120, [R173+0x6000] ;  /* 0x00600000ad78783b */ /* 0x000f220000000200 */
[-C--:B-1----:R-:W-:Y:S07]  /*2a80*/  HMMA.16816.F32 R4, R100, R104.reuse, RZ ;  /* 0x000000686404723c */ /* 0x082fee00000018ff */
[----:B------:R-:W1:Y:S01]  /*2a90*/  LDSM.16.M88.4 R124, [R184+0x1000] ;  /* 0x00100000b87c783b */ /* 0x000e620000000200 */
[C---:B--2---:R-:W-:Y:S07]  /*2aa0*/  HMMA.16816.F32 R8, R108.reuse, R104, RZ ;  /* 0x000000686c08723c */ /* 0x044fee00000018ff */
[----:B------:R-:W2:Y:S01]  /*2ab0*/  LDSM.16.M88.4 R128, [R173+0x6800] ;  /* 0x00680000ad80783b */ /* 0x000ea20000000200 */
[-C--:B------:R-:W-:Y:S07]  /*2ac0*/  HMMA.16816.F32 R12, R108, R106.reuse, RZ ;  /* 0x0000006a6c0c723c */ /* 0x080fee00000018ff */
[----:B------:R-:W-:Y:S01]  /*2ad0*/  LDSM.16.M88.4 R132, [R185] ;  /* 0x00000000b984783b */ /* 0x000fe20000000200 */
[C---:B------:R-:W-:Y:S07]  /*2ae0*/  HMMA.16816.F32 R16, R100.reuse, R106, RZ ;  /* 0x0000006a6410723c */ /* 0x040fee00000018ff */
[----:B------:R-:W1:Y:S01]  /*2af0*/  LDSM.16.M88.4 R136, [R172+0x6000] ;  /* 0x00600000ac88783b */ /* 0x000e620000000200 */
[-C--:B---3--:R-:W-:Y:S07]  /*2b00*/  HMMA.16816.F32 R20, R100, R112.reuse, RZ ;  /* 0x000000706414723c */ /* 0x088fee00000018ff */
[----:B------:R-:W-:Y:S01]  /*2b10*/  LDSM.16.M88.4 R104, [R172+0x6800] ;  /* 0x00680000ac68783b */ /* 0x000fe20000000200 */
[C---:B------:R-:W-:Y:S08]  /*2b20*/  HMMA.16816.F32 R24, R108.reuse, R112, RZ ;  /* 0x000000706c18723c */ /* 0x040ff000000018ff */
[-C--:B------:R-:W-:Y:S01]  /*2b30*/  HMMA.16816.F32 R28, R108, R114.reuse, RZ ;  /* 0x000000726c1c723c */ /* 0x080fe200000018ff */
[----:B------:R-:W-:Y:S07]  /*2b40*/  LDSM.16.M88.4 R108, [R183] ;  /* 0x00000000b76c783b */ /* 0x000fee0000000200 */
[----:B------:R-:W-:Y:S01]  /*2b50*/  HMMA.16816.F32 R32, R100, R114, RZ ;  /* 0x000000726420723c */ /* 0x000fe200000018ff */
[----:B------:R-:W3:Y:S07]  /*2b60*/  LDSM.16.M88.4 R100, [R185+0x1000] ;  /* 0x00100000b964783b */ /* 0x000eee0000000200 */
[-C--:B----4-:R-:W-:Y:S01]  /*2b70*/  HMMA.16816.F32 R4, R116, R120.reuse, R4 ;  /* 0x000000787404723c */ /* 0x090fe20000001804 */
[----:B------:R-:W4:Y:S07]  /*2b80*/  LDSM.16.M88.4 R112, [R3+0x6000] ;  /* 0x006000000370783b */ /* 0x000f2e0000000200 */
[C---:B-1----:R-:W-:Y:S07]  /*2b90*/  HMMA.16816.F32 R8, R124.reuse, R120, R8 ;  /* 0x000000787c08723c */ /* 0x042fee0000001808 */
[----:B------:R-:W-:Y:S01]  /*2ba0*/  FSEL R121, R233, RZ, P0 ;  /* 0x000000ffe9797208 */ /* 0x000fe20000000000 */
[-C--:B------:R-:W-:Y:S03]  /*2bb0*/  HMMA.16816.F32 R12, R124, R122.reuse, R12 ;  /* 0x0000007a7c0c723c */ /* 0x080fe6000000180c */
[C---:B------:R-:W-:Y:S05]  /*2bc0*/  FSETP.NEU.FTZ.AND P0, PT, R216.reuse, -INF , PT ;  /* 0xff800000d800780b */ /* 0x040fea0003f1d000 */
[C---:B------:R-:W-:Y:S08]  /*2bd0*/  HMMA.16816.F32 R16, R116.reuse, R122, R16 ;  /* 0x0000007a7410723c */ /* 0x040ff00000001810 */
[-C--:B--2---:R-:W-:Y:S08]  /*2be0*/  HMMA.16816.F32 R20, R116, R128.reuse, R20 ;  /* 0x000000807414723c */ /* 0x084ff00000001814 */
[C---:B------:R-:W-:Y:S08]  /*2bf0*/  HMMA.16816.F32 R24, R124.reuse, R128, R24 ;  /* 0x000000807c18723c */ /* 0x040ff00000001818 */
[-C--:B------:R-:W-:Y:S08]  /*2c00*/  HMMA.16816.F32 R28, R124, R130.reuse, R28 ;  /* 0x000000827c1c723c */ /* 0x080ff0000000181c */
[----:B------:R-:W-:Y:S08]  /*2c10*/  HMMA.16816.F32 R32, R116, R130, R32 ;  /* 0x000000827420723c */ /* 0x000ff00000001820 */
[-C--:B------:R-:W-:Y:S08]  /*2c20*/  HMMA.16816.F32 R4, R132, R136.reuse, R4 ;  /* 0x000000888404723c */ /* 0x080ff00000001804 */
[C---:B---3--:R-:W-:Y:S07]  /*2c30*/  HMMA.16816.F32 R8, R100.reuse, R136, R8 ;  /* 0x000000886408723c */ /* 0x048fee0000001808 */
[----:B------:R-:W-:Y:S01]  /*2c40*/  @P1 LEA R137, R197, R186, 0x7 ;  /* 0x000000bac5891211 */ /* 0x000fe200078e38ff */
[-C--:B------:R-:W-:Y:S03]  /*2c50*/  HMMA.16816.F32 R12, R100, R138.reuse, R12 ;  /* 0x0000008a640c723c */ /* 0x080fe6000000180c */
[CC--:B------:R-:W-:Y:S02]  /*2c60*/  @P1 ISETP.GE.AND P3, PT, R137.reuse, R220.reuse, PT ;  /* 0x000000dc8900120c */ /* 0x0c0fe40003f66270 */
[C---:B------:R-:W-:Y:S02]  /*2c70*/  @P1 IADD3 R233, R137.reuse, 0x1, RZ ;  /* 0x0000000189e91810 */ /* 0x040fe40007ffe0ff */
[C---:B------:R-:W-:Y:S01]  /*2c80*/  @P1 IADD3 R243, R137.reuse, 0x9, RZ ;  /* 0x0000000989f31810 */ /* 0x040fe20007ffe0ff */
[C---:B------:R-:W-:Y:S04]  /*2c90*/  HMMA.16816.F32 R16, R132.reuse, R138, R16 ;  /* 0x0000008a8410723c */ /* 0x040fe80000001810 */
[C---:B------:R-:W-:Y:S02]  /*2ca0*/  @P1 IADD3 R247, R137.reuse, 0x10, RZ ;  /* 0x0000001089f71810 */ /* 0x040fe40007ffe0ff */
[----:B------:R-:W-:Y:S02]  /*2cb0*/  @P1 IADD3 R239, R137, 0x8, RZ ;  /* 0x0000000889ef1810 */ /* 0x000fe40007ffe0ff */
[-C--:B------:R-:W-:Y:S03]  /*2cc0*/  HMMA.16816.F32 R20, R132, R104.reuse, R20 ;  /* 0x000000688414723c */ /* 0x080fe60000001814 */
[----:B------:R-:W-:Y:S01]  /*2cd0*/  @P1 ISETP.GE.AND P4, PT, R233, R220, PT ;  /* 0x000000dce900120c */ /* 0x000fe20003f86270 */
[----:B------:R-:W-:Y:S01]  /*2ce0*/  FMUL.FTZ R233, R216, 1.4426950216293334961 ;  /* 0x3fb8aa3bd8e97820 */ /* 0x000fe20000410000 */
[----:B------:R-:W-:Y:S03]  /*2cf0*/  @P1 IADD3 R251, R137, 0x11, RZ ;  /* 0x0000001189fb1810 */ /* 0x000fe60007ffe0ff */
[C---:B------:R-:W-:Y:S08]  /*2d00*/  HMMA.16816.F32 R24, R100.reuse, R104, R24 ;  /* 0x000000686418723c */ /* 0x040ff00000001818 */
[-C--:B------:R-:W-:Y:S01]  /*2d10*/  HMMA.16816.F32 R28, R100, R106.reuse, R28 ;  /* 0x0000006a641c723c */ /* 0x080fe2000000181c */
[----:B------:R1:W2:Y:S07]  /*2d20*/  LDSM.16.M88.4 R100, [R183+0x1000] ;  /* 0x00100000b764783b */ /* 0x0002ae0000000200 */
[----:B------:R-:W-:Y:S01]  /*2d30*/  HMMA.16816.F32 R32, R132, R106, R32 ;  /* 0x0000006a8420723c */ /* 0x000fe20000001820 */
[----:B------:R-:W3:Y:S07]  /*2d40*/  LDSM.16.M88.4 R104, [R3+0x6800] ;  /* 0x006800000368783b */ /* 0x000eee0000000200 */
[-C--:B----4-:R-:W-:Y:S05]  /*2d50*/  HMMA.16816.F32 R4, R108, R112.reuse, R4 ;  /* 0x000000706c04723c */ /* 0x090fea0000001804 */
[----:B-1----:R-:W-:Y:S04]  /*2d60*/  SEL R183, R225, 0xffffffc0, !P2 ;  /* 0xffffffc0e1b77807 */ /* 0x002fe80005000000 */
[----:B------:R-:W-:Y:S11]  /*2d70*/  IADD3 R120, R183, R2, RZ ;  /* 0x00000002b7787210 */ /* 0x000ff60007ffe0ff */
[----:B------:R-:W-:Y:S04]  /*2d80*/  @!UPT UIADD3 URZ, URZ, URZ, URZ ;  /* 0x0000003f3f3ff290 */ /* 0x000fe8000fffe03f */
[----:B------:R-:W-:Y:S01]  /*2d90*/  @P1 FSEL R7, R7, -INF , !P4 ;  /* 0xff80000007071808 */ /* 0x000fe20006000000 */
[C---:B--2---:R-:W-:Y:S04]  /*2da0*/  HMMA.16816.F32 R8, R100.reuse, R112, R8 ;  /* 0x000000706408723c */ /* 0x044fe80000001808 */
[----:B------:R-:W-:Y:S02]  /*2db0*/  @P1 FSEL R4, R4, -INF , !P3 ;  /* 0xff80000004041808 */ /* 0x000fe40005800000 */
[----:B------:R-:W-:Y:S02]  /*2dc0*/  @P1 FSEL R6, R6, -INF , !P3 ;  /* 0xff80000006061808 */ /* 0x000fe40005800000 */
[-C--:B------:R-:W-:Y:S04]  /*2dd0*/  HMMA.16816.F32 R12, R100, R114.reuse, R12 ;  /* 0x00000072640c723c */ /* 0x080fe8000000180c */
[----:B------:R-:W-:Y:S01]  /*2de0*/  FSEL R113, R233, RZ, P0 ;  /* 0x000000ffe9717208 */ /* 0x000fe20000000000 */
[----:B------:R-:W-:Y:S01]  /*2df0*/  FFMA.FTZ R232, R4, c[0x0][0x23c], -R121 ;  /* 0x00008f0004e87a23 */ /* 0x000fe20000010879 */
[----:B------:R-:W-:Y:S02]  /*2e00*/  FSETP.NEU.FTZ.AND P0, PT, R213, -INF , PT ;  /* 0xff800000d500780b */ /* 0x000fe40003f1d000 */
[C---:B------:R-:W-:Y:S03]  /*2e10*/  HMMA.16816.F32 R16, R108.reuse, R114, R16 ;  /* 0x000000726c10723c */ /* 0x040fe60000001810 */
[----:B------:R-:W-:Y:S01]  /*2e20*/  MUFU.EX2 R232, R232 ;  /* 0x000000e800e87308 */ /* 0x000fe20000000800 */
[--C-:B------:R-:W-:Y:S01]  /*2e30*/  FFMA.FTZ R238, R7, c[0x0][0x23c], -R113.reuse ;  /* 0x00008f0007ee7a23 */ /* 0x100fe20000010871 */
[----:B------:R-:W-:Y:S01]  /*2e40*/  FSEL R129, R235, RZ, P0 ;  /* 0x000000ffeb817208 */ /* 0x000fe20000000000 */
[----:B------:R-:W-:Y:S01]  /*2e50*/  FFMA.FTZ R234, R6, c[0x0][0x23c], -R113 ;  /* 0x00008f0006ea7a23 */ /* 0x000fe20000010871 */
[----:B------:R-:W-:Y:S01]  /*2e60*/  @P1 FSEL R5, R5, -INF , !P4 ;  /* 0xff80000005051808 */ /* 0x000fe20006000000 */
[-C--:B---3--:R-:W-:Y:S03]  /*2e70*/  HMMA.16816.F32 R20, R108, R104.reuse, R20 ;  /* 0x000000686c14723c */ /* 0x088fe60000001814 */
[----:B------:R-:W-:Y:S01]  /*2e80*/  FSETP.NEU.FTZ.AND P0, PT, R214, -INF , PT ;  /* 0xff800000d600780b */ /* 0x000fe20003f1d000 */
[----:B------:R-:W-:Y:S01]  /*2e90*/  FFMA.FTZ R236, R5, c[0x0][0x23c], -R121 ;  /* 0x00008f0005ec7a23 */ /* 0x000fe20000010879 */
[----:B------:R-:W-:Y:S01]  /*2ea0*/  MUFU.EX2 R235, R238 ;  /* 0x000000ee00eb7308 */ /* 0x000fe20000000800 */
[----:B------:R-:W-:Y:S02]  /*2eb0*/  @P1 FSEL R8, R8, -INF , !P3 ;  /* 0xff80000008081808 */ /* 0x000fe40005800000 */
[----:B------:R-:W-:Y:S01]  /*2ec0*/  @P1 FSEL R10, R10, -INF , !P3 ;  /* 0xff8000000a0a1808 */ /* 0x000fe20005800000 */
[C---:B------:R-:W-:Y:S04]  /*2ed0*/  HMMA.16816.F32 R24, R100.reuse, R104, R24 ;  /* 0x000000686418723c */ /* 0x040fe80000001818 */
[-C--:B------:R-:W-:Y:S02]  /*2ee0*/  @P1 ISETP.GE.AND P3, PT, R243, R220.reuse, PT ;  /* 0x000000dcf300120c */ /* 0x080fe40003f66270 */
[----:B------:R1:W-:Y:S01]  /*2ef0*/  MUFU.EX2 R233, R236 ;  /* 0x000000ec00e97308 */ /* 0x0003e20000000800 */
[----:B------:R-:W-:Y:S01]  /*2f00*/  @P1 FSEL R9, R9, -INF , !P4 ;  /* 0xff80000009091808 */ /* 0x000fe20006000000 */
[-C--:B------:R-:W-:Y:S04]  /*2f10*/  HMMA.16816.F32 R28, R100, R106.reuse, R28 ;  /* 0x0000006a641c723c */ /* 0x080fe8000000181c */
[----:B------:R-:W-:Y:S01]  /*2f20*/  @P1 FSEL R19, R19, -INF , !P3 ;  /* 0xff80000013131808 */ /* 0x000fe20005800000 */
[----:B------:R-:W-:Y:S01]  /*2f30*/  FFMA.FTZ R240, R9, c[0x0][0x23c], -R129 ;  /* 0x00008f0009f07a23 */ /* 0x000fe20000010881 */
[----:B------:R-:W-:Y:S02]  /*2f40*/  @P1 FSEL R13, R13, -INF , !P3 ;  /* 0xff8000000d0d1808 */ /* 0x000fe40005800000 */
[----:B------:R-:W2:Y:S01]  /*2f50*/  MUFU.EX2 R234, R234 ;  /* 0x000000ea00ea7308 */ /* 0x000ea20000000800 */
[----:B------:R-:W-:Y:S01]  /*2f60*/  FFMA.FTZ R250, R19, c[0x0][0x23c], -R113 ;  /* 0x00008f0013fa7a23 */ /* 0x000fe20000010871 */
[----:B------:R-:W-:Y:S04]  /*2f70*/  HMMA.16816.F32 R32, R108, R106, R32 ;  /* 0x0000006a6c20723c */ /* 0x000fe80000001820 */
[----:B------:R-:W-:Y:S01]  /*2f80*/  @P1 FSEL R15, R15, -INF , !P3 ;  /* 0xff8000000f0f1808 */ /* 0x000fe20005800000 */
[----:B------:R-:W-:Y:S01]  /*2f90*/  FFMA.FTZ R241, R13, c[0x0][0x23c], -R129 ;  /* 0x00008f000df17a23 */ /* 0x000fe20000010881 */
[----:B------:R-:W-:Y:S02]  /*2fa0*/  @P1 FSEL R17, R17, -INF , !P3 ;  /* 0xff80000011111808 */ /* 0x000fe40005800000 */
[-C--:B------:R-:W-:Y:S02]  /*2fb0*/  @P1 ISETP.GE.AND P3, PT, R247, R220.reuse, PT ;  /* 0x000000dcf700120c */ /* 0x080fe40003f66270 */
[----:B------:R3:W-:Y:S02]  /*2fc0*/  MUFU.EX2 R247, R250 ;  /* 0x000000fa00f77308 */ /* 0x0007e40000000800 */
[----:B------:R-:W-:Y:S01]  /*2fd0*/  FSEL R9, R237, RZ, P0 ;  /* 0x000000ffed097208 */ /* 0x000fe20000000000 */
[----:B------:R-:W-:Y:S01]  /*2fe0*/  FFMA.FTZ R245, R17, c[0x0][0x23c], -R121 ;  /* 0x00008f0011f57a23 */ /* 0x000fe20000010879 */
[----:B------:R-:W-:Y:S01]  /*2ff0*/  @P1 ISETP.GE.AND P0, PT, R239, R220, PT ;  /* 0x000000dcef00120c */ /* 0x000fe20003f06270 */
[----:B-1----:R-:W-:Y:S01]  /*3000*/  FFMA.FTZ R236, R8, c[0x0][0x23c], -R129 ;  /* 0x00008f0008ec7a23 */ /* 0x002fe20000010881 */
[----:B------:R-:W-:Y:S01]  /*3010*/  @P1 FSEL R11, R11, -INF , !P4 ;  /* 0xff8000000b0b1808 */ /* 0x000fe20006000000 */
[--C-:B------:R-:W-:Y:S01]  /*3020*/  FFMA.FTZ R238, R10, c[0x0][0x23c], -R9.reuse ;  /* 0x00008f000aee7a23 */ /* 0x100fe20000010809 */
[----:B------:R-:W-:Y:S01]  /*3030*/  @P1 FSEL R12, R12, -INF , !P0 ;  /* 0xff8000000c0c1808 */ /* 0x000fe20004000000 */
[--C-:B------:R-:W-:Y:S01]  /*3040*/  FFMA.FTZ R243, R15, c[0x0][0x23c], -R9.reuse ;  /* 0x00008f000ff37a23 */ /* 0x100fe20000010809 */
[----:B------:R1:W-:Y:S01]  /*3050*/  MUFU.EX2 R237, R240 ;  /* 0x000000f000ed7308 */ /* 0x0003e20000000800 */
[----:B------:R-:W-:Y:S01]  /*3060*/  @P1 FSEL R14, R14, -INF , !P0 ;  /* 0xff8000000e0e1808 */ /* 0x000fe20004000000 */
[----:B------:R-:W-:Y:S01]  /*3070*/  FFMA.FTZ R242, R11, c[0x0][0x23c], -R9 ;  /* 0x00008f000bf27a23 */ /* 0x000fe20000010809 */
[----:B------:R-:W-:Y:S02]  /*3080*/  @P1 FSEL R16, R16, -INF , !P0 ;  /* 0xff80000010101808 */ /* 0x000fe40004000000 */
[----:B------:R-:W-:Y:S02]  /*3090*/  @P1 FSEL R18, R18, -INF , !P0 ;  /* 0xff80000012121808 */ /* 0x000fe40004000000 */
[----:B------:R-:W-:Y:S01]  /*30a0*/  IADD3 R10, P0, R223, R210, RZ ;  /* 0x000000d2df0a7210 */ /* 0x000fe20007f1e0ff */
[----:B------:R-:W-:Y:S01]  /*30b0*/  FFMA.FTZ R244, R16, c[0x0][0x23c], -R121 ;  /* 0x00008f0010f47a23 */ /* 0x000fe20000010879 */
[----:B------:R-:W-:Y:S01]  /*30c0*/  @P1 IADD3 R13, R137, 0x18, RZ ;  /* 0x00000018890d1810 */ /* 0x000fe20007ffe0ff */
[----:B------:R4:W-:Y:S01]  /*30d0*/  MUFU.EX2 R239, R242 ;  /* 0x000000f200ef7308 */ /* 0x0009e20000000800 */
[----:B------:R-:W-:Y:S01]  /*30e0*/  IADD3.X R11, R224, R211, RZ, P0, !PT ;  /* 0x000000d3e00b7210 */ /* 0x000fe200007fe4ff */
[----:B------:R-:W-:Y:S01]  /*30f0*/  FFMA.FTZ R246, R18, c[0x0][0x23c], -R113 ;  /* 0x00008f0012f67a23 */ /* 0x000fe20000010871 */
[-C--:B------:R-:W-:Y:S02]  /*3100*/  @P1 ISETP.GE.AND P0, PT, R13, R220.reuse, PT ;  /* 0x000000dc0d00120c */ /* 0x080fe40003f06270 */
[----:B------:R-:W-:Y:S01]  /*3110*/  @P1 IADD3 R13, R137, 0x19, RZ ;  /* 0x00000019890d1810 */ /* 0x000fe20007ffe0ff */
[----:B---3--:R2:W3:Y:S01]  /*3120*/  LDG.E R250, [R10.64] ;  /* 0x000000140afa7981 */ /* 0x0084e2000c1e1900 */
[----:B------:R-:W-:Y:S02]  /*3130*/  @P1 FSEL R20, R20, -INF , !P3 ;  /* 0xff80000014141808 */ /* 0x000fe40005800000 */
[----:B------:R-:W-:Y:S01]  /*3140*/  @P1 FSEL R22, R22, -INF , !P3 ;  /* 0xff80000016161808 */ /* 0x000fe20005800000 */
[----:B------:R2:W3:Y:S01]  /*3150*/  LDG.E R138, [R10.64+0x20] ;  /* 0x000020140a8a7981 */ /* 0x0004e2000c1e1900 */
[----:B------:R-:W-:Y:S01]  /*3160*/  MUFU.EX2 R244, R244 ;  /* 0x000000f400f47308 */ /* 0x000fe20000000800 */
[----:B------:R-:W-:Y:S01]  /*3170*/  @P1 FSEL R24, R24, -INF , !P3 ;  /* 0xff80000018181808 */ /* 0x000fe20005800000 */
[----:B------:R-:W-:Y:S01]  /*3180*/  FFMA.FTZ R248, R20, c[0x0][0x23c], -R121 ;  /* 0x00008f0014f87a23 */ /* 0x000fe20000010879 */
[----:B------:R2:W3:Y:S01]  /*3190*/  LDG.E R133, [R10.64+0x80] ;  /* 0x000080140a857981 */ /* 0x0004e2000c1e1900 */
[----:B------:R-:W-:Y:S01]  /*31a0*/  @P1 FSEL R26, R26, -INF , !P3 ;  /* 0xff8000001a1a1808 */ /* 0x000fe20005800000 */
[----:B-1----:R-:W-:Y:S01]  /*31b0*/  FFMA.FTZ R240, R12, c[0x0][0x23c], -R129 ;  /* 0x00008f000cf07a23 */ /* 0x002fe20000010881 */
[-C--:B------:R-:W-:Y:S01]  /*31c0*/  @P1 ISETP.GE.AND P4, PT, R251, R220.reuse, PT ;  /* 0x000000dcfb00120c */ /* 0x080fe20003f86270 */
[----:B------:R1:W3:Y:S01]  /*31d0*/  LDG.E R137, [R10.64+0xa0] ;  /* 0x0000a0140a897981 */ /* 0x0002e2000c1e1900 */
[----:B------:R-:W-:Y:S01]  /*31e0*/  @P1 ISETP.GE.AND P3, PT, R13, R220, PT ;  /* 0x000000dc0d00120c */ /* 0x000fe20003f66270 */
[----:B------:R-:W-:Y:S01]  /*31f0*/  FFMA.FTZ R251, R22, c[0x0][0x23c], -R113 ;  /* 0x00008f0016fb7a23 */ /* 0x000fe20000010871 */
[----:B------:R-:W1:Y:S01]  /*3200*/  MUFU.EX2 R245, R245 ;  /* 0x000000f500f57308 */ /* 0x000e620000000800 */
[----:B------:R-:W-:Y:S01]  /*3210*/  @P1 FSEL R25, R25, -INF , !P4 ;  /* 0xff80000019191808 */ /* 0x000fe20006000000 */
[----:B------:R-:W-:Y:S01]  /*3220*/  FFMA.FTZ R139, R24, c[0x0][0x23c], -R129 ;  /* 0x00008f00188b7a23 */ /* 0x000fe20000010881 */
[----:B------:R-:W-:Y:S01]  /*3230*/  @P1 FSEL R28, R28, -INF , !P0 ;  /* 0xff8000001c1c1808 */ /* 0x000fe20004000000 */
[----:B----4-:R-:W-:Y:S01]  /*3240*/  FFMA.FTZ R242, R14, c[0x0][0x23c], -R9 ;  /* 0x00008f000ef27a23 */ /* 0x010fe20000010809 */
[----:B------:R-:W-:Y:S01]  /*3250*/  @P1 FSEL R29, R29, -INF , !P3 ;  /* 0xff8000001d1d1808 */ /* 0x000fe20005800000 */
[--C-:B------:R-:W-:Y:S01]  /*3260*/  FFMA.FTZ R134, R25, c[0x0][0x23c], -R129.reuse ;  /* 0x00008f0019867a23 */ /* 0x100fe20000010881 */
[----:B------:R-:W-:Y:S01]  /*3270*/  @P1 FSEL R30, R30, -INF , !P0 ;  /* 0xff8000001e1e1808 */ /* 0x000fe20004000000 */
[--C-:B------:R-:W-:Y:S01]  /*3280*/  FFMA.FTZ R123, R28, c[0x0][0x23c], -R129.reuse ;  /* 0x00008f001c7b7a23 */ /* 0x100fe20000010881 */
[----:B------:R-:W-:Y:S01]  /*3290*/  @P1 FSEL R34, R34, -INF , !P0 ;  /* 0xff80000022221808 */ /* 0x000fe20004000000 */
[----:B------:R-:W4:Y:S01]  /*32a0*/  MUFU.EX2 R246, R246 ;  /* 0x000000f600f67308 */ /* 0x000f220000000800 */
[----:B------:R-:W-:Y:S01]  /*32b0*/  @P1 FSEL R21, R21, -INF , !P4 ;  /* 0xff80000015151808 */ /* 0x000fe20006000000 */
[----:B------:R-:W-:Y:S01]  /*32c0*/  FFMA.FTZ R129, R29, c[0x0][0x23c], -R129 ;  /* 0x00008f001d817a23 */ /* 0x000fe20000010881 */
[----:B------:R-:W-:Y:S01]  /*32d0*/  @P1 FSEL R23, R23, -INF , !P4 ;  /* 0xff80000017171808 */ /* 0x000fe20006000000 */
[----:B------:R-:W-:Y:S01]  /*32e0*/  FFMA.FTZ R13, R30, c[0x0][0x23c], -R9 ;  /* 0x00008f001e0d7a23 */ /* 0x000fe20000010809 */
[----:B--2---:R-:W-:Y:S01]  /*32f0*/  F2FP.PACK_AB R22, R235, R234 ;  /* 0x000000eaeb16723e */ /* 0x004fe200000000ff */
[----:B------:R-:W-:Y:S01]  /*3300*/  FFMA.FTZ R249, R21, c[0x0][0x23c], -R121 ;  /* 0x00008f0015f97a23 */ /* 0x000fe20000010879 */
[----:B------:R-:W-:Y:S01]  /*3310*/  @P1 FSEL R27, R27, -INF , !P4 ;  /* 0xff8000001b1b1808 */ /* 0x000fe20006000000 */
[--C-:B------:R-:W-:Y:S01]  /*3320*/  FFMA.FTZ R252, R23, c[0x0][0x23c], -R113.reuse ;  /* 0x00008f0017fc7a23 */ /* 0x100fe20000010871 */
[----:B------:R-:W-:Y:S01]  /*3330*/  @P1 FSEL R31, R31, -INF , !P3 ;  /* 0xff8000001f1f1808 */ /* 0x000fe20005800000 */
[----:B------:R-:W2:Y:S01]  /*3340*/  MUFU.EX2 R238, R238 ;  /* 0x000000ee00ee7308 */ /* 0x000ea20000000800 */
[----:B------:R-:W-:Y:S01]  /*3350*/  @P1 FSEL R32, R32, -INF , !P0 ;  /* 0xff80000020201808 */ /* 0x000fe20004000000 */
[----:B-1----:R-:W-:Y:S01]  /*3360*/  FFMA.FTZ R11, R34, c[0x0][0x23c], -R113 ;  /* 0x00008f00220b7a23 */ /* 0x002fe20000010871 */
[----:B------:R-:W-:Y:S01]  /*3370*/  F2FP.PACK_AB R10, R233, R232 ;  /* 0x000000e8e90a723e */ /* 0x000fe200000000ff */
[----:B------:R-:W-:Y:S01]  /*3380*/  STS [R201+0xe400], R22 ;  /* 0x00e40016c9007388 */ /* 0x000fe20000000800 */
[----:B------:R-:W-:Y:S01]  /*3390*/  F2FP.PACK_AB R17, R245, R244 ;  /* 0x000000f4f511723e */ /* 0x000fe200000000ff */
[--C-:B------:R-:W-:Y:S01]  /*33a0*/  FFMA.FTZ R135, R26, c[0x0][0x23c], -R9.reuse ;  /* 0x00008f001a877a23 */ /* 0x100fe20000010809 */
[----:B------:R-:W-:Y:S01]  /*33b0*/  @P1 FSEL R33, R33, -INF , !P3 ;  /* 0xff80000021211808 */ /* 0x000fe20005800000 */
[----:B------:R-:W-:Y:S01]  /*33c0*/  STS [R201+0xe000], R10 ;  /* 0x00e0000ac9007388 */ /* 0x000fe20000000800 */
[----:B------:R-:W-:Y:S01]  /*33d0*/  @P1 FSEL R35, R35, -INF , !P3 ;  /* 0xff80000023231808 */ /* 0x000fe20005800000 */
[----:B------:R-:W1:Y:S01]  /*33e0*/  MUFU.EX2 R236, R236 ;  /* 0x000000ec00ec7308 */ /* 0x000e620000000800 */
[--C-:B------:R-:W-:Y:S01]  /*33f0*/  FFMA.FTZ R122, R27, c[0x0][0x23c], -R9.reuse ;  /* 0x00008f001b7a7a23 */ /* 0x100fe20000010809 */
[----:B------:R-:W-:Y:S01]  /*3400*/  STS [R206+0xe000], R17 ;  /* 0x00e00011ce007388 */ /* 0x000fe20000000800 */
[----:B------:R-:W-:Y:S01]  /*3410*/  FFMA.FTZ R9, R31, c[0x0][0x23c], -R9 ;  /* 0x00008f001f097a23 */ /* 0x000fe20000010809 */
[----:B----4-:R-:W-:Y:S01]  /*3420*/  F2FP.PACK_AB R15, R247, R246 ;  /* 0x000000f6f70f723e */ /* 0x010fe200000000ff */
[----:B------:R-:W-:Y:S02]  /*3430*/  FFMA.FTZ R131, R32, c[0x0][0x23c], -R121 ;  /* 0x00008f0020837a23 */ /* 0x000fe40000010879 */
[----:B------:R-:W-:Y:S02]  /*3440*/  FFMA.FTZ R113, R35, c[0x0][0x23c], -R113 ;  /* 0x00008f0023717a23 */ /* 0x000fe40000010871 */
[----:B------:R-:W-:Y:S01]  /*3450*/  STS [R206+0xe400], R15 ;  /* 0x00e4000fce007388 */ /* 0x000fe20000000800 */
[----:B------:R-:W-:Y:S01]  /*3460*/  MUFU.EX2 R240, R240 ;  /* 0x000000f000f07308 */ /* 0x000fe20000000800 */
[----:B------:R-:W-:Y:S01]  /*3470*/  FFMA.FTZ R121, R33, c[0x0][0x23c], -R121 ;  /* 0x00008f0021797a23 */ /* 0x000fe20000010879 */
[----:B--2---:R-:W-:Y:S05]  /*3480*/  F2FP.PACK_AB R14, R239, R238 ;  /* 0x000000eeef0e723e */ /* 0x004fea00000000ff */
[----:B------:R2:W-:Y:S03]  /*3490*/  STS [R201+0xf400], R14 ;  /* 0x00f4000ec9007388 */ /* 0x0005e60000000800 */
[----:B------:R-:W4:Y:S01]  /*34a0*/  MUFU.EX2 R241, R241 ;  /* 0x000000f100f17308 */ /* 0x000f220000000800 */
[----:B-1----:R-:W-:Y:S05]  /*34b0*/  F2FP.PACK_AB R18, R237, R236 ;  /* 0x000000eced12723e */ /* 0x002fea00000000ff */
[----:B------:R1:W-:Y:S04]  /*34c0*/  STS [R201+0xf000], R18 ;  /* 0x00f00012c9007388 */ /* 0x0003e80000000800 */
[----:B------:R-:W-:Y:S10]  /*34d0*/  MUFU.EX2 R242, R242 ;  /* 0x000000f200f27308 */ /* 0x000ff40000000800 */
[----:B------:R-:W1:Y:S10]  /*34e0*/  MUFU.EX2 R243, R243 ;  /* 0x000000f300f37308 */ /* 0x000e740000000800 */
[----:B------:R-:W-:Y:S10]  /*34f0*/  MUFU.EX2 R130, R129 ;  /* 0x0000008100827308 */ /* 0x000ff40000000800 */
[----:B------:R4:W-:Y:S10]  /*3500*/  MUFU.EX2 R129, R13 ;  /* 0x0000000d00817308 */ /* 0x0009f40000000800 */
[----:B------:R1:W-:Y:S10]  /*3510*/  MUFU.EX2 R184, R11 ;  /* 0x0000000b00b87308 */ /* 0x0003f40000000800 */
[----:B------:R-:W-:Y:S01]  /*3520*/  MUFU.EX2 R248, R248 ;  /* 0x000000f800f87308 */ /* 0x000fe20000000800 */
[----:B----4-:R-:W-:Y:S05]  /*3530*/  F2FP.PACK_AB R13, R241, R240 ;  /* 0x000000f0f10d723e */ /* 0x010fea00000000ff */
[----:B------:R-:W-:Y:S04]  /*3540*/  STS [R206+0xf000], R13 ;  /* 0x00f0000dce007388 */ /* 0x000fe80000000800 */
[----:B------:R-:W-:Y:S01]  /*3550*/  MUFU.EX2 R249, R249 ;  /* 0x000000f900f97308 */ /* 0x000fe20000000800 */
[----:B-1----:R-:W-:Y:S05]  /*3560*/  F2FP.PACK_AB R11, R243, R242 ;  /* 0x000000f2f30b723e */ /* 0x002fea00000000ff */
[----:B------:R-:W-:Y:S04]  /*3570*/  STS [R206+0xf400], R11 ;  /* 0x00f4000bce007388 */ /* 0x000fe80000000800 */
[----:B------:R-:W-:Y:S10]  /*3580*/  MUFU.EX2 R251, R251 ;  /* 0x000000fb00fb7308 */ /* 0x000ff40000000800 */
[----:B------:R-:W1:Y:S10]  /*3590*/  MUFU.EX2 R252, R252 ;  /* 0x000000fc00fc7308 */ /* 0x000e740000000800 */
[----:B------:R4:W2:Y:S10]  /*35a0*/  MUFU.EX2 R126, R9 ;  /* 0x00000009007e7308 */ /* 0x0008b40000000800 */
[----:B------:R-:W2:Y:S01]  /*35b0*/  MUFU.EX2 R125, R113 ;  /* 0x00000071007d7308 */ /* 0x000ea20000000800 */
[----:B-1----:R-:W-:Y:S05]  /*35c0*/  F2FP.PACK_AB R34, R252, R251 ;  /* 0x000000fbfc22723e */ /* 0x002fea00000000ff */
[----:B------:R-:W-:Y:S04]  /*35d0*/  STS [R205+0xe400], R34 ;  /* 0x00e40022cd007388 */ /* 0x000fe80000000800 */
[----:B------:R-:W-:Y:S01]  /*35e0*/  MUFU.EX2 R131, R131 ;  /* 0x0000008300837308 */ /* 0x000fe20000000800 */
[----:B----4-:R-:W-:Y:S02]  /*35f0*/  F2FP.PACK_AB R9, R249, R248 ;  /* 0x000000f8f909723e */ /* 0x010fe400000000ff */
[----:B--2---:R-:W-:Y:S03]  /*3600*/  F2FP.PACK_AB R30, R126, R129 ;  /* 0x000000817e1e723e */ /* 0x004fe600000000ff */
[----:B------:R-:W-:Y:S04]  /*3610*/  STS [R205+0xe000], R9 ;  /* 0x00e00009cd007388 */ /* 0x000fe80000000800 */
[----:B------:R-:W1:Y:S01]  /*3620*/  MUFU.EX2 R185, R121 ;  /* 0x0000007900b97308 */ /* 0x000e620000000800 */
[----:B------:R-:W-:Y:S05]  /*3630*/  F2FP.PACK_AB R14, R125, R184 ;  /* 0x000000b87d0e723e */ /* 0x000fea00000000ff */
[----:B------:R-:W-:Y:S04]  /*3640*/  STS [R221+0xe400], R14 ;  /* 0x00e4000edd007388 */ /* 0x000fe80000000800 */
[----:B------:R-:W-:Y:S10]  /*3650*/  MUFU.EX2 R139, R139 ;  /* 0x0000008b008b7308 */ /* 0x000ff40000000800 */
[----:B------:R-:W2:Y:S01]  /*3660*/  MUFU.EX2 R134, R134 ;  /* 0x0000008600867308 */ /* 0x000ea20000000800 */
[----:B-1----:R-:W-:Y:S02]  /*3670*/  F2FP.PACK_AB R10, R185, R131 ;  /* 0x00000083b90a723e */ /* 0x002fe400000000ff */
[----:B------:R-:W-:Y:S03]  /*3680*/  IADD3 R121, R183, R174, RZ ;  /* 0x000000aeb7797210 */ /* 0x000fe60007ffe0ff */
[----:B------:R-:W-:Y:S04]  /*3690*/  STS [R221+0xe000], R10 ;  /* 0x00e0000add007388 */ /* 0x000fe80000000800 */
[----:B------:R-:W-:Y:S10]  /*36a0*/  MUFU.EX2 R135, R135 ;  /* 0x0000008700877308 */ /* 0x000ff40000000800 */
[----:B------:R-:W1:Y:S01]  /*36b0*/  MUFU.EX2 R122, R122 ;  /* 0x0000007a007a7308 */ /* 0x000e620000000800 */
[----:B--2---:R-:W-:Y:S05]  /*36c0*/  F2FP.PACK_AB R18, R134, R139 ;  /* 0x0000008b8612723e */ /* 0x004fea00000000ff */
[----:B------:R-:W-:Y:S04]  /*36d0*/  STS [R205+0xf000], R18 ;  /* 0x00f00012cd007388 */ /* 0x000fe80000000800 */
[----:B------:R-:W2:Y:S01]  /*36e0*/  MUFU.EX2 R123, R123 ;  /* 0x0000007b007b7308 */ /* 0x000ea20000000800 */
[----:B-1----:R-:W-:Y:S05]  /*36f0*/  F2FP.PACK_AB R22, R122, R135 ;  /* 0x000000877a16723e */ /* 0x002fea00000000ff */
[----:B------:R-:W-:Y:S04]  /*3700*/  STS [R205+0xf400], R22 ;  /* 0x00f40016cd007388 */ /* 0x000fe80000000800 */
[----:B------:R-:W-:Y:S01]  /*3710*/  STS [R221+0xf400], R30 ;  /* 0x00f4001edd007388 */ /* 0x000fe20000000800 */
[----:B--2---:R-:W-:Y:S05]  /*3720*/  F2FP.PACK_AB R26, R130, R123 ;  /* 0x0000007b821a723e */ /* 0x004fea00000000ff */
[----:B------:R-:W-:Y:S04]  /*3730*/  STS [R221+0xf000], R26 ;  /* 0x00f0001add007388 */ /* 0x000fe80000000800 */
[----:B------:R-:W1:Y:S08]  /*3740*/  LDSM.16.M88.4 R100, [R174+0x4000] ;  /* 0x00400000ae64783b */ /* 0x000e700000000200 */
[----:B------:R-:W2:Y:S08]  /*3750*/  LDSM.16.M88.4 R104, [R174+0x5000] ;  /* 0x00500000ae68783b */ /* 0x000eb00000000200 */
[----:B------:R-:W4:Y:S08]  /*3760*/  LDSM.16.M88.4 R108, [R2+0x4000] ;  /* 0x00400000026c783b */ /* 0x000f300000000200 */
[----:B------:R-:W3:Y:S08]  /*3770*/  LDSM.16.M88.4 R112, [R2+0x5000] ;  /* 0x005000000270783b */ /* 0x000ef00000000200 */
[----:B------:R-:W-:Y:S01]  /*3780*/  LDSM.16.M88.4 R116, [R121+0x5000] ;  /* 0x005000007974783b */ /* 0x000fe20000000200 */
[-C--:B-1----:R-:W-:Y:S08]  /*3790*/  HMMA.16816.F32 R4, R100, R140.reuse, RZ ;  /* 0x0000008c6404723c */ /* 0x082ff000000018ff */
[C---:B--2---:R-:W-:Y:S08]  /*37a0*/  HMMA.16816.F32 R8, R104.reuse, R140, RZ ;  /* 0x0000008c6808723c */ /* 0x044ff000000018ff */
[-C--:B------:R-:W-:Y:S08]  /*37b0*/  HMMA.16816.F32 R12, R104, R142.reuse, RZ ;  /* 0x0000008e680c723c */ /* 0x080ff000000018ff */
[C---:B------:R-:W-:Y:S08]  /*37c0*/  HMMA.16816.F32 R16, R100.reuse, R142, RZ ;  /* 0x0000008e6410723c */ /* 0x040ff000000018ff */
[-C--:B------:R-:W-:Y:S08]  /*37d0*/  HMMA.16816.F32 R20, R100, R144.reuse, RZ ;  /* 0x000000906414723c */ /* 0x080ff000000018ff */
[C---:B------:R-:W-:Y:S08]  /*37e0*/  HMMA.16816.F32 R24, R104.reuse, R144, RZ ;  /* 0x000000906818723c */ /* 0x040ff000000018ff */
[-C--:B------:R-:W-:Y:S01]  /*37f0*/  HMMA.16816.F32 R28, R104, R146.reuse, RZ ;  /* 0x00000092681c723c */ /* 0x080fe200000018ff */
[----:B------:R-:W1:Y:S07]  /*3800*/  LDSM.16.M88.4 R104, [R121+0x4000] ;  /* 0x004000007968783b */ /* 0x000e6e0000000200 */
[----:B------:R-:W-:Y:S01]  /*3810*/  HMMA.16816.F32 R32, R100, R146, RZ ;  /* 0x000000926420723c */ /* 0x000fe200000018ff */
[----:B------:R-:W2:Y:S07]  /*3820*/  LDSM.16.M88.4 R100, [R120+0x4000] ;  /* 0x004000007864783b */ /* 0x000eae0000000200 */
[-C--:B----4-:R-:W-:Y:S08]  /*3830*/  HMMA.16816.F32 R4, R108, R148.reuse, R4 ;  /* 0x000000946c04723c */ /* 0x090ff00000001804 */
[C---:B---3--:R-:W-:Y:S08]  /*3840*/  HMMA.16816.F32 R8, R112.reuse, R148, R8 ;  /* 0x000000947008723c */ /* 0x048ff00000001808 */
[-C--:B------:R-:W-:Y:S08]  /*3850*/  HMMA.16816.F32 R12, R112, R150.reuse, R12 ;  /* 0x00000096700c723c */ /* 0x080ff0000000180c */
[C---:B------:R-:W-:Y:S08]  /*3860*/  HMMA.16816.F32 R16, R108.reuse, R150, R16 ;  /* 0x000000966c10723c */ /* 0x040ff00000001810 */
[-C--:B------:R-:W-:Y:S08]  /*3870*/  HMMA.16816.F32 R20, R108, R152.reuse, R20 ;  /* 0x000000986c14723c */ /* 0x080ff00000001814 */
[C---:B------:R-:W-:Y:S08]  /*3880*/  HMMA.16816.F32 R24, R112.reuse, R152, R24 ;  /* 0x000000987018723c */ /* 0x040ff00000001818 */
[-C--:B------:R-:W-:Y:S01]  /*3890*/  HMMA.16816.F32 R28, R112, R154.reuse, R28 ;  /* 0x0000009a701c723c */ /* 0x080fe2000000181c */
[----:B------:R-:W3:Y:S07]  /*38a0*/  LDSM.16.M88.4 R112, [R120+0x5000] ;  /* 0x005000007870783b */ /* 0x000eee0000000200 */
[----:B------:R-:W-:Y:S08]  /*38b0*/  HMMA.16816.F32 R32, R108, R154, R32 ;  /* 0x0000009a6c20723c */ /* 0x000ff00000001820 */
[-C--:B-1----:R-:W-:Y:S08]  /*38c0*/  HMMA.16816.F32 R4, R104, R156.reuse, R4 ;  /* 0x0000009c6804723c */ /* 0x082ff00000001804 */
[C---:B------:R-:W-:Y:S08]  /*38d0*/  HMMA.16816.F32 R8, R116.reuse, R156, R8 ;  /* 0x0000009c7408723c */ /* 0x040ff00000001808 */
[-C--:B------:R-:W-:Y:S08]  /*38e0*/  HMMA.16816.F32 R12, R116, R158.reuse, R12 ;  /* 0x0000009e740c723c */ /* 0x080ff0000000180c */
[C---:B------:R-:W-:Y:S08]  /*38f0*/  HMMA.16816.F32 R16, R104.reuse, R158, R16 ;  /* 0x0000009e6810723c */ /* 0x040ff00000001810 */
[-C--:B------:R-:W-:Y:S08]  /*3900*/  HMMA.16816.F32 R20, R104, R160.reuse, R20 ;  /* 0x000000a06814723c */ /* 0x080ff00000001814 */
[C---:B------:R-:W-:Y:S08]  /*3910*/  HMMA.16816.F32 R24, R116.reuse, R160, R24 ;  /* 0x000000a07418723c */ /* 0x040ff00000001818 */
[-C--:B------:R-:W-:Y:S08]  /*3920*/  HMMA.16816.F32 R28, R116, R162.reuse, R28 ;  /* 0x000000a2741c723c */ /* 0x080ff0000000181c */
[----:B------:R-:W-:Y:S08]  /*3930*/  HMMA.16816.F32 R32, R104, R162, R32 ;  /* 0x000000a26820723c */ /* 0x000ff00000001820 */
[-C--:B--2---:R-:W-:Y:S08]  /*3940*/  HMMA.16816.F32 R4, R100, R164.reuse, R4 ;  /* 0x000000a46404723c */ /* 0x084ff00000001804 */
[C---:B---3--:R-:W-:Y:S08]  /*3950*/  HMMA.16816.F32 R8, R112.reuse, R164, R8 ;  /* 0x000000a47008723c */ /* 0x048ff00000001808 */
[-C--:B------:R-:W-:Y:S08]  /*3960*/  HMMA.16816.F32 R12, R112, R166.reuse, R12 ;  /* 0x000000a6700c723c */ /* 0x080ff0000000180c */
[C---:B------:R-:W-:Y:S01]  /*3970*/  FADD.FTZ R121, -R250.reuse, R4 ;  /* 0x00000004fa797221 */ /* 0x040fe20000010100 */
[C---:B------:R-:W-:Y:S04]  /*3980*/  HMMA.16816.F32 R16, R100.reuse, R166, R16 ;  /* 0x000000a66410723c */ /* 0x040fe80000001810 */
[----:B------:R-:W-:Y:S02]  /*3990*/  FADD.FTZ R106, -R250, R5 ;  /* 0x00000005fa6a7221 */ /* 0x000fe40000010100 */
[----:B------:R-:W-:Y:S02]  /*39a0*/  FMUL.FTZ R232, R232, R121 ;  /* 0x00000079e8e87220 */ /* 0x000fe40000410000 */
[----:B------:R-:W-:Y:S01]  /*39b0*/  FMUL.FTZ R233, R233, R106 ;  /* 0x0000006ae9e97220 */ /* 0x000fe20000410000 */
[-C--:B------:R-:W-:Y:S08]  /*39c0*/  HMMA.16816.F32 R20, R100, R168.reuse, R20 ;  /* 0x000000a86414723c */ /* 0x080ff00000001814 */
[C---:B------:R-:W-:Y:S07]  /*39d0*/  HMMA.16816.F32 R24, R112.reuse, R168, R24 ;  /* 0x000000a87018723c */ /* 0x040fee0000001818 */
[C---:B------:R-:W-:Y:S01]  /*39e0*/  FADD.FTZ R17, -R250.reuse, R17 ;  /* 0x00000011fa117221 */ /* 0x040fe20000010100 */
[-C--:B------:R-:W-:Y:S04]  /*39f0*/  HMMA.16816.F32 R28, R112, R170.reuse, R28 ;  /* 0x000000aa701c723c */ /* 0x080fe8000000181c */
[C---:B------:R-:W-:Y:S02]  /*3a00*/  FADD.FTZ R105, -R250.reuse, R16 ;  /* 0x00000010fa697221 */ /* 0x040fe40000010100 */
[----:B------:R-:W-:Y:S02]  /*3a10*/  FMUL.FTZ R245, R245, R17 ;  /* 0x00000011f5f57220 */ /* 0x000fe40000410000 */
[C---:B------:R-:W-:Y:S01]  /*3a20*/  FADD.FTZ R17, -R250.reuse, R20 ;  /* 0x00000014fa117221 */ /* 0x040fe20000010100 */
[----:B------:R-:W-:Y:S04]  /*3a30*/  HMMA.16816.F32 R32, R100, R170, R32 ;  /* 0x000000aa6420723c */ /* 0x000fe80000001820 */
[----:B------:R-:W-:Y:S02]  /*3a40*/  FADD.FTZ R21, -R250, R21 ;  /* 0x00000015fa157221 */ /* 0x000fe40000010100 */
[----:B------:R-:W-:Y:S02]  /*3a50*/  FADD.FTZ R22, -R138, R22 ;  /* 0x000000168a167221 */ /* 0x000fe40000010100 */
[----:B------:R-:W-:Y:S04]  /*3a60*/  FMUL.FTZ R248, R248, R17 ;  /* 0x00000011f8f87220 */ /* 0x000fe80000410000 */
[C---:B------:R-:W-:Y:S02]  /*3a70*/  FADD.FTZ R17, -R138.reuse, R6 ;  /* 0x000000068a117221 */ /* 0x040fe40000010100 */
[----:B------:R-:W-:Y:S02]  /*3a80*/  FMUL.FTZ R251, R251, R22 ;  /* 0x00000016fbfb7220 */ /* 0x000fe40000410000 */
[----:B------:R-:W-:Y:S02]  /*3a90*/  FADD.FTZ R22, -R133, R13 ;  /* 0x0000000d85167221 */ /* 0x000fe40000010100 */
[----:B------:R-:W-:Y:S02]  /*3aa0*/  FMUL.FTZ R249, R249, R21 ;  /* 0x00000015f9f97220 */ /* 0x000fe40000410000 */
[----:B------:R-:W-:Y:S02]  /*3ab0*/  FADD.FTZ R21, -R138, R7 ;  /* 0x000000078a157221 */ /* 0x000fe40000010100 */
[----:B------:R-:W-:Y:S02]  /*3ac0*/  FMUL.FTZ R234, R234, R17 ;  /* 0x00000011eaea7220 */ /* 0x000fe40000410000 */
[C---:B------:R-:W-:Y:S02]  /*3ad0*/  FADD.FTZ R121, -R250.reuse, R32 ;  /* 0x00000020fa797221 */ /* 0x040fe40000010100 */
[----:B------:R-:W-:Y:S02]  /*3ae0*/  FADD.FTZ R250, -R250, R33 ;  /* 0x00000021fafa7221 */ /* 0x000fe40000010100 */
[C---:B------:R-:W-:Y:S02]  /*3af0*/  FADD.FTZ R33, -R138.reuse, R18 ;  /* 0x000000128a217221 */ /* 0x040fe40000010100 */
[C---:B------:R-:W-:Y:S02]  /*3b00*/  FADD.FTZ R18, -R138.reuse, R19 ;  /* 0x000000138a127221 */ /* 0x040fe40000010100 */
[C---:B------:R-:W-:Y:S02]  /*3b10*/  FADD.FTZ R23, -R138.reuse, R23 ;  /* 0x000000178a177221 */ /* 0x040fe40000010100 */
[----:B------:R-:W-:Y:S02]  /*3b20*/  FMUL.FTZ R247, R247, R18 ;  /* 0x00000012f7f77220 */ /* 0x000fe40000410000 */
[C---:B------:R-:W-:Y:S02]  /*3b30*/  FADD.FTZ R18, -R133.reuse, R9 ;  /* 0x0000000985127221 */ /* 0x040fe40000010100 */
[C---:B------:R-:W-:Y:S02]  /*3b40*/  FADD.FTZ R9, -R133.reuse, R12 ;  /* 0x0000000c85097221 */ /* 0x040fe40000010100 */
[C---:B------:R-:W-:Y:S02]  /*3b50*/  FADD.FTZ R17, -R138.reuse, R34 ;  /* 0x000000228a117221 */ /* 0x040fe40000010100 */
[----:B------:R-:W-:Y:S02]  /*3b60*/  FADD.FTZ R138, -R138, R35 ;  /* 0x000000238a8a7221 */ /* 0x000fe40000010100 */
[----:B------:R-:W-:Y:S02]  /*3b70*/  FADD.FTZ R19, -R133, R8 ;  /* 0x0000000885137221 */ /* 0x000fe40000010100 */
[----:B------:R-:W-:Y:S02]  /*3b80*/  FMUL.FTZ R237, R237, R18 ;  /* 0x00000012eded7220 */ /* 0x000fe40000410000 */
[----:B------:R-:W-:Y:S02]  /*3b90*/  FMUL.FTZ R240, R240, R9 ;  /* 0x00000009f0f07220 */ /* 0x000fe40000410000 */
[----:B------:R-:W-:Y:S02]  /*3ba0*/  FMUL.FTZ R241, R241, R22 ;  /* 0x00000016f1f17220 */ /* 0x000fe40000410000 */
[C---:B------:R-:W-:Y:S02]  /*3bb0*/  FADD.FTZ R18, -R133.reuse, R24 ;  /* 0x0000001885127221 */ /* 0x040fe40000010100 */
[C---:B------:R-:W-:Y:S02]  /*3bc0*/  FADD.FTZ R25, -R133.reuse, R25 ;  /* 0x0000001985197221 */ /* 0x040fe40000010100 */
[C---:B------:R-:W-:Y:S02]  /*3bd0*/  FADD.FTZ R22, -R133.reuse, R28 ;  /* 0x0000001c85167221 */ /* 0x040fe40000010100 */
[----:B------:R-:W-:Y:S02]  /*3be0*/  FADD.FTZ R133, -R133, R29 ;  /* 0x0000001d85857221 */ /* 0x000fe40000010100 */
[C---:B------:R-:W-:Y:S02]  /*3bf0*/  FADD.FTZ R9, -R137.reuse, R10 ;  /* 0x0000000a89097221 */ /* 0x040fe40000010100 */
[C---:B------:R-:W-:Y:S02]  /*3c00*/  FADD.FTZ R10, -R137.reuse, R11 ;  /* 0x0000000b890a7221 */ /* 0x040fe40000010100 */
[C---:B------:R-:W-:Y:S02]  /*3c10*/  FADD.FTZ R11, -R137.reuse, R14 ;  /* 0x0000000e890b7221 */ /* 0x040fe40000010100 */
[C---:B------:R-:W-:Y:S02]  /*3c20*/  FADD.FTZ R14, -R137.reuse, R15 ;  /* 0x0000000f890e7221 */ /* 0x040fe40000010100 */
[C---:B------:R-:W-:Y:S02]  /*3c30*/  FADD.FTZ R26, -R137.reuse, R26 ;  /* 0x0000001a891a7221 */ /* 0x040fe40000010100 */
[C---:B------:R-:W-:Y:S02]  /*3c40*/  FADD.FTZ R27, -R137.reuse, R27 ;  /* 0x0000001b891b7221 */ /* 0x040fe40000010100 */
[C---:B------:R-:W-:Y:S02]  /*3c50*/  FADD.FTZ R30, -R137.reuse, R30 ;  /* 0x0000001e891e7221 */ /* 0x040fe40000010100 */
[----:B------:R-:W-:Y:S02]  /*3c60*/  FADD.FTZ R137, -R137, R31 ;  /* 0x0000001f89897221 */ /* 0x000fe40000010100 */
[----:B------:R-:W-:Y:S02]  /*3c70*/  FMUL.FTZ R244, R244, R105 ;  /* 0x00000069f4f47220 */ /* 0x000fe40000410000 */
        /* <DEDUP_REMOVED lines=19> */
[----:B------:R-:W-:Y:S01]  /*3db0*/  FMUL.FTZ R137, R126, R137 ;  /* 0x000000897e897220 */ /* 0x000fe20000410000 */
[----:B------:R-:W-:-:S05]  /*3dc0*/  @!P6 BRA `(.L_x_7) ;  /* 0x000001300000e947 */ /* 0x000fca0003800000 */
[----:B------:R-:W-:Y:S01]  /*3dd0*/  LOP3.LUT R6, R218, 0x1, RZ, 0xc0, !PT ;  /* 0x00000001da067812 */ /* 0x000fe200078ec0ff */
[----:B------:R-:W-:Y:S02]  /*3de0*/  IMAD.MOV.U32 R7, RZ, RZ, c[0x0][0x190] ;  /* 0x00006400ff077624 */ /* 0x000fe400078e00ff */
[----:B------:R-:W-:Y:S01]  /*3df0*/  IMAD.MOV.U32 R4, RZ, RZ, -0x2000 ;  /* 0xffffe000ff047424 */ /* 0x000fe200078e00ff */
[----:B------:R-:W-:Y:S01]  /*3e00*/  ISETP.NE.U32.AND P3, PT, R6, 0x1, PT ;  /* 0x000000010600780c */ /* 0x000fe20003f65070 */
[----:B------:R-:W-:Y:S03]  /*3e10*/  IMAD.U32 R5, R7, -0x40, RZ ;  /* 0xffffffc007057824 */ /* 0x000fe600078e00ff */
[----:B------:R-:W-:Y:S02]  /*3e20*/  SEL R4, R4, 0x2000, !P3 ;  /* 0x0000200004047807 */ /* 0x000fe40005800000 */
[----:B------:R-:W-:Y:S03]  /*3e30*/  LEA R228, P0, R5, R228, 0x1 ;  /* 0x000000e405e47211 */ /* 0x000fe600078008ff */
[--C-:B------:R-:W-:Y:S01]  /*3e40*/  IMAD.IADD R217, R217, 0x1, R4.reuse ;  /* 0x00000001d9d97824 */ /* 0x100fe200078e0204 */
[----:B------:R-:W-:Y:S01]  /*3e50*/  LEA.HI.X.SX32 R229, R5, R229, 0x1, P0 ;  /* 0x000000e505e57211 */ /* 0x000fe200000f0eff */
[----:B------:R-:W-:Y:S01]  /*3e60*/  IMAD.MOV.U32 R5, RZ, RZ, c[0x0][0x194] ;  /* 0x00006500ff057624 */ /* 0x000fe200078e00ff */
[C---:B------:R-:W-:Y:S01]  /*3e70*/  LEA R6, P0, R7.reuse, R228, 0x6 ;  /* 0x000000e407067211 */ /* 0x040fe200078030ff */
[----:B------:R-:W-:Y:S02]  /*3e80*/  IMAD.IADD R178, R178, 0x1, R4 ;  /* 0x00000001b2b27824 */ /* 0x000fe400078e0204 */
[----:B------:R-:W-:Y:S01]  /*3e90*/  @!PT LDS RZ, [RZ] ;  /* 0x00000000fffff984 */ /* 0x000fe20000000800 */
[----:B------:R-:W-:Y:S01]  /*3ea0*/  @!PT LDS RZ, [RZ] ;  /* 0x00000000fffff984 */ /* 0x000fe20000000800 */
[----:B------:R-:W-:Y:S01]  /*3eb0*/  @!PT LDS RZ, [RZ] ;  /* 0x00000000fffff984 */ /* 0x000fe20000000800 */
[----:B------:R1:W-:Y:S01]  /*3ec0*/  LDGSTS.E.BYPASS.LTC128B.128 [R217], [R228.64] ;  /* 0x00000000e4d97fae */ /* 0x0003e2000b901d54 */
[----:B------:R-:W-:Y:S05]  /*3ed0*/  LEA.HI.X R7, R7, R229, R5, 0x6, P0 ;  /* 0x000000e507077211 */ /* 0x000fea00000f3405 */
[----:B------:R1:W-:Y:S04]  /*3ee0*/  LDGSTS.E.BYPASS.LTC128B.128 [R217+0x1000], [R6.64] ;  /* 0x0100000006d97fae */ /* 0x0003e8000b901d54 */
[----:B------:R-:W0:Y:S02]  /*3ef0*/  LDGDEPBAR ;  /* 0x00000000000079af */ /* 0x000e240000000000 */
.L_x_7:
[----:B------:R-:W-:Y:S01]  /*3f00*/  F2FP.PACK_AB R232, R233, R232 ;  /* 0x000000e8e9e8723e */ /* 0x000fe200000000ff */
[----:B------:R-:W-:Y:S01]  /*3f10*/  IMAD.SHL.U32 R112, R181, 0x2, RZ ;  /* 0x00000002b5707824 */ /* 0x000fe200078e00ff */
[----:B------:R-:W-:Y:S02]  /*3f20*/  F2FP.PACK_AB R234, R235, R234 ;  /* 0x000000eaebea723e */ /* 0x000fe400000000ff */
[----:B------:R-:W-:Y:S01]  /*3f30*/  F2FP.PACK_AB R245, R245, R244 ;  /* 0x000000f4f5f5723e */ /* 0x000fe200000000ff */
[----:B------:R-:W-:Y:S01]  /*3f40*/  STS [R201+0xa000], R232 ;  /* 0x00a000e8c9007388 */ /* 0x000fe20000000800 */
        /* <DEDUP_REMOVED lines=19> */
[C---:B------:R-:W-:Y:S01]  /*4080*/  IADD3 R4, R112.reuse, 0x4000, RZ ;  /* 0x0000400070047810 */ /* 0x040fe20007ffe0ff */
[----:B------:R-:W-:Y:S01]  /*4090*/  STS [R206+0xb400], R243 ;  /* 0x00b400f3ce007388 */ /* 0x000fe20000000800 */
[----:B------:R-:W-:Y:S02]  /*40a0*/  IADD3 R100, R112, 0x4040, RZ ;  /* 0x0000404070647810 */ /* 0x000fe40007ffe0ff */
[----:B------:R-:W-:Y:S01]  /*40b0*/  @P2 IADD3 R100, R4, -0x40, RZ ;  /* 0xffffffc004642810 */ /* 0x000fe20007ffe0ff */
[----:B------:R-:W-:Y:S04]  /*40c0*/  STS [R205+0xa000], R248 ;  /* 0x00a000f8cd007388 */ /* 0x000fe80000000800 */
[----:B------:R-:W-:Y:S04]  /*40d0*/  STS [R205+0xa400], R252 ;  /* 0x00a400fccd007388 */ /* 0x000fe80000000800 */
[----:B------:R-:W-:Y:S04]  /*40e0*/  STS [R221+0xa000], R250 ;  /* 0x00a000fadd007388 */ /* 0x000fe80000000800 */
[----:B------:R-:W-:Y:S04]  /*40f0*/  STS [R221+0xa400], R138 ;  /* 0x00a4008add007388 */ /* 0x000fe80000000800 */
[----:B------:R-:W-:Y:S04]  /*4100*/  STS [R205+0xb000], R134 ;  /* 0x00b00086cd007388 */ /* 0x000fe80000000800 */
[----:B------:R-:W-:Y:S04]  /*4110*/  STS [R205+0xb400], R122 ;  /* 0x00b4007acd007388 */ /* 0x000fe80000000800 */
[----:B------:R-:W-:Y:S04]  /*4120*/  STS [R221+0xb000], R102 ;  /* 0x00b00066dd007388 */ /* 0x000fe80000000800 */
[----:B------:R-:W-:Y:S04]  /*4130*/  STS [R221+0xb400], R104 ;  /* 0x00b40068dd007388 */ /* 0x000fe80000000800 */
[----:B------:R-:W-:Y:S06]  /*4140*/  BAR.SYNC.DEFER_BLOCKING 0x0 ;  /* 0x0000000000007b1d */ /* 0x000fec0000010000 */
[----:B-1----:R-:W-:Y:S04]  /*4150*/  LDSM.16.MT88.4 R4, [R177+0xe000] ;  /* 0x00e00000b104783b */ /* 0x002fe80000004200 */
[----:B------:R-:W1:Y:S04]  /*4160*/  LDSM.16.MT88.4 R8, [R112+0x4000] ;  /* 0x004000007008783b */ /* 0x000e680000004200 */
[----:B------:R-:W2:Y:S04]  /*4170*/  LDSM.16.MT88.4 R12, [R177+0x10000] ;  /* 0x01000000b10c783b */ /* 0x000ea80000004200 */
[----:B------:R-:W3:Y:S04]  /*4180*/  LDSM.16.MT88.4 R16, [R100] ;  /* 0x000000006410783b */ /* 0x000ee80000004200 */
[----:B------:R-:W-:Y:S04]  /*4190*/  LDSM.16.MT88.4 R20, [R177+0xe800] ;  /* 0x00e80000b114783b */ /* 0x000fe80000004200 */
[----:B------:R-:W4:Y:S04]  /*41a0*/  LDSM.16.MT88.4 R24, [R112+0x4800] ;  /* 0x004800007018783b */ /* 0x000f280000004200 */
[----:B------:R-:W5:Y:S04]  /*41b0*/  LDSM.16.MT88.4 R28, [R177+0x10800] ;  /* 0x01080000b11c783b */ /* 0x000f680000004200 */
[----:B------:R-:W3:Y:S01]  /*41c0*/  LDSM.16.MT88.4 R32, [R100+0x800] ;  /* 0x000800006420783b */ /* 0x000ee20000004200 */
[-C--:B-1----:R-:W-:Y:S08]  /*41d0*/  HMMA.16816.F32 R36, R4, R8.reuse, R36 ;  /* 0x000000080424723c */ /* 0x082ff00000001824 */
[C---:B--2---:R-:W-:Y:S08]  /*41e0*/  HMMA.16816.F32 R40, R12.reuse, R8, R40 ;  /* 0x000000080c28723c */ /* 0x044ff00000001828 */
[-C--:B------:R-:W-:Y:S08]  /*41f0*/  HMMA.16816.F32 R44, R12, R10.reuse, R44 ;  /* 0x0000000a0c2c723c */ /* 0x080ff0000000182c */
[C---:B------:R-:W-:Y:S01]  /*4200*/  HMMA.16816.F32 R48, R4.reuse, R10, R48 ;  /* 0x0000000a0430723c */ /* 0x040fe20000001830 */
[----:B------:R-:W-:Y:S07]  /*4210*/  LDSM.16.MT88.4 R8, [R112+0x5000] ;  /* 0x005000007008783b */ /* 0x000fee0000004200 */
[-C--:B---3--:R-:W-:Y:S08]  /*4220*/  HMMA.16816.F32 R52, R4, R16.reuse, R52 ;  /* 0x000000100434723c */ /* 0x088ff00000001834 */
[C---:B------:R-:W-:Y:S08]  /*4230*/  HMMA.16816.F32 R56, R12.reuse, R16, R56 ;  /* 0x000000100c38723c */ /* 0x040ff00000001838 */
[-C--:B------:R-:W-:Y:S01]  /*4240*/  HMMA.16816.F32 R60, R12, R18.reuse, R60 ;  /* 0x000000120c3c723c */ /* 0x080fe2000000183c */
[----:B------:R-:W-:Y:S07]  /*4250*/  LDSM.16.MT88.4 R12, [R177+0x11000] ;  /* 0x01100000b10c783b */ /* 0x000fee0000004200 */
[----:B------:R-:W-:Y:S01]  /*4260*/  HMMA.16816.F32 R64, R4, R18, R64 ;  /* 0x000000120440723c */ /* 0x000fe20000001840 */
[----:B------:R-:W1:Y:S04]  /*4270*/  LDSM.16.MT88.4 R4, [R177+0xf000] ;  /* 0x00f00000b104783b */ /* 0x000e680000004200 */
[----:B------:R-:W2:Y:S03]  /*4280*/  LDSM.16.MT88.4 R16, [R100+0x1000] ;  /* 0x001000006410783b */ /* 0x000ea60000004200 */
[-C--:B----4-:R-:W-:Y:S08]  /*4290*/  HMMA.16816.F32 R36, R20, R24.reuse, R36 ;  /* 0x000000181424723c */ /* 0x090ff00000001824 */
[C---:B-----5:R-:W-:Y:S08]  /*42a0*/  HMMA.16816.F32 R40, R28.reuse, R24, R40 ;  /* 0x000000181c28723c */ /* 0x060ff00000001828 */
[-C--:B------:R-:W-:Y:S08]  /*42b0*/  HMMA.16816.F32 R44, R28, R26.reuse, R44 ;  /* 0x0000001a1c2c723c */ /* 0x080ff0000000182c */
[C---:B------:R-:W-:Y:S01]  /*42c0*/  HMMA.16816.F32 R48, R20.reuse, R26, R48 ;  /* 0x0000001a1430723c */ /* 0x040fe20000001830 */
[----:B------:R-:W-:Y:S07]  /*42d0*/  LDSM.16.MT88.4 R24, [R112+0x5800] ;  /* 0x005800007018783b */ /* 0x000fee0000004200 */
[-C--:B------:R-:W-:Y:S08]  /*42e0*/  HMMA.16816.F32 R52, R20, R32.reuse, R52 ;  /* 0x000000201434723c */ /* 0x080ff00000001834 */
[C---:B------:R-:W-:Y:S08]  /*42f0*/  HMMA.16816.F32 R56, R28.reuse, R32, R56 ;  /* 0x000000201c38723c */ /* 0x040ff00000001838 */
[-C--:B------:R-:W-:Y:S01]  /*4300*/  HMMA.16816.F32 R60, R28, R34.reuse, R60 ;  /* 0x000000221c3c723c */ /* 0x080fe2000000183c */
[----:B------:R-:W-:Y:S07]  /*4310*/  LDSM.16.MT88.4 R28, [R177+0x11800] ;  /* 0x01180000b11c783b */ /* 0x000fee0000004200 */
[----:B------:R-:W-:Y:S01]  /*4320*/  HMMA.16816.F32 R64, R20, R34, R64 ;  /* 0x000000221440723c */ /* 0x000fe20000001840 */
[----:B------:R-:W3:Y:S04]  /*4330*/  LDSM.16.MT88.4 R20, [R177+0xf800] ;  /* 0x00f80000b114783b */ /* 0x000ee80000004200 */
[----:B------:R-:W4:Y:S03]  /*4340*/  LDSM.16.MT88.4 R32, [R100+0x1800] ;  /* 0x001800006420783b */ /* 0x000f260000004200 */
[-C--:B-1----:R-:W-:Y:S01]  /*4350*/  HMMA.16816.F32 R36, R4, R8.reuse, R36 ;  /* 0x000000080424723c */ /* 0x082fe20000001824 */
[----:B------:R-:W-:Y:S07]  /*4360*/  BAR.SYNC.DEFER_BLOCKING 0x0 ;  /* 0x0000000000007b1d */ /* 0x000fee0000010000 */
[C---:B------:R-:W-:Y:S08]  /*4370*/  HMMA.16816.F32 R40, R12.reuse, R8, R40 ;  /* 0x000000080c28723c */ /* 0x040ff00000001828 */
[-C--:B------:R-:W-:Y:S08]  /*4380*/  HMMA.16816.F32 R44, R12, R10.reuse, R44 ;  /* 0x0000000a0c2c723c */ /* 0x080ff0000000182c */
[C---:B------:R-:W-:Y:S08]  /*4390*/  HMMA.16816.F32 R48, R4.reuse, R10, R48 ;  /* 0x0000000a0430723c */ /* 0x040ff00000001830 */
[-C--:B--2---:R-:W-:Y:S08]  /*43a0*/  HMMA.16816.F32 R52, R4, R16.reuse, R52 ;  /* 0x000000100434723c */ /* 0x084ff00000001834 */
[C---:B------:R-:W-:Y:S08]  /*43b0*/  HMMA.16816.F32 R56, R12.reuse, R16, R56 ;  /* 0x000000100c38723c */ /* 0x040ff00000001838 */
[-C--:B------:R-:W-:Y:S08]  /*43c0*/  HMMA.16816.F32 R60, R12, R18.reuse, R60 ;  /* 0x000000120c3c723c */ /* 0x080ff0000000183c */
[----:B------:R-:W-:Y:S08]  /*43d0*/  HMMA.16816.F32 R64, R4, R18, R64 ;  /* 0x000000120440723c */ /* 0x000ff00000001840 */
[-C--:B---3--:R-:W-:Y:S08]  /*43e0*/  HMMA.16816.F32 R36, R20, R24.reuse, R36 ;  /* 0x000000181424723c */ /* 0x088ff00000001824 */
[C---:B------:R-:W-:Y:S08]  /*43f0*/  HMMA.16816.F32 R40, R28.reuse, R24, R40 ;  /* 0x000000181c28723c */ /* 0x040ff00000001828 */
[-C--:B------:R-:W-:Y:S08]  /*4400*/  HMMA.16816.F32 R44, R28, R26.reuse, R44 ;  /* 0x0000001a1c2c723c */ /* 0x080ff0000000182c */
[C---:B------:R-:W-:Y:S08]  /*4410*/  HMMA.16816.F32 R48, R20.reuse, R26, R48 ;  /* 0x0000001a1430723c */ /* 0x040ff00000001830 */
[-C--:B----4-:R-:W-:Y:S08]  /*4420*/  HMMA.16816.F32 R52, R20, R32.reuse, R52 ;  /* 0x000000201434723c */ /* 0x090ff00000001834 */
[C---:B------:R-:W-:Y:S08]  /*4430*/  HMMA.16816.F32 R56, R28.reuse, R32, R56 ;  /* 0x000000201c38723c */ /* 0x040ff00000001838 */
[-C--:B------:R-:W-:Y:S08]  /*4440*/  HMMA.16816.F32 R60, R28, R34.reuse, R60 ;  /* 0x000000221c3c723c */ /* 0x080ff0000000183c */
[----:B------:R-:W-:Y:S01]  /*4450*/  HMMA.16816.F32 R64, R20, R34, R64 ;  /* 0x000000221440723c */ /* 0x000fe20000001840 */
[----:B------:R-:W-:-:S07]  /*4460*/  @!P6 BRA `(.L_x_8) ;  /* 0x000000d00000e947 */ /* 0x000fce0003800000 */
[----:B------:R-:W-:Y:S04]  /*4470*/  IMAD.MOV.U32 R7, RZ, RZ, c[0x0][0x370] ;  /* 0x0000dc00ff077624 */ /* 0x000fe800078e00ff */
[----:B------:R-:W-:Y:S05]  /*4480*/  IMAD.U32 R5, R7, -0x40, RZ ;  /* 0xffffffc007057824 */ /* 0x000fea00078e00ff */
[C---:B------:R-:W-:Y:S04]  /*4490*/  LEA R226, P0, R5.reuse, R226, 0x1 ;  /* 0x000000e205e27211 */ /* 0x040fe800078008ff */
[----:B------:R-:W-:Y:S01]  /*44a0*/  LEA.HI.X.SX32 R227, R5, R227, 0x1, P0 ;  /* 0x000000e305e37211 */ /* 0x000fe200000f0eff */
[----:B------:R-:W-:Y:S01]  /*44b0*/  IMAD.MOV.U32 R5, RZ, RZ, c[0x0][0x374] ;  /* 0x0000dd00ff057624 */ /* 0x000fe200078e00ff */
[C---:B------:R-:W-:Y:S03]  /*44c0*/  LEA R8, P0, R7.reuse, R226, 0x6 ;  /* 0x000000e207087211 */ /* 0x040fe600078030ff */
[----:B------:R-:W-:Y:S01]  /*44d0*/  @!PT LDS RZ, [RZ] ;  /* 0x00000000fffff984 */ /* 0x000fe20000000800 */
[----:B------:R-:W-:Y:S01]  /*44e0*/  @!PT LDS RZ, [RZ] ;  /* 0x00000000fffff984 */ /* 0x000fe20000000800 */
[----:B------:R-:W-:Y:S01]  /*44f0*/  @!PT LDS RZ, [RZ] ;  /* 0x00000000fffff984 */ /* 0x000fe20000000800 */
[----:B------:R1:W-:Y:S01]  /*4500*/  LDGSTS.E.BYPASS.LTC128B.128 [R196+0x4000], [R226.64] ;  /* 0x04000000e2c47fae */ /* 0x0003e2000b901d54 */
[----:B------:R-:W-:Y:S05]  /*4510*/  LEA.HI.X R9, R7, R227, R5, 0x6, P0 ;  /* 0x000000e307097211 */ /* 0x000fea00000f3405 */
[----:B------:R1:W-:Y:S04]  /*4520*/  LDGSTS.E.BYPASS.LTC128B.128 [R196+0x5000], [R8.64] ;  /* 0x0500000008c47fae */ /* 0x0003e8000b901d54 */
[----:B------:R-:W0:Y:S02]  /*4530*/  LDGDEPBAR ;  /* 0x00000000000079af */ /* 0x000e240000000000 */
.L_x_8:
[----:B------:R-:W-:Y:S01]  /*4540*/  LDSM.16.M88.4 R20, [R180] ;  /* 0x00000000b414783b */ /* 0x000fe20000000200 */
[--C-:B------:R-:W-:Y:S02]  /*4550*/  IMAD.IADD R113, R112, 0x1, R183.reuse ;  /* 0x0000000170717824 */ /* 0x100fe400078e02b7 */
[----:B------:R-:W-:Y:S01]  /*4560*/  IMAD.IADD R115, R180, 0x1, R183 ;  /* 0x00000001b4737824 */ /* 0x000fe200078e02b7 */
[----:B-1----:R-:W1:Y:S01]  /*4570*/  LDSM.16.MT88.4 R8, [R112+0x6000] ;  /* 0x006000007008783b */ /* 0x002e620000004200 */
[----:B------:R-:W-:Y:S03]  /*4580*/  IMAD.IADD R114, R183, 0x1, R0 ;  /* 0x00000001b7727824 */ /* 0x000fe600078e0200 */
[----:B------:R-:W2:Y:S04]  /*4590*/  LDSM.16.MT88.4 R16, [R113+0x6000] ;  /* 0x006000007110783b */ /* 0x000ea80000004200 */
[----:B------:R-:W-:Y:S04]  /*45a0*/  LDSM.16.M88.4 R24, [R0] ;  /* 0x000000000018783b */ /* 0x000fe80000000200 */
[----:B------:R-:W3:Y:S04]  /*45b0*/  LDSM.16.MT88.4 R28, [R112+0x6800] ;  /* 0x00680000701c783b */ /* 0x000ee80000004200 */
[----:B------:R-:W4:Y:S04]  /*45c0*/  LDSM.16.MT88.4 R32, [R113+0x6800] ;  /* 0x006800007120783b */ /* 0x000f280000004200 */
[----:B------:R-:W-:Y:S04]  /*45d0*/  LDSM.16.MT88.4 R104, [R112+0x7000] ;  /* 0x007000007068783b */ /* 0x000fe80000004200 */
[----:B------:R-:W3:Y:S04]  /*45e0*/  LDSM.16.M88.4 R100, [R115] ;  /* 0x000000007364783b */ /* 0x000ee80000000200 */
[----:B------:R-:W-:Y:S01]  /*45f0*/  LDSM.16.MT88.4 R108, [R112+0x7800] ;  /* 0x00780000706c783b */ /* 0x000fe20000004200 */
[C---:B-1----:R-:W-:Y:S08]  /*4600*/  HMMA.16816.F32 R4, R20.reuse, R8, RZ ;  /* 0x000000081404723c */ /* 0x042ff000000018ff */
[C---:B------:R-:W-:Y:S08]  /*4610*/  HMMA.16816.F32 R8, R20.reuse, R10, RZ ;  /* 0x0000000a1408723c */ /* 0x040ff000000018ff */
[C---:B--2---:R-:W-:Y:S08]  /*4620*/  HMMA.16816.F32 R12, R20.reuse, R16, RZ ;  /* 0x00000010140c723c */ /* 0x044ff000000018ff */
[----:B------:R-:W-:Y:S01]  /*4630*/  HMMA.16816.F32 R16, R20, R18, RZ ;  /* 0x000000121410723c */ /* 0x000fe200000018ff */
[----:B------:R-:W1:Y:S07]  /*4640*/  LDSM.16.MT88.4 R20, [R113+0x7000] ;  /* 0x007000007114783b */ /* 0x000e6e0000004200 */
[C---:B---3--:R-:W-:Y:S08]  /*4650*/  HMMA.16816.F32 R4, R24.reuse, R28, R4 ;  /* 0x0000001c1804723c */ /* 0x048ff00000001804 */
[C---:B------:R-:W-:Y:S01]  /*4660*/  HMMA.16816.F32 R8, R24.reuse, R30, R8 ;  /* 0x0000001e1808723c */ /* 0x040fe20000001808 */
[----:B------:R-:W2:Y:S07]  /*4670*/  LDSM.16.M88.4 R28, [R114] ;  /* 0x00000000721c783b */ /* 0x000eae0000000200 */
[C---:B----4-:R-:W-:Y:S08]  /*4680*/  HMMA.16816.F32 R12, R24.reuse, R32, R12 ;  /* 0x00000020180c723c */ /* 0x050ff0000000180c */
[----:B------:R-:W-:Y:S01]  /*4690*/  HMMA.16816.F32 R16, R24, R34, R16 ;  /* 0x000000221810723c */ /* 0x000fe20000001810 */
[----:B------:R-:W3:Y:S04]  /*46a0*/  LDSM.16.MT88.4 R24, [R113+0x7800] ;  /* 0x007800007118783b */ /* 0x000ee80000004200 */
[----:B------:R-:W-:Y:S03]  /*46b0*/  LDSM.16.M88.4 R32, [R180+0x2000] ;  /* 0x00200000b420783b */ /* 0x000fe60000000200 */
[C---:B------:R-:W-:Y:S08]  /*46c0*/  HMMA.16816.F32 R4, R100.reuse, R104, R4 ;  /* 0x000000686404723c */ /* 0x040ff00000001804 */
[C---:B------:R-:W-:Y:S01]  /*46d0*/  HMMA.16816.F32 R8, R100.reuse, R106, R8 ;  /* 0x0000006a6408723c */ /* 0x040fe20000001808 */
[----:B------:R-:W4:Y:S07]  /*46e0*/  LDSM.16.MT88.4 R104, [R112+0x8000] ;  /* 0x008000007068783b */ /* 0x000f2e0000004200 */
[C---:B-1----:R-:W-:Y:S08]  /*46f0*/  HMMA.16816.F32 R12, R100.reuse, R20, R12 ;  /* 0x00000014640c723c */ /* 0x042ff0000000180c */
[----:B------:R-:W-:Y:S01]  /*4700*/  HMMA.16816.F32 R16, R100, R22, R16 ;  /* 0x000000166410723c */ /* 0x000fe20000001810 */
[----:B------:R-:W1:Y:S04]  /*4710*/  LDSM.16.MT88.4 R20, [R113+0x8000] ;  /* 0x008000007114783b */ /* 0x000e680000004200 */
[----:B------:R-:W-:Y:S03]  /*4720*/  LDSM.16.M88.4 R100, [R0+0x2000] ;  /* 0x002000000064783b */ /* 0x000fe60000000200 */
[C---:B--2---:R-:W-:Y:S08]  /*4730*/  HMMA.16816.F32 R4, R28.reuse, R108, R4 ;  /* 0x0000006c1c04723c */ /* 0x044ff00000001804 */
[C---:B------:R-:W-:Y:S01]  /*4740*/  HMMA.16816.F32 R8, R28.reuse, R110, R8 ;  /* 0x0000006e1c08723c */ /* 0x040fe20000001808 */
[----:B------:R-:W2:Y:S07]  /*4750*/  LDSM.16.MT88.4 R108, [R112+0x8800] ;  /* 0x00880000706c783b */ /* 0x000eae0000004200 */
[C---:B---3--:R-:W-:Y:S08]  /*4760*/  HMMA.16816.F32 R12, R28.reuse, R24, R12 ;  /* 0x000000181c0c723c */ /* 0x048ff0000000180c */
[----:B------:R-:W-:Y:S01]  /*4770*/  HMMA.16816.F32 R16, R28, R26, R16 ;  /* 0x0000001a1c10723c */ /* 0x000fe20000001810 */
[----:B------:R-:W3:Y:S04]  /*4780*/  LDSM.16.MT88.4 R24, [R113+0x8800] ;  /* 0x008800007118783b */ /* 0x000ee80000004200 */
[----:B------:R-:W-:Y:S03]  /*4790*/  LDSM.16.M88.4 R28, [R115+0x2000] ;  /* 0x00200000731c783b */ /* 0x000fe60000000200 */
[C---:B----4-:R-:W-:Y:S08]  /*47a0*/  HMMA.16816.F32 R4, R32.reuse, R104, R4 ;  /* 0x000000682004723c */ /* 0x050ff00000001804 */
        /* <DEDUP_REMOVED lines=11> */
[----:B------:R-:W3:Y:S06]  /*4860*/  LDSM.16.MT88.4 R24, [R113+0x9800] ;  /* 0x009800007118783b */ /* 0x000eec0000004200 */
[----:B------:R-:W-:Y:S01]  /*4870*/  @P6 IADD3 R100, P3, R208, R199, RZ ;  /* 0x000000c7d0646210 */ /* 0x000fe20007f7e0ff */
[C---:B----4-:R-:W-:Y:S01]  /*4880*/  HMMA.16816.F32 R4, R28.reuse, R104, R4 ;  /* 0x000000681c04723c */ /* 0x050fe20000001804 */
[----:B------:R-:W-:Y:S04]  /*4890*/  IMAD.U32 R103, RZ, RZ, UR17 ;  /* 0x00000011ff677e24 */ /* 0x000fe8000f8e00ff */
[----:B------:R-:W-:Y:S02]  /*48a0*/  @P6 IMAD.X R101, R209, 0x1, R198, P3 ;  /* 0x00000001d1656824 */ /* 0x000fe400018e06c6 */
[----:B------:R-:W-:Y:S01]  /*48b0*/  IMAD.IADD R104, R183, 0x1, R176 ;  /* 0x00000001b7687824 */ /* 0x000fe200078e02b0 */
[C---:B------:R-:W-:Y:S01]  /*48c0*/  HMMA.16816.F32 R8, R28.reuse, R106, R8 ;  /* 0x0000006a1c08723c */ /* 0x040fe20000001808 */
[----:B------:R-:W-:Y:S01]  /*48d0*/  IMAD.U32 R105, RZ, RZ, UR18 ;  /* 0x00000012ff697e24 */ /* 0x000fe2000f8e00ff */
[----:B------:R4:W5:Y:S04]  /*48e0*/  @P6 LDG.E R215, [R100.64] ;  /* 0x0000001464d76981 */ /* 0x000968000c1e1900 */
[----:B------:R4:W5:Y:S01]  /*48f0*/  @P6 LDG.E R216, [R100.64+0x20] ;  /* 0x0000201464d86981 */ /* 0x000962000c1e1900 */
[----:B------:R-:W-:Y:S01]  /*4900*/  IMAD.U32 R107, RZ, RZ, UR11 ;  /* 0x0000000bff6b7e24 */ /* 0x000fe2000f8e00ff */
[C---:B-1----:R-:W-:Y:S02]  /*4910*/  HMMA.16816.F32 R12, R28.reuse, R20, R12 ;  /* 0x000000141c0c723c */ /* 0x042fe4000000180c */
[----:B------:R4:W5:Y:S04]  /*4920*/  @P6 LDG.E R213, [R100.64+0x80] ;  /* 0x0000801464d56981 */ /* 0x000968000c1e1900 */
[----:B------:R4:W5:Y:S02]  /*4930*/  @P6 LDG.E R214, [R100.64+0xa0] ;  /* 0x0000a01464d66981 */ /* 0x000964000c1e1900 */
[----:B------:R-:W-:Y:S02]  /*4940*/  HMMA.16816.F32 R16, R28, R22, R16 ;  /* 0x000000161c10723c */ /* 0x000fe40000001810 */
[----:B------:R-:W-:Y:S05]  /*4950*/  LDSM.16.MT88.4 R20, [R177+0xc000] ;  /* 0x00c00000b114783b */ /* 0x000fea0000004200 */
[----:B------:R-:W-:Y:S01]  /*4960*/  IMAD.U32 R29, RZ, RZ, UR5 ;  /* 0x00000005ff1d7e24 */ /* 0x000fe2000f8e00ff */
[C---:B--2---:R-:W-:Y:S01]  /*4970*/  HMMA.16816.F32 R4, R32.reuse, R108, R4 ;  /* 0x0000006c2004723c */ /* 0x044fe20000001804 */
[----:B------:R-:W-:Y:S04]  /*4980*/  IMAD.U32 R31, RZ, RZ, UR5 ;  /* 0x00000005ff1f7e24 */ /* 0x000fe8000f8e00ff */
[----:B------:R-:W-:Y:S01]  /*4990*/  LEA R230, P0, R29, R230, 0x2 ;  /* 0x000000e61de67211 */ /* 0x000fe200078010ff */
[----:B------:R-:W-:Y:S02]  /*49a0*/  IMAD.U32 R29, RZ, RZ, UR17 ;  /* 0x00000011ff1d7e24 */ /* 0x000fe4000f8e00ff */
[C---:B------:R-:W-:Y:S04]  /*49b0*/  HMMA.16816.F32 R8, R32.reuse, R110, R8 ;  /* 0x0000006e2008723c */ /* 0x040fe80000001808 */
[----:B------:R-:W-:Y:S01]  /*49c0*/  LEA.HI.X.SX32 R231, R31, R231, 0x2, P0 ;  /* 0x000000e71fe77211 */ /* 0x000fe200000f16ff */
[----:B------:R-:W-:Y:S01]  /*49d0*/  IMAD.U32 R31, RZ, RZ, UR16 ;  /* 0x00000010ff1f7e24 */ /* 0x000fe2000f8e00ff */
[-C--:B------:R-:W-:Y:S01]  /*49e0*/  LEA R28, P3, R103, R230.reuse, 0x2 ;  /* 0x000000e6671c7211 */ /* 0x080fe200078610ff */
[----:B------:R-:W-:Y:S01]  /*49f0*/  IMAD.U32 R103, RZ, RZ, UR14 ;  /* 0x0000000eff677e24 */ /* 0x000fe2000f8e00ff */
[C---:B---3--:R-:W-:Y:S01]  /*4a00*/  HMMA.16816.F32 R12, R32.reuse, R24, R12 ;  /* 0x00000018200c723c */ /* 0x048fe2000000180c */
[----:B----4-:R-:W-:Y:S03]  /*4a10*/  IMAD.U32 R101, RZ, RZ, UR14 ;  /* 0x0000000eff657e24 */ /* 0x010fe6000f8e00ff */
[-C--:B------:R-:W-:Y:S03]  /*4a20*/  LEA.HI.X.SX32 R29, R29, R231.reuse, 0x2, P3 ;  /* 0x000000e71d1d7211 */ /* 0x080fe600018f16ff */
[----:B------:R-:W-:Y:S01]  /*4a30*/  IMAD.U32 R25, RZ, RZ, UR18 ;  /* 0x00000012ff197e24 */ /* 0x000fe2000f8e00ff */
[----:B------:R-:W-:Y:S01]  /*4a40*/  HMMA.16816.F32 R16, R32, R26, R16 ;  /* 0x0000001a2010723c */ /* 0x000fe20000001810 */
[----:B------:R-:W-:Y:S03]  /*4a50*/  RED.E.ADD.F32.FTZ.RN.STRONG.GPU [R230.64], R4 ;  /* 0x00000004e600798e */ /* 0x000fe6000c10e794 */
[-C--:B------:R-:W-:Y:S01]  /*4a60*/  LEA R30, P4, R25, R230.reuse, 0x2 ;  /* 0x000000e6191e7211 */ /* 0x080fe200078810ff */
[----:B------:R-:W-:Y:S01]  /*4a70*/  IMAD.U32 R25, RZ, RZ, UR16 ;  /* 0x00000010ff197e24 */ /* 0x000fe2000f8e00ff */
[-C--:B------:R-:W-:Y:S01]  /*4a80*/  LEA R24, P0, R31, R230.reuse, 0x2 ;  /* 0x000000e61f187211 */ /* 0x080fe200078010ff */
[----:B------:R-:W-:Y:S01]  /*4a90*/  IMAD.U32 R27, RZ, RZ, UR15 ;  /* 0x0000000fff1b7e24 */ /* 0x000fe2000f8e00ff */
[-C--:B------:R-:W-:Y:S01]  /*4aa0*/  LEA.HI.X.SX32 R31, R105, R231.reuse, 0x2, P4 ;  /* 0x000000e7691f7211 */ /* 0x080fe200020f16ff */
[----:B------:R-:W-:Y:S03]  /*4ab0*/  IMAD.U32 R35, RZ, RZ, UR13 ;  /* 0x0000000dff237e24 */ /* 0x000fe6000f8e00ff */
[-C--:B------:R-:W-:Y:S01]  /*4ac0*/  LEA.HI.X.SX32 R25, R25, R231.reuse, 0x2, P0 ;  /* 0x000000e719197211 */ /* 0x080fe200000f16ff */
[----:B------:R1:W-:Y:S01]  /*4ad0*/  RED.E.ADD.F32.FTZ.RN.STRONG.GPU [R30.64], R5 ;  /* 0x000000051e00798e */ /* 0x0003e2000c10e794 */
[----:B------:R-:W-:Y:S01]  /*4ae0*/  IMAD.U32 R105, RZ, RZ, UR15 ;  /* 0x0000000fff697e24 */ /* 0x000fe2000f8e00ff */
[-C--:B------:R-:W-:Y:S01]  /*4af0*/  LEA R34, P0, R27, R230.reuse, 0x2 ;  /* 0x000000e61b227211 */ /* 0x080fe200078010ff */
[----:B------:R-:W-:Y:S01]  /*4b00*/  IMAD.U32 R33, RZ, RZ, UR12 ;  /* 0x0000000cff217e24 */ /* 0x000fe2000f8e00ff */
[----:B------:R2:W-:Y:S01]  /*4b10*/  RED.E.ADD.F32.FTZ.RN.STRONG.GPU [R28.64], R6 ;  /* 0x000000061c00798e */ /* 0x0005e2000c10e794 */
[-C--:B------:R-:W-:Y:S01]  /*4b20*/  LEA R108, P4, R103, R230.reuse, 0x2 ;  /* 0x000000e6676c7211 */ /* 0x080fe200078810ff */
[----:B------:R-:W-:Y:S02]  /*4b30*/  IMAD.U32 R27, RZ, RZ, UR13 ;  /* 0x0000000dff1b7e24 */ /* 0x000fe4000f8e00ff */
[----:B------:R3:W-:Y:S01]  /*4b40*/  RED.E.ADD.F32.FTZ.RN.STRONG.GPU [R24.64], R7 ;  /* 0x000000071800798e */ /* 0x0007e2000c10e794 */
[-C--:B------:R-:W-:Y:S01]  /*4b50*/  LEA.HI.X.SX32 R109, R101, R231.reuse, 0x2, P4 ;  /* 0x000000e7656d7211 */ /* 0x080fe200020f16ff */
[----:B------:R-:W-:Y:S02]  /*4b60*/  IMAD.U32 R101, RZ, RZ, UR9 ;  /* 0x00000009ff657e24 */ /* 0x000fe4000f8e00ff */
[----:B------:R-:W-:Y:S02]  /*4b70*/  IMAD.U32 R103, RZ, RZ, UR10 ;  /* 0x0000000aff677e24 */ /* 0x000fe4000f8e00ff */
[----:B-1----:R-:W-:Y:S01]  /*4b80*/  IMAD.U32 R5, RZ, RZ, UR12 ;  /* 0x0000000cff057e24 */ /* 0x002fe2000f8e00ff */
[-C--:B--2---:R-:W-:Y:S02]  /*4b90*/  LEA R28, P3, R35, R230.reuse, 0x2 ;  /* 0x000000e6231c7211 */ /* 0x084fe400078610ff */
[-C--:B------:R-:W-:Y:S01]  /*4ba0*/  LEA.HI.X.SX32 R35, R105, R231.reuse, 0x2, P0 ;  /* 0x000000e769237211 */ /* 0x080fe200000f16ff */
[----:B------:R-:W-:Y:S01]  /*4bb0*/  IMAD.U32 R105, RZ, RZ, UR10 ;  /* 0x0000000aff697e24 */ /* 0x000fe2000f8e00ff */
[-C--:B------:R-:W-:Y:S01]  /*4bc0*/  LEA R6, P0, R33, R230.reuse, 0x2 ;  /* 0x000000e621067211 */ /* 0x080fe200078010ff */
[----:B------:R-:W-:Y:S01]  /*4bd0*/  IMAD.U32 R33, RZ, RZ, UR8 ;  /* 0x00000008ff217e24 */ /* 0x000fe2000f8e00ff */
[-C--:B------:R-:W-:Y:S01]  /*4be0*/  LEA.HI.X.SX32 R29, R27, R231.reuse, 0x2, P3 ;  /* 0x000000e71b1d7211 */ /* 0x080fe200018f16ff */
[----:B------:R1:W-:Y:S01]  /*4bf0*/  RED.E.ADD.F32.FTZ.RN.STRONG.GPU [R34.64], R8 ;  /* 0x000000082200798e */ /* 0x0003e2000c10e794 */
[-C--:B---3--:R-:W-:Y:S01]  /*4c00*/  LEA.HI.X.SX32 R7, R5, R231.reuse, 0x2, P0 ;  /* 0x000000e705077211 */ /* 0x088fe200000f16ff */
[----:B------:R-:W-:Y:S01]  /*4c10*/  IMAD.U32 R5, RZ, RZ, UR11 ;  /* 0x0000000bff057e24 */ /* 0x000fe2000f8e00ff */
[-C--:B------:R-:W-:Y:S01]  /*4c20*/  LEA R100, P0, R105, R230.reuse, 0x2 ;  /* 0x000000e669647211 */ /* 0x080fe200078010ff */
[----:B------:R2:W-:Y:S01]  /*4c30*/  RED.E.ADD.F32.FTZ.RN.STRONG.GPU [R108.64], R9 ;  /* 0x000000096c00798e */ /* 0x0005e2000c10e794 */
[-C--:B------:R-:W-:Y:S01]  /*4c40*/  LEA R102, P4, R33, R230.reuse, 0x2 ;  /* 0x000000e621667211 */ /* 0x080fe200078810ff */
[----:B------:R-:W-:Y:S01]  /*4c50*/  IMAD.U32 R27, RZ, RZ, UR7 ;  /* 0x00000007ff1b7e24 */ /* 0x000fe2000f8e00ff */
[-C--:B------:R-:W-:Y:S01]  /*4c60*/  LEA R32, P3, R5, R230.reuse, 0x2 ;  /* 0x000000e605207211 */ /* 0x080fe200078610ff */
[----:B------:R3:W-:Y:S01]  /*4c70*/  RED.E.ADD.F32.FTZ.RN.STRONG.GPU [R28.64], R10 ;  /* 0x0000000a1c00798e */ /* 0x0007e2000c10e794 */
[----:B------:R-:W-:Y:S02]  /*4c80*/  IMAD.U32 R25, RZ, RZ, UR6 ;  /* 0x00000006ff197e24 */ /* 0x000fe4000f8e00ff */
[-C--:B------:R-:W-:Y:S01]  /*4c90*/  LEA.HI.X.SX32 R33, R107, R231.reuse, 0x2, P3 ;  /* 0x000000e76b217211 */ /* 0x080fe200018f16ff */
[----:B------:R4:W-:Y:S01]  /*4ca0*/  RED.E.ADD.F32.FTZ.RN.STRONG.GPU [R6.64], R11 ;  /* 0x0000000b0600798e */ /* 0x0009e2000c10e794 */
[-C--:B------:R-:W-:Y:S03]  /*4cb0*/  LEA R106, P3, R27, R230.reuse, 0x2 ;  /* 0x000000e61b6a7211 */ /* 0x080fe600078610ff */
[----:B------:R-:W-:Y:S04]  /*4cc0*/  RED.E.ADD.F32.FTZ.RN.STRONG.GPU [R230.64+0x80], R12 ;  /* 0x0000800ce600798e */ /* 0x000fe8000c10e794 */
[----:B------:R-:W-:Y:S04]  /*4cd0*/  RED.E.ADD.F32.FTZ.RN.STRONG.GPU [R30.64+0x80], R13 ;  /* 0x0000800d1e00798e */ /* 0x000fe8000c10e794 */
[----:B------:R-:W-:Y:S01]  /*4ce0*/  RED.E.ADD.F32.FTZ.RN.STRONG.GPU [R32.64], R14 ;  /* 0x0000000e2000798e */ /* 0x000fe2000c10e794 */
[----:B-1----:R-:W-:Y:S01]  /*4cf0*/  IMAD.U32 R35, RZ, RZ, UR9 ;  /* 0x00000009ff237e24 */ /* 0x002fe2000f8e00ff */
[-C--:B------:R-:W-:Y:S02]  /*4d00*/  LEA R34, P5, R101, R230.reuse, 0x2 ;  /* 0x000000e665227211 */ /* 0x080fe400078a10ff */
[-C--:B------:R-:W-:Y:S01]  /*4d10*/  LEA.HI.X.SX32 R101, R103, R231.reuse, 0x2, P0 ;  /* 0x000000e767657211 */ /* 0x080fe200000f16ff */
[----:B--2---:R-:W-:Y:S01]  /*4d20*/  IMAD.U32 R9, RZ, RZ, UR7 ;  /* 0x00000007ff097e24 */ /* 0x004fe2000f8e00ff */
[-C--:B------:R-:W-:Y:S02]  /*4d30*/  LEA.HI.X.SX32 R35, R35, R231.reuse, 0x2, P5 ;  /* 0x000000e723237211 */ /* 0x080fe400028f16ff */
[----:B------:R-:W-:Y:S01]  /*4d40*/  LEA R108, P0, R25, R230, 0x2 ;  /* 0x000000e6196c7211 */ /* 0x000fe200078010ff */
[----:B---3--:R-:W-:Y:S01]  /*4d50*/  IMAD.U32 R29, RZ, RZ, UR8 ;  /* 0x00000008ff1d7e24 */ /* 0x008fe2000f8e00ff */
[----:B------:R-:W-:Y:S01]  /*4d60*/  RED.E.ADD.F32.FTZ.RN.STRONG.GPU [R100.64], R15 ;  /* 0x0000000f6400798e */ /* 0x000fe2000c10e794 */
[-C--:B------:R-:W-:Y:S01]  /*4d70*/  LEA.HI.X.SX32 R107, R9, R231.reuse, 0x2, P3 ;  /* 0x000000e7096b7211 */ /* 0x080fe200018f16ff */
[----:B----4-:R-:W-:Y:S02]  /*4d80*/  IMAD.U32 R7, RZ, RZ, UR6 ;  /* 0x00000006ff077e24 */ /* 0x010fe4000f8e00ff */
[-C--:B------:R-:W-:Y:S01]  /*4d90*/  LEA.HI.X.SX32 R103, R29, R231.reuse, 0x2, P4 ;  /* 0x000000e71d677211 */ /* 0x080fe200020f16ff */
[----:B------:R-:W-:Y:S01]  /*4da0*/  RED.E.ADD.F32.FTZ.RN.STRONG.GPU [R34.64], R16 ;  /* 0x000000102200798e */ /* 0x000fe2000c10e794 */
[----:B------:R-:W-:Y:S02]  /*4db0*/  ISETP.GT.AND P5, PT, R218, RZ, PT ;  /* 0x000000ffda00720c */ /* 0x000fe40003fa4270 */
[----:B------:R-:W-:Y:S01]  /*4dc0*/  LEA.HI.X.SX32 R109, R7, R231, 0x2, P0 ;  /* 0x000000e7076d7211 */ /* 0x000fe200000f16ff */
[----:B------:R-:W-:Y:S01]  /*4dd0*/  LDSM.16.MT88.4 R8, [R176] ;  /* 0x00000000b008783b */ /* 0x000fe20000004200 */
[----:B------:R-:W-:Y:S02]  /*4de0*/  @P6 IADD3 R210, P3, R210, -0x100, RZ ;  /* 0xffffff00d2d26810 */ /* 0x000fe40007f7e0ff */
[----:B------:R-:W-:Y:S01]  /*4df0*/  @P6 IADD3 R208, P4, R208, -0x100, RZ ;  /* 0xffffff00d0d06810 */ /* 0x000fe20007f9e0ff */
[----:B------:R-:W1:Y:S01]  /*4e00*/  LDSM.16.MT88.4 R4, [R177+0xa000] ;  /* 0x00a00000b104783b */ /* 0x000e620000004200 */
[----:B------:R-:W-:Y:S02]  /*4e10*/  @P6 IADD3.X R211, R211, -0x1, RZ, P3, !PT ;  /* 0xffffffffd3d36810 */ /* 0x000fe40001ffe4ff */
[----:B------:R-:W-:Y:S01]  /*4e20*/  @P6 IADD3.X R209, R209, -0x1, RZ, P4, !PT ;  /* 0xffffffffd1d16810 */ /* 0x000fe200027fe4ff */
[----:B------:R-:W-:Y:S04]  /*4e30*/  RED.E.ADD.F32.FTZ.RN.STRONG.GPU [R102.64], R17 ;  /* 0x000000116600798e */ /* 0x000fe8000c10e794 */
[----:B------:R-:W-:Y:S04]  /*4e40*/  RED.E.ADD.F32.FTZ.RN.STRONG.GPU [R106.64], R18 ;  /* 0x000000126a00798e */ /* 0x000fe8000c10e794 */
[----:B------:R-:W-:Y:S04]  /*4e50*/  RED.E.ADD.F32.FTZ.RN.STRONG.GPU [R108.64], R19 ;  /* 0x000000136c00798e */ /* 0x000fe8000c10e794 */
[----:B------:R-:W2:Y:S04]  /*4e60*/  LDSM.16.MT88.4 R24, [R104] ;  /* 0x000000006818783b */ /* 0x000ea80000004200 */
[----:B------:R-:W-:Y:S04]  /*4e70*/  LDSM.16.MT88.4 R28, [R177+0xa800] ;  /* 0x00a80000b11c783b */ /* 0x000fe80000004200 */
[----:B------:R-:W3:Y:S04]  /*4e80*/  LDSM.16.MT88.4 R12, [R176+0x800] ;  /* 0x00080000b00c783b */ /* 0x000ee80000004200 */
[----:B------:R-:W4:Y:S04]  /*4e90*/  LDSM.16.MT88.4 R32, [R177+0xc800] ;  /* 0x00c80000b120783b */ /* 0x000f280000004200 */
[----:B------:R-:W2:Y:S04]  /*4ea0*/  LDSM.16.MT88.4 R100, [R104+0x800] ;  /* 0x000800006864783b */ /* 0x000ea80000004200 */
[----:B------:R-:W-:Y:S01]  /*4eb0*/  LDSM.16.MT88.4 R16, [R176+0x1000] ;  /* 0x00100000b010783b */ /* 0x000fe20000004200 */
[-C--:B-1----:R-:W-:Y:S08]  /*4ec0*/  HMMA.16816.F32 R68, R4, R8.reuse, R68 ;  /* 0x000000080444723c */ /* 0x082ff00000001844 */
[C---:B------:R-:W-:Y:S08]  /*4ed0*/  HMMA.16816.F32 R72, R20.reuse, R8, R72 ;  /* 0x000000081448723c */ /* 0x040ff00000001848 */
[-C--:B------:R-:W-:Y:S08]  /*4ee0*/  HMMA.16816.F32 R76, R20, R10.reuse, R76 ;  /* 0x0000000a144c723c */ /* 0x080ff0000000184c */
[C---:B------:R-:W-:Y:S01]  /*4ef0*/  HMMA.16816.F32 R80, R4.reuse, R10, R80 ;  /* 0x0000000a0450723c */ /* 0x040fe20000001850 */
[----:B------:R-:W1:Y:S07]  /*4f00*/  LDSM.16.MT88.4 R8, [R177+0xb000] ;  /* 0x00b00000b108783b */ /* 0x000e6e0000004200 */
[-C--:B--2---:R-:W-:Y:S08]  /*4f10*/  HMMA.16816.F32 R84, R4, R24.reuse, R84 ;  /* 0x000000180454723c */ /* 0x084ff00000001854 */
[C---:B------:R-:W-:Y:S08]  /*4f20*/  HMMA.16816.F32 R88, R20.reuse, R24, R88 ;  /* 0x000000181458723c */ /* 0x040ff00000001858 */
[-C--:B------:R-:W-:Y:S01]  /*4f30*/  HMMA.16816.F32 R92, R20, R26.reuse, R92 ;  /* 0x0000001a145c723c */ /* 0x080fe2000000185c */
[----:B------:R-:W2:Y:S07]  /*4f40*/  LDSM.16.MT88.4 R20, [R177+0xd000] ;  /* 0x00d00000b114783b */ /* 0x000eae0000004200 */
[----:B------:R-:W-:Y:S01]  /*4f50*/  HMMA.16816.F32 R96, R4, R26, R96 ;  /* 0x0000001a0460723c */ /* 0x000fe20000001860 */
[----:B------:R-:W1:Y:S04]  /*4f60*/  LDSM.16.MT88.4 R4, [R104+0x1000] ;  /* 0x001000006804783b */ /* 0x000e680000004200 */
[----:B------:R-:W-:Y:S03]  /*4f70*/  LDSM.16.MT88.4 R24, [R176+0x1800] ;  /* 0x00180000b018783b */ /* 0x000fe60000004200 */
[-C--:B---3--:R-:W-:Y:S08]  /*4f80*/  HMMA.16816.F32 R68, R28, R12.reuse, R68 ;  /* 0x0000000c1c44723c */ /* 0x088ff00000001844 */
[C---:B----4-:R-:W-:Y:S08]  /*4f90*/  HMMA.16816.F32 R72, R32.reuse, R12, R72 ;  /* 0x0000000c2048723c */ /* 0x050ff00000001848 */
[-C--:B------:R-:W-:Y:S08]  /*4fa0*/  HMMA.16816.F32 R76, R32, R14.reuse, R76 ;  /* 0x0000000e204c723c */ /* 0x080ff0000000184c */
[C---:B------:R-:W-:Y:S01]  /*4fb0*/  HMMA.16816.F32 R80, R28.reuse, R14, R80 ;  /* 0x0000000e1c50723c */ /* 0x040fe20000001850 */
[----:B------:R-:W3:Y:S07]  /*4fc0*/  LDSM.16.MT88.4 R12, [R177+0xb800] ;  /* 0x00b80000b10c783b */ /* 0x000eee0000004200 */
[-C--:B------:R-:W-:Y:S08]  /*4fd0*/  HMMA.16816.F32 R84, R28, R100.reuse, R84 ;  /* 0x000000641c54723c */ /* 0x080ff00000001854 */
[C---:B------:R-:W-:Y:S08]  /*4fe0*/  HMMA.16816.F32 R88, R32.reuse, R100, R88 ;  /* 0x000000642058723c */ /* 0x040ff00000001858 */
[-C--:B------:R-:W-:Y:S01]  /*4ff0*/  HMMA.16816.F32 R92, R32, R102.reuse, R92 ;  /* 0x00000066205c723c */ /* 0x080fe2000000185c */
[----:B------:R-:W4:Y:S07]  /*5000*/  LDSM.16.MT88.4 R32, [R177+0xd800] ;  /* 0x00d80000b120783b */ /* 0x000f2e0000004200 */
[----:B------:R-:W-:Y:S01]  /*5010*/  HMMA.16816.F32 R96, R28, R102, R96 ;  /* 0x000000661c60723c */ /* 0x000fe20000001860 */
[----:B------:R-:W3:Y:S07]  /*5020*/  LDSM.16.MT88.4 R28, [R104+0x1800] ;  /* 0x00180000681c783b */ /* 0x000eee0000004200 */
[-C--:B-1----:R-:W-:Y:S08]  /*5030*/  HMMA.16816.F32 R68, R8, R16.reuse, R68 ;  /* 0x000000100844723c */ /* 0x082ff00000001844 */
[C---:B--2---:R-:W-:Y:S08]  /*5040*/  HMMA.16816.F32 R72, R20.reuse, R16, R72 ;  /* 0x000000101448723c */ /* 0x044ff00000001848 */
[-C--:B------:R-:W-:Y:S08]  /*5050*/  HMMA.16816.F32 R76, R20, R18.reuse, R76 ;  /* 0x00000012144c723c */ /* 0x080ff0000000184c */
[C---:B------:R-:W-:Y:S08]  /*5060*/  HMMA.16816.F32 R80, R8.reuse, R18, R80 ;  /* 0x000000120850723c */ /* 0x040ff00000001850 */
[-C--:B------:R-:W-:Y:S08]  /*5070*/  HMMA.16816.F32 R84, R8, R4.reuse, R84 ;  /* 0x000000040854723c */ /* 0x080ff00000001854 */
[C---:B------:R-:W-:Y:S07]  /*5080*/  HMMA.16816.F32 R88, R20.reuse, R4, R88 ;  /* 0x000000041458723c */ /* 0x040fee0000001858 */
[----:B------:R-:W-:Y:S01]  /*5090*/  LOP3.LUT R4, R218, 0x1, RZ, 0xc0, !PT ;  /* 0x00000001da047812 */ /* 0x000fe200078ec0ff */
[-C--:B------:R-:W-:Y:S03]  /*50a0*/  HMMA.16816.F32 R92, R20, R6.reuse, R92 ;  /* 0x00000006145c723c */ /* 0x080fe6000000185c */
[----:B------:R-:W-:Y:S02]  /*50b0*/  ISETP.NE.U32.AND P0, PT, R4, 0x1, PT ;  /* 0x000000010400780c */ /* 0x000fe40003f05070 */
[----:B------:R-:W-:Y:S02]  /*50c0*/  IADD3 R4, R176, -0x2000, RZ ;  /* 0xffffe000b0047810 */ /* 0x000fe40007ffe0ff */
[----:B------:R-:W-:Y:S01]  /*50d0*/  IADD3 R218, R218, -0x1, RZ ;  /* 0xffffffffdada7810 */ /* 0x000fe20007ffe0ff */
[----:B------:R-:W-:Y:S08]  /*50e0*/  HMMA.16816.F32 R96, R8, R6, R96 ;  /* 0x000000060860723c */ /* 0x000ff00000001860 */
[-C--:B---3--:R-:W-:Y:S05]  /*50f0*/  HMMA.16816.F32 R68, R12, R24.reuse, R68 ;  /* 0x000000180c44723c */ /* 0x088fea0000001844 */
[----:B------:R-:W-:Y:S03]  /*5100*/  @P0 IADD3 R4, R176, 0x2000, RZ ;  /* 0x00002000b0040810 */ /* 0x000fe60007ffe0ff */
[C---:B----4-:R-:W-:Y:S04]  /*5110*/  HMMA.16816.F32 R72, R32.reuse, R24, R72 ;  /* 0x000000182048723c */ /* 0x050fe80000001848 */
[----:B------:R-:W-:Y:S04]  /*5120*/  IMAD.MOV.U32 R176, RZ, RZ, R4 ;  /* 0x000000ffffb07224 */ /* 0x000fe800078e0004 */
[-C--:B------:R-:W-:Y:S08]  /*5130*/  HMMA.16816.F32 R76, R32, R26.reuse, R76 ;  /* 0x0000001a204c723c */ /* 0x080ff0000000184c */
[C---:B------:R-:W-:Y:S08]  /*5140*/  HMMA.16816.F32 R80, R12.reuse, R26, R80 ;  /* 0x0000001a0c50723c */ /* 0x040ff00000001850 */
[-C--:B------:R-:W-:Y:S08]  /*5150*/  HMMA.16816.F32 R84, R12, R28.reuse, R84 ;  /* 0x0000001c0c54723c */ /* 0x080ff00000001854 */
[C---:B------:R-:W-:Y:S08]  /*5160*/  HMMA.16816.F32 R88, R32.reuse, R28, R88 ;  /* 0x0000001c2058723c */ /* 0x040ff00000001858 */
[-C--:B------:R-:W-:Y:S08]  /*5170*/  HMMA.16816.F32 R92, R32, R30.reuse, R92 ;  /* 0x0000001e205c723c */ /* 0x080ff0000000185c */
[----:B------:R-:W-:Y:S01]  /*5180*/  HMMA.16816.F32 R96, R12, R30, R96 ;  /* 0x0000001e0c60723c */ /* 0x000fe20000001860 */
[----:B------:R-:W-:-:S07]  /*5190*/  @P5 BRA `(.L_x_9) ;  /* 0xffffd7d000005947 */ /* 0x000fce000383ffff */
[----:B------:R-:W-:Y:S01]  /*51a0*/  BAR.SYNC.DEFER_BLOCKING 0x0 ;  /* 0x0000000000007b1d */ /* 0x000fe20000010000 */
[----:B------:R-:W-:Y:S01]  /*51b0*/  FMUL.FTZ R68, R68, c[0x0][0x2e0] ;  /* 0x0000b80044447a20 */ /* 0x000fe20000410000 */
[----:B------:R-:W-:Y:S01]  /*51c0*/  F2FP.PACK_AB R37, R37, R36 ;  /* 0x000000242525723e */ /* 0x000fe200000000ff */
        /* <DEDUP_REMOVED lines=23> */
[----:B------:R1:W-:Y:S01]  /*5340*/  STS [R200], R69 ;  /* 0x00000045c8007388 */ /* 0x0003e20000000800 */
[----:B------:R-:W-:Y:S01]  /*5350*/  FMUL.FTZ R77, R77, c[0x0][0x2e0] ;  /* 0x0000b8004d4d7a20 */ /* 0x000fe20000410000 */
[----:B------:R-:W-:Y:S01]  /*5360*/  F2FP.PACK_AB R75, R75, R74 ;  /* 0x0000004a4b4b723e */ /* 0x000fe200000000ff */
[----:B------:R-:W-:Y:S01]  /*5370*/  FMUL.FTZ R78, R78, c[0x0][0x2e0] ;  /* 0x0000b8004e4e7a20 */ /* 0x000fe20000410000 */
[----:B------:R1:W-:Y:S01]  /*5380*/  STS [R200+0x400], R71 ;  /* 0x00040047c8007388 */ /* 0x0003e20000000800 */
[----:B------:R-:W-:Y:S01]  /*5390*/  FMUL.FTZ R79, R79, c[0x0][0x2e0] ;  /* 0x0000b8004f4f7a20 */ /* 0x000fe20000410000 */
[----:B------:R-:W-:Y:S01]  /*53a0*/  F2FP.PACK_AB R77, R77, R76 ;  /* 0x0000004c4d4d723e */ /* 0x000fe200000000ff */
[----:B------:R-:W-:Y:S01]  /*53b0*/  FMUL.FTZ R84, R84, c[0x0][0x2e0] ;  /* 0x0000b80054547a20 */ /* 0x000fe20000410000 */
[----:B------:R1:W-:Y:S01]  /*53c0*/  STS [R204], R81 ;  /* 0x00000051cc007388 */ /* 0x0003e20000000800 */
        /* <DEDUP_REMOVED lines=29> */
[----:B------:R-:W-:-:S02]  /*55a0*/  F2FP.PACK_AB R92, R93, R92 ;  /* 0x0000005c5d5c723e */ /* 0x000fc400000000ff */
[----:B------:R1:W-:Y:S01]  /*55b0*/  STS [R207], R96 ;  /* 0x00000060cf007388 */ /* 0x0003e20000000800 */
[----:B------:R-:W-:Y:S02]  /*55c0*/  F2FP.PACK_AB R47, R47, R46 ;  /* 0x0000002e2f2f723e */ /* 0x000fe400000000ff */
[----:B------:R-:W-:Y:S01]  /*55d0*/  F2FP.PACK_AB R94, R95, R94 ;  /* 0x0000005e5f5e723e */ /* 0x000fe200000000ff */
[----:B------:R1:W-:Y:S01]  /*55e0*/  STS [R207+0x400], R98 ;  /* 0x00040062cf007388 */ /* 0x0003e20000000800 */
[----:B------:R-:W-:Y:S02]  /*55f0*/  F2FP.PACK_AB R53, R53, R52 ;  /* 0x000000343535723e */ /* 0x000fe400000000ff */
[----:B------:R-:W-:Y:S01]  /*5600*/  F2FP.PACK_AB R55, R55, R54 ;  /* 0x000000363737723e */ /* 0x000fe200000000ff */
[----:B------:R1:W-:Y:S01]  /*5610*/  STS [R202+0x2000], R89 ;  /* 0x00200059ca007388 */ /* 0x0003e20000000800 */
[----:B------:R-:W-:Y:S02]  /*5620*/  F2FP.PACK_AB R64, R65, R64 ;  /* 0x000000404140723e */ /* 0x000fe400000000ff */
[----:B------:R-:W-:Y:S01]  /*5630*/  F2FP.PACK_AB R66, R67, R66 ;  /* 0x000000424342723e */ /* 0x000fe200000000ff */
[----:B------:R1:W-:Y:S01]  /*5640*/  STS [R202+0x2400], R91 ;  /* 0x0024005bca007388 */ /* 0x0003e20000000800 */
[----:B------:R-:W-:-:S02]  /*5650*/  F2FP.PACK_AB R57, R57, R56 ;  /* 0x000000383939723e */ /* 0x000fc400000000ff */
[----:B------:R-:W-:Y:S01]  /*5660*/  F2FP.PACK_AB R59, R59, R58 ;  /* 0x0000003a3b3b723e */ /* 0x000fe200000000ff */
[----:B------:R1:W-:Y:S01]  /*5670*/  STS [R207+0x2000], R92 ;  /* 0x0020005ccf007388 */ /* 0x0003e20000000800 */
[----:B------:R-:W-:Y:S02]  /*5680*/  F2FP.PACK_AB R60, R61, R60 ;  /* 0x0000003c3d3c723e */ /* 0x000fe400000000ff */
[----:B------:R-:W-:Y:S01]  /*5690*/  F2FP.PACK_AB R62, R63, R62 ;  /* 0x0000003e3f3e723e */ /* 0x000fe200000000ff */
[----:B------:R1:W-:Y:S01]  /*56a0*/  STS [R207+0x2400], R94 ;  /* 0x0024005ecf007388 */ /* 0x0003e20000000800 */
[----:B------:R-:W-:Y:S02]  /*56b0*/  ISETP.NE.AND P0, PT, R222, -0x1, PT ;  /* 0xffffffffde00780c */ /* 0x000fe40003f05270 */
[----:B------:R-:W-:Y:S01]  /*56c0*/  SHF.R.S32.HI R4, RZ, 0x1f, R195 ;  /* 0x0000001fff047819 */ /* 0x000fe200000114c3 */
[----:B------:R1:W-:Y:S04]  /*56d0*/  STS [R200+0x4000], R37 ;  /* 0x00400025c8007388 */ /* 0x0003e80000000800 */
[----:B------:R1:W-:Y:S04]  /*56e0*/  STS [R200+0x4400], R39 ;  /* 0x00440027c8007388 */ /* 0x0003e80000000800 */
[----:B------:R1:W-:Y:S02]  /*56f0*/  STS [R204+0x4000], R49 ;  /* 0x00400031cc007388 */ /* 0x0003e40000000800 */
[----:B------:R-:W-:-:S02]  /*5700*/  @P0 IADD3 R32, R219, R222, RZ ;  /* 0x000000dedb200210 */ /* 0x000fc40007ffe0ff */
[----:B------:R1:W-:Y:S03]  /*5710*/  STS [R203+0x4000], R50 ;  /* 0x00400032cb007388 */ /* 0x0003e60000000800 */
[C---:B------:R-:W-:Y:S01]  /*5720*/  @P0 IMAD.WIDE.U32 R34, R32.reuse, c[0x0][0x3a0], RZ ;  /* 0x0000e80020220a25 */ /* 0x040fe200078e00ff */
[----:B------:R1:W-:Y:S03]  /*5730*/  STS [R200+0x6000], R41 ;  /* 0x00600029c8007388 */ /* 0x0003e60000000800 */
[----:B------:R-:W-:Y:S01]  /*5740*/  @P0 IMAD R32, R32, c[0x0][0x3a4], R35 ;  /* 0x0000e90020200a24 */ /* 0x000fe200078e0223 */
[----:B------:R1:W-:Y:S04]  /*5750*/  STS [R200+0x6400], R43 ;  /* 0x0064002bc8007388 */ /* 0x0003e80000000800 */
        /* <DEDUP_REMOVED lines=9> */
[----:B------:R1:W-:Y:S01]  /*57f0*/  STS [R207+0x6400], R62 ;  /* 0x0064003ecf007388 */ /* 0x0003e20000000800 */
        /* <DEDUP_REMOVED lines=10> */
.L_x_10:
        /* <DEDUP_REMOVED lines=15> */
.L_x_11:
[----:B------:R-:W-:Y:S01]  /*5990*/  BAR.SYNC.DEFER_BLOCKING 0x0 ;  /* 0x0000000000007b1d */ /* 0x000fe20000010000 */
[C---:B------:R-:W-:Y:S01]  /*59a0*/  SHF.L.U32 R38, R197.reuse, 0x7, RZ ;  /* 0x00000007c5267819 */ /* 0x040fe200000006ff */
[----:B------:R-:W-:Y:S01]  /*59b0*/  IMAD R220, R197, -0x80, R220 ;  /* 0xffffff80c5dc7824 */ /* 0x000fe200078e02dc */
[----:B-1----:R-:W-:Y:S02]  /*59c0*/  SHF.R.S32.HI R43, RZ, 0x1f, R192 ;  /* 0x0000001fff2b7819 */ /* 0x002fe400000114c0 */
[----:B------:R-:W-:Y:S01]  /*59d0*/  SHF.R.S32.HI R37, RZ, 0x1f, R38 ;  /* 0x0000001fff257819 */ /* 0x000fe20000011426 */
[----:B------:R-:W-:Y:S01]  /*59e0*/  BSSY B0, `(.L_x_12) ;  /* 0x0000020000007945 */ /* 0x000fe20003800000 */
[----:B------:R-:W-:Y:S02]  /*59f0*/  MOV R42, R192 ;  /* 0x000000c0002a7202 */ /* 0x000fe40000000f00 */
[----:B------:R-:W-:Y:S01]  /*5a00*/  ISETP.GE.AND P4, PT, R191, R220, PT ;  /* 0x000000dcbf00720c */ /* 0x000fe20003f86270 */
[----:B------:R-:W-:Y:S01]  /*5a10*/  IMAD R33, R37, c[0x0][0x3a0], RZ ;  /* 0x0000e80025217a24 */ /* 0x000fe200078e02ff */
[----:B------:R-:W-:Y:S01]  /*5a20*/  SHF.R.S32.HI R36, RZ, 0x1f, R212 ;  /* 0x0000001fff247819 */ /* 0x000fe200000114d4 */
[----:B------:R-:W-:Y:S01]  /*5a30*/  IMAD.WIDE.U32 R40, R38, c[0x0][0x3a0], R42 ;  /* 0x0000e80026287a25 */ /* 0x000fe200078e002a */
[----:B------:R-:W-:-:S03]  /*5a40*/  SHF.R.S32.HI R39, RZ, 0x1f, R191 ;  /* 0x0000001fff277819 */ /* 0x000fc600000114bf */
[----:B------:R-:W-:Y:S01]  /*5a50*/  IMAD R33, R38, c[0x0][0x3a4], R33 ;  /* 0x0000e90026217a24 */ /* 0x000fe200078e0221 */
[----:B------:R-:W-:-:S04]  /*5a60*/  IADD3 R44, P0, R34, R40, RZ ;  /* 0x00000028222c7210 */ /* 0x000fc80007f1e0ff */
[----:B------:R-:W-:Y:S01]  /*5a70*/  IADD3.X R45, R32, R41, R33, P0, !PT ;  /* 0x00000029202d7210 */ /* 0x000fe200007fe421 */
[----:B------:R-:W-:Y:S01]  /*5a80*/  IMAD R41, R36, c[0x0][0x3b8], RZ ;  /* 0x0000ee0024297a24 */ /* 0x000fe200078e02ff */
[----:B------:R1:W2:Y:S03]  /*5a90*/  LDS.128 R28, [R196+0x7000] ;  /* 0x00700000c41c7984 */ /* 0x0002a60000000c00 */
[C---:B------:R-:W-:Y:S01]  /*5aa0*/  IMAD R41, R212.reuse, c[0x0][0x3bc], R41 ;  /* 0x0000ef00d4297a24 */ /* 0x040fe200078e0229 */
[----:B------:R1:W3:Y:S01]  /*5ab0*/  LDS.128 R24, [R196+0x8000] ;  /* 0x00800000c4187984 */ /* 0x0002e20000000c00 */
[----:B------:R-:W-:-:S03]  /*5ac0*/  IMAD.WIDE.U32 R44, R212, c[0x0][0x3b8], R44 ;  /* 0x0000ee00d42c7a25 */ /* 0x000fc600078e002c */
[----:B------:R1:W4:Y:S02]  /*5ad0*/  LDS.128 R20, [R196+0x9000] ;  /* 0x00900000c4147984 */ /* 0x0003240000000c00 */
[----:B------:R-:W-:Y:S02]  /*5ae0*/  IADD3 R41, R45, R41, RZ ;  /* 0x000000292d297210 */ /* 0x000fe40007ffe0ff */
[----:B------:R1:W1:Y:S04]  /*5af0*/  LDS.128 R16, [R196+0xa000] ;  /* 0x00a00000c4107984 */ /* 0x0002680000000c00 */
[----:B------:R1:W1:Y:S04]  /*5b00*/  LDS.128 R12, [R196+0xb000] ;  /* 0x00b00000c40c7984 */ /* 0x0002680000000c00 */
[----:B------:R1:W1:Y:S04]  /*5b10*/  LDS.128 R8, [R196+0xc000] ;  /* 0x00c00000c4087984 */ /* 0x0002680000000c00 */
[----:B------:R1:W1:Y:S01]  /*5b20*/  LDS.128 R4, [R196+0xd000] ;  /* 0x00d00000c4047984 */ /* 0x0002620000000c00 */
[----:B------:R-:W-:Y:S05]  /*5b30*/  @P4 BRA `(.L_x_13) ;  /* 0x000000a000004947 */ /* 0x000fea0003800000 */
[----:B------:R-:W4:Y:S01]  /*5b40*/  LDS.128 R32, [R196+0x6000] ;  /* 0x00600000c4207984 */ /* 0x000f220000000c00 */
[----:B------:R-:W-:Y:S01]  /*5b50*/  MOV R46, R44 ;  /* 0x0000002c002e7202 */ /* 0x000fe20000000f00 */
[----:B------:R-:W-:Y:S01]  /*5b60*/  IMAD R40, R39, c[0x0][0x3a0], RZ ;  /* 0x0000e80027287a24 */ /* 0x000fe200078e02ff */
[----:B------:R-:W-:-:S03]  /*5b70*/  MOV R47, R41 ;  /* 0x00000029002f7202 */ /* 0x000fc60000000f00 */
[C---:B------:R-:W-:Y:S02]  /*5b80*/  IMAD R40, R191.reuse, c[0x0][0x3a4], R40 ;  /* 0x0000e900bf287a24 */ /* 0x040fe400078e0228 */
[----:B------:R-:W-:-:S05]  /*5b90*/  IMAD.WIDE.U32 R46, R191, c[0x0][0x3a0], R46 ;  /* 0x0000e800bf2e7a25 */ /* 0x000fca00078e002e */
[----:B------:R-:W-:Y:S02]  /*5ba0*/  IADD3 R40, R47, R40, RZ ;  /* 0x000000282f287210 */ /* 0x000fe40007ffe0ff */
[----:B------:R-:W-:-:S04]  /*5bb0*/  LEA R48, P0, R46, c[0x0][0x340], 0x1 ;  /* 0x0000d0002e307a11 */ /* 0x000fc800078008ff */
[----:B------:R-:W-:-:S05]  /*5bc0*/  LEA.HI.X R49, R46, c[0x0][0x344], R40, 0x1, P0 ;  /* 0x0000d1002e317a11 */ /* 0x000fca00000f0c28 */
[----:B----4-:R4:W-:Y:S04]  /*5bd0*/  STG.E.128 [R48.64], R32 ;  /* 0x0000002030007986 */ /* 0x0109e8000c101d14 */
.L_x_13:
[----:B------:R-:W-:Y:S05]  /*5be0*/  BSYNC B0 ;  /* 0x0000000000007941 */ /* 0x000fea0003800000 */
.L_x_12:
[----:B----4-:R-:W-:Y:S01]  /*5bf0*/  IADD3 R33, R191, 0x20, RZ ;  /* 0x00000020bf217810 */ /* 0x010fe20007ffe0ff */
[----:B------:R-:W-:Y:S03]  /*5c00*/  BSSY B0, `(.L_x_14) ;  /* 0x000000d000007945 */ /* 0x000fe60003800000 */
[----:B------:R-:W-:-:S13]  /*5c10*/  ISETP.GE.AND P3, PT, R33, R220, PT ;  /* 0x000000dc2100720c */ /* 0x000fda0003f66270 */
[----:B------:R-:W-:Y:S05]  /*5c20*/  @P3 BRA `(.L_x_15) ;  /* 0x000000a000003947 */ /* 0x000fea0003800000 */
[----:B------:R-:W-:Y:S02]  /*5c30*/  IADD3 R33, P0, R191, 0x20, RZ ;  /* 0x00000020bf217810 */ /* 0x000fe40007f1e0ff */
[----:B------:R-:W-:Y:S02]  /*5c40*/  MOV R40, R44 ;  /* 0x0000002c00287202 */ /* 0x000fe40000000f00 */
[----:B------:R-:W-:-:S03]  /*5c50*/  IADD3.X R32, RZ, R39, RZ, P0, !PT ;  /* 0x00000027ff207210 */ /* 0x000fc600007fe4ff */
[----:B------:R-:W-:-:S04]  /*5c60*/  IMAD.WIDE.U32 R34, R33, c[0x0][0x3a0], R40 ;  /* 0x0000e80021227a25 */ /* 0x000fc800078e0028 */
[----:B------:R-:W-:Y:S01]  /*5c70*/  IMAD R32, R32, c[0x0][0x3a0], RZ ;  /* 0x0000e80020207a24 */ /* 0x000fe200078e02ff */
[----:B------:R-:W-:-:S03]  /*5c80*/  LEA R46, P0, R34, c[0x0][0x340], 0x1 ;  /* 0x0000d000222e7a11 */ /* 0x000fc600078008ff */
[----:B------:R-:W-:-:S05]  /*5c90*/  IMAD R32, R33, c[0x0][0x3a4], R32 ;  /* 0x0000e90021207a24 */ /* 0x000fca00078e0220 */
[----:B------:R-:W-:-:S04]  /*5ca0*/  IADD3 R32, R35, R32, RZ ;  /* 0x0000002023207210 */ /* 0x000fc80007ffe0ff */
[----:B------:R-:W-:-:S05]  /*5cb0*/  LEA.HI.X R47, R34, c[0x0][0x344], R32, 0x1, P0 ;  /* 0x0000d100222f7a11 */ /* 0x000fca00000f0c20 */
[----:B--2---:R2:W-:Y:S02]  /*5cc0*/  STG.E.128 [R46.64], R28 ;  /* 0x0000001c2e007986 */ /* 0x0045e4000c101d14 */
.L_x_15:
[----:B------:R-:W-:Y:S05]  /*5cd0*/  BSYNC B0 ;  /* 0x0000000000007941 */ /* 0x000fea0003800000 */
.L_x_14:
[----:B--2---:R-:W-:Y:S01]  /*5ce0*/  IADD3 R29, R191, 0x40, RZ ;  /* 0x00000040bf1d7810 */ /* 0x004fe20007ffe0ff */
        /* <DEDUP_REMOVED lines=12> */
[----:B---3--:R2:W-:Y:S02]  /*5db0*/  STG.E.128 [R32.64], R24 ;  /* 0x0000001820007986 */ /* 0x0085e4000c101d14 */
.L_x_17:
[----:B------:R-:W-:Y:S05]  /*5dc0*/  BSYNC B0 ;  /* 0x0000000000007941 */ /* 0x000fea0003800000 */
.L_x_16:
[----:B--23--:R-:W-:Y:S01]  /*5dd0*/  IADD3 R25, R191, 0x60, RZ ;  /* 0x00000060bf197810 */ /* 0x00cfe20007ffe0ff */
        /* <DEDUP_REMOVED lines=12> */
[----:B------:R2:W-:Y:S02]  /*5ea0*/  STG.E.128 [R28.64], R20 ;  /* 0x000000141c007986 */ /* 0x0005e4000c101d14 */
.L_x_19:
[----:B------:R-:W-:Y:S05]  /*5eb0*/  BSYNC B0 ;  /* 0x0000000000007941 */ /* 0x000fea0003800000 */
.L_x_18:
[----:B------:R-:W-:Y:S01]  /*5ec0*/  IMAD.WIDE.U32 R42, R38, c[0x0][0x3a8], R42 ;  /* 0x0000ea00262a7a25 */ /* 0x000fe200078e002a */
[----:B------:R-:W-:Y:S03]  /*5ed0*/  BSSY B0, `(.L_x_20) ;  /* 0x0000012000007945 */ /* 0x000fe60003800000 */
[----:B------:R-:W-:Y:S01]  /*5ee0*/  IMAD R37, R37, c[0x0][0x3a8], RZ ;  /* 0x0000ea0025257a24 */ /* 0x000fe200078e02ff */
[----:B--2---:R-:W-:Y:S01]  /*5ef0*/  IADD3 R22, P0, R2, R42, RZ ;  /* 0x0000002a02167210 */ /* 0x004fe20007f1e0ff */
[----:B------:R-:W-:Y:S02]  /*5f00*/  IMAD R21, R36, c[0x0][0x3c0], RZ ;  /* 0x0000f00024157a24 */ /* 0x000fe400078e02ff */
[----:B------:R-:W-:Y:S02]  /*5f10*/  IMAD R37, R38, c[0x0][0x3ac], R37 ;  /* 0x0000eb0026257a24 */ /* 0x000fe400078e0225 */
[----:B------:R-:W-:-:S03]  /*5f20*/  IMAD R21, R212, c[0x0][0x3c4], R21 ;  /* 0x0000f100d4157a24 */ /* 0x000fc600078e0215 */
[----:B------:R-:W-:-:S05]  /*5f30*/  IADD3.X R23, R0, R43, R37, P0, !PT ;  /* 0x0000002b00177210 */ /* 0x000fca00007fe425 */
[----:B------:R-:W-:-:S05]  /*5f40*/  IMAD.WIDE.U32 R22, R212, c[0x0][0x3c0], R22 ;  /* 0x0000f000d4167a25 */ /* 0x000fca00078e0016 */
[----:B------:R-:W-:Y:S01]  /*5f50*/  IADD3 R21, R23, R21, RZ ;  /* 0x0000001517157210 */ /* 0x000fe20007ffe0ff */
[----:B------:R-:W-:Y:S05]  /*5f60*/  @P4 BRA `(.L_x_21) ;  /* 0x0000008000004947 */ /* 0x000fea0003800000 */
[----:B------:R-:W-:Y:S01]  /*5f70*/  MOV R20, R22 ;  /* 0x0000001600147202 */ /* 0x000fe20000000f00 */
[----:B------:R-:W-:-:S04]  /*5f80*/  IMAD R0, R39, c[0x0][0x3a8], RZ ;  /* 0x0000ea0027007a24 */ /* 0x000fc800078e02ff */
[----:B------:R-:W-:-:S04]  /*5f90*/  IMAD.WIDE.U32 R24, R191, c[0x0][0x3a8], R20 ;  /* 0x0000ea00bf187a25 */ /* 0x000fc800078e0014 */
[----:B------:R-:W-:Y:S01]  /*5fa0*/  IMAD R0, R191, c[0x0][0x3ac], R0 ;  /* 0x0000eb00bf007a24 */ /* 0x000fe200078e0200 */
[----:B------:R-:W-:-:S04]  /*5fb0*/  LEA R26, P0, R24, c[0x0][0x348], 0x1 ;  /* 0x0000d200181a7a11 */ /* 0x000fc800078008ff */
[----:B------:R-:W-:-:S04]  /*5fc0*/  IADD3 R0, R25, R0, RZ ;  /* 0x0000000019007210 */ /* 0x000fc80007ffe0ff */
[----:B------:R-:W-:-:S05]  /*5fd0*/  LEA.HI.X R27, R24, c[0x0][0x34c], R0, 0x1, P0 ;  /* 0x0000d300181b7a11 */ /* 0x000fca00000f0c00 */
[----:B-1----:R1:W-:Y:S02]  /*5fe0*/  STG.E.128 [R26.64], R16 ;  /* 0x000000101a007986 */ /* 0x0023e4000c101d14 */
.L_x_21:
[----:B------:R-:W-:Y:S05]  /*5ff0*/  BSYNC B0 ;  /* 0x0000000000007941 */ /* 0x000fea0003800000 */
.L_x_20:
[----:B------:R-:W-:Y:S01]  /*6000*/  BSSY B0, `(.L_x_22) ;  /* 0x000000c000007945 */ /* 0x000fe20003800000 */
[----:B------:R-:W-:Y:S05]  /*6010*/  @P3 BRA `(.L_x_23) ;  /* 0x000000a000003947 */ /* 0x000fea0003800000 */
[----:B------:R-:W-:Y:S02]  /*6020*/  IADD3 R2, P0, R191, 0x20, RZ ;  /* 0x00000020bf027810 */ /* 0x000fe40007f1e0ff */
[----:B------:R-:W-:Y:S02]  /*6030*/  MOV R20, R22 ;  /* 0x0000001600147202 */ /* 0x000fe40000000f00 */
[----:B------:R-:W-:-:S03]  /*6040*/  IADD3.X R0, RZ, R39, RZ, P0, !PT ;  /* 0x00000027ff007210 */ /* 0x000fc600007fe4ff */
[----:B-1----:R-:W-:-:S04]  /*6050*/  IMAD.WIDE.U32 R18, R2, c[0x0][0x3a8], R20 ;  /* 0x0000ea0002127a25 */ /* 0x002fc800078e0014 */
[----:B------:R-:W-:Y:S01]  /*6060*/  IMAD R17, R0, c[0x0][0x3a8], RZ ;  /* 0x0000ea0000117a24 */ /* 0x000fe200078e02ff */
[----:B------:R-:W-:-:S03]  /*6070*/  LEA R16, P0, R18, c[0x0][0x348], 0x1 ;  /* 0x0000d20012107a11 */ /* 0x000fc600078008ff */
[----:B------:R-:W-:-:S05]  /*6080*/  IMAD R17, R2, c[0x0][0x3ac], R17 ;  /* 0x0000eb0002117a24 */ /* 0x000fca00078e0211 */
[----:B------:R-:W-:-:S04]  /*6090*/  IADD3 R17, R19, R17, RZ ;  /* 0x0000001113117210 */ /* 0x000fc80007ffe0ff */
[----:B------:R-:W-:-:S05]  /*60a0*/  LEA.HI.X R17, R18, c[0x0][0x34c], R17, 0x1, P0 ;  /* 0x0000d30012117a11 */ /* 0x000fca00000f0c11 */
[----:B------:R1:W-:Y:S02]  /*60b0*/  STG.E.128 [R16.64], R12 ;  /* 0x0000000c10007986 */ /* 0x0003e4000c101d14 */
.L_x_23:
[----:B------:R-:W-:Y:S05]  /*60c0*/  BSYNC B0 ;  /* 0x0000000000007941 */ /* 0x000fea0003800000 */
.L_x_22:
        /* <DEDUP_REMOVED lines=12> */
.L_x_25:
[----:B------:R-:W-:Y:S05]  /*6190*/  BSYNC B0 ;  /* 0x0000000000007941 */ /* 0x000fea0003800000 */
.L_x_24:
        /* <DEDUP_REMOVED lines=10> */
[----:B------:R1:W-:Y:S01]  /*6240*/  STG.E.128 [R10.64], R4 ;  /* 0x000000040a007986 */ /* 0x0003e2000c101d14 */
[----:B------:R-:W-:Y:S05]  /*6250*/  BRA `(.L_x_26) ;  /* 0x000009e000007947 */ /* 0x000fea0003800000 */
.L_x_6:
[----:B------:R-:W-:Y:S02]  /*6260*/  ISETP.NE.AND P0, PT, R222, -0x1, PT ;  /* 0xffffffffde00780c */ /* 0x000fe40003f05270 */
[----:B------:R-:W-:-:S11]  /*6270*/  SHF.R.S32.HI R4, RZ, 0x1f, R195 ;  /* 0x0000001fff047819 */ /* 0x000fd600000114c3 */
[----:B------:R-:W-:-:S05]  /*6280*/  @P0 IADD3 R7, R219, R222, RZ ;  /* 0x000000dedb070210 */ /* 0x000fca0007ffe0ff */
[----:B------:R-:W-:-:S04]  /*6290*/  @P0 IMAD.WIDE.U32 R8, R7, c[0x0][0x3a0], RZ ;  /* 0x0000e80007080a25 */ /* 0x000fc800078e00ff */
        /* <DEDUP_REMOVED lines=11> */
.L_x_27:
        /* <DEDUP_REMOVED lines=15> */
.L_x_28:
[C---:B------:R-:W-:Y:S01]  /*6440*/  SHF.L.U32 R5, R197.reuse, 0x7, RZ ;  /* 0x00000007c5057819 */ /* 0x040fe200000006ff */
[----:B------:R-:W-:Y:S01]  /*6450*/  IMAD R220, R197, -0x80, R220 ;  /* 0xffffff80c5dc7824 */ /* 0x000fe200078e02dc */
[----:B------:R-:W-:Y:S01]  /*6460*/  SHF.R.S32.HI R6, RZ, 0x1f, R212 ;  /* 0x0000001fff067819 */ /* 0x000fe200000114d4 */
[----:B------:R-:W-:Y:S01]  /*6470*/  BSSY B0, `(.L_x_29) ;  /* 0x0000016000007945 */ /* 0x000fe20003800000 */
[----:B------:R-:W-:Y:S01]  /*6480*/  SHF.R.S32.HI R4, RZ, 0x1f, R5 ;  /* 0x0000001fff047819 */ /* 0x000fe20000011405 */
[----:B------:R-:W-:Y:S01]  /*6490*/  IMAD.WIDE.U32 R12, R5, c[0x0][0x3a0], R192 ;  /* 0x0000e800050c7a25 */ /* 0x000fe200078e00c0 */
[----:B------:R-:W-:-:S03]  /*64a0*/  ISETP.GE.AND P4, PT, R191, R220, PT ;  /* 0x000000dcbf00720c */ /* 0x000fc60003f86270 */
[----:B------:R-:W-:Y:S01]  /*64b0*/  IMAD R10, R4, c[0x0][0x3a0], RZ ;  /* 0x0000e800040a7a24 */ /* 0x000fe200078e02ff */
[----:B------:R-:W-:Y:S01]  /*64c0*/  IADD3 R12, P0, R8, R12, RZ ;  /* 0x0000000c080c7210 */ /* 0x000fe20007f1e0ff */
[----:B------:R-:W-:Y:S02]  /*64d0*/  IMAD R9, R6, c[0x0][0x3b8], RZ ;  /* 0x0000ee0006097a24 */ /* 0x000fe400078e02ff */
[----:B------:R-:W-:Y:S02]  /*64e0*/  IMAD R10, R5, c[0x0][0x3a4], R10 ;  /* 0x0000e900050a7a24 */ /* 0x000fe400078e020a */
[----:B------:R-:W-:-:S03]  /*64f0*/  IMAD R9, R212, c[0x0][0x3bc], R9 ;  /* 0x0000ef00d4097a24 */ /* 0x000fc600078e0209 */
[----:B------:R-:W-:Y:S02]  /*6500*/  IADD3.X R13, R7, R13, R10, P0, !PT ;  /* 0x0000000d070d7210 */ /* 0x000fe400007fe40a */
[----:B------:R-:W-:-:S03]  /*6510*/  SHF.R.S32.HI R7, RZ, 0x1f, R191 ;  /* 0x0000001fff077819 */ /* 0x000fc600000114bf */
        /* <DEDUP_REMOVED lines=10> */
[----:B------:R1:W-:Y:S02]  /*65c0*/  STG.E.128 [R16.64], RZ ;  /* 0x000000ff10007986 */ /* 0x0003e4000c101d14 */
.L_x_30:
[----:B------:R-:W-:Y:S05]  /*65d0*/  BSYNC B0 ;  /* 0x0000000000007941 */ /* 0x000fea0003800000 */
.L_x_29:
[----:B------:R-:W-:Y:S01]  /*65e0*/  IADD3 R9, R191, 0x20, RZ ;  /* 0x00000020bf097810 */ /* 0x000fe20007ffe0ff */
        /* <DEDUP_REMOVED lines=8> */
[----:B-1----:R-:W-:-:S03]  /*6670*/  LEA R16, P0, R14, c[0x0][0x340], 0x1 ;  /* 0x0000d0000e107a11 */ /* 0x002fc600078008ff */
[----:B------:R-:W-:-:S05]  /*6680*/  IMAD R8, R9, c[0x0][0x3a4], R8 ;  /* 0x0000e90009087a24 */ /* 0x000fca00078e0208 */
[----:B------:R-:W-:-:S04]  /*6690*/  IADD3 R9, R8, R15, RZ ;  /* 0x0000000f08097210 */ /* 0x000fc80007ffe0ff */
[----:B------:R-:W-:-:S05]  /*66a0*/  LEA.HI.X R17, R14, c[0x0][0x344], R9, 0x1, P0 ;  /* 0x0000d1000e117a11 */ /* 0x000fca00000f0c09 */
[----:B------:R1:W-:Y:S02]  /*66b0*/  STG.E.128 [R16.64], RZ ;  /* 0x000000ff10007986 */ /* 0x0003e4000c101d14 */
.L_x_32:
[----:B------:R-:W-:Y:S05]  /*66c0*/  BSYNC B0 ;  /* 0x0000000000007941 */ /* 0x000fea0003800000 */
.L_x_31:
        /* <DEDUP_REMOVED lines=14> */
.L_x_34:
[----:B------:R-:W-:Y:S05]  /*67b0*/  BSYNC B0 ;  /* 0x0000000000007941 */ /* 0x000fea0003800000 */
.L_x_33:
        /* <DEDUP_REMOVED lines=13> */
[----:B------:R2:W-:Y:S02]  /*6890*/  STG.E.128 [R12.64], RZ ;  /* 0x000000ff0c007986 */ /* 0x0005e4000c101d14 */
.L_x_36:
[----:B------:R-:W-:Y:S05]  /*68a0*/  BSYNC B0 ;  /* 0x0000000000007941 */ /* 0x000fea0003800000 */
.L_x_35:
[C---:B------:R-:W-:Y:S01]  /*68b0*/  IMAD.WIDE.U32 R8, R5.reuse, c[0x0][0x3a8], R192 ;  /* 0x0000ea0005087a25 */ /* 0x040fe200078e00c0 */
[----:B------:R-:W-:Y:S03]  /*68c0*/  BSSY B0, `(.L_x_37) ;  /* 0x0000012000007945 */ /* 0x000fe60003800000 */
[----:B------:R-:W-:Y:S02]  /*68d0*/  IMAD R4, R4, c[0x0][0x3a8], RZ ;  /* 0x0000ea0004047a24 */ /* 0x000fe400078e02ff */
[----:B------:R-:W-:Y:S02]  /*68e0*/  IMAD R11, R6, c[0x0][0x3c0], RZ ;  /* 0x0000f000060b7a24 */ /* 0x000fe400078e02ff */
[----:B------:R-:W-:Y:S01]  /*68f0*/  IMAD R5, R5, c[0x0][0x3ac], R4 ;  /* 0x0000eb0005057a24 */ /* 0x000fe200078e0204 */
[----:B------:R-:W-:-:S04]  /*6900*/  IADD3 R4, P0, R2, R8, RZ ;  /* 0x0000000802047210 */ /* 0x000fc80007f1e0ff */
[----:B------:R-:W-:Y:S01]  /*6910*/  IADD3.X R5, R0, R9, R5, P0, !PT ;  /* 0x0000000900057210 */ /* 0x000fe200007fe405 */
[----:B------:R-:W-:-:S04]  /*6920*/  IMAD R9, R212, c[0x0][0x3c4], R11 ;  /* 0x0000f100d4097a24 */ /* 0x000fc800078e020b */
[----:B------:R-:W-:-:S05]  /*6930*/  IMAD.WIDE.U32 R10, R212, c[0x0][0x3c0], R4 ;  /* 0x0000f000d40a7a25 */ /* 0x000fca00078e0004 */
[----:B------:R-:W-:Y:S01]  /*6940*/  IADD3 R9, R9, R11, RZ ;  /* 0x0000000b09097210 */ /* 0x000fe20007ffe0ff */
[----:B------:R-:W-:Y:S05]  /*6950*/  @P4 BRA `(.L_x_38) ;  /* 0x0000008000004947 */ /* 0x000fea0003800000 */
[----:B------:R-:W-:Y:S01]  /*6960*/  MOV R8, R10 ;  /* 0x0000000a00087202 */ /* 0x000fe20000000f00 */
[----:B------:R-:W-:-:S04]  /*6970*/  IMAD R0, R7, c[0x0][0x3a8], RZ ;  /* 0x0000ea0007007a24 */ /* 0x000fc800078e02ff */
[----:B------:R-:W-:-:S04]  /*6980*/  IMAD.WIDE.U32 R4, R191, c[0x0][0x3a8], R8 ;  /* 0x0000ea00bf047a25 */ /* 0x000fc800078e0008 */
[----:B------:R-:W-:Y:S01]  /*6990*/  IMAD R0, R191, c[0x0][0x3ac], R0 ;  /* 0x0000eb00bf007a24 */ /* 0x000fe200078e0200 */
[----:B--2---:R-:W-:-:S04]  /*69a0*/  LEA R12, P0, R4, c[0x0][0x348], 0x1 ;  /* 0x0000d200040c7a11 */ /* 0x004fc800078008ff */
[----:B------:R-:W-:-:S04]  /*69b0*/  IADD3 R0, R0, R5, RZ ;  /* 0x0000000500007210 */ /* 0x000fc80007ffe0ff */
[----:B------:R-:W-:-:S05]  /*69c0*/  LEA.HI.X R13, R4, c[0x0][0x34c], R0, 0x1, P0 ;  /* 0x0000d300040d7a11 */ /* 0x000fca00000f0c00 */
[----:B------:R2:W-:Y:S02]  /*69d0*/  STG.E.128 [R12.64], RZ ;  /* 0x000000ff0c007986 */ /* 0x0005e4000c101d14 */
.L_x_38:
[----:B------:R-:W-:Y:S05]  /*69e0*/  BSYNC B0 ;  /* 0x0000000000007941 */ /* 0x000fea0003800000 */
.L_x_37:
[----:B------:R-:W-:Y:S01]  /*69f0*/  BSSY B0, `(.L_x_39) ;  /* 0x000000c000007945 */ /* 0x000fe20003800000 */
[----:B------:R-:W-:Y:S05]  /*6a00*/  @P3 BRA `(.L_x_40) ;  /* 0x000000a000003947 */ /* 0x000fea0003800000 */
[----:B------:R-:W-:Y:S02]  /*6a10*/  IADD3 R5, P0, R191, 0x20, RZ ;  /* 0x00000020bf057810 */ /* 0x000fe40007f1e0ff */
[----:B------:R-:W-:Y:S02]  /*6a20*/  MOV R8, R10 ;  /* 0x0000000a00087202 */ /* 0x000fe40000000f00 */
[----:B------:R-:W-:-:S03]  /*6a30*/  IADD3.X R0, RZ, R7, RZ, P0, !PT ;  /* 0x00000007ff007210 */ /* 0x000fc600007fe4ff */
[----:B--2---:R-:W-:-:S04]  /*6a40*/  IMAD.WIDE.U32 R12, R5, c[0x0][0x3a8], R8 ;  /* 0x0000ea00050c7a25 */ /* 0x004fc800078e0008 */
[----:B------:R-:W-:Y:S01]  /*6a50*/  IMAD R0, R0, c[0x0][0x3a8], RZ ;  /* 0x0000ea0000007a24 */ /* 0x000fe200078e02ff */
[----:B------:R-:W-:-:S03]  /*6a60*/  LEA R4, P0, R12, c[0x0][0x348], 0x1 ;  /* 0x0000d2000c047a11 */ /* 0x000fc600078008ff */
[----:B------:R-:W-:-:S05]  /*6a70*/  IMAD R0, R5, c[0x0][0x3ac], R0 ;  /* 0x0000eb0005007a24 */ /* 0x000fca00078e0200 */
[----:B------:R-:W-:-:S04]  /*6a80*/  IADD3 R5, R0, R13, RZ ;  /* 0x0000000d00057210 */ /* 0x000fc80007ffe0ff */
[----:B------:R-:W-:-:S05]  /*6a90*/  LEA.HI.X R5, R12, c[0x0][0x34c], R5, 0x1, P0 ;  /* 0x0000d3000c057a11 */ /* 0x000fca00000f0c05 */
[----:B------:R2:W-:Y:S02]  /*6aa0*/  STG.E.128 [R4.64], RZ ;  /* 0x000000ff04007986 */ /* 0x0005e4000c101d14 */
.L_x_40:
[----:B------:R-:W-:Y:S05]  /*6ab0*/  BSYNC B0 ;  /* 0x0000000000007941 */ /* 0x000fea0003800000 */
.L_x_39:
[----:B------:R-:W-:Y:S01]  /*6ac0*/  BSSY B0, `(.L_x_41) ;  /* 0x000000c000007945 */ /* 0x000fe20003800000 */
[----:B------:R-:W-:Y:S05]  /*6ad0*/  @P2 BRA `(.L_x_42) ;  /* 0x000000a000002947 */ /* 0x000fea0003800000 */
[----:B--2---:R-:W-:Y:S02]  /*6ae0*/  IADD3 R5, P0, R191, 0x40, RZ ;  /* 0x00000040bf057810 */ /* 0x004fe40007f1e0ff */
        /* <DEDUP_REMOVED lines=9> */
.L_x_42:
[----:B------:R-:W-:Y:S05]  /*6b80*/  BSYNC B0 ;  /* 0x0000000000007941 */ /* 0x000fea0003800000 */
.L_x_41:
[----:B------:R-:W-:Y:S05]  /*6b90*/  @P1 BRA `(.L_x_26) ;  /* 0x000000a000001947 */ /* 0x000fea0003800000 */
[----:B------:R-:W-:Y:S02]  /*6ba0*/  IADD3 R0, P0, R191, 0x60, RZ ;  /* 0x00000060bf007810 */ /* 0x000fe40007f1e0ff */
[----:B------:R-:W-:Y:S02]  /*6bb0*/  MOV R8, R10 ;  /* 0x0000000a00087202 */ /* 0x000fe40000000f00 */
[----:B--2---:R-:W-:-:S03]  /*6bc0*/  IADD3.X R5, RZ, R7, RZ, P0, !PT ;  /* 0x00000007ff057210 */ /* 0x004fc600007fe4ff */
[----:B------:R-:W-:-:S04]  /*6bd0*/  IMAD.WIDE.U32 R6, R0, c[0x0][0x3a8], R8 ;  /* 0x0000ea0000067a25 */ /* 0x000fc800078e0008 */
[----:B------:R-:W-:Y:S01]  /*6be0*/  IMAD R5, R5, c[0x0][0x3a8], RZ ;  /* 0x0000ea0005057a24 */ /* 0x000fe200078e02ff */
[----:B------:R-:W-:-:S03]  /*6bf0*/  LEA R4, P0, R6, c[0x0][0x348], 0x1 ;  /* 0x0000d20006047a11 */ /* 0x000fc600078008ff */
[----:B------:R-:W-:-:S05]  /*6c00*/  IMAD R5, R0, c[0x0][0x3ac], R5 ;  /* 0x0000eb0000057a24 */ /* 0x000fca00078e0205 */
[----:B------:R-:W-:-:S04]  /*6c10*/  IADD3 R5, R5, R7, RZ ;  /* 0x0000000705057210 */ /* 0x000fc80007ffe0ff */
[----:B------:R-:W-:-:S05]  /*6c20*/  LEA.HI.X R5, R6, c[0x0][0x34c], R5, 0x1, P0 ;  /* 0x0000d30006057a11 */ /* 0x000fca00000f0c05 */
[----:B------:R2:W-:Y:S02]  /*6c30*/  STG.E.128 [R4.64], RZ ;  /* 0x000000ff04007986 */ /* 0x0005e4000c101d14 */
.L_x_26:
[----:B------:R-:W-:Y:S05]  /*6c40*/  BSYNC B1 ;  /* 0x0000000000017941 */ /* 0x000fea0003800000 */
.L_x_1:
[----:B------:R-:W-:Y:S01]  /*6c50*/  ULDC UR6, c[0x0][0x218] ;  /* 0x0000860000067ab9 */ /* 0x000fe20000000800 */
[----:B------:R-:W-:Y:S01]  /*6c60*/  IADD3 R197, R197, c[0x0][0xc], RZ ;  /* 0x00000300c5c57a10 */ /* 0x000fe20007ffe0ff */
[----:B------:R-:W-:-:S04]  /*6c70*/  UIADD3 UR6, UR6, 0x7f, URZ ;  /* 0x0000007f06067890 */ /* 0x000fc8000fffe03f */
[----:B------:R-:W-:-:S04]  /*6c80*/  USHF.R.S32.HI UR5, URZ, 0x1f, UR6 ;  /* 0x0000001f3f057899 */ /* 0x000fc80008011406 */
[----:B------:R-:W-:-:S04]  /*6c90*/  ULEA.HI UR5, UR5, UR6, URZ, 0x7 ;  /* 0x0000000605057291 */ /* 0x000fc8000f8f383f */
[----:B------:R-:W-:-:S06]  /*6ca0*/  USHF.R.S32.HI UR5, URZ, 0x7, UR5 ;  /* 0x000000073f057899 */ /* 0x000fcc0008011405 */
[----:B------:R-:W-:-:S13]  /*6cb0*/  ISETP.GE.AND P0, PT, R197, UR5, PT ;  /* 0x00000005c5007c0c */ /* 0x000fda000bf06270 */
[----:B------:R-:W-:Y:S01]  /*6cc0*/  @P0 CALL.REL.NOINC `(.L_x_43) ;  /* 0x0000001000000944 */ /* 0x000fe20003c00000 */
[----:B------:R-:W-:Y:S05]  /*6cd0*/  BRA `(.L_x_44) ;  /* 0xffff9c2000007947 */ /* 0x000fea000383ffff */
.L_x_43:
[----:B------:R-:W-:Y:S05]  /*6ce0*/  EXIT ;  /* 0x000000000000794d */ /* 0x000fea0003800000 */
.L_x_45:
[----:B------:R-:W-:-:S00]  /*6cf0*/  BRA `(.L_x_45) ;  /* 0xfffffff000007947 */ /* 0x000fc0000383ffff */
[----:B------:R-:W-:-:S00]  /*6d00*/  NOP ;  /* 0x0000000000007918 */ /* 0x000fc00000000000 */
[----:B------:R-:W-:-:S00]  /*6d10*/  NOP ;  /* 0x0000000000007918 */ /* 0x000fc00000000000 */
[----:B------:R-:W-:-:S00]  /*6d20*/  NOP ;  /* 0x0000000000007918 */ /* 0x000fc00000000000 */
[----:B------:R-:W-:-:S00]  /*6d30*/  NOP ;  /* 0x0000000000007918 */ /* 0x000fc00000000000 */
[----:B------:R-:W-:-:S00]  /*6d40*/  NOP ;  /* 0x0000000000007918 */ /* 0x000fc00000000000 */
[----:B------:R-:W-:-:S00]  /*6d50*/  NOP ;  /* 0x0000000000007918 */ /* 0x000fc00000000000 */
[----:B------:R-:W-:-:S00]  /*6d60*/  NOP ;  /* 0x0000000000007918 */ /* 0x000fc00000000000 */
[----:B------:R-:W-:-:S00]  /*6d70*/  NOP ;  /* 0x0000000000007918 */ /* 0x000fc00000000000 */
.L_x_2451:


//--------------------- .text._ZN5flash44flash_bwd_dq_dk_dv_loop_seqk_parallel_kernelI23Flash_bwd_kernel_traitsILi64ELi64ELi128ELi8ELi2ELi4ELi4ELb1ELb0EN7cutlass6half_tE19Flash_kernel_traitsILi64ELi64ELi128ELi8ES3_EELb0ELb0ELb0ELb0ELb0ELb0ELb0EEEvNS_16Flash_bwd_paramsE --------------------------
	.section	.text._ZN5flash44flash_bwd_dq_dk_dv_loop_seqk_parallel_kernelI23Flash_bwd_kernel_traitsILi64ELi64ELi128ELi8ELi2ELi4ELi4ELb1ELb0EN7cutlass6half_tE19Flash_kernel_traitsILi64ELi64ELi128ELi8ES3_EELb0ELb0ELb0ELb0ELb0ELb0ELb0EEEvNS_16Flash_bwd_paramsE,"ax",@progbits
	.sectioninfo	@"SHI_REGISTERS=255"
	.align	128
        .global         _ZN5flash44flash_bwd_dq_dk_dv_loop_seqk_parallel_kernelI23Flash_bwd_kernel_traitsILi64ELi64ELi128ELi8ELi2ELi4ELi4ELb1ELb0EN7cutlass6half_tE19Flash_kernel_traitsILi64ELi64ELi128ELi8ES3_EELb0ELb0ELb0ELb0ELb0ELb0ELb0EEEvNS_16Flash_bwd_paramsE
        .type           _ZN5flash44flash_bwd_dq_dk_dv_loop_seqk_parallel_kernelI23Flash_bwd_kernel_traitsILi64ELi64ELi128ELi8ELi2ELi4ELi4ELb1ELb0EN7cutlass6half_tE19Flash_kernel_traitsILi64ELi64ELi128ELi8ES3_EELb0ELb0ELb0ELb0ELb0ELb0ELb0EEEvNS_16Flash_bwd_paramsE,@function
        .size           _ZN5flash44flash_bwd_dq_dk_dv_loop_seqk_parallel_kernelI23Flash_bwd_kernel_traitsILi64ELi64ELi128ELi8ELi2ELi4ELi4ELb1ELb0EN7cutlass6half_tE19Flash_kernel_traitsILi64ELi64ELi128ELi8ES3_EELb0ELb0ELb0ELb0ELb0ELb0ELb0EEEvNS_16Flash_bwd_paramsE,(.L_x_2452 - _ZN5flash44flash_bwd_dq_dk_dv_loop_seqk_parallel_kernelI23Flash_bwd_kernel_traitsILi64ELi64ELi128ELi8ELi2ELi4ELi4ELb1ELb0EN7cutlass6half_tE19Flash_kernel_traitsILi64ELi64ELi128ELi8ES3_EELb0ELb0ELb0ELb0ELb0ELb0ELb0EEEvNS_16Flash_bwd_paramsE)
        .other          _ZN5flash44flash_bwd_dq_dk_dv_loop_seqk_parallel_kernelI23Flash_bwd_kernel_traitsILi64ELi64ELi128ELi8ELi2ELi4ELi4ELb1ELb0EN7cutlass6half_tE19Flash_kernel_traitsILi64ELi64ELi128ELi8ES3_EELb0ELb0ELb0ELb0ELb0ELb0ELb0EEEvNS_16Flash_bwd_paramsE,@"STO_CUDA_ENTRY STV_DEFAULT"
_ZN5flash44flash_bwd_dq_dk_dv_loop_seqk_parallel_kernelI23Flash_bwd_kernel_traitsILi64ELi64ELi128ELi8ELi2ELi4ELi4ELb1ELb0EN7cutlass6half_tE19Flash_kernel_traitsILi64ELi64ELi128ELi8ES3_EELb0ELb0ELb0ELb0ELb0ELb0ELb0EEEvNS_16Flash_bwd_paramsE:
.text._ZN5flash44flash_bwd_dq_dk_dv_loop_seqk_parallel_kernelI23Flash_bwd_kernel_traitsILi64ELi64ELi128ELi8ELi2ELi4ELi4ELb1ELb0EN7cutlass6half_tE19Flash_kernel_traitsILi64ELi64ELi128ELi8ES3_EELb0ELb0ELb0ELb0ELb0ELb0ELb0EEEvNS_16Flash_bwd_paramsE:
        /* <DEDUP_REMOVED lines=144> */
.L_x_114:
[----:B-1----:R-:W1:Y:S01]  /*0900*/  LDC.U8 R2, c[0x0][0x312] ;  /* 0x0000c480ff027b82 */ /* 0x002e620000000000 */
[----:B------:R-:W-:Y:S01]  /*0910*/  ISETP.NE.U32.AND P3, PT, RZ, c[0x0][0x250], PT ;  /* 0x00009400ff007a0c */ /* 0x000fe20003f65070 */
[----:B---3--:R-:W-:Y:S01]  /*0920*/  IMAD.SHL.U32 R5, R195, 0x4, RZ ;  /* 0x00000004c3057824 */ /* 0x008fe200078e00ff */
        /* <DEDUP_REMOVED lines=9> */
[C---:B------:R-:W-:Y:S02]  /*09c0*/  IADD3.X R15, R0.reuse, c[0x0][0x244], RZ, P1, !PT ;  /* 0x00009100000f7a10 */ /* 0x040fe40000ffe4ff */
[----:B------:R-:W-:Y:S02]  /*09d0*/  ISETP.EQ.OR.EX P5, PT, RZ, c[0x0][0x24c], !P4, P5 ;  /* 0x00009300ff007a0c */ /* 0x000fe400067a2750 */
[C---:B--2---:R-:W-:Y:S01]  /*09e0*/  @P3 IADD3 R12, P1, R5.reuse, c[0x0][0x250], RZ ;  /* 0x00009400050c3a10 */ /* 0x044fe20007f3e0ff */
        /* <DEDUP_REMOVED lines=18> */
.L_x_46:
        /* <DEDUP_REMOVED lines=42> */
.L_x_48:
        /* <DEDUP_REMOVED lines=13> */
.L_x_49:
        /* <DEDUP_REMOVED lines=28> */
[----:B------:R-:W-:Y:S02]  /*1040*/  @!P1 IMAD R13, R195, c[0x0][0x36c], R24 ;  /* 0x0000db00c30d9a24 */ /* 0x000fe400078e0218 */
[----:B------:R-:W-:Y:S02]  /*1050*/  IMAD R21, R2, R21, R22 ;  /* 0x0000001502157224 */ /* 0x000fe400078e0216 */
[----:B------:R-:W1:Y:S01]  /*1060*/  S2R R22, SR_CTAID.X ;  /* 0x0000000000167919 */ /* 0x000e620000002500 */
[----:B------:R-:W-:Y:S01]  /*1070*/  @!P1 IADD3 R23, R27, R13, RZ ;  /* 0x0000000d1b179210 */ /* 0x000fe20007ffe0ff */
[----:B------:R-:W-:Y:S01]  /*1080*/  IMAD R13, R0, R195, RZ ;  /* 0x000000c3000d7224 */ /* 0x000fe200078e02ff */
[----:B------:R-:W-:Y:S01]  /*1090*/  ISETP.GT.U32.AND P4, PT, R2, R21, PT ;  /* 0x000000150200720c */ /* 0x000fe20003f84070 */
[----:B------:R-:W2:Y:S01]  /*10a0*/  LDC.U8 R0, c[0x0][0x3d0] ;  /* 0x0000f400ff007b82 */ /* 0x000ea20000000000 */
[----:B------:R-:W-:-:S04]  /*10b0*/  IMAD.WIDE.U32 R24, R195, c[0x0][0x224], RZ ;  /* 0x00008900c3187a25 */ /* 0x000fc800078e00ff */
[----:B------:R-:W-:Y:S01]  /*10c0*/  IMAD R13, R4, c[0x0][0x224], R13 ;  /* 0x00008900040d7a24 */ /* 0x000fe200078e020d */
[----:B------:R-:W-:Y:S01]  /*10d0*/  SHF.L.U64.HI R4, R195, 0x7, R4 ;  /* 0x00000007c3047819 */ /* 0x000fe20000010204 */
[----:B------:R-:W-:-:S03]  /*10e0*/  IMAD.WIDE.U32 R26, R24, UR6, RZ ;  /* 0x00000006181a7c25 */ /* 0x000fc6000f8e00ff */
[----:B------:R-:W-:Y:S01]  /*10f0*/  SEL R4, R4, RZ, P0 ;  /* 0x000000ff04047207 */ /* 0x000fe20000000000 */
[----:B------:R-:W-:Y:S01]  /*1100*/  IMAD.IADD R14, R25, 0x1, R13 ;  /* 0x00000001190e7824 */ /* 0x000fe200078e020d */
[-C--:B------:R-:W-:Y:S01]  /*1110*/  @!P4 IADD3 R21, R21, -R2.reuse, RZ ;  /* 0x800000021515c210 */ /* 0x080fe20007ffe0ff */
[----:B------:R-:W-:Y:S01]  /*1120*/  IMAD R13, R24, UR7, RZ ;  /* 0x00000007180d7c24 */ /* 0x000fe2000f8e02ff */
[----:B------:R-:W-:Y:S01]  /*1130*/  @!P4 IADD3 R5, R5, 0x1, RZ ;  /* 0x000000010505c810 */ /* 0x000fe20007ffe0ff */
[----:B------:R-:W-:Y:S01]  /*1140*/  IMAD.WIDE.U32 R24, R20, UR6, RZ ;  /* 0x0000000614187c25 */ /* 0x000fe2000f8e00ff */
[----:B------:R-:W-:Y:S02]  /*1150*/  ISETP.GE.U32.AND P5, PT, R21, R2, PT ;  /* 0x000000021500720c */ /* 0x000fe40003fa6070 */
[----:B------:R-:W-:Y:S01]  /*1160*/  ISETP.NE.AND P4, PT, RZ, c[0x0][0x1c8], PT ;  /* 0x00007200ff007a0c */ /* 0x000fe20003f85270 */
[----:B------:R-:W-:Y:S01]  /*1170*/  IMAD R13, R14, UR6, R13 ;  /* 0x000000060e0d7c24 */ /* 0x000fe2000f8e020d */
[----:B------:R-:W-:Y:S01]  /*1180*/  IADD3 R30, P0, R16, R11, RZ ;  /* 0x0000000b101e7210 */ /* 0x000fe20007f1e0ff */
[----:B------:R-:W-:Y:S01]  /*1190*/  IMAD R2, R20, UR7, RZ ;  /* 0x0000000714027c24 */ /* 0x000fe2000f8e02ff */
[----:B------:R-:W-:Y:S01]  /*11a0*/  SEL R14, R26, R24, !P1 ;  /* 0x000000181a0e7207 */ /* 0x000fe20004800000 */
[----:B------:R-:W-:Y:S01]  /*11b0*/  @P2 IMAD R21, R195, c[0x0][0x214], RZ ;  /* 0x00008500c3152a24 */ /* 0x000fe200078e02ff */
[----:B------:R-:W-:Y:S01]  /*11c0*/  IADD3 R13, R27, R13, RZ ;  /* 0x0000000d1b0d7210 */ /* 0x000fe20007ffe0ff */
[----:B------:R-:W-:Y:S01]  /*11d0*/  @P1 IMAD.IADD R13, R25, 0x1, R2 ;  /* 0x00000001190d1824 */ /* 0x000fe200078e0202 */
[----:B------:R-:W-:Y:S01]  /*11e0*/  SHF.R.S32.HI R2, RZ, 0x1f, R7 ;  /* 0x0000001fff027819 */ /* 0x000fe20000011407 */
[----:B------:R-:W-:Y:S01]  /*11f0*/  IMAD.X R4, R15, 0x1, R4, P0 ;  /* 0x000000010f047824 */ /* 0x000fe200000e0604 */
[----:B------:R-:W-:Y:S01]  /*1200*/  @P2 SEL R21, R21, R20, !P1 ;  /* 0x0000001415152207 */ /* 0x000fe20004800000 */
[----:B------:R-:W-:Y:S01]  /*1210*/  IMAD R11, R30, UR7, RZ ;  /* 0x000000071e0b7c24 */ /* 0x000fe2000f8e02ff */
[----:B------:R-:W-:Y:S01]  /*1220*/  @P5 IADD3 R5, R5, 0x1, RZ ;  /* 0x0000000105055810 */ /* 0x000fe20007ffe0ff */
[----:B-1----:R-:W-:Y:S01]  /*1230*/  IMAD.WIDE.U32 R24, R22, c[0x0][0x3d8], RZ ;  /* 0x0000f60016187a25 */ /* 0x002fe200078e00ff */
[----:B--2---:R-:W-:-:S02]  /*1240*/  ISETP.NE.AND P0, PT, R0, RZ, PT ;  /* 0x000000ff0000720c */ /* 0x004fc40003f05270 */
[----:B------:R-:W-:Y:S01]  /*1250*/  @!P3 IADD3 R5, -R5, RZ, RZ ;  /* 0x000000ff0505b210 */ /* 0x000fe20007ffe1ff */
[----:B------:R-:W-:Y:S01]  /*1260*/  IMAD R11, R4, UR6, R11 ;  /* 0x00000006040b7c24 */ /* 0x000fe2000f8e020b */
[----:B------:R-:W-:Y:S01]  /*1270*/  @!P4 LOP3.LUT R5, RZ, c[0x0][0x1c8], RZ, 0x33, !PT ;  /* 0x00007200ff05ca12 */ /* 0x000fe200078e33ff */
[----:B------:R-:W-:Y:S01]  /*1280*/  IMAD R22, R22, c[0x0][0x3dc], R25 ;  /* 0x0000f70016167a24 */ /* 0x000fe200078e0219 */
[----:B------:R-:W-:Y:S01]  /*1290*/  SHF.R.S32.HI R25, RZ, 0x1f, R212 ;  /* 0x0000001fff197819 */ /* 0x000fe200000114d4 */
[----:B------:R-:W-:Y:S01]  /*12a0*/  IMAD R26, R212, c[0x0][0x22c], RZ ;  /* 0x00008b00d41a7a24 */ /* 0x000fe200078e02ff */
[----:B------:R-:W-:Y:S01]  /*12b0*/  SHF.R.S32.HI R4, RZ, 0x1f, R5 ;  /* 0x0000001fff047819 */ /* 0x000fe20000011405 */
[----:B------:R-:W-:Y:S01]  /*12c0*/  IMAD.WIDE.U32 R30, R30, UR6, RZ ;  /* 0x000000061e1e7c25 */ /* 0x000fe2000f8e00ff */
[----:B------:R-:W-:-:S03]  /*12d0*/  SEL R22, R22, RZ, P0 ;  /* 0x000000ff16167207 */ /* 0x000fc60000000000 */
[----:B------:R-:W-:Y:S01]  /*12e0*/  @!P2 IMAD R0, R195, c[0x0][0x1c0], R212 ;  /* 0x00007000c300aa24 */ /* 0x000fe200078e02d4 */
[----:B------:R-:W-:Y:S01]  /*12f0*/  IADD3 R11, R31, R11, RZ ;  /* 0x0000000b1f0b7210 */ /* 0x000fe20007ffe0ff */
[----:B------:R-:W-:Y:S01]  /*1300*/  @P2 IMAD R29, R212, c[0x0][0x234], R21 ;  /* 0x00008d00d41d2a24 */ /* 0x000fe200078e0215 */
[----:B------:R-:W-:Y:S01]  /*1310*/  SEL R21, R24, RZ, P0 ;  /* 0x000000ff18157207 */ /* 0x000fe20000000000 */
[----:B------:R-:W-:Y:S01]  /*1320*/  @!P2 IMAD R29, R0, c[0x0][0x214], RZ ;  /* 0x00008500001daa24 */ /* 0x000fe200078e02ff */
[----:B------:R-:W-:Y:S01]  /*1330*/  SHF.R.S32.HI R24, RZ, 0x1f, R26 ;  /* 0x0000001fff187819 */ /* 0x000fe2000001141a */
[----:B------:R-:W-:Y:S05]  /*1340*/  @!P2 BRA `(.L_x_50) ;  /* 0x000000700000a947 */ /* 0x000fea0003800000 */
[C---:B------:R-:W-:Y:S01]  /*1350*/  @!P1 IMAD R20, R195.reuse, c[0x0][0x224], RZ ;  /* 0x00008900c3149a24 */ /* 0x040fe200078e02ff */
[----:B------:R-:W-:Y:S02]  /*1360*/  MOV R27, 0x80 ;  /* 0x00000080001b7802 */ /* 0x000fe40000000f00 */
[----:B------:R-:W-:Y:S02]  /*1370*/  MOV R0, c[0x0][0x210] ;  /* 0x0000840000007a02 */ /* 0x000fe40000000f00 */
[----:B------:R-:W-:-:S03]  /*1380*/  LEA R33, R195, R20, 0x7 ;  /* 0x00000014c3217211 */ /* 0x000fc600078e38ff */
[----:B------:R-:W-:-:S04]  /*1390*/  IMAD R27, R27, R0, c[0x0][0x234] ;  /* 0x00008d001b1b7624 */ /* 0x000fc800078e0200 */
[----:B------:R-:W-:Y:S01]  /*13a0*/  IMAD R27, R27, R212, R33 ;  /* 0x000000d41b1b7224 */ /* 0x000fe200078e0221 */
[----:B------:R-:W-:Y:S05]  /*13b0*/  BRA `(.L_x_51) ;  /* 0x0000002000007947 */ /* 0x000fea0003800000 */
.L_x_50:
[----:B------:R-:W-:-:S04]  /*13c0*/  IMAD R27, R195, c[0x0][0x1c0], R212 ;  /* 0x00007000c31b7a24 */ /* 0x000fc800078e02d4 */
[----:B------:R-:W-:Y:S02]  /*13d0*/  IMAD R27, R27, c[0x0][0x224], RZ ;  /* 0x000089001b1b7a24 */ /* 0x000fe400078e02ff */
.L_x_51:
        /* <DEDUP_REMOVED lines=9> */
[----:B------:R-:W-:Y:S01]  /*1470*/  USHF.R.S32.HI UR5, URZ, 0x1f, UR6 ;  /* 0x0000001f3f057899 */ /* 0x000fe20008011406 */
[----:B------:R-:W-:Y:S01]  /*1480*/  IMAD R20, R16, c[0x0][0x374], R31 ;  /* 0x0000dd0010147a24 */ /* 0x000fe200078e021f */
[----:B------:R-:W-:Y:S01]  /*1490*/  IADD3 R26, P4, P3, R30, UR6, R26 ;  /* 0x000000061e1a7c10 */ /* 0x000fe2000fb9e01a */
[----:B------:R-:W-:Y:S01]  /*14a0*/  IMAD.WIDE.U32 R32, R16, c[0x0][0x370], R32 ;  /* 0x0000dc0010207a25 */ /* 0x000fe200078e0020 */
[----:B------:R-:W-:Y:S01]  /*14b0*/  IADD3.X R15, R0, R15, RZ, P1, !PT ;  /* 0x0000000f000f7210 */ /* 0x000fe20000ffe4ff */
[----:B------:R-:W-:Y:S01]  /*14c0*/  BSSY B1, `(.L_x_47) ;  /* 0x00005e3000017945 */ /* 0x000fe20003800000 */
[----:B------:R-:W-:Y:S01]  /*14d0*/  IADD3 R14, P2, P1, R21, R26, R14 ;  /* 0x0000001a150e7210 */ /* 0x000fe2000795e00e */
[----:B------:R-:W-:Y:S01]  /*14e0*/  IMAD.IADD R33, R33, 0x1, R20 ;  /* 0x0000000121217824 */ /* 0x000fe200078e0214 */
[----:B------:R-:W-:Y:S01]  /*14f0*/  IADD3.X R11, R11, UR5, R24, P4, P3 ;  /* 0x000000050b0b7c10 */ /* 0x000fe2000a7e6418 */
[----:B------:R-:W-:Y:S01]  /*1500*/  IMAD R20, R15, c[0x0][0x190], RZ ;  /* 0x000064000f147a24 */ /* 0x000fe200078e02ff */
[----:B------:R-:W-:Y:S01]  /*1510*/  ISETP.GE.AND P4, PT, R10, 0x1, PT ;  /* 0x000000010a00780c */ /* 0x000fe20003f86270 */
[----:B------:R-:W-:Y:S01]  /*1520*/  IMAD.WIDE.U32 R30, R23, c[0x0][0x190], R192 ;  /* 0x00006400171e7a25 */ /* 0x000fe200078e00c0 */
[----:B------:R-:W-:-:S02]  /*1530*/  IADD3.X R22, R22, R11, R13, P2, P1 ;  /* 0x0000000b16167210 */ /* 0x000fc400017e240d */
[----:B------:R-:W-:Y:S01]  /*1540*/  IADD3 R29, R16, R29, RZ ;  /* 0x0000001d101d7210 */ /* 0x000fe20007ffe0ff */
[----:B------:R-:W-:Y:S01]  /*1550*/  IMAD R21, R25, c[0x0][0x378], RZ ;  /* 0x0000de0019157a24 */ /* 0x000fe200078e02ff */
[----:B------:R-:W-:Y:S01]  /*1560*/  IADD3 R30, P2, R18, R30, RZ ;  /* 0x0000001e121e7210 */ /* 0x000fe20007f5e0ff */
[----:B------:R-:W-:Y:S01]  /*1570*/  IMAD R20, R23, c[0x0][0x194], R20 ;  /* 0x0000650017147a24 */ /* 0x000fe200078e0214 */
[----:B------:R-:W-:Y:S01]  /*1580*/  LEA.HI.SX32 R219, R19, 0xffffffff, 0x1a ;  /* 0xffffffff13db7811 */ /* 0x000fe200078fd2ff */
[C---:B------:R-:W-:Y:S02]  /*1590*/  IMAD R21, R212.reuse, c[0x0][0x37c], R21 ;  /* 0x0000df00d4157a24 */ /* 0x040fe400078e0215 */
[----:B------:R-:W-:Y:S01]  /*15a0*/  IMAD.WIDE.U32 R32, R212, c[0x0][0x378], R32 ;  /* 0x0000de00d4207a25 */ /* 0x000fe200078e0020 */
[----:B------:R-:W-:-:S03]  /*15b0*/  IADD3.X R31, R17, R31, R20, P2, !PT ;  /* 0x0000001f111f7210 */ /* 0x000fc600017fe414 */
[----:B------:R-:W-:Y:S02]  /*15c0*/  IMAD R15, R189, UR12, R188 ;  /* 0x0000000cbd0f7c24 */ /* 0x000fe4000f8e02bc */
[----:B------:R-:W-:Y:S02]  /*15d0*/  IMAD.IADD R33, R33, 0x1, R21 ;  /* 0x0000000121217824 */ /* 0x000fe400078e0215 */
[----:B------:R-:W-:Y:S01]  /*15e0*/  IMAD R11, R25, c[0x0][0x1a8], RZ ;  /* 0x00006a00190b7a24 */ /* 0x000fe200078e02ff */
[C---:B------:R-:W-:Y:S01]  /*15f0*/  IADD3 R14, P1, R15.reuse, R14, RZ ;  /* 0x0000000e0f0e7210 */ /* 0x040fe20007f3e0ff */
[----:B------:R-:W-:Y:S02]  /*1600*/  IMAD R16, R0, c[0x0][0x370], RZ ;  /* 0x0000dc0000107a24 */ /* 0x000fe400078e02ff */
[C---:B------:R-:W-:Y:S01]  /*1610*/  IMAD R11, R212.reuse, c[0x0][0x1ac], R11 ;  /* 0x00006b00d40b7a24 */ /* 0x040fe200078e020b */
[----:B------:R-:W-:Y:S01]  /*1620*/  LEA.HI.X.SX32 R233, R15, R22, 0x1, P1 ;  /* 0x000000160fe97211 */ /* 0x000fe200008f0eff */
[----:B------:R-:W-:Y:S01]  /*1630*/  IMAD.WIDE.U32 R30, R212, c[0x0][0x1a8], R30 ;  /* 0x00006a00d41e7a25 */ /* 0x000fe200078e001e */
[----:B------:R-:W-:-:S03]  /*1640*/  LEA R232, P1, R14, c[0x0][0x350], 0x2 ;  /* 0x0000d4000ee87a11 */ /* 0x000fc600078210ff */
[C---:B------:R-:W-:Y:S01]  /*1650*/  IMAD R13, R191.reuse, c[0x0][0x374], R16 ;  /* 0x0000dd00bf0d7a24 */ /* 0x040fe200078e0210 */
[----:B------:R-:W-:Y:S01]  /*1660*/  LEA R230, P3, R30, c[0x0][0x160], 0x1 ;  /* 0x000058001ee67a11 */ /* 0x000fe200078608ff */
[----:B------:R-:W-:Y:S01]  /*1670*/  IMAD.WIDE.U32 R32, R191, c[0x0][0x370], R32 ;  /* 0x0000dc00bf207a25 */ /* 0x000fe200078e0020 */
[----:B------:R-:W-:-:S03]  /*1680*/  LEA.HI.X R233, R14, c[0x0][0x354], R233, 0x2, P1 ;  /* 0x0000d5000ee97a11 */ /* 0x000fc600008f14e9 */
        /* <DEDUP_REMOVED lines=9> */
[----:B------:R-:W-:Y:S01]  /*1720*/  @P0 BAR.SYNC.DEFER_BLOCKING 0x0 ;  /* 0x0000000000000b1d */ /* 0x000fe20000010000 */
[----:B------:R-:W-:Y:S01]  /*1730*/  IMAD R14, R197, -0x80, R220 ;  /* 0xffffff80c50e7824 */ /* 0x000fe200078e02dc */
[----:B------:R-:W-:Y:S01]  /*1740*/  LEA.HI R18, R219, R219, RZ, 0x1 ;  /* 0x000000dbdb127211 */ /* 0x000fe200078f08ff */
[----:B------:R-:W-:-:S03]  /*1750*/  IMAD.WIDE.U32 R16, R7, c[0x0][0x1a0], R192 ;  /* 0x0000680007107a25 */ /* 0x000fc600078e00c0 */
[----:B------:R-:W-:Y:S01]  /*1760*/  ISETP.GE.AND P2, PT, R191, R14, PT ;  /* 0x0000000ebf00720c */ /* 0x000fe20003f46270 */
[----:B------:R-:W-:Y:S01]  /*1770*/  IMAD R20, R2, c[0x0][0x1a0], RZ ;  /* 0x0000680002147a24 */ /* 0x000fe200078e02ff */
[----:B------:R-:W-:Y:S01]  /*1780*/  IADD3 R16, P0, R12, R16, RZ ;  /* 0x000000100c107210 */ /* 0x000fe20007f1e0ff */
[----:B------:R-:W-:Y:S01]  /*1790*/  BSSY B0, `(.L_x_53) ;  /* 0x000001c000007945 */ /* 0x000fe20003800000 */
[----:B------:R-:W-:Y:S01]  /*17a0*/  LOP3.LUT R18, R18, 0xfffffffe, RZ, 0xc0, !PT ;  /* 0xfffffffe12127812 */ /* 0x000fe200078ec0ff */
[----:B------:R-:W-:Y:S01]  /*17b0*/  IMAD R12, R7, c[0x0][0x1a4], R20 ;  /* 0x00006900070c7a24 */ /* 0x000fe200078e0214 */
[----:B------:R-:W-:-:S04]  /*17c0*/  P2R R11, PR, RZ, 0x4 ;  /* 0x00000004ff0b7803 */ /* 0x000fc80000000000 */
[----:B------:R-:W-:Y:S01]  /*17d0*/  IADD3.X R17, R9, R17, R12, P0, !PT ;  /* 0x0000001109117210 */ /* 0x000fe200007fe40c */
[----:B------:R-:W-:Y:S01]  /*17e0*/  IMAD R12, R4, c[0x0][0x1b8], RZ ;  /* 0x00006e00040c7a24 */ /* 0x000fe200078e02ff */
[----:B------:R-:W-:-:S03]  /*17f0*/  IADD3 R9, R219, -R18, RZ ;  /* 0x80000012db097210 */ /* 0x000fc60007ffe0ff */
[----:B------:R-:W-:Y:S01]  /*1800*/  IMAD.WIDE.U32 R16, R5, c[0x0][0x1b8], R16 ;  /* 0x00006e0005107a25 */ /* 0x000fe200078e0010 */
[----:B------:R-:W-:Y:S01]  /*1810*/  ISETP.NE.AND P1, PT, R9, 0x1, PT ;  /* 0x000000010900780c */ /* 0x000fe20003f25270 */
[----:B------:R1:W-:Y:S02]  /*1820*/  @P2 STS.128 [R196+0xa000], RZ ;  /* 0x00a000ffc4002388 */ /* 0x0003e40000000c00 */
[----:B------:R-:W-:-:S05]  /*1830*/  IMAD R9, R5, c[0x0][0x1bc], R12 ;  /* 0x00006f0005097a24 */ /* 0x000fca00078e020c */
[----:B------:R-:W-:Y:S01]  /*1840*/  IADD3 R9, R17, R9, RZ ;  /* 0x0000000911097210 */ /* 0x000fe20007ffe0ff */
[----:B------:R-:W-:Y:S05]  /*1850*/  @P2 BRA `(.L_x_54) ;  /* 0x000000f000002947 */ /* 0x000fea0003800000 */
[----:B------:R-:W-:-:S13]  /*1860*/  ISETP.GE.AND P0, PT, R192, c[0x0][0x220], PT ;  /* 0x00008800c0007a0c */ /* 0x000fda0003f06270 */
[----:B------:R2:W-:Y:S01]  /*1870*/  @P0 STS.128 [R196+0xa000], RZ ;  /* 0x00a000ffc4000388 */ /* 0x0005e20000000c00 */
[----:B------:R-:W-:Y:S05]  /*1880*/  @P0 BRA `(.L_x_54) ;  /* 0x000000c000000947 */ /* 0x000fea0003800000 */
        /* <DEDUP_REMOVED lines=8> */
[----:B------:R-:W-:Y:S01]  /*1910*/  @!PT LDS RZ, [RZ] ;  /* 0x00000000fffff984 */ /* 0x000fe20000000800 */
[----:B------:R-:W-:Y:S01]  /*1920*/  @!PT LDS RZ, [RZ] ;  /* 0x00000000fffff984 */ /* 0x000fe20000000800 */
[----:B------:R-:W-:Y:S01]  /*1930*/  @!PT LDS RZ, [RZ] ;  /* 0x00000000fffff984 */ /* 0x000fe20000000800 */
[----:B------:R3:W-:Y:S04]  /*1940*/  LDGSTS.E.BYPASS.LTC128B.128 [R196+0xa000], [R20.64] ;  /* 0x0a00000014c47fae */ /* 0x0007e8000b901d54 */
.L_x_54:
[----:B------:R-:W-:Y:S05]  /*1950*/  BSYNC B0 ;  /* 0x0000000000007941 */ /* 0x000fea0003800000 */
.L_x_53:
[----:B------:R-:W-:Y:S01]  /*1960*/  IADD3 R15, R191, 0x20, RZ ;  /* 0x00000020bf0f7810 */ /* 0x000fe20007ffe0ff */
[----:B------:R-:W-:Y:S03]  /*1970*/  BSSY B0, `(.L_x_55) ;  /* 0x0000015000007945 */ /* 0x000fe60003800000 */
[----:B------:R-:W-:-:S13]  /*1980*/  ISETP.GE.AND P6, PT, R15, R14, PT ;  /* 0x0000000e0f00720c */ /* 0x000fda0003fc6270 */
[----:B------:R4:W-:Y:S01]  /*1990*/  @P6 STS.128 [R196+0xb000], RZ ;  /* 0x00b000ffc4006388 */ /* 0x0009e20000000c00 */
[----:B------:R-:W-:Y:S05]  /*19a0*/  @P6 BRA `(.L_x_56) ;  /* 0x0000011000006947 */ /* 0x000fea0003800000 */
[----:B------:R-:W-:-:S13]  /*19b0*/  ISETP.GE.AND P0, PT, R192, c[0x0][0x220], PT ;  /* 0x00008800c0007a0c */ /* 0x000fda0003f06270 */
[----:B------:R1:W-:Y:S01]  /*19c0*/  @P0 STS.128 [R196+0xb000], RZ ;  /* 0x00b000ffc4000388 */ /* 0x0003e20000000c00 */
[----:B------:R-:W-:Y:S05]  /*19d0*/  @P0 BRA `(.L_x_56) ;  /* 0x000000e000000947 */ /* 0x000fea0003800000 */
[----:B------:R-:W-:Y:S01]  /*19e0*/  IADD3 R13, P0, R191, 0x20, RZ ;  /* 0x00000020bf0d7810 */ /* 0x000fe20007f1e0ff */
[----:B------:R-:W-:Y:S01]  /*19f0*/  IMAD.MOV.U32 R18, RZ, RZ, R16 ;  /* 0x000000ffff127224 */ /* 0x000fe200078e0010 */
[----:B------:R-:W-:-:S03]  /*1a00*/  MOV R19, R9 ;  /* 0x0000000900137202 */ /* 0x000fc60000000f00 */
[----:B------:R-:W-:Y:S02]  /*1a10*/  IMAD.X R12, RZ, RZ, R0, P0 ;  /* 0x000000ffff0c7224 */ /* 0x000fe400000e0600 */
[----:B------:R-:W-:-:S04]  /*1a20*/  IMAD.WIDE.U32 R18, R13, c[0x0][0x1a0], R18 ;  /* 0x000068000d127a25 */ /* 0x000fc800078e0012 */
[----:B------:R-:W-:Y:S01]  /*1a30*/  IMAD R12, R12, c[0x0][0x1a0], RZ ;  /* 0x000068000c0c7a24 */ /* 0x000fe200078e02ff */
[----:B---3--:R-:W-:-:S03]  /*1a40*/  LEA R20, P0, R18, c[0x0][0x170], 0x1 ;  /* 0x00005c0012147a11 */ /* 0x008fc600078008ff */
[----:B------:R-:W-:-:S05]  /*1a50*/  IMAD R12, R13, c[0x0][0x1a4], R12 ;  /* 0x000069000d0c7a24 */ /* 0x000fca00078e020c */
[----:B------:R-:W-:-:S04]  /*1a60*/  IADD3 R12, R19, R12, RZ ;  /* 0x0000000c130c7210 */ /* 0x000fc80007ffe0ff */
[----:B------:R-:W-:-:S05]  /*1a70*/  LEA.HI.X R21, R18, c[0x0][0x174], R12, 0x1, P0 ;  /* 0x00005d0012157a11 */ /* 0x000fca00000f0c0c */
[----:B------:R-:W-:Y:S01]  /*1a80*/  @!PT LDS RZ, [RZ] ;  /* 0x00000000fffff984 */ /* 0x000fe20000000800 */
[----:B------:R-:W-:Y:S01]  /*1a90*/  @!PT LDS RZ, [RZ] ;  /* 0x00000000fffff984 */ /* 0x000fe20000000800 */
[----:B------:R-:W-:Y:S01]  /*1aa0*/  @!PT LDS RZ, [RZ] ;  /* 0x00000000fffff984 */ /* 0x000fe20000000800 */
[----:B------:R3:W-:Y:S02]  /*1ab0*/  LDGSTS.E.BYPASS.LTC128B.128 [R196+0xb000], [R20.64] ;  /* 0x0b00000014c47fae */ /* 0x0007e4000b901d54 */
.L_x_56:
[----:B------:R-:W-:Y:S05]  /*1ac0*/  BSYNC B0 ;  /* 0x0000000000007941 */ /* 0x000fea0003800000 */
.L_x_55:
        /* <DEDUP_REMOVED lines=22> */
.L_x_58:
[----:B------:R-:W-:Y:S05]  /*1c30*/  BSYNC B0 ;  /* 0x0000000000007941 */ /* 0x000fea0003800000 */
.L_x_57:
        /* <DEDUP_REMOVED lines=17> */
[----:B------:R-:W-:Y:S01]  /*1d50*/  @!PT LDS RZ, [RZ] ;  /* 0x00000000fffff984 */ /* 0x000fe20000000800 */
[----:B------:R-:W-:Y:S01]  /*1d60*/  @!PT LDS RZ, [RZ] ;  /* 0x00000000fffff984 */ /* 0x000fe20000000800 */
[----:B------:R-:W-:Y:S01]  /*1d70*/  @!PT LDS RZ, [RZ] ;  /* 0x00000000fffff984 */ /* 0x000fe20000000800 */
[----:B------:R1:W-:Y:S02]  /*1d80*/  LDGSTS.E.BYPASS.LTC128B.128 [R196+0xd000], [R18.64] ;  /* 0x0d00000012c47fae */ /* 0x0003e4000b901d54 */
.L_x_60:
[----:B------:R-:W-:Y:S05]  /*1d90*/  BSYNC B0 ;  /* 0x0000000000007941 */ /* 0x000fea0003800000 */
.L_x_59:
[----:B------:R-:W-:Y:S01]  /*1da0*/  IMAD R10, R219, -0x40, R10 ;  /* 0xffffffc0db0a7824 */ /* 0x000fe200078e020a */
[----:B------:R-:W0:Y:S01]  /*1db0*/  LDGDEPBAR ;  /* 0x00000000000079af */ /* 0x000e220000000000 */
[----:B------:R-:W-:Y:S03]  /*1dc0*/  BSSY B0, `(.L_x_61) ;  /* 0x000000b000007945 */ /* 0x000fe60003800000 */
[----:B------:R-:W-:-:S13]  /*1dd0*/  ISETP.GE.AND P3, PT, R191, R10, PT ;  /* 0x0000000abf00720c */ /* 0x000fda0003f66270 */
[----:B------:R1:W-:Y:S01]  /*1de0*/  @P3 STS.128 [R196+0x4000], RZ ;  /* 0x004000ffc4003388 */ /* 0x0003e20000000c00 */
[----:B------:R-:W-:Y:S05]  /*1df0*/  @P3 BRA `(.L_x_62) ;  /* 0x0000007000003947 */ /* 0x000fea0003800000 */
[----:B------:R-:W-:-:S13]  /*1e00*/  ISETP.GE.AND P0, PT, R192, c[0x0][0x220], PT ;  /* 0x00008800c0007a0c */ /* 0x000fda0003f06270 */
[----:B------:R1:W-:Y:S01]  /*1e10*/  @P0 STS.128 [R196+0x4000], RZ ;  /* 0x004000ffc4000388 */ /* 0x0003e20000000c00 */
[----:B------:R-:W-:Y:S05]  /*1e20*/  @P0 BRA `(.L_x_62) ;  /* 0x0000004000000947 */ /* 0x000fea0003800000 */
[----:B------:R-:W-:Y:S01]  /*1e30*/  @!PT LDS RZ, [RZ] ;  /* 0x00000000fffff984 */ /* 0x000fe20000000800 */
[----:B------:R-:W-:Y:S01]  /*1e40*/  @!PT LDS RZ, [RZ] ;  /* 0x00000000fffff984 */ /* 0x000fe20000000800 */
[----:B------:R-:W-:Y:S01]  /*1e50*/  @!PT LDS RZ, [RZ] ;  /* 0x00000000fffff984 */ /* 0x000fe20000000800 */
[----:B------:R1:W-:Y:S02]  /*1e60*/  LDGSTS.E.BYPASS.LTC128B.128 [R196+0x4000], [R228.64] ;  /* 0x04000000e4c47fae */ /* 0x0003e4000b901d54 */
.L_x_62:
[----:B------:R-:W-:Y:S05]  /*1e70*/  BSYNC B0 ;  /* 0x0000000000007941 */ /* 0x000fea0003800000 */
.L_x_61:
[----:B------:R-:W-:Y:S01]  /*1e80*/  ISETP.GE.AND P2, PT, R15, R10, PT ;  /* 0x0000000a0f00720c */ /* 0x000fe20003f46270 */
[----:B------:R-:W-:-:S12]  /*1e90*/  BSSY B0, `(.L_x_63) ;  /* 0x000000e000007945 */ /* 0x000fd80003800000 */
[----:B------:R1:W-:Y:S01]  /*1ea0*/  @P2 STS.128 [R196+0x5000], RZ ;  /* 0x005000ffc4002388 */ /* 0x0003e20000000c00 */
[----:B------:R-:W-:Y:S05]  /*1eb0*/  @P2 BRA `(.L_x_64) ;  /* 0x000000b000002947 */ /* 0x000fea0003800000 */
[----:B------:R-:W-:-:S13]  /*1ec0*/  ISETP.GE.AND P0, PT, R192, c[0x0][0x220], PT ;  /* 0x00008800c0007a0c */ /* 0x000fda0003f06270 */
[----:B------:R1:W-:Y:S01]  /*1ed0*/  @P0 STS.128 [R196+0x5000], RZ ;  /* 0x005000ffc4000388 */ /* 0x0003e20000000c00 */
[----:B------:R-:W-:Y:S05]  /*1ee0*/  @P0 BRA `(.L_x_64) ;  /* 0x0000008000000947 */ /* 0x000fea0003800000 */
[----:B------:R-:W-:Y:S02]  /*1ef0*/  IMAD.MOV.U32 R13, RZ, RZ, c[0x0][0x370] ;  /* 0x0000dc00ff0d7624 */ /* 0x000fe400078e00ff */
[----:B------:R-:W-:-:S03]  /*1f00*/  IMAD.MOV.U32 R9, RZ, RZ, c[0x0][0x374] ;  /* 0x0000dd00ff097624 */ /* 0x000fc600078e00ff */
[----:B------:R-:W-:-:S04]  /*1f10*/  LEA R12, P0, R13, R228, 0x6 ;  /* 0x000000e40d0c7211 */ /* 0x000fc800078030ff */
[----:B------:R-:W-:-:S05]  /*1f20*/  LEA.HI.X R13, R13, R229, R9, 0x6, P0 ;  /* 0x000000e50d0d7211 */ /* 0x000fca00000f3409 */
[----:B------:R-:W-:Y:S01]  /*1f30*/  @!PT LDS RZ, [RZ] ;  /* 0x00000000fffff984 */ /* 0x000fe20000000800 */
[----:B------:R-:W-:Y:S01]  /*1f40*/  @!PT LDS RZ, [RZ] ;  /* 0x00000000fffff984 */ /* 0x000fe20000000800 */
[----:B------:R-:W-:Y:S01]  /*1f50*/  @!PT LDS RZ, [RZ] ;  /* 0x00000000fffff984 */ /* 0x000fe20000000800 */
[----:B------:R1:W-:Y:S04]  /*1f60*/  LDGSTS.E.BYPASS.LTC128B.128 [R196+0x5000], [R12.64] ;  /* 0x050000000cc47fae */ /* 0x0003e8000b901d54 */
.L_x_64:
[----:B------:R-:W-:Y:S05]  /*1f70*/  BSYNC B0 ;  /* 0x0000000000007941 */ /* 0x000fea0003800000 */
.L_x_63:
[----:B------:R-:W-:Y:S01]  /*1f80*/  IADD3 R9, R190, 0x1000, RZ ;  /* 0x00001000be097810 */ /* 0x000fe20007ffe0ff */
[----:B------:R-:W-:Y:S03]  /*1f90*/  BSSY B0, `(.L_x_65) ;  /* 0x0000012000007945 */ /* 0x000fe60003800000 */
[----:B------:R-:W-:-:S05]  /*1fa0*/  SEL R9, R9, R190, !P1 ;  /* 0x000000be09097207 */ /* 0x000fca0004800000 */
[----:B------:R-:W-:-:S05]  /*1fb0*/  IMAD.SHL.U32 R218, R9, 0x2, RZ ;  /* 0x0000000209da7824 */ /* 0x000fca00078e00ff */
[----:B------:R1:W-:Y:S04]  /*1fc0*/  @P3 STS [R218], RZ ;  /* 0x000000ffda003388 */ /* 0x0003e80000000800 */
[----:B------:R1:W-:Y:S04]  /*1fd0*/  @P3 STS [R218+0x4], RZ ;  /* 0x000004ffda003388 */ /* 0x0003e80000000800 */
[----:B------:R1:W-:Y:S04]  /*1fe0*/  @P3 STS [R218+0x8], RZ ;  /* 0x000008ffda003388 */ /* 0x0003e80000000800 */
[----:B------:R1:W-:Y:S01]  /*1ff0*/  @P3 STS [R218+0xc], RZ ;  /* 0x00000cffda003388 */ /* 0x0003e20000000800 */
[----:B------:R-:W-:Y:S05]  /*2000*/  @P3 BRA `(.L_x_66) ;  /* 0x000000a000003947 */ /* 0x000fea0003800000 */
[----:B------:R-:W-:-:S13]  /*2010*/  ISETP.GE.AND P0, PT, R192, c[0x0][0x220], PT ;  /* 0x00008800c0007a0c */ /* 0x000fda0003f06270 */
[----:B------:R1:W-:Y:S04]  /*2020*/  @P0 STS [R218], RZ ;  /* 0x000000ffda000388 */ /* 0x0003e80000000800 */
[----:B------:R1:W-:Y:S04]  /*2030*/  @P0 STS [R218+0x4], RZ ;  /* 0x000004ffda000388 */ /* 0x0003e80000000800 */
[----:B------:R1:W-:Y:S04]  /*2040*/  @P0 STS [R218+0x8], RZ ;  /* 0x000008ffda000388 */ /* 0x0003e80000000800 */
[----:B------:R1:W-:Y:S01]  /*2050*/  @P0 STS [R218+0xc], RZ ;  /* 0x00000cffda000388 */ /* 0x0003e20000000800 */
[----:B------:R-:W-:Y:S05]  /*2060*/  @P0 BRA `(.L_x_66) ;  /* 0x0000004000000947 */ /* 0x000fea0003800000 */
[----:B------:R-:W-:Y:S01]  /*2070*/  @!PT LDS RZ, [RZ] ;  /* 0x00000000fffff984 */ /* 0x000fe20000000800 */
[----:B------:R-:W-:Y:S01]  /*2080*/  @!PT LDS RZ, [RZ] ;  /* 0x00000000fffff984 */ /* 0x000fe20000000800 */
[----:B------:R-:W-:Y:S01]  /*2090*/  @!PT LDS RZ, [RZ] ;  /* 0x00000000fffff984 */ /* 0x000fe20000000800 */
[----:B------:R1:W-:Y:S02]  /*20a0*/  LDGSTS.E.BYPASS.LTC128B.128 [R218], [R230.64] ;  /* 0x00000000e6da7fae */ /* 0x0003e4000b901d54 */
.L_x_66:
[----:B------:R-:W-:Y:S05]  /*20b0*/  BSYNC B0 ;  /* 0x0000000000007941 */ /* 0x000fea0003800000 */
.L_x_65:
[----:B------:R1:W-:Y:S01]  /*20c0*/  @P2 STS [R218+0x1000], RZ ;  /* 0x001000ffda002388 */ /* 0x0003e20000000800 */
[----:B------:R-:W-:Y:S03]  /*20d0*/  BSSY B0, `(.L_x_67) ;  /* 0x0000013000007945 */ /* 0x000fe60003800000 */
[----:B------:R1:W-:Y:S04]  /*20e0*/  @P2 STS [R218+0x1004], RZ ;  /* 0x001004ffda002388 */ /* 0x0003e80000000800 */
[----:B------:R1:W-:Y:S04]  /*20f0*/  @P2 STS [R218+0x1008], RZ ;  /* 0x001008ffda002388 */ /* 0x0003e80000000800 */
[----:B------:R1:W-:Y:S01]  /*2100*/  @P2 STS [R218+0x100c], RZ ;  /* 0x00100cffda002388 */ /* 0x0003e20000000800 */
[----:B------:R-:W-:Y:S05]  /*2110*/  @P2 BRA `(.L_x_68) ;  /* 0x000000e000002947 */ /* 0x000fea0003800000 */
[----:B------:R-:W-:-:S13]  /*2120*/  ISETP.GE.AND P0, PT, R192, c[0x0][0x220], PT ;  /* 0x00008800c0007a0c */ /* 0x000fda0003f06270 */
[----:B------:R1:W-:Y:S04]  /*2130*/  @P0 STS [R218+0x1000], RZ ;  /* 0x001000ffda000388 */ /* 0x0003e80000000800 */
[----:B------:R1:W-:Y:S04]  /*2140*/  @P0 STS [R218+0x1004], RZ ;  /* 0x001004ffda000388 */ /* 0x0003e80000000800 */
[----:B------:R1:W-:Y:S04]  /*2150*/  @P0 STS [R218+0x1008], RZ ;  /* 0x001008ffda000388 */ /* 0x0003e80000000800 */
[----:B------:R1:W-:Y:S01]  /*2160*/  @P0 STS [R218+0x100c], RZ ;  /* 0x00100cffda000388 */ /* 0x0003e20000000800 */
[----:B------:R-:W-:Y:S05]  /*2170*/  @P0 BRA `(.L_x_68) ;  /* 0x0000008000000947 */ /* 0x000fea0003800000 */
[----:B-1----:R-:W-:Y:S02]  /*2180*/  IMAD.MOV.U32 R13, RZ, RZ, c[0x0][0x190] ;  /* 0x00006400ff0d7624 */ /* 0x002fe400078e00ff */
[----:B------:R-:W-:-:S03]  /*2190*/  IMAD.MOV.U32 R9, RZ, RZ, c[0x0][0x194] ;  /* 0x00006500ff097624 */ /* 0x000fc600078e00ff */
[----:B------:R-:W-:-:S04]  /*21a0*/  LEA R12, P0, R13, R230, 0x6 ;  /* 0x000000e60d0c7211 */ /* 0x000fc800078030ff */
[----:B------:R-:W-:-:S05]  /*21b0*/  LEA.HI.X R13, R13, R231, R9, 0x6, P0 ;  /* 0x000000e70d0d7211 */ /* 0x000fca00000f3409 */
[----:B------:R-:W-:Y:S01]  /*21c0*/  @!PT LDS RZ, [RZ] ;  /* 0x00000000fffff984 */ /* 0x000fe20000000800 */
[----:B------:R-:W-:Y:S01]  /*21d0*/  @!PT LDS RZ, [RZ] ;  /* 0x00000000fffff984 */ /* 0x000fe20000000800 */
[----:B------:R-:W-:Y:S01]  /*21e0*/  @!PT LDS RZ, [RZ] ;  /* 0x00000000fffff984 */ /* 0x000fe20000000800 */
[----:B------:R1:W-:Y:S04]  /*21f0*/  LDGSTS.E.BYPASS.LTC128B.128 [R218+0x1000], [R12.64] ;  /* 0x010000000cda7fae */ /* 0x0003e8000b901d54 */
.L_x_68:
[----:B------:R-:W-:Y:S05]  /*2200*/  BSYNC B0 ;  /* 0x0000000000007941 */ /* 0x000fea0003800000 */
.L_x_67:
[C---:B------:R-:W-:Y:S01]  /*2210*/  IADD3 R9, R187.reuse, 0x28, RZ ;  /* 0x00000028bb097810 */ /* 0x040fe20007ffe0ff */
[C---:B-1----:R-:W-:Y:S01]  /*2220*/  IMAD.SHL.U32 R13, R187.reuse, 0x4, RZ ;  /* 0x00000004bb0d7824 */ /* 0x042fe200078e00ff */
[----:B------:R-:W-:Y:S01]  /*2230*/  SHF.L.U64.HI R16, R187, 0x2, R194 ;  /* 0x00000002bb107819 */ /* 0x000fe200000102c2 */
[----:B------:R-:W-:Y:S01]  /*2240*/  IMAD.MOV.U32 R216, RZ, RZ, 0x7f800000 ;  /* 0x7f800000ffd87424 */ /* 0x000fe200078e00ff */
[----:B------:R-:W-:Y:S02]  /*2250*/  ISETP.GE.AND P2, PT, R9, R10, PT ;  /* 0x0000000a0900720c */ /* 0x000fe40003f46270 */
[----:B------:R-:W-:Y:S01]  /*2260*/  SHF.R.S32.HI R12, RZ, 0x1f, R9 ;  /* 0x0000001fff0c7819 */ /* 0x000fe20000011409 */
[----:B------:R-:W-:Y:S01]  /*2270*/  IMAD.MOV.U32 R215, RZ, RZ, 0x7f800000 ;  /* 0x7f800000ffd77424 */ /* 0x000fe200078e00ff */
[----:B------:R-:W-:-:S09]  /*2280*/  ISETP.NE.AND P3, PT, R11, RZ, PT ;  /* 0x000000ff0b00720c */ /* 0x000fd20003f65270 */
[----:B------:R-:W-:-:S04]  /*2290*/  @!P2 LEA R14, P0, R9, R208, 0x2 ;  /* 0x000000d0090ea211 */ /* 0x000fc800078010ff */
[----:B------:R-:W-:Y:S02]  /*22a0*/  @!P2 LEA.HI.X R15, R9, R209, R12, 0x2, P0 ;  /* 0x000000d1090fa211 */ /* 0x000fe400000f140c */
[----:B------:R-:W-:Y:S02]  /*22b0*/  IADD3 R12, P0, R13, R208, RZ ;  /* 0x000000d00d0c7210 */ /* 0x000fe40007f1e0ff */
[C---:B------:R-:W-:Y:S01]  /*22c0*/  IADD3 R9, R187.reuse, 0x8, RZ ;  /* 0x00000008bb097810 */ /* 0x040fe20007ffe0ff */
[----:B------:R1:W5:Y:S02]  /*22d0*/  @!P2 LDG.E R215, [R14.64] ;  /* 0x000000140ed7a981 */ /* 0x000364000c1e1900 */
[----:B------:R-:W-:Y:S01]  /*22e0*/  IMAD.X R13, R16, 0x1, R209, P0 ;  /* 0x00000001100d7824 */ /* 0x000fe200000e06d1 */
[----:B------:R-:W-:Y:S01]  /*22f0*/  ISETP.GE.AND P0, PT, R187, R10, PT ;  /* 0x0000000abb00720c */ /* 0x000fe20003f06270 */
[----:B------:R-:W-:-:S12]  /*2300*/  IMAD.MOV.U32 R217, RZ, RZ, 0x7f800000 ;  /* 0x7f800000ffd97424 */ /* 0x000fd800078e00ff */
[----:B------:R1:W5:Y:S01]  /*2310*/  @!P0 LDG.E R216, [R12.64] ;  /* 0x000000140cd88981 */ /* 0x000362000c1e1900 */
[-C--:B------:R-:W-:Y:S02]  /*2320*/  ISETP.GE.AND P0, PT, R9, R10.reuse, PT ;  /* 0x0000000a0900720c */ /* 0x080fe40003f06270 */
[----:B------:R-:W-:Y:S01]  /*2330*/  IADD3 R9, R187, 0x20, RZ ;  /* 0x00000020bb097810 */ /* 0x000fe20007ffe0ff */
[----:B------:R-:W-:Y:S01]  /*2340*/  IMAD.MOV.U32 R214, RZ, RZ, 0x7f800000 ;  /* 0x7f800000ffd67424 */ /* 0x000fe200078e00ff */
[----:B------:R1:W-:Y:S09]  /*2350*/  @P3 STS.128 [R196+0x6000], RZ ;  /* 0x006000ffc4003388 */ /* 0x0003f20000000c00 */
[----:B------:R1:W5:Y:S01]  /*2360*/  @!P0 LDG.E R217, [R12.64+0x20] ;  /* 0x000020140cd98981 */ /* 0x000362000c1e1900 */
[----:B------:R-:W-:Y:S01]  /*2370*/  ISETP.GE.AND P0, PT, R9, R10, PT ;  /* 0x0000000a0900720c */ /* 0x000fe20003f06270 */
[----:B------:R-:W-:-:S04]  /*2380*/  IMAD.WIDE.U32 R10, R7, c[0x0][0x198], R192 ;  /* 0x00006600070a7a25 */ /* 0x000fc800078e00c0 */
[----:B------:R-:W-:-:S04]  /*2390*/  IMAD R2, R2, c[0x0][0x198], RZ ;  /* 0x0000660002027a24 */ /* 0x000fc800078e02ff */
[----:B------:R-:W-:-:S04]  /*23a0*/  IMAD R9, R7, c[0x0][0x19c], R2 ;  /* 0x0000670007097a24 */ /* 0x000fc800078e0202 */
[----:B------:R1:W5:Y:S01]  /*23b0*/  @!P0 LDG.E R214, [R12.64+0x80] ;  /* 0x000080140cd68981 */ /* 0x000362000c1e1900 */
[----:B------:R-:W-:Y:S01]  /*23c0*/  IADD3 R10, P0, R8, R10, RZ ;  /* 0x0000000a080a7210 */ /* 0x000fe20007f1e0ff */
[----:B------:R-:W-:-:S03]  /*23d0*/  IMAD R4, R4, c[0x0][0x1b0], RZ ;  /* 0x00006c0004047a24 */ /* 0x000fc600078e02ff */
[----:B------:R-:W-:Y:S01]  /*23e0*/  IADD3.X R11, R6, R11, R9, P0, !PT ;  /* 0x0000000b060b7210 */ /* 0x000fe200007fe409 */
[C---:B------:R-:W-:Y:S01]  /*23f0*/  IMAD R9, R5.reuse, c[0x0][0x1b4], R4 ;  /* 0x00006d0005097a24 */ /* 0x040fe200078e0204 */
[----:B------:R-:W-:Y:S03]  /*2400*/  BSSY B0, `(.L_x_69) ;  /* 0x0000012000007945 */ /* 0x000fe60003800000 */
[----:B------:R-:W-:-:S04]  /*2410*/  IMAD.WIDE.U32 R10, R5, c[0x0][0x1b0], R10 ;  /* 0x00006c00050a7a25 */ /* 0x000fc800078e000a */
[----:B------:R-:W-:Y:S01]  /*2420*/  IMAD.IADD R5, R11, 0x1, R9 ;  /* 0x000000010b057824 */ /* 0x000fe200078e0209 */
[----:B------:R-:W-:Y:S05]  /*2430*/  @P3 BRA `(.L_x_70) ;  /* 0x000000e000003947 */ /* 0x000fea0003800000 */
[----:B------:R-:W-:-:S13]  /*2440*/  ISETP.GE.AND P0, PT, R192, c[0x0][0x220], PT ;  /* 0x00008800c0007a0c */ /* 0x000fda0003f06270 */
[----:B------:R1:W-:Y:S01]  /*2450*/  @P0 STS.128 [R196+0x6000], RZ ;  /* 0x006000ffc4000388 */ /* 0x0003e20000000c00 */
[----:B------:R-:W-:Y:S05]  /*2460*/  @P0 BRA `(.L_x_70) ;  /* 0x000000b000000947 */ /* 0x000fea0003800000 */
[----:B------:R-:W-:Y:S01]  /*2470*/  MOV R4, R10 ;  /* 0x0000000a00047202 */ /* 0x000fe20000000f00 */
[----:B------:R-:W-:-:S04]  /*2480*/  IMAD R2, R0, c[0x0][0x198], RZ ;  /* 0x0000660000027a24 */ /* 0x000fc800078e02ff */
[----:B------:R-:W-:-:S04]  /*2490*/  IMAD.WIDE.U32 R8, R191, c[0x0][0x198], R4 ;  /* 0x00006600bf087a25 */ /* 0x000fc800078e0004 */
[----:B------:R-:W-:Y:S01]  /*24a0*/  IMAD R2, R191, c[0x0][0x19c], R2 ;  /* 0x00006700bf027a24 */ /* 0x000fe200078e0202 */
[----:B-1----:R-:W-:-:S04]  /*24b0*/  LEA R12, P0, R8, c[0x0][0x168], 0x1 ;  /* 0x00005a00080c7a11 */ /* 0x002fc800078008ff */
[----:B------:R-:W-:-:S04]  /*24c0*/  IADD3 R2, R9, R2, RZ ;  /* 0x0000000209027210 */ /* 0x000fc80007ffe0ff */
[----:B------:R-:W-:-:S05]  /*24d0*/  LEA.HI.X R13, R8, c[0x0][0x16c], R2, 0x1, P0 ;  /* 0x00005b00080d7a11 */ /* 0x000fca00000f0c02 */
[----:B------:R-:W-:Y:S01]  /*24e0*/  @!PT LDS RZ, [RZ] ;  /* 0x00000000fffff984 */ /* 0x000fe20000000800 */
[----:B------:R-:W-:Y:S01]  /*24f0*/  @!PT LDS RZ, [RZ] ;  /* 0x00000000fffff984 */ /* 0x000fe20000000800 */
[----:B------:R-:W-:Y:S01]  /*2500*/  @!PT LDS RZ, [RZ] ;  /* 0x00000000fffff984 */ /* 0x000fe20000000800 */
[----:B------:R1:W-:Y:S02]  /*2510*/  LDGSTS.E.BYPASS.LTC128B.128 [R196+0x6000], [R12.64] ;  /* 0x060000000cc47fae */ /* 0x0003e4000b901d54 */
.L_x_70:
[----:B------:R-:W-:Y:S05]  /*2520*/  BSYNC B0 ;  /* 0x0000000000007941 */ /* 0x000fea0003800000 */
.L_x_69:
[----:B------:R1:W-:Y:S01]  /*2530*/  @P6 STS.128 [R196+0x7000], RZ ;  /* 0x007000ffc4006388 */ /* 0x0003e20000000c00 */
[----:B------:R-:W-:Y:S01]  /*2540*/  BSSY B0, `(.L_x_71) ;  /* 0x0000013000007945 */ /* 0x000fe20003800000 */
[----:B------:R-:W-:Y:S05]  /*2550*/  @P6 BRA `(.L_x_72) ;  /* 0x0000011000006947 */ /* 0x000fea0003800000 */
[----:B------:R-:W-:-:S13]  /*2560*/  ISETP.GE.AND P0, PT, R192, c[0x0][0x220], PT ;  /* 0x00008800c0007a0c */ /* 0x000fda0003f06270 */
[----:B------:R1:W-:Y:S01]  /*2570*/  @P0 STS.128 [R196+0x7000], RZ ;  /* 0x007000ffc4000388 */ /* 0x0003e20000000c00 */
[----:B------:R-:W-:Y:S05]  /*2580*/  @P0 BRA `(.L_x_72) ;  /* 0x000000e000000947 */ /* 0x000fea0003800000 */
[----:B------:R-:W-:Y:S01]  /*2590*/  IADD3 R4, P0, R191, 0x20, RZ ;  /* 0x00000020bf047810 */ /* 0x000fe20007f1e0ff */
[----:B-1----:R-:W-:Y:S01]  /*25a0*/  IMAD.MOV.U32 R12, RZ, RZ, R10 ;  /* 0x000000ffff0c7224 */ /* 0x002fe200078e000a */
[----:B------:R-:W-:-:S03]  /*25b0*/  MOV R13, R5 ;  /* 0x00000005000d7202 */ /* 0x000fc60000000f00 */
[----:B------:R-:W-:Y:S02]  /*25c0*/  IMAD.X R2, RZ, RZ, R0, P0 ;  /* 0x000000ffff027224 */ /* 0x000fe400000e0600 */
        /* <DEDUP_REMOVED lines=10> */
.L_x_72:
[----:B------:R-:W-:Y:S05]  /*2670*/  BSYNC B0 ;  /* 0x0000000000007941 */ /* 0x000fea0003800000 */
.L_x_71:
        /* <DEDUP_REMOVED lines=20> */
.L_x_74:
[----:B------:R-:W-:Y:S05]  /*27c0*/  BSYNC B0 ;  /* 0x0000000000007941 */ /* 0x000fea0003800000 */
.L_x_73:
[----:B------:R1:W-:Y:S01]  /*27d0*/  @P4 STS.128 [R196+0x9000], RZ ;  /* 0x009000ffc4004388 */ /* 0x0003e20000000c00 */
[----:B------:R-:W-:Y:S01]  /*27e0*/  BSSY B0, `(.L_x_75) ;  /* 0x0000012000007945 */ /* 0x000fe20003800000 */
        /* <DEDUP_REMOVED lines=8> */
[----:B-1----:R-:W-:Y:S01]  /*2870*/  IMAD R9, R0, c[0x0][0x198], RZ ;  /* 0x0000660000097a24 */ /* 0x002fe200078e02ff */
        /* <DEDUP_REMOVED lines=8> */
.L_x_76:
[----:B------:R-:W-:Y:S05]  /*2900*/  BSYNC B0 ;  /* 0x0000000000007941 */ /* 0x000fea0003800000 */
.L_x_75:
[----:B------:R-:W0:Y:S01]  /*2910*/  LDGDEPBAR ;  /* 0x00000000000079af */ /* 0x000e220000000000 */
[----:B------:R-:W-:Y:S01]  /*2920*/  USHF.L.U32 UR17, UR12, 0x4, URZ ;  /* 0x000000040c117899 */ /* 0x000fe2000800063f */
[----:B------:R-:W-:Y:S01]  /*2930*/  IMAD.MOV.U32 R175, RZ, RZ, 0x20 ;  /* 0x00000020ffaf7424 */ /* 0x000fe200078e00ff */
[----:B------:R-:W-:Y:S01]  /*2940*/  USHF.L.U32 UR18, UR12, 0x3, URZ ;  /* 0x000000030c127899 */ /* 0x000fe2000800063f */
[----:B------:R-:W1:Y:S01]  /*2950*/  S2R R0, SR_TID.X ;  /* 0x0000000000007919 */ /* 0x000e620000002100 */
[----:B------:R-:W-:Y:S01]  /*2960*/  UIADD3 UR11, UR17, 0x20, URZ ;  /* 0x00000020110b7890 */ /* 0x000fe2000fffe03f */
[----:B------:R-:W-:Y:S01]  /*2970*/  IADD3 R176, R181, 0x1000, RZ ;  /* 0x00001000b5b07810 */ /* 0x000fe20007ffe0ff */
[----:B------:R-:W-:Y:S01]  /*2980*/  IMAD.MOV.U32 R183, RZ, RZ, 0x40 ;  /* 0x00000040ffb77424 */ /* 0x000fe200078e00ff */
[----:B------:R-:W-:Y:S01]  /*2990*/  IADD3 R7, R7, 0x80, RZ ;  /* 0x0000008007077810 */ /* 0x000fe20007ffe0ff */
[----:B------:R-:W-:Y:S01]  /*29a0*/  UIADD3 UR10, UR18, UR11, URZ ;  /* 0x0000000b120a7290 */ /* 0x000fe2000fffe03f */
[----:B------:R-:W-:Y:S01]  /*29b0*/  SEL R176, R176, R181, !P1 ;  /* 0x000000b5b0b07207 */ /* 0x000fe20004800000 */
[----:B------:R-:W-:Y:S01]  /*29c0*/  IMAD.SHL.U32 R174, R182, 0x2, RZ ;  /* 0x00000002b6ae7824 */ /* 0x000fe200078e00ff */
[----:B------:R-:W-:Y:S01]  /*29d0*/  ISETP.GE.AND P2, PT, R7, R220, PT ;  /* 0x000000dc0700720c */ /* 0x000fe20003f46270 */
[----:B------:R-:W-:Y:S01]  /*29e0*/  UIADD3 UR9, UR18, UR10, URZ ;  /* 0x0000000a12097290 */ /* 0x000fe2000fffe03f */
[----:B------:R-:W-:Y:S01]  /*29f0*/  IMAD.MOV.U32 R213, RZ, RZ, R218 ;  /* 0x000000ffffd57224 */ /* 0x000fe200078e00da */
[----:B------:R-:W-:Y:S01]  /*2a00*/  CS2R R94, SRZ ;  /* 0x00000000005e7805 */ /* 0x000fe2000001ff00 */
[----:B------:R-:W-:Y:S01]  /*2a10*/  CS2R R92, SRZ ;  /* 0x00000000005c7805 */ /* 0x000fe2000001ff00 */
[----:B------:R-:W-:Y:S01]  /*2a20*/  UIADD3 UR8, UR18, UR9, URZ ;  /* 0x0000000912087290 */ /* 0x000fe2000fffe03f */
[----:B------:R-:W-:Y:S01]  /*2a30*/  CS2R R98, SRZ ;  /* 0x0000000000627805 */ /* 0x000fe2000001ff00 */
[----:B------:R-:W-:Y:S01]  /*2a40*/  CS2R R96, SRZ ;  /* 0x0000000000607805 */ /* 0x000fe2000001ff00 */
[----:B------:R-:W-:Y:S01]  /*2a50*/  CS2R R90, SRZ ;  /* 0x00000000005a7805 */ /* 0x000fe2000001ff00 */
[----:B------:R-:W-:Y:S01]  /*2a60*/  UIADD3 UR7, UR18, UR8, URZ ;  /* 0x0000000812077290 */ /* 0x000fe2000fffe03f */
[----:B------:R-:W-:Y:S01]  /*2a70*/  CS2R R88, SRZ ;  /* 0x0000000000587805 */ /* 0x000fe2000001ff00 */
[----:B------:R-:W-:Y:S01]  /*2a80*/  CS2R R86, SRZ ;  /* 0x0000000000567805 */ /* 0x000fe2000001ff00 */
[----:B------:R-:W-:-:S04]  /*2a90*/  DEPBAR.LE SB0, 0x1 ;  /* 0x000080400000791a */ /* 0x000fc80000000000 */
[----:B------:R-:W-:Y:S01]  /*2aa0*/  BAR.SYNC.DEFER_BLOCKING 0x0 ;  /* 0x0000000000007b1d */ /* 0x000fe20000010000 */
[----:B-1----:R-:W-:Y:S01]  /*2ab0*/  SHF.R.S32.HI R5, RZ, 0x1f, R0 ;  /* 0x0000001fff057819 */ /* 0x002fe20000011400 */
[----:B------:R-:W-:Y:S01]  /*2ac0*/  CS2R R84, SRZ ;  /* 0x0000000000547805 */ /* 0x000fe2000001ff00 */
[----:B------:R-:W-:Y:S01]  /*2ad0*/  CS2R R78, SRZ ;  /* 0x00000000004e7805 */ /* 0x000fe2000001ff00 */
[----:B------:R-:W-:Y:S01]  /*2ae0*/  CS2R R76, SRZ ;  /* 0x00000000004c7805 */ /* 0x000fe2000001ff00 */
[----:B------:R-:W-:Y:S01]  /*2af0*/  LEA.HI R5, R5, R0, RZ, 0x4 ;  /* 0x0000000005057211 */ /* 0x000fe200078f20ff */
[----:B------:R-:W-:Y:S01]  /*2b00*/  CS2R R82, SRZ ;  /* 0x0000000000527805 */ /* 0x000fe2000001ff00 */
[----:B------:R-:W-:Y:S01]  /*2b10*/  CS2R R80, SRZ ;  /* 0x0000000000507805 */ /* 0x000fe2000001ff00 */
[----:B------:R-:W-:Y:S01]  /*2b20*/  CS2R R74, SRZ ;  /* 0x00000000004a7805 */ /* 0x000fe2000001ff00 */
[----:B------:R-:W-:Y:S01]  /*2b30*/  LOP3.LUT R5, R5, 0xfffffff0, RZ, 0xc0, !PT ;  /* 0xfffffff005057812 */ /* 0x000fe200078ec0ff */
[----:B------:R-:W-:Y:S01]  /*2b40*/  CS2R R72, SRZ ;  /* 0x0000000000487805 */ /* 0x000fe2000001ff00 */
[----:B------:R-:W-:Y:S01]  /*2b50*/  CS2R R70, SRZ ;  /* 0x0000000000467805 */ /* 0x000fe2000001ff00 */
[----:B------:R-:W-:Y:S01]  /*2b60*/  CS2R R68, SRZ ;  /* 0x0000000000447805 */ /* 0x000fe2000001ff00 */
[----:B------:R-:W-:Y:S01]  /*2b70*/  CS2R R62, SRZ ;  /* 0x00000000003e7805 */ /* 0x000fe2000001ff00 */
[----:B------:R-:W-:Y:S01]  /*2b80*/  IMAD.IADD R5, R0, 0x1, -R5 ;  /* 0x0000000100057824 */ /* 0x000fe200078e0a05 */
[----:B------:R-:W-:Y:S01]  /*2b90*/  CS2R R60, SRZ ;  /* 0x00000000003c7805 */ /* 0x000fe2000001ff00 */
[----:B------:R-:W-:Y:S01]  /*2ba0*/  CS2R R66, SRZ ;  /* 0x0000000000427805 */ /* 0x000fe2000001ff00 */
[----:B------:R-:W-:Y:S01]  /*2bb0*/  CS2R R64, SRZ ;  /* 0x0000000000407805 */ /* 0x000fe2000001ff00 */
[----:B------:R-:W-:Y:S01]  /*2bc0*/  CS2R R58, SRZ ;  /* 0x00000000003a7805 */ /* 0x000fe2000001ff00 */
[----:B------:R-:W-:Y:S01]  /*2bd0*/  SHF.R.S32.HI R0, RZ, 0x1f, R5 ;  /* 0x0000001fff007819 */ /* 0x000fe20000011405 */
[----:B------:R-:W-:Y:S01]  /*2be0*/  CS2R R56, SRZ ;  /* 0x0000000000387805 */ /* 0x000fe2000001ff00 */
[----:B------:R-:W-:Y:S01]  /*2bf0*/  CS2R R54, SRZ ;  /* 0x0000000000367805 */ /* 0x000fe2000001ff00 */
[----:B------:R-:W-:Y:S01]  /*2c00*/  CS2R R52, SRZ ;  /* 0x0000000000347805 */ /* 0x000fe2000001ff00 */
[----:B------:R-:W-:Y:S01]  /*2c10*/  LEA.HI R0, R0, R5, RZ, 0x3 ;  /* 0x0000000500007211 */ /* 0x000fe200078f18ff */
[----:B------:R1:W2:Y:S01]  /*2c20*/  LDSM.16.M88.4 R140, [R179+0xa000] ;  /* 0x00a00000b38c783b */ /* 0x0002a20000000200 */
[----:B------:R-:W-:Y:S01]  /*2c30*/  CS2R R46, SRZ ;  /* 0x00000000002e7805 */ /* 0x000fe2000001ff00 */
[----:B------:R-:W-:Y:S01]  /*2c40*/  CS2R R44, SRZ ;  /* 0x00000000002c7805 */ /* 0x000fe2000001ff00 */
[----:B------:R-:W-:Y:S01]  /*2c50*/  LOP3.LUT R0, R0, 0xfffffff8, RZ, 0xc0, !PT ;  /* 0xfffffff800007812 */ /* 0x000fe200078ec0ff */
[----:B------:R1:W3:Y:S01]  /*2c60*/  LDSM.16.M88.4 R144, [R179+0xa800] ;  /* 0x00a80000b390783b */ /* 0x0002e20000000200 */
[----:B------:R-:W-:Y:S01]  /*2c70*/  CS2R R50, SRZ ;  /* 0x0000000000327805 */ /* 0x000fe2000001ff00 */
[----:B------:R-:W-:Y:S01]  /*2c80*/  CS2R R48, SRZ ;  /* 0x0000000000307805 */ /* 0x000fe2000001ff00 */
[----:B------:R-:W-:Y:S01]  /*2c90*/  CS2R R42, SRZ ;  /* 0x00000000002a7805 */ /* 0x000fe2000001ff00 */
[----:B------:R1:W4:Y:S01]  /*2ca0*/  LDSM.16.M88.4 R148, [R173+0xa000] ;  /* 0x00a00000ad94783b */ /* 0x0003220000000200 */
[----:B------:R-:W-:Y:S01]  /*2cb0*/  IMAD.IADD R0, R5, 0x1, -R0 ;  /* 0x0000000105007824 */ /* 0x000fe200078e0a00 */
[----:B------:R-:W-:Y:S01]  /*2cc0*/  IADD3 R5, R182, 0x1000, RZ ;  /* 0x00001000b6057810 */ /* 0x000fe20007ffe0ff */
[----:B------:R-:W-:Y:S01]  /*2cd0*/  CS2R R40, SRZ ;  /* 0x0000000000287805 */ /* 0x000fe2000001ff00 */
[----:B------:R1:W1:Y:S01]  /*2ce0*/  LDSM.16.M88.4 R152, [R173+0xa800] ;  /* 0x00a80000ad98783b */ /* 0x0002620000000200 */
[----:B------:R-:W-:Y:S01]  /*2cf0*/  CS2R R38, SRZ ;  /* 0x0000000000267805 */ /* 0x000fe2000001ff00 */
[----:B------:R-:W-:Y:S01]  /*2d00*/  LOP3.LUT P0, RZ, R0, 0x2, RZ, 0xc0, !PT ;  /* 0x0000000200ff7812 */ /* 0x000fe2000780c0ff */
[----:B------:R-:W-:Y:S01]  /*2d10*/  CS2R R36, SRZ ;  /* 0x0000000000247805 */ /* 0x000fe2000001ff00 */
[----:B------:R1:W1:Y:S01]  /*2d20*/  LDSM.16.M88.4 R156, [R172+0xa000] ;  /* 0x00a00000ac9c783b */ /* 0x0002620000000200 */
[----:B------:R-:W-:Y:S01]  /*2d30*/  SEL R178, R5, R182, !P1 ;  /* 0x000000b605b27207 */ /* 0x000fe20004800000 */
[----:B------:R-:W-:Y:S01]  /*2d40*/  IMAD.SHL.U32 R176, R176, 0x2, RZ ;  /* 0x00000002b0b07824 */ /* 0x000fe200078e00ff */
[----:B------:R-:W-:Y:S01]  /*2d50*/  SEL R175, R175, 0xffffffe0, !P0 ;  /* 0xffffffe0afaf7807 */ /* 0x000fe20004000000 */
[----:B------:R1:W1:Y:S01]  /*2d60*/  LDSM.16.M88.4 R160, [R172+0xa800] ;  /* 0x00a80000aca0783b */ /* 0x0002620000000200 */
[----:B------:R-:W-:Y:S01]  /*2d70*/  LOP3.LUT P3, RZ, R0, 0x4, RZ, 0xc0, !PT ;  /* 0x0000000400ff7812 */ /* 0x000fe2000786c0ff */
[----:B------:R-:W-:Y:S01]  /*2d80*/  IMAD.SHL.U32 R178, R178, 0x2, RZ ;  /* 0x00000002b2b27824 */ /* 0x000fe200078e00ff */
[----:B------:R-:W-:Y:S01]  /*2d90*/  SHF.L.U64.HI R224, R187, 0x2, R194 ;  /* 0x00000002bbe07819 */ /* 0x000fe200000102c2 */
[----:B------:R1:W1:Y:S01]  /*2da0*/  LDSM.16.M88.4 R164, [R3+0xa000] ;  /* 0x00a0000003a4783b */ /* 0x0002620000000200 */
[----:B------:R-:W-:Y:S01]  /*2db0*/  SEL R183, R183, 0xffffffc0, !P3 ;  /* 0xffffffc0b7b77807 */ /* 0x000fe20005800000 */
[----:B------:R-:W-:Y:S01]  /*2dc0*/  IMAD.SHL.U32 R225, R187, 0x4, RZ ;  /* 0x00000004bbe17824 */ /* 0x000fe200078e00ff */
[----:B------:R-:W-:Y:S01]  /*2dd0*/  UIMAD UR16, UR12, 0x18, URZ ;  /* 0x000000180c1078a4 */ /* 0x000fe2000f8e023f */
[----:B------:R1:W1:Y:S01]  /*2de0*/  LDSM.16.M88.4 R168, [R3+0xa800] ;  /* 0x00a8000003a8783b */ /* 0x0002620000000200 */
[----:B------:R-:W-:Y:S01]  /*2df0*/  IMAD.MOV.U32 R226, RZ, RZ, 0x40 ;  /* 0x00000040ffe27424 */ /* 0x000fe200078e00ff */
[----:B------:R-:W-:Y:S01]  /*2e00*/  USHF.L.U32 UR15, UR12, 0x5, URZ ;  /* 0x000000050c0f7899 */ /* 0x000fe2000800063f */
[----:B------:R-:W-:Y:S01]  /*2e10*/  IMAD.IADD R0, R180, 0x1, R175 ;  /* 0x00000001b4007824 */ /* 0x000fe200078e02af */
[----:B------:R-:W-:Y:S01]  /*2e20*/  UIMAD UR14, UR12, 0x28, URZ ;  /* 0x000000280c0e78a4 */ /* 0x000fe2000f8e023f */
[----:B------:R-:W-:Y:S01]  /*2e30*/  IMAD.IADD R2, R175, 0x1, R174 ;  /* 0x00000001af027824 */ /* 0x000fe200078e02ae */
[----:B------:R-:W-:-:S02]  /*2e40*/  UIMAD UR13, UR12, 0x30, URZ ;  /* 0x000000300c0d78a4 */ /* 0x000fc4000f8e023f */
[----:B------:R-:W-:Y:S02]  /*2e50*/  UIADD3 UR6, -UR6, URZ, URZ ;  /* 0x0000003f06067290 */ /* 0x000fe4000fffe13f */
[----:B------:R-:W-:Y:S02]  /*2e60*/  UIMAD UR12, UR12, 0x38, URZ ;  /* 0x000000380c0c78a4 */ /* 0x000fe4000f8e023f */
[----:B--2---:R-:W-:Y:S02]  /*2e70*/  UIADD3 UR5, UR18, UR7, URZ ;  /* 0x0000000712057290 */ /* 0x004fe4000fffe03f */
.L_x_79:
[----:B------:R-:W0:Y:S01]  /*2e80*/  LDGDEPBAR ;  /* 0x00000000000079af */ /* 0x000e220000000000 */
[----:B------:R-:W-:Y:S01]  /*2e90*/  IADD3 R184, R178, R175, RZ ;  /* 0x000000afb2b87210 */ /* 0x000fe20007ffe0ff */
        /* <DEDUP_REMOVED lines=10> */
[----:B------:R-:W2:Y:S08]  /*2f40*/  LDSM.16.M88.4 R104, [R179+0x6000] ;  /* 0x00600000b368783b */ /* 0x000eb00000000200 */
[----:B------:R-:W4:Y:S08]  /*2f50*/  LDSM.16.M88.4 R108, [R178+0x1000] ;  /* 0x00100000b26c783b */ /* 0x000f300000000200 */
[----:B------:R-:W3:Y:S08]  /*2f60*/  LDSM.16.M88.4 R112, [R179+0x6800] ;  /* 0x00680000b370783b */ /* 0x000ef00000000200 */
[----:B------:R-:W-:Y:S08]  /*2f70*/  LDSM.16.M88.4 R116, [R184] ;  /* 0x00000000b874783b */ /* 0x000ff00000000200 */
[----:B------:R-:W1:Y:S01]  /*2f80*/  LDSM.16.M88.4 R120, [R173+0x6000] ;  /* 0x00600000ad78783b */ /* 0x000e620000000200 */
[-C--:B--2---:R-:W-:Y:S07]  /*2f90*/  HMMA.16816.F32 R4, R100, R104.reuse, RZ ;  /* 0x000000686404723c */ /* 0x084fee00000018ff */
[----:B------:R-:W2:Y:S01]  /*2fa0*/  LDSM.16.M88.4 R124, [R184+0x1000] ;  /* 0x00100000b87c783b */ /* 0x000ea20000000200 */
[C---:B----4-:R-:W-:Y:S07]  /*2fb0*/  HMMA.16816.F32 R8, R108.reuse, R104, RZ ;  /* 0x000000686c08723c */ /* 0x050fee00000018ff */
[----:B------:R-:W4:Y:S01]  /*2fc0*/  LDSM.16.M88.4 R128, [R173+0x6800] ;  /* 0x00680000ad80783b */ /* 0x000f220000000200 */
[-C--:B------:R-:W-:Y:S07]  /*2fd0*/  HMMA.16816.F32 R12, R108, R106.reuse, RZ ;  /* 0x0000006a6c0c723c */ /* 0x080fee00000018ff */
[----:B------:R-:W-:Y:S01]  /*2fe0*/  LDSM.16.M88.4 R132, [R185] ;  /* 0x00000000b984783b */ /* 0x000fe20000000200 */
[C---:B------:R-:W-:Y:S07]  /*2ff0*/  HMMA.16816.F32 R16, R100.reuse, R106, RZ ;  /* 0x0000006a6410723c */ /* 0x040fee00000018ff */
[----:B------:R-:W2:Y:S01]  /*3000*/  LDSM.16.M88.4 R136, [R172+0x6000] ;  /* 0x00600000ac88783b */ /* 0x000ea20000000200 */
[-C--:B---3--:R-:W-:Y:S07]  /*3010*/  HMMA.16816.F32 R20, R100, R112.reuse, RZ ;  /* 0x000000706414723c */ /* 0x088fee00000018ff */
[----:B------:R-:W-:Y:S01]  /*3020*/  LDSM.16.M88.4 R104, [R172+0x6800] ;  /* 0x00680000ac68783b */ /* 0x000fe20000000200 */
[C---:B------:R-:W-:Y:S08]  /*3030*/  HMMA.16816.F32 R24, R108.reuse, R112, RZ ;  /* 0x000000706c18723c */ /* 0x040ff000000018ff */
[-C--:B------:R-:W-:Y:S01]  /*3040*/  HMMA.16816.F32 R28, R108, R114.reuse, RZ ;  /* 0x000000726c1c723c */ /* 0x080fe200000018ff */
[----:B------:R-:W-:Y:S07]  /*3050*/  LDSM.16.M88.4 R108, [R183] ;  /* 0x00000000b76c783b */ /* 0x000fee0000000200 */
[----:B------:R-:W-:Y:S01]  /*3060*/  HMMA.16816.F32 R32, R100, R114, RZ ;  /* 0x000000726420723c */ /* 0x000fe200000018ff */
[----:B------:R-:W3:Y:S07]  /*3070*/  LDSM.16.M88.4 R100, [R185+0x1000] ;  /* 0x00100000b964783b */ /* 0x000eee0000000200 */
[-C--:B-1----:R-:W-:Y:S01]  /*3080*/  HMMA.16816.F32 R4, R116, R120.reuse, R4 ;  /* 0x000000787404723c */ /* 0x082fe20000001804 */
[----:B------:R-:W1:Y:S07]  /*3090*/  LDSM.16.M88.4 R112, [R3+0x6000] ;  /* 0x006000000370783b */ /* 0x000e6e0000000200 */
[C---:B--2---:R-:W-:Y:S07]  /*30a0*/  HMMA.16816.F32 R8, R124.reuse, R120, R8 ;  /* 0x000000787c08723c */ /* 0x044fee0000001808 */
[----:B------:R-:W-:Y:S01]  /*30b0*/  FSEL R121, R227, RZ, P0 ;  /* 0x000000ffe3797208 */ /* 0x000fe20000000000 */
[-C--:B------:R-:W-:Y:S03]  /*30c0*/  HMMA.16816.F32 R12, R124, R122.reuse, R12 ;  /* 0x0000007a7c0c723c */ /* 0x080fe6000000180c */
[----:B------:R-:W-:Y:S05]  /*30d0*/  FSETP.NEU.FTZ.AND P0, PT, R217, -INF , PT ;  /* 0xff800000d900780b */ /* 0x000fea0003f1d000 */
[C---:B------:R-:W-:Y:S07]  /*30e0*/  HMMA.16816.F32 R16, R116.reuse, R122, R16 ;  /* 0x0000007a7410723c */ /* 0x040fee0000001810 */
[----:B------:R-:W-:Y:S01]  /*30f0*/  @P2 LEA R123, R197, R186, 0x7 ;  /* 0x000000bac57b2211 */ /* 0x000fe200078e38ff */
[-C--:B----4-:R-:W-:Y:S03]  /*3100*/  HMMA.16816.F32 R20, R116, R128.reuse, R20 ;  /* 0x000000807414723c */ /* 0x090fe60000001814 */
[CC--:B------:R-:W-:Y:S02]  /*3110*/  @P2 ISETP.GE.AND P1, PT, R123.reuse, R220.reuse, PT ;  /* 0x000000dc7b00220c */ /* 0x0c0fe40003f26270 */
[C---:B------:R-:W-:Y:S02]  /*3120*/  @P2 IADD3 R227, R123.reuse, 0x1, RZ ;  /* 0x000000017be32810 */ /* 0x040fe40007ffe0ff */
[----:B------:R-:W-:Y:S01]  /*3130*/  @P2 IADD3 R243, R123, 0x8, RZ ;  /* 0x000000087bf32810 */ /* 0x000fe20007ffe0ff */
[C---:B------:R-:W-:Y:S04]  /*3140*/  HMMA.16816.F32 R24, R124.reuse, R128, R24 ;  /* 0x000000807c18723c */ /* 0x040fe80000001818 */
[----:B------:R-:W-:Y:S02]  /*3150*/  @P2 ISETP.GE.AND P4, PT, R227, R220, PT ;  /* 0x000000dce300220c */ /* 0x000fe40003f86270 */
[----:B------:R-:W-:Y:S02]  /*3160*/  @P2 IADD3 R249, R123, 0x10, RZ ;  /* 0x000000107bf92810 */ /* 0x000fe40007ffe0ff */
[-C--:B------:R-:W-:Y:S08]  /*3170*/  HMMA.16816.F32 R28, R124, R130.reuse, R28 ;  /* 0x000000827c1c723c */ /* 0x080ff0000000181c */
[----:B------:R-:W-:Y:S08]  /*3180*/  HMMA.16816.F32 R32, R116, R130, R32 ;  /* 0x000000827420723c */ /* 0x000ff00000001820 */
[-C--:B------:R-:W-:Y:S08]  /*3190*/  HMMA.16816.F32 R4, R132, R136.reuse, R4 ;  /* 0x000000888404723c */ /* 0x080ff00000001804 */
[C---:B---3--:R-:W-:Y:S08]  /*31a0*/  HMMA.16816.F32 R8, R100.reuse, R136, R8 ;  /* 0x000000886408723c */ /* 0x048ff00000001808 */
[-C--:B------:R-:W-:Y:S08]  /*31b0*/  HMMA.16816.F32 R12, R100, R138.reuse, R12 ;  /* 0x0000008a640c723c */ /* 0x080ff0000000180c */
[C---:B------:R-:W-:Y:S08]  /*31c0*/  HMMA.16816.F32 R16, R132.reuse, R138, R16 ;  /* 0x0000008a8410723c */ /* 0x040ff00000001810 */
[-C--:B------:R-:W-:Y:S08]  /*31d0*/  HMMA.16816.F32 R20, R132, R104.reuse, R20 ;  /* 0x000000688414723c */ /* 0x080ff00000001814 */
[C---:B------:R-:W-:Y:S08]  /*31e0*/  HMMA.16816.F32 R24, R100.reuse, R104, R24 ;  /* 0x000000686418723c */ /* 0x040ff00000001818 */
[-C--:B------:R-:W-:Y:S01]  /*31f0*/  HMMA.16816.F32 R28, R100, R106.reuse, R28 ;  /* 0x0000006a641c723c */ /* 0x080fe2000000181c */
[----:B------:R2:W3:Y:S07]  /*3200*/  LDSM.16.M88.4 R100, [R183+0x1000] ;  /* 0x00100000b764783b */ /* 0x0004ee0000000200 */
[----:B------:R-:W-:Y:S01]  /*3210*/  HMMA.16816.F32 R32, R132, R106, R32 ;  /* 0x0000006a8420723c */ /* 0x000fe20000001820 */
[----:B------:R-:W4:Y:S07]  /*3220*/  LDSM.16.M88.4 R104, [R3+0x6800] ;  /* 0x006800000368783b */ /* 0x000f2e0000000200 */
[-C--:B-1----:R-:W-:Y:S05]  /*3230*/  HMMA.16816.F32 R4, R108, R112.reuse, R4 ;  /* 0x000000706c04723c */ /* 0x082fea0000001804 */
[----:B--2---:R-:W-:Y:S04]  /*3240*/  SEL R183, R226, 0xffffffc0, !P3 ;  /* 0xffffffc0e2b77807 */ /* 0x004fe80005800000 */
[----:B------:R-:W-:Y:S11]  /*3250*/  IADD3 R120, R183, R2, RZ ;  /* 0x00000002b7787210 */ /* 0x000ff60007ffe0ff */
[----:B------:R-:W-:Y:S04]  /*3260*/  @!UPT UIADD3 URZ, URZ, URZ, URZ ;  /* 0x0000003f3f3ff290 */ /* 0x000fe8000fffe03f */
[----:B------:R-:W-:Y:S01]  /*3270*/  @P2 FSEL R4, R4, -INF , !P1 ;  /* 0xff80000004042808 */ /* 0x000fe20004800000 */
[C---:B---3--:R-:W-:Y:S04]  /*3280*/  HMMA.16816.F32 R8, R100.reuse, R112, R8 ;  /* 0x000000706408723c */ /* 0x048fe80000001808 */
[----:B------:R-:W-:Y:S01]  /*3290*/  FFMA.FTZ R236, R4, c[0x0][0x23c], -R121 ;  /* 0x00008f0004ec7a23 */ /* 0x000fe20000010879 */
[----:B------:R-:W-:Y:S02]  /*32a0*/  @P2 FSEL R7, R7, -INF , !P4 ;  /* 0xff80000007072808 */ /* 0x000fe40006000000 */
[----:B------:R-:W-:Y:S01]  /*32b0*/  FSEL R113, R234, RZ, P0 ;  /* 0x000000ffea717208 */ /* 0x000fe20000000000 */
[----:B------:R1:W-:Y:S01]  /*32c0*/  MUFU.EX2 R227, R236 ;  /* 0x000000ec00e37308 */ /* 0x0003e20000000800 */
[-C--:B------:R-:W-:Y:S03]  /*32d0*/  HMMA.16816.F32 R12, R100, R114.reuse, R12 ;  /* 0x00000072640c723c */ /* 0x080fe6000000180c */
[----:B------:R-:W-:Y:S01]  /*32e0*/  FSETP.NEU.FTZ.AND P0, PT, R214, -INF , PT ;  /* 0xff800000d600780b */ /* 0x000fe20003f1d000 */
[----:B------:R-:W-:Y:S01]  /*32f0*/  FFMA.FTZ R239, R7, c[0x0][0x23c], -R113 ;  /* 0x00008f0007ef7a23 */ /* 0x000fe20000010871 */
[----:B------:R-:W-:Y:S02]  /*3300*/  @P2 FSEL R6, R6, -INF , !P1 ;  /* 0xff80000006062808 */ /* 0x000fe40004800000 */
[----:B------:R-:W-:Y:S01]  /*3310*/  @P2 FSEL R5, R5, -INF , !P4 ;  /* 0xff80000005052808 */ /* 0x000fe20006000000 */
[C---:B------:R-:W-:Y:S04]  /*3320*/  HMMA.16816.F32 R16, R108.reuse, R114, R16 ;  /* 0x000000726c10723c */ /* 0x040fe80000001810 */
[----:B------:R-:W-:Y:S02]  /*3330*/  FFMA.FTZ R237, R5, c[0x0][0x23c], -R121 ;  /* 0x00008f0005ed7a23 */ /* 0x000fe40000010879 */
[----:B------:R-:W-:Y:S01]  /*3340*/  FFMA.FTZ R235, R6, c[0x0][0x23c], -R113 ;  /* 0x00008f0006eb7a23 */ /* 0x000fe20000010871 */
[----:B------:R-:W-:Y:S01]  /*3350*/  @P2 FSEL R9, R9, -INF , !P4 ;  /* 0xff80000009092808 */ /* 0x000fe20006000000 */
[----:B------:R2:W-:Y:S01]  /*3360*/  MUFU.EX2 R234, R237 ;  /* 0x000000ed00ea7308 */ /* 0x0005e20000000800 */
[-C--:B----4-:R-:W-:Y:S03]  /*3370*/  HMMA.16816.F32 R20, R108, R104.reuse, R20 ;  /* 0x000000686c14723c */ /* 0x090fe60000001814 */
[----:B------:R-:W-:Y:S02]  /*3380*/  @P2 FSEL R8, R8, -INF , !P1 ;  /* 0xff80000008082808 */ /* 0x000fe40004800000 */
[----:B------:R-:W-:Y:S01]  /*3390*/  @P2 FSEL R10, R10, -INF , !P1 ;  /* 0xff8000000a0a2808 */ /* 0x000fe20004800000 */
[----:B-1----:R-:W-:Y:S01]  /*33a0*/  FMUL.FTZ R236, R214, 1.4426950216293334961 ;  /* 0x3fb8aa3bd6ec7820 */ /* 0x002fe20000410000 */
[----:B------:R-:W-:Y:S01]  /*33b0*/  @P2 FSEL R11, R11, -INF , !P4 ;  /* 0xff8000000b0b2808 */ /* 0x000fe20006000000 */
[C---:B------:R-:W-:Y:S01]  /*33c0*/  HMMA.16816.F32 R24, R100.reuse, R104, R24 ;  /* 0x000000686418723c */ /* 0x040fe20000001818 */
[----:B------:R-:W-:Y:S03]  /*33d0*/  MUFU.EX2 R235, R235 ;  /* 0x000000eb00eb7308 */ /* 0x000fe60000000800 */
[----:B------:R-:W-:Y:S02]  /*33e0*/  FSEL R129, R236, RZ, P0 ;  /* 0x000000ffec817208 */ /* 0x000fe40000000000 */
[----:B------:R-:W-:Y:S02]  /*33f0*/  FSETP.NEU.FTZ.AND P0, PT, R215, -INF , PT ;  /* 0xff800000d700780b */ /* 0x000fe40003f1d000 */
[-C--:B------:R-:W-:Y:S03]  /*3400*/  HMMA.16816.F32 R28, R100, R106.reuse, R28 ;  /* 0x0000006a641c723c */ /* 0x080fe6000000181c */
[----:B------:R1:W3:Y:S01]  /*3410*/  MUFU.EX2 R236, R239 ;  /* 0x000000ef00ec7308 */ /* 0x0002e20000000800 */
[----:B------:R-:W-:Y:S01]  /*3420*/  FFMA.FTZ R241, R9, c[0x0][0x23c], -R129 ;  /* 0x00008f0009f17a23 */ /* 0x000fe20000010881 */
[----:B------:R-:W-:Y:S02]  /*3430*/  FSEL R9, R238, RZ, P0 ;  /* 0x000000ffee097208 */ /* 0x000fe40000000000 */
[-C--:B------:R-:W-:Y:S01]  /*3440*/  @P2 ISETP.GE.AND P0, PT, R243, R220.reuse, PT ;  /* 0x000000dcf300220c */ /* 0x080fe20003f06270 */
[----:B------:R-:W-:Y:S04]  /*3450*/  HMMA.16816.F32 R32, R108, R106, R32 ;  /* 0x0000006a6c20723c */ /* 0x000fe80000001820 */
[----:B------:R-:W-:Y:S01]  /*3460*/  @P2 IADD3 R243, R123, 0x9, RZ ;  /* 0x000000097bf32810 */ /* 0x000fe20007ffe0ff */
[----:B------:R4:W-:Y:S01]  /*3470*/  MUFU.EX2 R238, R241 ;  /* 0x000000f100ee7308 */ /* 0x0009e20000000800 */
[----:B------:R-:W-:Y:S01]  /*3480*/  @P2 FSEL R12, R12, -INF , !P0 ;  /* 0xff8000000c0c2808 */ /* 0x000fe20004000000 */
[----:B------:R-:W-:Y:S01]  /*3490*/  FFMA.FTZ R240, R11, c[0x0][0x23c], -R9 ;  /* 0x00008f000bf07a23 */ /* 0x000fe20000010809 */
[-C--:B------:R-:W-:Y:S01]  /*34a0*/  @P2 ISETP.GE.AND P1, PT, R243, R220.reuse, PT ;  /* 0x000000dcf300220c */ /* 0x080fe20003f26270 */
[----:B--2---:R-:W-:Y:S03]  /*34b0*/  FFMA.FTZ R237, R8, c[0x0][0x23c], -R129 ;  /* 0x00008f0008ed7a23 */ /* 0x004fe60000010881 */
[----:B------:R-:W-:Y:S02]  /*34c0*/  @P2 FSEL R15, R15, -INF , !P1 ;  /* 0xff8000000f0f2808 */ /* 0x000fe40004800000 */
[----:B------:R-:W-:Y:S01]  /*34d0*/  @P2 FSEL R17, R17, -INF , !P1 ;  /* 0xff80000011112808 */ /* 0x000fe20004800000 */
[----:B------:R-:W-:Y:S01]  /*34e0*/  MUFU.EX2 R240, R240 ;  /* 0x000000f000f07308 */ /* 0x000fe20000000800 */
[----:B------:R-:W-:Y:S01]  /*34f0*/  @P2 FSEL R19, R19, -INF , !P1 ;  /* 0xff80000013132808 */ /* 0x000fe20004800000 */
[--C-:B------:R-:W-:Y:S01]  /*3500*/  FFMA.FTZ R244, R15, c[0x0][0x23c], -R9.reuse ;  /* 0x00008f000ff47a23 */ /* 0x100fe20000010809 */
[----:B------:R-:W-:Y:S01]  /*3510*/  @P2 FSEL R13, R13, -INF , !P1 ;  /* 0xff8000000d0d2808 */ /* 0x000fe20004800000 */
[----:B-1----:R-:W-:Y:S01]  /*3520*/  FFMA.FTZ R239, R10, c[0x0][0x23c], -R9 ;  /* 0x00008f000aef7a23 */ /* 0x002fe20000010809 */
[-C--:B------:R-:W-:Y:S01]  /*3530*/  @P2 ISETP.GE.AND P1, PT, R249, R220.reuse, PT ;  /* 0x000000dcf900220c */ /* 0x080fe20003f26270 */
[----:B------:R-:W-:Y:S01]  /*3540*/  FFMA.FTZ R246, R17, c[0x0][0x23c], -R121 ;  /* 0x00008f0011f67a23 */ /* 0x000fe20000010879 */
[----:B------:R-:W-:Y:S01]  /*3550*/  @P2 IADD3 R249, R123, 0x11, RZ ;  /* 0x000000117bf92810 */ /* 0x000fe20007ffe0ff */
[----:B------:R-:W-:Y:S01]  /*3560*/  FFMA.FTZ R248, R19, c[0x0][0x23c], -R113 ;  /* 0x00008f0013f87a23 */ /* 0x000fe20000010871 */
[----:B------:R-:W-:Y:S01]  /*3570*/  @P2 FSEL R20, R20, -INF , !P1 ;  /* 0xff80000014142808 */ /* 0x000fe20004800000 */
[----:B------:R-:W-:Y:S01]  /*3580*/  MUFU.EX2 R239, R239 ;  /* 0x000000ef00ef7308 */ /* 0x000fe20000000800 */
[----:B------:R-:W-:Y:S01]  /*3590*/  @P2 ISETP.GE.AND P4, PT, R249, R220, PT ;  /* 0x000000dcf900220c */ /* 0x000fe20003f86270 */
[----:B------:R-:W-:Y:S01]  /*35a0*/  FFMA.FTZ R242, R13, c[0x0][0x23c], -R129 ;  /* 0x00008f000df27a23 */ /* 0x000fe20000010881 */
[----:B------:R-:W-:Y:S01]  /*35b0*/  @P2 FSEL R14, R14, -INF , !P0 ;  /* 0xff8000000e0e2808 */ /* 0x000fe20004000000 */
[----:B------:R-:W-:Y:S01]  /*35c0*/  FFMA.FTZ R251, R20, c[0x0][0x23c], -R121 ;  /* 0x00008f0014fb7a23 */ /* 0x000fe20000010879 */
[----:B------:R-:W-:Y:S01]  /*35d0*/  @P2 FSEL R16, R16, -INF , !P0 ;  /* 0xff80000010102808 */ /* 0x000fe20004000000 */
[----:B----4-:R-:W-:Y:S01]  /*35e0*/  FFMA.FTZ R241, R12, c[0x0][0x23c], -R129 ;  /* 0x00008f000cf17a23 */ /* 0x010fe20000010881 */
[----:B------:R-:W-:Y:S01]  /*35f0*/  @P2 FSEL R18, R18, -INF , !P0 ;  /* 0xff80000012122808 */ /* 0x000fe20004000000 */
[----:B------:R-:W-:Y:S01]  /*3600*/  FFMA.FTZ R243, R14, c[0x0][0x23c], -R9 ;  /* 0x00008f000ef37a23 */ /* 0x000fe20000010809 */
[----:B------:R-:W-:Y:S01]  /*3610*/  IADD3 R10, P0, R225, R210, RZ ;  /* 0x000000d2e10a7210 */ /* 0x000fe20007f1e0ff */
[----:B------:R1:W-:Y:S01]  /*3620*/  MUFU.EX2 R249, R251 ;  /* 0x000000fb00f97308 */ /* 0x0003e20000000800 */
[----:B------:R-:W-:Y:S01]  /*3630*/  FFMA.FTZ R245, R16, c[0x0][0x23c], -R121 ;  /* 0x00008f0010f57a23 */ /* 0x000fe20000010879 */
[----:B------:R-:W-:Y:S01]  /*3640*/  @P2 IADD3 R13, R123, 0x18, RZ ;  /* 0x000000187b0d2810 */ /* 0x000fe20007ffe0ff */
[--C-:B------:R-:W-:Y:S01]  /*3650*/  FFMA.FTZ R247, R18, c[0x0][0x23c], -R113.reuse ;  /* 0x00008f0012f77a23 */ /* 0x100fe20000010871 */
[----:B------:R-:W-:Y:S02]  /*3660*/  IADD3.X R11, R224, R211, RZ, P0, !PT ;  /* 0x000000d3e00b7210 */ /* 0x000fe400007fe4ff */
[-C--:B------:R-:W-:Y:S02]  /*3670*/  @P2 ISETP.GE.AND P0, PT, R13, R220.reuse, PT ;  /* 0x000000dc0d00220c */ /* 0x080fe40003f06270 */
[----:B------:R-:W-:Y:S01]  /*3680*/  @P2 IADD3 R13, R123, 0x19, RZ ;  /* 0x000000197b0d2810 */ /* 0x000fe20007ffe0ff */
[----:B------:R2:W4:Y:S01]  /*3690*/  LDG.E R138, [R10.64+0x20] ;  /* 0x000020140a8a7981 */ /* 0x000522000c1e1900 */
[----:B------:R-:W-:Y:S01]  /*36a0*/  MUFU.EX2 R245, R245 ;  /* 0x000000f500f57308 */ /* 0x000fe20000000800 */
[----:B------:R-:W-:Y:S02]  /*36b0*/  @P2 FSEL R22, R22, -INF , !P1 ;  /* 0xff80000016162808 */ /* 0x000fe40004800000 */
[----:B------:R2:W4:Y:S01]  /*36c0*/  LDG.E R134, [R10.64+0x80] ;  /* 0x000080140a867981 */ /* 0x000522000c1e1900 */
[----:B------:R-:W-:Y:S02]  /*36d0*/  @P2 FSEL R24, R24, -INF , !P1 ;  /* 0xff80000018182808 */ /* 0x000fe40004800000 */
[----:B------:R-:W-:Y:S01]  /*36e0*/  @P2 FSEL R26, R26, -INF , !P1 ;  /* 0xff8000001a1a2808 */ /* 0x000fe20004800000 */
[----:B------:R2:W4:Y:S01]  /*36f0*/  LDG.E R122, [R10.64+0xa0] ;  /* 0x0000a0140a7a7981 */ /* 0x000522000c1e1900 */
[----:B------:R-:W-:Y:S01]  /*3700*/  @P2 ISETP.GE.AND P1, PT, R13, R220, PT ;  /* 0x000000dc0d00220c */ /* 0x000fe20003f26270 */
[----:B------:R-:W-:Y:S01]  /*3710*/  FFMA.FTZ R252, R22, c[0x0][0x23c], -R113 ;  /* 0x00008f0016fc7a23 */ /* 0x000fe20000010871 */
[----:B------:R-:W2:Y:S01]  /*3720*/  MUFU.EX2 R246, R246 ;  /* 0x000000f600f67308 */ /* 0x000ea20000000800 */
[----:B------:R-:W-:Y:S01]  /*3730*/  @P2 FSEL R34, R34, -INF , !P0 ;  /* 0xff80000022222808 */ /* 0x000fe20004000000 */
[----:B------:R-:W-:Y:S01]  /*3740*/  FFMA.FTZ R137, R26, c[0x0][0x23c], -R9 ;  /* 0x00008f001a897a23 */ /* 0x000fe20000010809 */
[----:B------:R-:W-:Y:S01]  /*3750*/  @P2 FSEL R21, R21, -INF , !P4 ;  /* 0xff80000015152808 */ /* 0x000fe20006000000 */
[----:B-1----:R1:W4:Y:S01]  /*3760*/  LDG.E R251, [R10.64] ;  /* 0x000000140afb7981 */ /* 0x002322000c1e1900 */
[----:B------:R-:W-:Y:S01]  /*3770*/  @P2 FSEL R23, R23, -INF , !P4 ;  /* 0xff80000017172808 */ /* 0x000fe20006000000 */
[----:B------:R-:W-:Y:S01]  /*3780*/  FFMA.FTZ R133, R24, c[0x0][0x23c], -R129 ;  /* 0x00008f0018857a23 */ /* 0x000fe20000010881 */
[----:B---3--:R-:W-:Y:S01]  /*3790*/  F2FP.PACK_AB R22, R236, R235 ;  /* 0x000000ebec16723e */ /* 0x008fe200000000ff */
[----:B------:R-:W-:Y:S01]  /*37a0*/  FFMA.FTZ R250, R21, c[0x0][0x23c], -R121 ;  /* 0x00008f0015fa7a23 */ /* 0x000fe20000010879 */
[----:B------:R-:W-:Y:S01]  /*37b0*/  @P2 FSEL R27, R27, -INF , !P4 ;  /* 0xff8000001b1b2808 */ /* 0x000fe20006000000 */
[----:B------:R-:W-:Y:S01]  /*37c0*/  MUFU.EX2 R247, R247 ;  /* 0x000000f700f77308 */ /* 0x000fe20000000800 */
[----:B------:R-:W-:Y:S01]  /*37d0*/  @P2 FSEL R30, R30, -INF , !P0 ;  /* 0xff8000001e1e2808 */ /* 0x000fe20004000000 */
[----:B------:R-:W-:Y:S01]  /*37e0*/  FFMA.FTZ R139, R23, c[0x0][0x23c], -R113 ;  /* 0x00008f00178b7a23 */ /* 0x000fe20000010871 */
[----:B------:R-:W-:Y:S01]  /*37f0*/  @P2 FSEL R31, R31, -INF , !P1 ;  /* 0xff8000001f1f2808 */ /* 0x000fe20004800000 */
[----:B------:R-:W-:Y:S01]  /*3800*/  STS [R201+0xe400], R22 ;  /* 0x00e40016c9007388 */ /* 0x000fe20000000800 */
[----:B------:R-:W-:Y:S01]  /*3810*/  @P2 FSEL R32, R32, -INF , !P0 ;  /* 0xff80000020202808 */ /* 0x000fe20004000000 */
[--C-:B------:R-:W-:Y:S01]  /*3820*/  FFMA.FTZ R130, R27, c[0x0][0x23c], -R9.reuse ;  /* 0x00008f001b827a23 */ /* 0x100fe20000010809 */
[----:B------:R-:W-:Y:S01]  /*3830*/  @P2 FSEL R33, R33, -INF , !P1 ;  /* 0xff80000021212808 */ /* 0x000fe20004800000 */
[--C-:B------:R-:W-:Y:S01]  /*3840*/  FFMA.FTZ R131, R30, c[0x0][0x23c], -R9.reuse ;  /* 0x00008f001e837a23 */ /* 0x100fe20000010809 */
[----:B------:R-:W-:Y:S01]  /*3850*/  @P2 FSEL R35, R35, -INF , !P1 ;  /* 0xff80000023232808 */ /* 0x000fe20004800000 */
[----:B------:R-:W3:Y:S01]  /*3860*/  MUFU.EX2 R248, R248 ;  /* 0x000000f800f87308 */ /* 0x000ee20000000800 */
[----:B------:R-:W-:Y:S01]  /*3870*/  FFMA.FTZ R9, R31, c[0x0][0x23c], -R9 ;  /* 0x00008f001f097a23 */ /* 0x000fe20000010809 */
[----:B------:R-:W-:Y:S01]  /*3880*/  @P2 FSEL R25, R25, -INF , !P4 ;  /* 0xff80000019192808 */ /* 0x000fe20006000000 */
[--C-:B------:R-:W-:Y:S01]  /*3890*/  FFMA.FTZ R185, R32, c[0x0][0x23c], -R121.reuse ;  /* 0x00008f0020b97a23 */ /* 0x100fe20000010879 */
[----:B--2---:R-:W-:Y:S01]  /*38a0*/  F2FP.PACK_AB R17, R246, R245 ;  /* 0x000000f5f611723e */ /* 0x004fe200000000ff */
[----:B------:R-:W-:Y:S01]  /*38b0*/  FFMA.FTZ R121, R33, c[0x0][0x23c], -R121 ;  /* 0x00008f0021797a23 */ /* 0x000fe20000010879 */
[----:B------:R-:W-:Y:S01]  /*38c0*/  F2FP.PACK_AB R14, R240, R239 ;  /* 0x000000eff00e723e */ /* 0x000fe200000000ff */
[----:B------:R-:W-:Y:S01]  /*38d0*/  FFMA.FTZ R135, R25, c[0x0][0x23c], -R129 ;  /* 0x00008f0019877a23 */ /* 0x000fe20000010881 */
[----:B------:R-:W-:Y:S01]  /*38e0*/  @P2 FSEL R28, R28, -INF , !P0 ;  /* 0xff8000001c1c2808 */ /* 0x000fe20004000000 */
[--C-:B-1----:R-:W-:Y:S01]  /*38f0*/  FFMA.FTZ R11, R34, c[0x0][0x23c], -R113.reuse ;  /* 0x00008f00220b7a23 */ /* 0x102fe20000010871 */
[----:B------:R-:W1:Y:S01]  /*3900*/  MUFU.EX2 R237, R237 ;  /* 0x000000ed00ed7308 */ /* 0x000e620000000800 */
[----:B------:R-:W-:Y:S01]  /*3910*/  F2FP.PACK_AB R10, R234, R227 ;  /* 0x000000e3ea0a723e */ /* 0x000fe200000000ff */
[----:B------:R-:W-:Y:S01]  /*3920*/  FFMA.FTZ R113, R35, c[0x0][0x23c], -R113 ;  /* 0x00008f0023717a23 */ /* 0x000fe20000010871 */
[----:B------:R-:W-:Y:S01]  /*3930*/  @P2 FSEL R29, R29, -INF , !P1 ;  /* 0xff8000001d1d2808 */ /* 0x000fe20004800000 */
[--C-:B------:R-:W-:Y:S02]  /*3940*/  FFMA.FTZ R123, R28, c[0x0][0x23c], -R129.reuse ;  /* 0x00008f001c7b7a23 */ /* 0x100fe40000010881 */
[----:B------:R-:W-:Y:S02]  /*3950*/  STS [R201+0xe000], R10 ;  /* 0x00e0000ac9007388 */ /* 0x000fe40000000800 */
[----:B------:R-:W-:Y:S02]  /*3960*/  FFMA.FTZ R129, R29, c[0x0][0x23c], -R129 ;  /* 0x00008f001d817a23 */ /* 0x000fe40000010881 */
[----:B------:R-:W-:Y:S01]  /*3970*/  MUFU.EX2 R241, R241 ;  /* 0x000000f100f17308 */ /* 0x000fe20000000800 */
[----:B------:R-:W-:Y:S01]  /*3980*/  STS [R206+0xe000], R17 ;  /* 0x00e00011ce007388 */ /* 0x000fe20000000800 */
[----:B---3--:R-:W-:Y:S05]  /*3990*/  F2FP.PACK_AB R15, R248, R247 ;  /* 0x000000f7f80f723e */ /* 0x008fea00000000ff */
[----:B------:R-:W-:Y:S03]  /*39a0*/  STS [R206+0xe400], R15 ;  /* 0x00e4000fce007388 */ /* 0x000fe60000000800 */
[----:B------:R-:W2:Y:S01]  /*39b0*/  MUFU.EX2 R242, R242 ;  /* 0x000000f200f27308 */ /* 0x000ea20000000800 */
[----:B------:R3:W-:Y:S01]  /*39c0*/  STS [R201+0xf400], R14 ;  /* 0x00f4000ec9007388 */ /* 0x0007e20000000800 */
[----:B-1----:R-:W-:Y:S05]  /*39d0*/  F2FP.PACK_AB R18, R238, R237 ;  /* 0x000000edee12723e */ /* 0x002fea00000000ff */
[----:B------:R1:W-:Y:S03]  /*39e0*/  STS [R201+0xf000], R18 ;  /* 0x00f00012c9007388 */ /* 0x0003e60000000800 */
[----:B------:R-:W-:Y:S10]  /*39f0*/  MUFU.EX2 R243, R243 ;  /* 0x000000f300f37308 */ /* 0x000ff40000000800 */
[----:B------:R-:W1:Y:S01]  /*3a00*/  MUFU.EX2 R244, R244 ;  /* 0x000000f400f47308 */ /* 0x000e620000000800 */
[----:B--2---:R-:W-:Y:S05]  /*3a10*/  F2FP.PACK_AB R13, R242, R241 ;  /* 0x000000f1f20d723e */ /* 0x004fea00000000ff */
[----:B------:R-:W-:Y:S04]  /*3a20*/  STS [R206+0xf000], R13 ;  /* 0x00f0000dce007388 */ /* 0x000fe80000000800 */
[----:B------:R1:W-:Y:S10]  /*3a30*/  MUFU.EX2 R125, R11 ;  /* 0x0000000b007d7308 */ /* 0x0003f40000000800 */
[----:B------:R-:W-:Y:S10]  /*3a40*/  MUFU.EX2 R250, R250 ;  /* 0x000000fa00fa7308 */ /* 0x000ff40000000800 */
[----:B------:R-:W-:Y:S01]  /*3a50*/  MUFU.EX2 R252, R252 ;  /* 0x000000fc00fc7308 */ /* 0x000fe20000000800 */
[----:B-1----:R-:W-:Y:S05]  /*3a60*/  F2FP.PACK_AB R11, R244, R243 ;  /* 0x000000f3f40b723e */ /* 0x002fea00000000ff */
[----:B------:R-:W-:Y:S04]  /*3a70*/  STS [R206+0xf400], R11 ;  /* 0x00f4000bce007388 */ /* 0x000fe80000000800 */
[----:B------:R-:W1:Y:S10]  /*3a80*/  MUFU.EX2 R139, R139 ;  /* 0x0000008b008b7308 */ /* 0x000e740000000800 */
[----:B------:R2:W-:Y:S10]  /*3a90*/  MUFU.EX2 R127, R9 ;  /* 0x00000009007f7308 */ /* 0x0005f40000000800 */
[----:B------:R-:W3:Y:S01]  /*3aa0*/  MUFU.EX2 R126, R113 ;  /* 0x00000071007e7308 */ /* 0x000ee20000000800 */
[----:B-1----:R-:W-:Y:S05]  /*3ab0*/  F2FP.PACK_AB R34, R139, R252 ;  /* 0x000000fc8b22723e */ /* 0x002fea00000000ff */
[----:B------:R-:W-:Y:S04]  /*3ac0*/  STS [R205+0xe400], R34 ;  /* 0x00e40022cd007388 */ /* 0x000fe80000000800 */
[----:B------:R-:W-:Y:S01]  /*3ad0*/  MUFU.EX2 R185, R185 ;  /* 0x000000b900b97308 */ /* 0x000fe20000000800 */
[----:B--2---:R-:W-:Y:S05]  /*3ae0*/  F2FP.PACK_AB R9, R250, R249 ;  /* 0x000000f9fa09723e */ /* 0x004fea00000000ff */
[----:B------:R-:W-:Y:S04]  /*3af0*/  STS [R205+0xe000], R9 ;  /* 0x00e00009cd007388 */ /* 0x000fe80000000800 */
[----:B------:R-:W1:Y:S01]  /*3b00*/  MUFU.EX2 R184, R121 ;  /* 0x0000007900b87308 */ /* 0x000e620000000800 */
[----:B---3--:R-:W-:Y:S05]  /*3b10*/  F2FP.PACK_AB R14, R126, R125 ;  /* 0x0000007d7e0e723e */ /* 0x008fea00000000ff */
        /* <DEDUP_REMOVED lines=10> */
[----:B------:R-:W-:Y:S10]  /*3bc0*/  MUFU.EX2 R123, R123 ;  /* 0x0000007b007b7308 */ /* 0x000ff40000000800 */
[----:B------:R-:W2:Y:S01]  /*3bd0*/  MUFU.EX2 R129, R129 ;  /* 0x0000008100817308 */ /* 0x000ea20000000800 */
[----:B-1----:R-:W-:Y:S05]  /*3be0*/  F2FP.PACK_AB R22, R130, R137 ;  /* 0x000000898216723e */ /* 0x002fea00000000ff */
[----:B------:R-:W-:Y:S04]  /*3bf0*/  STS [R205+0xf400], R22 ;  /* 0x00f40016cd007388 */ /* 0x000fe80000000800 */
[----:B------:R-:W1:Y:S01]  /*3c00*/  MUFU.EX2 R131, R131 ;  /* 0x0000008300837308 */ /* 0x000e620000000800 */
[----:B--2---:R-:W-:Y:S05]  /*3c10*/  F2FP.PACK_AB R26, R129, R123 ;  /* 0x0000007b811a723e */ /* 0x004fea00000000ff */
[----:B------:R-:W-:Y:S01]  /*3c20*/  STS [R223+0xf000], R26 ;  /* 0x00f0001adf007388 */ /* 0x000fe20000000800 */
[----:B-1----:R-:W-:Y:S05]  /*3c30*/  F2FP.PACK_AB R30, R127, R131 ;  /* 0x000000837f1e723e */ /* 0x002fea00000000ff */
[----:B------:R-:W-:Y:S04]  /*3c40*/  STS [R223+0xf400], R30 ;  /* 0x00f4001edf007388 */ /* 0x000fe80000000800 */
[----:B------:R-:W1:Y:S08]  /*3c50*/  LDSM.16.M88.4 R100, [R174+0x4000] ;  /* 0x00400000ae64783b */ /* 0x000e700000000200 */
[----:B------:R-:W2:Y:S08]  /*3c60*/  LDSM.16.M88.4 R104, [R174+0x5000] ;  /* 0x00500000ae68783b */ /* 0x000eb00000000200 */
[----:B------:R-:W3:Y:S08]  /*3c70*/  LDSM.16.M88.4 R108, [R2+0x4000] ;  /* 0x00400000026c783b */ /* 0x000ef00000000200 */
        /* <DEDUP_REMOVED lines=12> */
[-C--:B---3--:R-:W-:Y:S08]  /*3d40*/  HMMA.16816.F32 R4, R108, R148.reuse, R4 ;  /* 0x000000946c04723c */ /* 0x088ff00000001804 */
[C---:B------:R-:W-:Y:S08]  /*3d50*/  HMMA.16816.F32 R8, R112.reuse, R148, R8 ;  /* 0x000000947008723c */ /* 0x040ff00000001808 */
        /* <DEDUP_REMOVED lines=18> */
[C---:B----4-:R-:W-:Y:S01]  /*3e80*/  FADD.FTZ R121, -R251.reuse, R4 ;  /* 0x00000004fb797221 */ /* 0x050fe20000010100 */
[C---:B------:R-:W-:Y:S04]  /*3e90*/  HMMA.16816.F32 R16, R100.reuse, R166, R16 ;  /* 0x000000a66410723c */ /* 0x040fe80000001810 */
[----:B------:R-:W-:Y:S02]  /*3ea0*/  FADD.FTZ R105, -R251, R5 ;  /* 0x00000005fb697221 */ /* 0x000fe40000010100 */
[----:B------:R-:W-:Y:S02]  /*3eb0*/  FMUL.FTZ R227, R227, R121 ;  /* 0x00000079e3e37220 */ /* 0x000fe40000410000 */
[----:B------:R-:W-:Y:S01]  /*3ec0*/  FADD.FTZ R9, -R134, R9 ;  /* 0x0000000986097221 */ /* 0x000fe20000010100 */
[-C--:B------:R-:W-:Y:S03]  /*3ed0*/  HMMA.16816.F32 R20, R100, R168.reuse, R20 ;  /* 0x000000a86414723c */ /* 0x080fe60000001814 */
[----:B------:R-:W-:Y:S02]  /*3ee0*/  FMUL.FTZ R238, R238, R9 ;  /* 0x00000009eeee7220 */ /* 0x000fe40000410000 */
[----:B------:R-:W-:Y:S02]  /*3ef0*/  FADD.FTZ R10, -R122, R10 ;  /* 0x0000000a7a0a7221 */ /* 0x000fe40000010100 */
[----:B------:R-:W-:Y:S01]  /*3f00*/  FADD.FTZ R13, -R134, R13 ;  /* 0x0000000d860d7221 */ /* 0x000fe20000010100 */
[C---:B------:R-:W-:Y:S04]  /*3f10*/  HMMA.16816.F32 R24, R112.reuse, R168, R24 ;  /* 0x000000a87018723c */ /* 0x040fe80000001818 */
[C---:B------:R-:W-:Y:S02]  /*3f20*/  FADD.FTZ R11, -R122.reuse, R11 ;  /* 0x0000000b7a0b7221 */ /* 0x040fe40000010100 */
[----:B------:R-:W-:Y:S02]  /*3f30*/  FADD.FTZ R14, -R122, R14 ;  /* 0x0000000e7a0e7221 */ /* 0x000fe40000010100 */
[C---:B------:R-:W-:Y:S01]  /*3f40*/  FADD.FTZ R17, -R251.reuse, R17 ;  /* 0x00000011fb117221 */ /* 0x040fe20000010100 */
[-C--:B------:R-:W-:Y:S03]  /*3f50*/  HMMA.16816.F32 R28, R112, R170.reuse, R28 ;  /* 0x000000aa701c723c */ /* 0x080fe6000000181c */
[----:B------:R-:W-:Y:S02]  /*3f60*/  FMUL.FTZ R246, R246, R17 ;  /* 0x00000011f6f67220 */ /* 0x000fe40000410000 */
[C---:B------:R-:W-:Y:S02]  /*3f70*/  FADD.FTZ R18, -R138.reuse, R18 ;  /* 0x000000128a127221 */ /* 0x040fe40000010100 */
[----:B------:R-:W-:Y:S01]  /*3f80*/  FADD.FTZ R17, -R251, R20 ;  /* 0x00000014fb117221 */ /* 0x000fe20000010100 */
[----:B------:R-:W-:Y:S04]  /*3f90*/  HMMA.16816.F32 R32, R100, R170, R32 ;  /* 0x000000aa6420723c */ /* 0x000fe80000001820 */
[----:B------:R-:W-:Y:S02]  /*3fa0*/  FMUL.FTZ R249, R249, R17 ;  /* 0x00000011f9f97220 */ /* 0x000fe40000410000 */
[C---:B------:R-:W-:Y:S02]  /*3fb0*/  FADD.FTZ R17, -R138.reuse, R6 ;  /* 0x000000068a117221 */ /* 0x040fe40000010100 */
[----:B------:R-:W-:Y:S04]  /*3fc0*/  FMUL.FTZ R247, R247, R18 ;  /* 0x00000012f7f77220 */ /* 0x000fe80000410000 */
[C---:B------:R-:W-:Y:S02]  /*3fd0*/  FADD.FTZ R18, -R138.reuse, R23 ;  /* 0x000000178a127221 */ /* 0x040fe40000010100 */
        /* <DEDUP_REMOVED lines=8> */
[----:B------:R-:W-:Y:S02]  /*4060*/  FADD.FTZ R251, -R251, R33 ;  /* 0x00000021fbfb7221 */ /* 0x000fe40000010100 */
[----:B------:R-:W-:Y:S02]  /*4070*/  FMUL.FTZ R250, R250, R21 ;  /* 0x00000015fafa7220 */ /* 0x000fe40000410000 */
[C---:B------:R-:W-:Y:S02]  /*4080*/  FADD.FTZ R21, -R138.reuse, R7 ;  /* 0x000000078a157221 */ /* 0x040fe40000010100 */
[C---:B------:R-:W-:Y:S02]  /*4090*/  FADD.FTZ R19, -R138.reuse, R19 ;  /* 0x000000138a137221 */ /* 0x040fe40000010100 */
[C---:B------:R-:W-:Y:S02]  /*40a0*/  FADD.FTZ R34, -R138.reuse, R34 ;  /* 0x000000228a227221 */ /* 0x040fe40000010100 */
[----:B------:R-:W-:Y:S02]  /*40b0*/  FADD.FTZ R138, -R138, R35 ;  /* 0x000000238a8a7221 */ /* 0x000fe40000010100 */
        /* <DEDUP_REMOVED lines=35> */
[----:B------:R-:W-:Y:S01]  /*42f0*/  IMAD.MOV.U32 R13, RZ, RZ, -0x2000 ;  /* 0xffffe000ff0d7424 */ /* 0x000fe200078e00ff */
[----:B------:R-:W-:Y:S01]  /*4300*/  ISETP.GE.AND P1, PT, R192, c[0x0][0x220], PT ;  /* 0x00008800c0007a0c */ /* 0x000fe20003f26270 */
[----:B------:R-:W-:Y:S01]  /*4310*/  IMAD.MOV.U32 R7, RZ, RZ, c[0x0][0x190] ;  /* 0x00006400ff077624 */ /* 0x000fe200078e00ff */
[----:B------:R-:W-:Y:S03]  /*4320*/  ISETP.NE.U32.AND P4, PT, R4, 0x1, PT ;  /* 0x000000010400780c */ /* 0x000fe60003f85070 */
[----:B------:R-:W-:Y:S01]  /*4330*/  IMAD.U32 R5, R7, -0x40, RZ ;  /* 0xffffffc007057824 */ /* 0x000fe200078e00ff */
[----:B------:R-:W-:Y:S04]  /*4340*/  SEL R13, R13, 0x2000, !P4 ;  /* 0x000020000d0d7807 */ /* 0x000fe80006000000 */
[----:B------:R-:W-:Y:S01]  /*4350*/  LEA R230, P0, R5, R230, 0x1 ;  /* 0x000000e605e67211 */ /* 0x000fe200078008ff */
[--C-:B------:R-:W-:Y:S02]  /*4360*/  IMAD.IADD R218, R218, 0x1, R13.reuse ;  /* 0x00000001dada7824 */ /* 0x100fe400078e020d */
[--C-:B------:R-:W-:Y:S01]  /*4370*/  IMAD.IADD R213, R213, 0x1, R13.reuse ;  /* 0x00000001d5d57824 */ /* 0x100fe200078e020d */
[----:B------:R-:W-:Y:S01]  /*4380*/  LEA.HI.X.SX32 R231, R5, R231, 0x1, P0 ;  /* 0x000000e705e77211 */ /* 0x000fe200000f0eff */
[----:B------:R-:W-:Y:S01]  /*4390*/  @!P1 IMAD.MOV.U32 R5, RZ, RZ, c[0x0][0x194] ;  /* 0x00006500ff059624 */ /* 0x000fe200078e00ff */
[----:B------:R1:W-:Y:S01]  /*43a0*/  @P1 STS [R218], RZ ;  /* 0x000000ffda001388 */ /* 0x0003e20000000800 */
[C---:B------:R-:W-:Y:S01]  /*43b0*/  @!P1 LEA R4, P0, R7.reuse, R230, 0x6 ;  /* 0x000000e607049211 */ /* 0x040fe200078030ff */
[----:B------:R-:W-:Y:S02]  /*43c0*/  IMAD.IADD R178, R178, 0x1, R13 ;  /* 0x00000001b2b27824 */ /* 0x000fe400078e020d */
[----:B------:R1:W-:Y:S01]  /*43d0*/  @P1 STS [R218+0x4], RZ ;  /* 0x000004ffda001388 */ /* 0x0003e20000000800 */
[----:B------:R-:W-:Y:S03]  /*43e0*/  @!P1 LEA.HI.X R5, R7, R231, R5, 0x6, P0 ;  /* 0x000000e707059211 */ /* 0x000fe600000f3405 */
[----:B------:R1:W-:Y:S04]  /*43f0*/  @P1 STS [R218+0x8], RZ ;  /* 0x000008ffda001388 */ /* 0x0003e80000000800 */
[----:B------:R1:W-:Y:S04]  /*4400*/  @P1 STS [R218+0xc], RZ ;  /* 0x00000cffda001388 */ /* 0x0003e80000000800 */
[----:B------:R-:W-:Y:S01]  /*4410*/  @!PT LDS RZ, [RZ] ;  /* 0x00000000fffff984 */ /* 0x000fe20000000800 */
[----:B------:R-:W-:Y:S01]  /*4420*/  @!PT LDS RZ, [RZ] ;  /* 0x00000000fffff984 */ /* 0x000fe20000000800 */
[----:B------:R-:W-:Y:S01]  /*4430*/  @!PT LDS RZ, [RZ] ;  /* 0x00000000fffff984 */ /* 0x000fe20000000800 */
[----:B------:R1:W-:Y:S04]  /*4440*/  @!P1 LDGSTS.E.BYPASS.LTC128B.128 [R213], [R230.64] ;  /* 0x00000000e6d59fae */ /* 0x0003e8000b901d54 */
[----:B------:R1:W-:Y:S04]  /*4450*/  @P1 STS [R218+0x1000], RZ ;  /* 0x001000ffda001388 */ /* 0x0003e80000000800 */
[----:B------:R1:W-:Y:S04]  /*4460*/  @P1 STS [R218+0x1004], RZ ;  /* 0x001004ffda001388 */ /* 0x0003e80000000800 */
[----:B------:R1:W-:Y:S04]  /*4470*/  @P1 STS [R218+0x1008], RZ ;  /* 0x001008ffda001388 */ /* 0x0003e80000000800 */
[----:B------:R1:W-:Y:S04]  /*4480*/  @P1 STS [R218+0x100c], RZ ;  /* 0x00100cffda001388 */ /* 0x0003e80000000800 */
[----:B------:R-:W-:Y:S01]  /*4490*/  @!PT LDS RZ, [RZ] ;  /* 0x00000000fffff984 */ /* 0x000fe20000000800 */
[----:B------:R-:W-:Y:S01]  /*44a0*/  @!PT LDS RZ, [RZ] ;  /* 0x00000000fffff984 */ /* 0x000fe20000000800 */
[----:B------:R-:W-:Y:S01]  /*44b0*/  @!PT LDS RZ, [RZ] ;  /* 0x00000000fffff984 */ /* 0x000fe20000000800 */
[----:B------:R1:W-:Y:S04]  /*44c0*/  @!P1 LDGSTS.E.BYPASS.LTC128B.128 [R213+0x1000], [R4.64] ;  /* 0x0100000004d59fae */ /* 0x0003e8000b901d54 */
[----:B------:R-:W0:Y:S02]  /*44d0*/  LDGDEPBAR ;  /* 0x00000000000079af */ /* 0x000e240000000000 */
.L_x_77:
        /* <DEDUP_REMOVED lines=24> */
[C---:B-1----:R-:W-:Y:S01]  /*4660*/  IADD3 R4, R112.reuse, 0x4000, RZ ;  /* 0x0000400070047810 */ /* 0x042fe20007ffe0ff */
        /* <DEDUP_REMOVED lines=12> */
[----:B------:R-:W-:Y:S04]  /*4730*/  LDSM.16.MT88.4 R4, [R177+0xe000] ;  /* 0x00e00000b104783b */ /* 0x000fe80000004200 */
        /* <DEDUP_REMOVED lines=49> */
[----:B------:R-:W-:Y:S01]  /*4a50*/  IMAD.MOV.U32 R7, RZ, RZ, c[0x0][0x370] ;  /* 0x0000dc00ff077624 */ /* 0x000fe200078e00ff */
[----:B------:R-:W-:Y:S03]  /*4a60*/  ISETP.GE.AND P1, PT, R192, c[0x0][0x220], PT ;  /* 0x00008800c0007a0c */ /* 0x000fe60003f26270 */
[----:B------:R-:W-:Y:S05]  /*4a70*/  IMAD.U32 R5, R7, -0x40, RZ ;  /* 0xffffffc007057824 */ /* 0x000fea00078e00ff */
[C---:B------:R-:W-:Y:S04]  /*4a80*/  LEA R228, P0, R5.reuse, R228, 0x1 ;  /* 0x000000e405e47211 */ /* 0x040fe800078008ff */
[----:B------:R-:W-:Y:S01]  /*4a90*/  LEA.HI.X.SX32 R229, R5, R229, 0x1, P0 ;  /* 0x000000e505e57211 */ /* 0x000fe200000f0eff */
[----:B------:R1:W-:Y:S01]  /*4aa0*/  @P1 STS.128 [R196+0x4000], RZ ;  /* 0x004000ffc4001388 */ /* 0x0003e20000000c00 */
[----:B------:R-:W-:Y:S01]  /*4ab0*/  @!P1 IMAD.MOV.U32 R5, RZ, RZ, c[0x0][0x374] ;  /* 0x0000dd00ff059624 */ /* 0x000fe200078e00ff */
[C---:B------:R-:W-:Y:S02]  /*4ac0*/  @!P1 LEA R6, P0, R7.reuse, R228, 0x6 ;  /* 0x000000e407069211 */ /* 0x040fe400078030ff */
[----:B------:R-:W-:Y:S01]  /*4ad0*/  @!PT LDS RZ, [RZ] ;  /* 0x00000000fffff984 */ /* 0x000fe20000000800 */
[----:B------:R-:W-:Y:S01]  /*4ae0*/  @!PT LDS RZ, [RZ] ;  /* 0x00000000fffff984 */ /* 0x000fe20000000800 */
[----:B------:R-:W-:Y:S01]  /*4af0*/  @!PT LDS RZ, [RZ] ;  /* 0x00000000fffff984 */ /* 0x000fe20000000800 */
[----:B------:R1:W-:Y:S02]  /*4b00*/  @!P1 LDGSTS.E.BYPASS.LTC128B.128 [R196+0x4000], [R228.64] ;  /* 0x04000000e4c49fae */ /* 0x0003e4000b901d54 */
[----:B------:R-:W-:Y:S02]  /*4b10*/  @!P1 LEA.HI.X R7, R7, R229, R5, 0x6, P0 ;  /* 0x000000e507079211 */ /* 0x000fe400000f3405 */
[----:B------:R1:W-:Y:S04]  /*4b20*/  @P1 STS.128 [R196+0x5000], RZ ;  /* 0x005000ffc4001388 */ /* 0x0003e80000000c00 */
[----:B------:R-:W-:Y:S01]  /*4b30*/  @!PT LDS RZ, [RZ] ;  /* 0x00000000fffff984 */ /* 0x000fe20000000800 */
[----:B------:R-:W-:Y:S01]  /*4b40*/  @!PT LDS RZ, [RZ] ;  /* 0x00000000fffff984 */ /* 0x000fe20000000800 */
[----:B------:R-:W-:Y:S01]  /*4b50*/  @!PT LDS RZ, [RZ] ;  /* 0x00000000fffff984 */ /* 0x000fe20000000800 */
[----:B------:R1:W-:Y:S04]  /*4b60*/  @!P1 LDGSTS.E.BYPASS.LTC128B.128 [R196+0x5000], [R6.64] ;  /* 0x0500000006c49fae */ /* 0x0003e8000b901d54 */
[----:B------:R-:W0:Y:S02]  /*4b70*/  LDGDEPBAR ;  /* 0x00000000000079af */ /* 0x000e240000000000 */
.L_x_78:
[----:B------:R-:W-:Y:S01]  /*4b80*/  LDSM.16.M88.4 R20, [R180] ;  /* 0x00000000b414783b */ /* 0x000fe20000000200 */
[--C-:B------:R-:W-:Y:S02]  /*4b90*/  IMAD.IADD R113, R112, 0x1, R183.reuse ;  /* 0x0000000170717824 */ /* 0x100fe400078e02b7 */
[----:B------:R-:W-:Y:S01]  /*4ba0*/  IMAD.IADD R115, R180, 0x1, R183 ;  /* 0x00000001b4737824 */ /* 0x000fe200078e02b7 */
[----:B------:R-:W2:Y:S01]  /*4bb0*/  LDSM.16.MT88.4 R8, [R112+0x6000] ;  /* 0x006000007008783b */ /* 0x000ea20000004200 */
[----:B------:R-:W-:Y:S03]  /*4bc0*/  IMAD.IADD R114, R183, 0x1, R0 ;  /* 0x00000001b7727824 */ /* 0x000fe600078e0200 */
[----:B------:R-:W3:Y:S04]  /*4bd0*/  LDSM.16.MT88.4 R16, [R113+0x6000] ;  /* 0x006000007110783b */ /* 0x000ee80000004200 */
[----:B------:R-:W-:Y:S04]  /*4be0*/  LDSM.16.M88.4 R24, [R0] ;  /* 0x000000000018783b */ /* 0x000fe80000000200 */
[----:B------:R-:W4:Y:S04]  /*4bf0*/  LDSM.16.MT88.4 R28, [R112+0x6800] ;  /* 0x00680000701c783b */ /* 0x000f280000004200 */
[----:B------:R-:W1:Y:S04]  /*4c00*/  LDSM.16.MT88.4 R32, [R113+0x6800] ;  /* 0x006800007120783b */ /* 0x000e680000004200 */
[----:B------:R-:W-:Y:S04]  /*4c10*/  LDSM.16.MT88.4 R104, [R112+0x7000] ;  /* 0x007000007068783b */ /* 0x000fe80000004200 */
[----:B------:R-:W1:Y:S04]  /*4c20*/  LDSM.16.M88.4 R100, [R115] ;  /* 0x000000007364783b */ /* 0x000e680000000200 */
[----:B------:R-:W-:Y:S01]  /*4c30*/  LDSM.16.MT88.4 R108, [R112+0x7800] ;  /* 0x00780000706c783b */ /* 0x000fe20000004200 */
[C---:B-12---:R-:W-:Y:S08]  /*4c40*/  HMMA.16816.F32 R4, R20.reuse, R8, RZ ;  /* 0x000000081404723c */ /* 0x046ff000000018ff */
[C---:B------:R-:W-:Y:S08]  /*4c50*/  HMMA.16816.F32 R8, R20.reuse, R10, RZ ;  /* 0x0000000a1408723c */ /* 0x040ff000000018ff */
[C---:B---3--:R-:W-:Y:S08]  /*4c60*/  HMMA.16816.F32 R12, R20.reuse, R16, RZ ;  /* 0x00000010140c723c */ /* 0x048ff000000018ff */
[----:B------:R-:W-:Y:S01]  /*4c70*/  HMMA.16816.F32 R16, R20, R18, RZ ;  /* 0x000000121410723c */ /* 0x000fe200000018ff */
[----:B------:R-:W1:Y:S07]  /*4c80*/  LDSM.16.MT88.4 R20, [R113+0x7000] ;  /* 0x007000007114783b */ /* 0x000e6e0000004200 */
[C---:B----4-:R-:W-:Y:S08]  /*4c90*/  HMMA.16816.F32 R4, R24.reuse, R28, R4 ;  /* 0x0000001c1804723c */ /* 0x050ff00000001804 */
[C---:B------:R-:W-:Y:S01]  /*4ca0*/  HMMA.16816.F32 R8, R24.reuse, R30, R8 ;  /* 0x0000001e1808723c */ /* 0x040fe20000001808 */
[----:B------:R-:W2:Y:S07]  /*4cb0*/  LDSM.16.M88.4 R28, [R114] ;  /* 0x00000000721c783b */ /* 0x000eae0000000200 */
[C---:B------:R-:W-:Y:S08]  /*4cc0*/  HMMA.16816.F32 R12, R24.reuse, R32, R12 ;  /* 0x00000020180c723c */ /* 0x040ff0000000180c */
        /* <DEDUP_REMOVED lines=160> */
[C---:B------:R-:W-:Y:S01]  /*56d0*/  LOP3.LUT R4, R219.reuse, 0x1, RZ, 0xc0, !PT ;  /* 0x00000001db047812 */ /* 0x040fe200078ec0ff */
[-C--:B------:R-:W-:Y:S03]  /*56e0*/  HMMA.16816.F32 R92, R20, R6.reuse, R92 ;  /* 0x00000006145c723c */ /* 0x080fe6000000185c */
[----:B------:R-:W-:Y:S02]  /*56f0*/  ISETP.NE.U32.AND P0, PT, R4, 0x1, PT ;  /* 0x000000010400780c */ /* 0x000fe40003f05070 */
[C---:B------:R-:W-:Y:S02]  /*5700*/  IADD3 R4, R176.reuse, -0x2000, RZ ;  /* 0xffffe000b0047810 */ /* 0x040fe40007ffe0ff */
        /* <DEDUP_REMOVED lines=125> */
.L_x_80:
        /* <DEDUP_REMOVED lines=15> */
.L_x_81:
[----:B------:R-:W-:Y:S01]  /*5fd0*/  BAR.SYNC.DEFER_BLOCKING 0x0 ;  /* 0x0000000000007b1d */ /* 0x000fe20000010000 */
[C---:B-1----:R-:W-:Y:S01]  /*5fe0*/  IMAD.SHL.U32 R37, R197.reuse, 0x80, RZ ;  /* 0x00000080c5257824 */ /* 0x042fe200078e00ff */
[----:B------:R-:W-:Y:S01]  /*5ff0*/  SHF.R.S32.HI R43, RZ, 0x1f, R192 ;  /* 0x0000001fff2b7819 */ /* 0x000fe200000114c0 */
[----:B------:R-:W-:Y:S01]  /*6000*/  IMAD R220, R197, -0x80, R220 ;  /* 0xffffff80c5dc7824 */ /* 0x000fe200078e02dc */
[----:B------:R-:W-:Y:S02]  /*6010*/  MOV R42, R192 ;  /* 0x000000c0002a7202 */ /* 0x000fe40000000f00 */
[----:B------:R-:W-:Y:S01]  /*6020*/  SHF.R.S32.HI R36, RZ, 0x1f, R37 ;  /* 0x0000001fff247819 */ /* 0x000fe20000011425 */
[----:B------:R-:W-:Y:S01]  /*6030*/  BSSY B0, `(.L_x_82) ;  /* 0x0000020000007945 */ /* 0x000fe20003800000 */
[----:B------:R-:W-:Y:S01]  /*6040*/  ISETP.GE.AND P1, PT, R192, c[0x0][0x220], PT ;  /* 0x00008800c0007a0c */ /* 0x000fe20003f26270 */
[----:B------:R-:W-:Y:S01]  /*6050*/  IMAD.WIDE.U32 R40, R37, c[0x0][0x3a0], R42 ;  /* 0x0000e80025287a25 */ /* 0x000fe200078e002a */
[----:B------:R-:W-:-:S02]  /*6060*/  SHF.R.S32.HI R39, RZ, 0x1f, R191 ;  /* 0x0000001fff277819 */ /* 0x000fc400000114bf */
[----:B------:R-:W-:Y:S01]  /*6070*/  ISETP.GE.OR P4, PT, R191, R220, P1 ;  /* 0x000000dcbf00720c */ /* 0x000fe20000f86670 */
[----:B------:R-:W-:Y:S01]  /*6080*/  IMAD R38, R36, c[0x0][0x3a0], RZ ;  /* 0x0000e80024267a24 */ /* 0x000fe200078e02ff */
[----:B------:R-:W-:-:S03]  /*6090*/  IADD3 R44, P0, R34, R40, RZ ;  /* 0x00000028222c7210 */ /* 0x000fc60007f1e0ff */
[----:B------:R-:W-:Y:S01]  /*60a0*/  IMAD R33, R37, c[0x0][0x3a4], R38 ;  /* 0x0000e90025217a24 */ /* 0x000fe200078e0226 */
[----:B------:R-:W-:-:S04]  /*60b0*/  SHF.R.S32.HI R38, RZ, 0x1f, R212 ;  /* 0x0000001fff267819 */ /* 0x000fc800000114d4 */
[----:B------:R-:W-:Y:S01]  /*60c0*/  IADD3.X R45, R32, R41, R33, P0, !PT ;  /* 0x00000029202d7210 */ /* 0x000fe200007fe421 */
[----:B------:R-:W-:Y:S01]  /*60d0*/  IMAD R41, R38, c[0x0][0x3b8], RZ ;  /* 0x0000ee0026297a24 */ /* 0x000fe200078e02ff */
[----:B------:R1:W2:Y:S03]  /*60e0*/  LDS.128 R28, [R196+0x7000] ;  /* 0x00700000c41c7984 */ /* 0x0002a60000000c00 */
[C---:B------:R-:W-:Y:S01]  /*60f0*/  IMAD R41, R212.reuse, c[0x0][0x3bc], R41 ;  /* 0x0000ef00d4297a24 */ /* 0x040fe200078e0229 */
[----:B------:R1:W3:Y:S01]  /*6100*/  LDS.128 R24, [R196+0x8000] ;  /* 0x00800000c4187984 */ /* 0x0002e20000000c00 */
[----:B------:R-:W-:-:S03]  /*6110*/  IMAD.WIDE.U32 R44, R212, c[0x0][0x3b8], R44 ;  /* 0x0000ee00d42c7a25 */ /* 0x000fc600078e002c */
[----:B------:R1:W4:Y:S01]  /*6120*/  LDS.128 R20, [R196+0x9000] ;  /* 0x00900000c4147984 */ /* 0x0003220000000c00 */
[----:B------:R-:W-:-:S03]  /*6130*/  IMAD.IADD R41, R45, 0x1, R41 ;  /* 0x000000012d297824 */ /* 0x000fc600078e0229 */
        /* <DEDUP_REMOVED lines=15> */
.L_x_83:
[----:B------:R-:W-:Y:S05]  /*6230*/  BSYNC B0 ;  /* 0x0000000000007941 */ /* 0x000fea0003800000 */
.L_x_82:
[----:B----4-:R-:W-:Y:S01]  /*6240*/  IADD3 R33, R191, 0x20, RZ ;  /* 0x00000020bf217810 */ /* 0x010fe20007ffe0ff */
[----:B------:R-:W-:Y:S03]  /*6250*/  BSSY B0, `(.L_x_84) ;  /* 0x000000d000007945 */ /* 0x000fe60003800000 */
[----:B------:R-:W-:-:S13]  /*6260*/  ISETP.GE.OR P3, PT, R33, R220, P1 ;  /* 0x000000dc2100720c */ /* 0x000fda0000f66670 */
        /* <DEDUP_REMOVED lines=11> */
.L_x_85:
[----:B------:R-:W-:Y:S05]  /*6320*/  BSYNC B0 ;  /* 0x0000000000007941 */ /* 0x000fea0003800000 */
.L_x_84:
[----:B--2---:R-:W-:Y:S01]  /*6330*/  IADD3 R29, R191, 0x40, RZ ;  /* 0x00000040bf1d7810 */ /* 0x004fe20007ffe0ff */
        /* <DEDUP_REMOVED lines=13> */
.L_x_87:
[----:B------:R-:W-:Y:S05]  /*6410*/  BSYNC B0 ;  /* 0x0000000000007941 */ /* 0x000fea0003800000 */
.L_x_86:
[----:B--23--:R-:W-:Y:S01]  /*6420*/  IADD3 R25, R191, 0x60, RZ ;  /* 0x00000060bf197810 */ /* 0x00cfe20007ffe0ff */
        /* <DEDUP_REMOVED lines=13> */
.L_x_89:
[----:B------:R-:W-:Y:S05]  /*6500*/  BSYNC B0 ;  /* 0x0000000000007941 */ /* 0x000fea0003800000 */
.L_x_88:
[C---:B------:R-:W-:Y:S01]  /*6510*/  IMAD.WIDE.U32 R42, R37.reuse, c[0x0][0x3a8], R42 ;  /* 0x0000ea00252a7a25 */ /* 0x040fe200078e002a */
        /* <DEDUP_REMOVED lines=18> */
.L_x_91:
[----:B------:R-:W-:Y:S05]  /*6640*/  BSYNC B0 ;  /* 0x0000000000007941 */ /* 0x000fea0003800000 */
.L_x_90:
        /* <DEDUP_REMOVED lines=12> */
.L_x_93:
[----:B------:R-:W-:Y:S05]  /*6710*/  BSYNC B0 ;  /* 0x0000000000007941 */ /* 0x000fea0003800000 */
.L_x_92:
        /* <DEDUP_REMOVED lines=12> */
.L_x_95:
[----:B------:R-:W-:Y:S05]  /*67e0*/  BSYNC B0 ;  /* 0x0000000000007941 */ /* 0x000fea0003800000 */
.L_x_94:
        /* <DEDUP_REMOVED lines=12> */
.L_x_52:
[----:B------:R-:W-:Y:S02]  /*68b0*/  ISETP.NE.AND P0, PT, R222, -0x1, PT ;  /* 0xffffffffde00780c */ /* 0x000fe40003f05270 */
[----:B------:R-:W-:-:S11]  /*68c0*/  SHF.R.S32.HI R5, RZ, 0x1f, R195 ;  /* 0x0000001fff057819 */ /* 0x000fd600000114c3 */
        /* <DEDUP_REMOVED lines=15> */
.L_x_97:
        /* <DEDUP_REMOVED lines=15> */
.L_x_98:
[C---:B------:R-:W-:Y:S01]  /*6ab0*/  SHF.L.U32 R7, R197.reuse, 0x7, RZ ;  /* 0x00000007c5077819 */ /* 0x040fe200000006ff */
[----:B------:R-:W-:Y:S01]  /*6ac0*/  IMAD R220, R197, -0x80, R220 ;  /* 0xffffff80c5dc7824 */ /* 0x000fe200078e02dc */
[----:B------:R-:W-:Y:S01]  /*6ad0*/  ISETP.GE.AND P1, PT, R192, c[0x0][0x220], PT ;  /* 0x00008800c0007a0c */ /* 0x000fe20003f26270 */
[----:B------:R-:W-:Y:S01]  /*6ae0*/  BSSY B0, `(.L_x_99) ;  /* 0x0000017000007945 */ /* 0x000fe20003800000 */
[----:B------:R-:W-:Y:S01]  /*6af0*/  SHF.R.S32.HI R5, RZ, 0x1f, R7 ;  /* 0x0000001fff057819 */ /* 0x000fe20000011407 */
[----:B------:R-:W-:Y:S01]  /*6b00*/  IMAD.WIDE.U32 R10, R7, c[0x0][0x3a0], R192 ;  /* 0x0000e800070a7a25 */ /* 0x000fe200078e00c0 */
[----:B------:R-:W-:-:S03]  /*6b10*/  ISETP.GE.OR P4, PT, R191, R220, P1 ;  /* 0x000000dcbf00720c */ /* 0x000fc60000f86670 */
[----:B------:R-:W-:Y:S01]  /*6b20*/  IMAD R8, R5, c[0x0][0x3a0], RZ ;  /* 0x0000e80005087a24 */ /* 0x000fe200078e02ff */
[----:B------:R-:W-:Y:S02]  /*6b30*/  IADD3 R12, P0, R4, R10, RZ ;  /* 0x0000000a040c7210 */ /* 0x000fe40007f1e0ff */
[----:B------:R-:W-:Y:S01]  /*6b40*/  SHF.R.S32.HI R4, RZ, 0x1f, R212 ;  /* 0x0000001fff047819 */ /* 0x000fe200000114d4 */
[----:B------:R-:W-:-:S05]  /*6b50*/  IMAD R9, R7, c[0x0][0x3a4], R8 ;  /* 0x0000e90007097a24 */ /* 0x000fca00078e0208 */
[----:B------:R-:W-:Y:S01]  /*6b60*/  IADD3.X R13, R6, R11, R9, P0, !PT ;  /* 0x0000000b060d7210 */ /* 0x000fe200007fe409 */
[----:B------:R-:W-:Y:S01]  /*6b70*/  IMAD R11, R4, c[0x0][0x3b8], RZ ;  /* 0x0000ee00040b7a24 */ /* 0x000fe200078e02ff */
[----:B------:R-:W-:-:S03]  /*6b80*/  SHF.R.S32.HI R6, RZ, 0x1f, R191 ;  /* 0x0000001fff067819 */ /* 0x000fc600000114bf */
[C---:B------:R-:W-:Y:S02]  /*6b90*/  IMAD R11, R212.reuse, c[0x0][0x3bc], R11 ;  /* 0x0000ef00d40b7a24 */ /* 0x040fe400078e020b */
        /* <DEDUP_REMOVED lines=11> */
.L_x_100:
[----:B------:R-:W-:Y:S05]  /*6c50*/  BSYNC B0 ;  /* 0x0000000000007941 */ /* 0x000fea0003800000 */
.L_x_99:
[----:B------:R-:W-:Y:S01]  /*6c60*/  IADD3 R9, R191, 0x20, RZ ;  /* 0x00000020bf097810 */ /* 0x000fe20007ffe0ff */
        /* <DEDUP_REMOVED lines=13> */
.L_x_102:
[----:B------:R-:W-:Y:S05]  /*6d40*/  BSYNC B0 ;  /* 0x0000000000007941 */ /* 0x000fea0003800000 */
.L_x_101:
        /* <DEDUP_REMOVED lines=14> */
.L_x_104:
[----:B------:R-:W-:Y:S05]  /*6e30*/  BSYNC B0 ;  /* 0x0000000000007941 */ /* 0x000fea0003800000 */
.L_x_103:
        /* <DEDUP_REMOVED lines=14> */
.L_x_106:
[----:B------:R-:W-:Y:S05]  /*6f20*/  BSYNC B0 ;  /* 0x0000000000007941 */ /* 0x000fea0003800000 */
.L_x_105:
[----:B------:R-:W-:Y:S01]  /*6f30*/  IMAD.WIDE.U32 R10, R7, c[0x0][0x3a8], R192 ;  /* 0x0000ea00070a7a25 */ /* 0x000fe200078e00c0 */
[----:B------:R-:W-:Y:S03]  /*6f40*/  BSSY B0, `(.L_x_107) ;  /* 0x0000013000007945 */ /* 0x000fe60003800000 */
[----:B------:R-:W-:Y:S02]  /*6f50*/  IMAD R8, R5, c[0x0][0x3a8], RZ ;  /* 0x0000ea0005087a24 */ /* 0x000fe400078e02ff */
[----:B------:R-:W-:Y:S02]  /*6f60*/  IMAD R5, R4, c[0x0][0x3c0], RZ ;  /* 0x0000f00004057a24 */ /* 0x000fe400078e02ff */
[----:B------:R-:W-:Y:S01]  /*6f70*/  IMAD R7, R7, c[0x0][0x3ac], R8 ;  /* 0x0000eb0007077a24 */ /* 0x000fe200078e0208 */
[----:B------:R-:W-:Y:S01]  /*6f80*/  IADD3 R8, P0, R2, R10, RZ ;  /* 0x0000000a02087210 */ /* 0x000fe20007f1e0ff */
[----:B------:R-:W-:-:S03]  /*6f90*/  IMAD R5, R212, c[0x0][0x3c4], R5 ;  /* 0x0000f100d4057a24 */ /* 0x000fc600078e0205 */
[----:B------:R-:W-:-:S05]  /*6fa0*/  IADD3.X R9, R0, R11, R7, P0, !PT ;  /* 0x0000000b00097210 */ /* 0x000fca00007fe407 */
[----:B------:R-:W-:-:S05]  /*6fb0*/  IMAD.WIDE.U32 R8, R212, c[0x0][0x3c0], R8 ;  /* 0x0000f000d4087a25 */ /* 0x000fca00078e0008 */
[----:B------:R-:W-:Y:S01]  /*6fc0*/  IADD3 R7, R5, R9, RZ ;  /* 0x0000000905077210 */ /* 0x000fe20007ffe0ff */
        /* <DEDUP_REMOVED lines=9> */
[----:B------:R3:W-:Y:S04]  /*7060*/  STG.E.128 [R10.64], RZ ;  /* 0x000000ff0a007986 */ /* 0x0007e8000c101d14 */
.L_x_108:
[----:B------:R-:W-:Y:S05]  /*7070*/  BSYNC B0 ;  /* 0x0000000000007941 */ /* 0x000fea0003800000 */
.L_x_107:
[----:B------:R-:W-:Y:S01]  /*7080*/  BSSY B0, `(.L_x_109) ;  /* 0x000000d000007945 */ /* 0x000fe20003800000 */
[----:B------:R-:W-:Y:S05]  /*7090*/  @P3 BRA `(.L_x_110) ;  /* 0x000000b000003947 */ /* 0x000fea0003800000 */
[----:B------:R-:W-:Y:S01]  /*70a0*/  IADD3 R5, P0, R191, 0x20, RZ ;  /* 0x00000020bf057810 */ /* 0x000fe20007f1e0ff */
[----:B---3--:R-:W-:Y:S01]  /*70b0*/  IMAD.MOV.U32 R10, RZ, RZ, R8 ;  /* 0x000000ffff0a7224 */ /* 0x008fe200078e0008 */
        /* <DEDUP_REMOVED lines=8> */
[----:B------:R3:W-:Y:S02]  /*7140*/  STG.E.128 [R4.64], RZ ;  /* 0x000000ff04007986 */ /* 0x0007e4000c101d14 */
.L_x_110:
[----:B------:R-:W-:Y:S05]  /*7150*/  BSYNC B0 ;  /* 0x0000000000007941 */ /* 0x000fea0003800000 */
.L_x_109:
[----:B------:R-:W-:Y:S01]  /*7160*/  BSSY B0, `(.L_x_111) ;  /* 0x000000d000007945 */ /* 0x000fe20003800000 */
[----:B------:R-:W-:Y:S05]  /*7170*/  @P2 BRA `(.L_x_112) ;  /* 0x000000b000002947 */ /* 0x000fea0003800000 */
[----:B---3--:R-:W-:Y:S01]  /*7180*/  IADD3 R5, P0, R191, 0x40, RZ ;  /* 0x00000040bf057810 */ /* 0x008fe20007f1e0ff */
[----:B------:R-:W-:Y:S01]  /*7190*/  IMAD.MOV.U32 R10, RZ, RZ, R8 ;  /* 0x000000ffff0a7224 */ /* 0x000fe200078e0008 */
        /* <DEDUP_REMOVED lines=9> */
.L_x_112:
[----:B------:R-:W-:Y:S05]  /*7230*/  BSYNC B0 ;  /* 0x0000000000007941 */ /* 0x000fea0003800000 */
.L_x_111:
[----:B------:R-:W-:Y:S05]  /*7240*/  @P1 BRA `(.L_x_96) ;  /* 0x000000a000001947 */ /* 0x000fea0003800000 */
[----:B------:R-:W-:-:S04]  /*7250*/  IADD3 R0, P0, R191, 0x60, RZ ;  /* 0x00000060bf007810 */ /* 0x000fc80007f1e0ff */
[----:B---3--:R-:W-:Y:S02]  /*7260*/  IADD3.X R5, RZ, R6, RZ, P0, !PT ;  /* 0x00000006ff057210 */ /* 0x008fe400007fe4ff */
[----:B------:R-:W-:-:S03]  /*7270*/  MOV R6, R8 ;  /* 0x0000000800067202 */ /* 0x000fc60000000f00 */
[----:B------:R-:W-:Y:S02]  /*7280*/  IMAD R5, R5, c[0x0][0x3a8], RZ ;  /* 0x0000ea0005057a24 */ /* 0x000fe400078e02ff */
[----:B------:R-:W-:-:S04]  /*7290*/  IMAD.WIDE.U32 R6, R0, c[0x0][0x3a8], R6 ;  /* 0x0000ea0000067a25 */ /* 0x000fc800078e0006 */
[----:B------:R-:W-:Y:S01]  /*72a0*/  IMAD R5, R0, c[0x0][0x3ac], R5 ;  /* 0x0000eb0000057a24 */ /* 0x000fe200078e0205 */
[----:B------:R-:W-:-:S04]  /*72b0*/  LEA R4, P0, R6, c[0x0][0x348], 0x1 ;  /* 0x0000d20006047a11 */ /* 0x000fc800078008ff */
[----:B------:R-:W-:-:S04]  /*72c0*/  IADD3 R5, R5, R7, RZ ;  /* 0x0000000705057210 */ /* 0x000fc80007ffe0ff */
[----:B------:R-:W-:-:S05]  /*72d0*/  LEA.HI.X R5, R6, c[0x0][0x34c], R5, 0x1, P0 ;  /* 0x0000d30006057a11 */ /* 0x000fca00000f0c05 */
[----:B------:R3:W-:Y:S02]  /*72e0*/  STG.E.128 [R4.64], RZ ;  /* 0x000000ff04007986 */ /* 0x0007e4000c101d14 */
.L_x_96:
[----:B------:R-:W-:Y:S05]  /*72f0*/  BSYNC B1 ;  /* 0x0000000000017941 */ /* 0x000fea0003800000 */
.L_x_47:
        /* <DEDUP_REMOVED lines=9> */
.L_x_113:
[----:B------:R-:W-:Y:S05]  /*7390*/  EXIT ;  /* 0x000000000000794d */ /* 0x000fea0003800000 */
.L_x_115:
        /* <DEDUP_REMOVED lines=14> */
.L_x_2452:


//--------------------- .text._ZN5flash44flash_bwd_dq_dk_dv_loop_seqk_parallel_kernelI23Flash_bwd_kernel_traitsILi64ELi64ELi128ELi8ELi2ELi4ELi4ELb1ELb0EN7cutlass6half_tE19Flash_kernel_traitsILi64ELi64ELi128ELi8ES3_EELb0ELb0ELb1ELb0ELb0ELb0ELb0EEEvNS_16Flash_bwd_paramsE --------------------------
	.section	.text._ZN5flash44flash_bwd_dq_dk_dv_loop_seqk_parallel_kernelI23Flash_bwd_kernel_traitsILi64ELi64ELi128ELi8ELi2ELi4ELi4ELb1ELb0EN7cutlass6half_tE19Flash_kernel_traitsILi64ELi64ELi128ELi8ES3_EELb0ELb0ELb1ELb0ELb0ELb0ELb0EEEvNS_16Flash_bwd_paramsE,"ax",@progbits
	.sectioninfo	@"SHI_REGISTERS=253"
	.align	128
        .global         _ZN5flash44flash_bwd_dq_dk_dv_loop_seqk_parallel_kernelI23Flash_bwd_kernel_traitsILi64ELi64ELi128ELi8ELi2ELi4ELi4ELb1ELb0EN7cutlass6half_tE19Flash_kernel_traitsILi64ELi64ELi128ELi8ES3_EELb0ELb0ELb1ELb0ELb0ELb0ELb0EEEvNS_16Flash_bwd_paramsE
        .type           _ZN5flash44flash_bwd_dq_dk_dv_loop_seqk_parallel_kernelI23Flash_bwd_kernel_traitsILi64ELi64ELi128ELi8ELi2ELi4ELi4ELb1ELb0EN7cutlass6half_tE19Flash_kernel_traitsILi64ELi64ELi128ELi8ES3_EELb0ELb0ELb1ELb0ELb0ELb0ELb0EEEvNS_16Flash_bwd_paramsE,@function
        .size           _ZN5flash44flash_bwd_dq_dk_dv_loop_seqk_parallel_kernelI23Flash_bwd_kernel_traitsILi64ELi64ELi128ELi8ELi2ELi4ELi4ELb1ELb0EN7cutlass6half_tE19Flash_kernel_traitsILi64ELi64ELi128ELi8ES3_EELb0ELb0ELb1ELb0ELb0ELb0ELb0EEEvNS_16Flash_bwd_paramsE,(.L_x_2453 - _ZN5flash44flash_bwd_dq_dk_dv_loop_seqk_parallel_kernelI23Flash_bwd_kernel_traitsILi64ELi64ELi128ELi8ELi2ELi4ELi4ELb1ELb0EN7cutlass6half_tE19Flash_kernel_traitsILi64ELi64ELi128ELi8ES3_EELb0ELb0ELb1ELb0ELb0ELb0ELb0EEEvNS_16Flash_bwd_paramsE)
        .other          _ZN5flash44flash_bwd_dq_dk_dv_loop_seqk_parallel_kernelI23Flash_bwd_kernel_traitsILi64ELi64ELi128ELi8ELi2ELi4ELi4ELb1ELb0EN7cutlass6half_tE19Flash_kernel_traitsILi64ELi64ELi128ELi8ES3_EELb0ELb0ELb1ELb0ELb0ELb0ELb0EEEvNS_16Flash_bwd_paramsE,@"STO_CUDA_ENTRY STV_DEFAULT"
_ZN5flash44flash_bwd_dq_dk_dv_loop_seqk_parallel_kernelI23Flash_bwd_kernel_traitsILi64ELi64ELi128ELi8ELi2ELi4ELi4ELb1ELb0EN7cutlass6half_tE19Flash_kernel_traitsILi64ELi64ELi128ELi8ES3_EELb0ELb0ELb1ELb0ELb0ELb0ELb0EEEvNS_16Flash_bwd_paramsE:
.text._ZN5flash44flash_bwd_dq_dk_dv_loop_seqk_parallel_kernelI23Flash_bwd_kernel_traitsILi64ELi64ELi128ELi8ELi2ELi4ELi4ELb1ELb0EN7cutlass6half_tE19Flash_kernel_traitsILi64ELi64ELi128ELi8ES3_EELb0ELb0ELb1ELb0ELb0ELb0ELb0EEEvNS_16Flash_bwd_paramsE:
        /* <DEDUP_REMOVED lines=12> */
[----:B------:R-:W-:Y:S01]  /*00c0*/  IMAD.MOV.U32 R226, RZ, RZ, -0x10 ;  /* 0xfffffff0ffe27424 */ /* 0x000fe200078e00ff */
[----:B------:R-:W2:Y:S04]  /*00d0*/  S2R R182, SR_CTAID.Y ;  /* 0x0000000000b67919 */ /* 0x000ea80000002600 */
[----:B------:R-:W3:Y:S01]  /*00e0*/  S2R R203, SR_CTAID.Z ;  /* 0x0000000000cb7919 */ /* 0x000ee20000002700 */
[----:B-1----:R-:W-:Y:S01]  /*00f0*/  SHF.R.S32.HI R188, RZ, 0x1f, R7 ;  /* 0x0000001fffbc7819 */ /* 0x002fe20000011407 */
[----:B------:R-:W-:-:S03]  /*0100*/  IMAD.SHL.U32 R175, R7, 0x2, RZ ;  /* 0x0000000207af7824 */ /* 0x000fc600078e00ff */
[CC--:B------:R-:W-:Y:S02]  /*0110*/  LEA.HI R14, R188.reuse, R7.reuse, RZ, 0x4 ;  /* 0x00000007bc0e7211 */ /* 0x0c0fe400078f20ff */
[CC--:B------:R-:W-:Y:S02]  /*0120*/  LEA.HI R5, R188.reuse, R7.reuse, RZ, 0x5 ;  /* 0x00000007bc057211 */ /* 0x0c0fe400078f28ff */
[----:B------:R-:W-:Y:S02]  /*0130*/  LEA.HI R9, R188, R7, RZ, 0x2 ;  /* 0x00000007bc097211 */ /* 0x000fe400078f10ff */
[----:B------:R-:W-:Y:S02]  /*0140*/  SHF.R.S32.HI R4, RZ, 0x4, R14 ;  /* 0x00000004ff047819 */ /* 0x000fe4000001140e */
[----:B------:R-:W-:Y:S02]  /*0150*/  SHF.R.S32.HI R8, RZ, 0x5, R5 ;  /* 0x00000005ff087819 */ /* 0x000fe40000011405 */
[----:B------:R-:W-:-:S02]  /*0160*/  SHF.R.S32.HI R0, RZ, 0x2, R9 ;  /* 0x00000002ff007819 */ /* 0x000fc40000011409 */
[----:B------:R-:W-:Y:S02]  /*0170*/  SHF.R.S32.HI R3, RZ, 0x1f, R9 ;  /* 0x0000001fff037819 */ /* 0x000fe40000011409 */
[----:B------:R-:W-:Y:S02]  /*0180*/  LEA.HI R6, R14, R4, RZ, 0x1 ;  /* 0x000000040e067211 */ /* 0x000fe400078f08ff */
[----:B------:R-:W-:Y:S02]  /*0190*/  SHF.R.S32.HI R2, RZ, 0x1f, R5 ;  /* 0x0000001fff027819 */ /* 0x000fe40000011405 */
[----:B------:R-:W-:Y:S02]  /*01a0*/  LEA.HI R172, R5, R8, RZ, 0x1 ;  /* 0x0000000805ac7211 */ /* 0x000fe400078f08ff */
[----:B------:R-:W-:Y:S02]  /*01b0*/  LEA.HI R13, R188, R7, RZ, 0x3 ;  /* 0x00000007bc0d7211 */ /* 0x000fe400078f18ff */
[----:B------:R-:W-:-:S02]  /*01c0*/  LEA.HI R3, R3, R0, RZ, 0x3 ;  /* 0x0000000003037211 */ /* 0x000fc400078f18ff */
[----:B------:R-:W-:Y:S02]  /*01d0*/  LOP3.LUT R5, R5, 0xffffffe0, RZ, 0xc0, !PT ;  /* 0xffffffe005057812 */ /* 0x000fe400078ec0ff */
[----:B------:R-:W-:Y:S02]  /*01e0*/  LOP3.LUT R6, R6, 0xfffffffe, RZ, 0xc0, !PT ;  /* 0xfffffffe06067812 */ /* 0x000fe400078ec0ff */
[----:B------:R-:W-:Y:S01]  /*01f0*/  SHF.R.S32.HI R178, RZ, 0x3, R13 ;  /* 0x00000003ffb27819 */ /* 0x000fe2000001140d */
[----:B------:R-:W-:Y:S01]  /*0200*/  IMAD.IADD R5, R7, 0x1, -R5 ;  /* 0x0000000107057824 */ /* 0x000fe200078e0a05 */
[----:B------:R-:W-:Y:S01]  /*0210*/  LOP3.LUT R3, R3, 0xfffffff8, RZ, 0xc0, !PT ;  /* 0xfffffff803037812 */ /* 0x000fe200078ec0ff */
[----:B------:R-:W-:Y:S01]  /*0220*/  IMAD.IADD R6, R4, 0x1, -R6 ;  /* 0x0000000104067824 */ /* 0x000fe200078e0a06 */
[----:B------:R-:W-:Y:S01]  /*0230*/  LOP3.LUT R10, R13, 0xfffffff8, RZ, 0xc0, !PT ;  /* 0xfffffff80d0a7812 */ /* 0x000fe200078ec0ff */
[----:B------:R-:W-:Y:S01]  /*0240*/  IMAD.SHL.U32 R4, R178, 0x40, RZ ;  /* 0x00000040b2047824 */ /* 0x000fe200078e00ff */
[----:B------:R-:W-:Y:S01]  /*0250*/  LOP3.LUT R14, R14, 0xfffffff0, RZ, 0xc0, !PT ;  /* 0xfffffff00e0e7812 */ /* 0x000fe200078ec0ff */
[----:B------:R-:W-:Y:S01]  /*0260*/  IMAD.IADD R3, R0, 0x1, -R3 ;  /* 0x0000000100037824 */ /* 0x000fe200078e0a03 */
[----:B------:R-:W-:Y:S01]  /*0270*/  SHF.R.S32.HI R0, RZ, 0x1f, R5 ;  /* 0x0000001fff007819 */ /* 0x000fe20000011405 */
[C---:B------:R-:W-:Y:S01]  /*0280*/  IMAD.IADD R10, R7.reuse, 0x1, -R10 ;  /* 0x00000001070a7824 */ /* 0x040fe200078e0a0a */
[----:B------:R-:W-:Y:S01]  /*0290*/  LEA.HI R2, R2, R8, RZ, 0x2 ;  /* 0x0000000802027211 */ /* 0x000fe200078f10ff */
[----:B------:R-:W-:Y:S01]  /*02a0*/  IMAD.IADD R14, R7, 0x1, -R14 ;  /* 0x00000001070e7824 */ /* 0x000fe200078e0a0e */
[----:B------:R-:W-:Y:S01]  /*02b0*/  LOP3.LUT R4, R4, 0x1c0, RZ, 0xc0, !PT ;  /* 0x000001c004047812 */ /* 0x000fe200078ec0ff */
[----:B------:R-:W-:Y:S01]  /*02c0*/  IMAD.SHL.U32 R180, R10, 0x8, RZ ;  /* 0x000000080ab47824 */ /* 0x000fe200078e00ff */
[----:B------:R-:W-:Y:S01]  /*02d0*/  LEA.HI R0, R0, R5, RZ, 0x2 ;  /* 0x0000000500007211 */ /* 0x000fe200078f10ff */
[C---:B------:R-:W-:Y:S01]  /*02e0*/  IMAD.SHL.U32 R11, R6.reuse, 0x200, RZ ;  /* 0x00000200060b7824 */ /* 0x040fe200078e00ff */
[----:B------:R-:W-:Y:S01]  /*02f0*/  SHF.R.S32.HI R5, RZ, 0x1f, R14 ;  /* 0x0000001fff057819 */ /* 0x000fe2000001140e */
[----:B------:R-:W-:Y:S01]  /*0300*/  IMAD.SHL.U32 R171, R6, 0x10, RZ ;  /* 0x0000001006ab7824 */ /* 0x000fe200078e00ff */
[----:B------:R-:W-:Y:S01]  /*0310*/  LOP3.LUT R172, R172, 0xfffffffe, RZ, 0xc0, !PT ;  /* 0xfffffffeacac7812 */ /* 0x000fe200078ec0ff */
[----:B------:R-:W-:Y:S01]  /*0320*/  IMAD.SHL.U32 R6, R6, 0x8, RZ ;  /* 0x0000000806067824 */ /* 0x000fe200078e00ff */
[----:B------:R-:W-:-:S02]  /*0330*/  LOP3.LUT R2, R2, 0xfffffffc, RZ, 0xc0, !PT ;  /* 0xfffffffc02027812 */ /* 0x000fc400078ec0ff */
[----:B------:R-:W-:Y:S01]  /*0340*/  SHF.R.U32.HI R177, RZ, 0x3, R4 ;  /* 0x00000003ffb17819 */ /* 0x000fe20000011604 */
[----:B------:R-:W-:Y:S01]  /*0350*/  IMAD.IADD R172, R8, 0x1, -R172 ;  /* 0x0000000108ac7824 */ /* 0x000fe200078e0aac */
[----:B------:R-:W-:Y:S01]  /*0360*/  LOP3.LUT R4, R4, 0x38, R180, 0xf8, !PT ;  /* 0x0000003804047812 */ /* 0x000fe200078ef8b4 */
[----:B------:R-:W-:Y:S01]  /*0370*/  IMAD.IADD R2, R8, 0x1, -R2 ;  /* 0x0000000108027824 */ /* 0x000fe200078e0a02 */
[----:B------:R-:W-:Y:S02]  /*0380*/  LEA.HI R5, R5, R14, RZ, 0x3 ;  /* 0x0000000e05057211 */ /* 0x000fe400078f18ff */
[----:B------:R-:W-:Y:S01]  /*0390*/  LEA.HI R8, R188, R7, RZ, 0x6 ;  /* 0x00000007bc087211 */ /* 0x000fe200078f30ff */
[----:B------:R-:W-:Y:S01]  /*03a0*/  IMAD.SHL.U32 R168, R2, 0x10, RZ ;  /* 0x0000001002a87824 */ /* 0x000fe200078e00ff */
[----:B------:R-:W-:Y:S02]  /*03b0*/  LOP3.LUT R177, R4, R177, RZ, 0x3c, !PT ;  /* 0x000000b104b17212 */ /* 0x000fe400078e3cff */
[C---:B------:R-:W-:Y:S01]  /*03c0*/  LOP3.LUT R4, R5.reuse, 0xfffffff8, RZ, 0xc0, !PT ;  /* 0xfffffff805047812 */ /* 0x040fe200078ec0ff */
[----:B------:R-:W-:Y:S01]  /*03d0*/  IMAD.SHL.U32 R5, R5, 0x40, RZ ;  /* 0x0000004005057824 */ /* 0x000fe200078e00ff */
[----:B------:R-:W-:-:S02]  /*03e0*/  LEA.HI R188, R188, R7, RZ, 0x7 ;  /* 0x00000007bcbc7211 */ /* 0x000fc400078f38ff */
[----:B------:R-:W-:Y:S01]  /*03f0*/  LOP3.LUT R9, R9, 0x7ffffffc, RZ, 0xc0, !PT ;  /* 0x7ffffffc09097812 */ /* 0x000fe200078ec0ff */
[----:B------:R-:W-:Y:S01]  /*0400*/  IMAD.IADD R4, R14, 0x1, -R4 ;  /* 0x000000010e047824 */ /* 0x000fe200078e0a04 */
[----:B------:R-:W-:Y:S02]  /*0410*/  LOP3.LUT R12, R3, 0x1, RZ, 0xc0, !PT ;  /* 0x00000001030c7812 */ /* 0x000fe400078ec0ff */
[----:B------:R-:W-:Y:S01]  /*0420*/  SHF.R.S32.HI R188, RZ, 0x7, R188 ;  /* 0x00000007ffbc7819 */ /* 0x000fe200000114bc */
[----:B------:R-:W-:Y:S01]  /*0430*/  IMAD.IADD R9, R7, 0x1, -R9 ;  /* 0x0000000107097824 */ /* 0x000fe200078e0a09 */
[C---:B------:R-:W-:Y:S01]  /*0440*/  LOP3.LUT P4, RZ, R10.reuse, 0x2, RZ, 0xc0, !PT ;  /* 0x000000020aff7812 */ /* 0x040fe2000788c0ff */
[C---:B------:R-:W-:Y:S01]  /*0450*/  IMAD.SHL.U32 R7, R3.reuse, 0x40, RZ ;  /* 0x0000004003077824 */ /* 0x040fe200078e00ff */
[C---:B------:R-:W-:Y:S01]  /*0460*/  LOP3.LUT P3, RZ, R10.reuse, 0x4, RZ, 0xc0, !PT ;  /* 0x000000040aff7812 */ /* 0x040fe2000786c0ff */
[----:B------:R-:W-:Y:S01]  /*0470*/  IMAD.SHL.U32 R10, R10, 0x40, RZ ;  /* 0x000000400a0a7824 */ /* 0x000fe200078e00ff */
[----:B------:R-:W-:Y:S01]  /*0480*/  ISETP.NE.U32.AND P0, PT, R12, 0x1, PT ;  /* 0x000000010c00780c */ /* 0x000fe20003f05070 */
[----:B------:R-:W-:Y:S01]  /*0490*/  IMAD.SHL.U32 R187, R188, 0x8, RZ ;  /* 0x00000008bcbb7824 */ /* 0x000fe200078e00ff */
[----:B------:R-:W-:Y:S01]  /*04a0*/  SHF.R.S32.HI R8, RZ, 0x6, R8 ;  /* 0x00000006ff087819 */ /* 0x000fe20000011408 */
[----:B------:R-:W-:Y:S01]  /*04b0*/  IMAD.SHL.U32 R4, R4, 0x40, RZ ;  /* 0x0000004004047824 */ /* 0x000fe200078e00ff */
[----:B------:R-:W-:Y:S01]  /*04c0*/  R2P PR, R3, 0x6 ;  /* 0x0000000603007804 */ /* 0x000fe20000000000 */
[----:B------:R-:W-:Y:S01]  /*04d0*/  IMAD.SHL.U32 R3, R9, 0x2, RZ ;  /* 0x0000000209037824 */ /* 0x000fe200078e00ff */
[----:B------:R-:W-:Y:S01]  /*04e0*/  LOP3.LUT R9, R7, 0x1c0, RZ, 0xc0, !PT ;  /* 0x000001c007097812 */ /* 0x000fe200078ec0ff */
[----:B------:R-:W-:Y:S01]  /*04f0*/  IMAD R12, R8, 0x800, R11 ;  /* 0x00000800080c7824 */ /* 0x000fe200078e020b */
[----:B------:R-:W-:Y:S01]  /*0500*/  LOP3.LUT R10, R10, 0x1c0, RZ, 0xc0, !PT ;  /* 0x000001c00a0a7812 */ /* 0x000fe200078ec0ff */
[C---:B------:R-:W-:Y:S01]  /*0510*/  IMAD R177, R8.reuse, 0x200, R177 ;  /* 0x0000020008b17824 */ /* 0x040fe200078e02b1 */
[----:B------:R-:W-:Y:S01]  /*0520*/  LOP3.LUT R187, R187, 0x8, RZ, 0xc0, !PT ;  /* 0x00000008bbbb7812 */ /* 0x000fe200078ec0ff */
[----:B------:R-:W-:Y:S01]  /*0530*/  IMAD.SHL.U32 R8, R8, 0x20, RZ ;  /* 0x0000002008087824 */ /* 0x000fe200078e00ff */
[----:B------:R-:W-:Y:S01]  /*0540*/  LOP3.LUT R4, R4, 0x1c0, RZ, 0xc0, !PT ;  /* 0x000001c004047812 */ /* 0x000fe200078ec0ff */
[----:B------:R-:W-:Y:S01]  /*0550*/  IMAD R188, R188, 0x1000, R3 ;  /* 0x00001000bcbc7824 */ /* 0x000fe200078e0203 */
[----:B------:R-:W-:Y:S01]  /*0560*/  SHF.R.U32.HI R7, RZ, 0x3, R9 ;  /* 0x00000003ff077819 */ /* 0x000fe20000011609 */
[----:B------:R-:W-:Y:S01]  /*0570*/  IMAD R3, R2, 0x400, R3 ;  /* 0x0000040002037824 */ /* 0x000fe200078e0203 */
[----:B------:R-:W-:Y:S01]  /*0580*/  LOP3.LUT R170, R10, 0x8, R13, 0xf8, !PT ;  /* 0x000000080aaa7812 */ /* 0x000fe200078ef80d */
[----:B------:R-:W-:Y:S01]  /*0590*/  IMAD R188, R172, 0x400, R188 ;  /* 0x00000400acbc7824 */ /* 0x000fe200078e02bc */
[----:B------:R-:W-:Y:S01]  /*05a0*/  LOP3.LUT R168, R10, 0x30, R168, 0xf8, !PT ;  /* 0x000000300aa87812 */ /* 0x000fe200078ef8a8 */
[----:B------:R-:W-:Y:S01]  /*05b0*/  IMAD.SHL.U32 R183, R177, 0x2, RZ ;  /* 0x00000002b1b77824 */ /* 0x000fe200078e00ff */
[----:B------:R-:W-:-:S02]  /*05c0*/  LOP3.LUT R175, R8, 0x6, R175, 0xf8, !PT ;  /* 0x0000000608af7812 */ /* 0x000fc400078ef8af */
[----:B------:R-:W-:Y:S02]  /*05d0*/  LOP3.LUT R171, R187, 0x10, R171, 0xf8, !PT ;  /* 0x00000010bbab7812 */ /* 0x000fe400078ef8ab */
[----:B------:R-:W-:Y:S02]  /*05e0*/  SHF.R.U32.HI R169, RZ, 0x3, R4 ;  /* 0x00000003ffa97819 */ /* 0x000fe40000011604 */
[----:B------:R-:W-:Y:S02]  /*05f0*/  SHF.R.S32.HI R176, RZ, 0x2, R0 ;  /* 0x00000002ffb07819 */ /* 0x000fe40000011400 */
[----:B------:R-:W-:Y:S02]  /*0600*/  SHF.R.U32.HI R10, RZ, 0x3, R10 ;  /* 0x00000003ff0a7819 */ /* 0x000fe4000001160a */
[----:B------:R-:W-:Y:S01]  /*0610*/  LOP3.LUT R8, R9, 0x20, R8, 0xf8, !PT ;  /* 0x0000002009087812 */ /* 0x000fe200078ef808 */
[----:B------:R-:W-:Y:S01]  /*0620*/  IMAD R176, R172, 0x10, R176 ;  /* 0x00000010acb07824 */ /* 0x000fe200078e02b0 */
[----:B------:R-:W-:-:S02]  /*0630*/  LOP3.LUT R6, R4, 0x8, R6, 0xf8, !PT ;  /* 0x0000000804067812 */ /* 0x000fc400078ef806 */
[----:B------:R-:W-:Y:S02]  /*0640*/  LOP3.LUT R0, R5, 0xfffffe00, RZ, 0xc0, !PT ;  /* 0xfffffe0005007812 */ /* 0x000fe400078ec0ff */
[----:B------:R-:W-:Y:S02]  /*0650*/  LOP3.LUT R187, R7, R9, R187, 0x1e, !PT ;  /* 0x0000000907bb7212 */ /* 0x000fe400078e1ebb */
[----:B------:R-:W-:Y:S01]  /*0660*/  LOP3.LUT R171, R169, R171, R4, 0x1e, !PT ;  /* 0x000000aba9ab7212 */ /* 0x000fe200078e1e04 */
[--C-:B------:R-:W-:Y:S01]  /*0670*/  IMAD R172, R172, 0x400, R0.reuse ;  /* 0x00000400acac7824 */ /* 0x100fe200078e0200 */
[----:B------:R-:W-:Y:S01]  /*0680*/  LOP3.LUT R170, R170, R10, RZ, 0x3c, !PT ;  /* 0x0000000aaaaa7212 */ /* 0x000fe200078e3cff */
[----:B------:R-:W-:Y:S01]  /*0690*/  IMAD R2, R2, 0x400, R0 ;  /* 0x0000040002027824 */ /* 0x000fe200078e0200 */
[----:B------:R-:W-:Y:S01]  /*06a0*/  LOP3.LUT R8, R8, R7, RZ, 0x3c, !PT ;  /* 0x0000000708087212 */ /* 0x000fe200078e3cff */
[----:B------:R-:W-:Y:S01]  /*06b0*/  IMAD.IADD R187, R3, 0x1, R187 ;  /* 0x0000000103bb7824 */ /* 0x000fe200078e02bb */
[----:B------:R-:W-:Y:S01]  /*06c0*/  LOP3.LUT R169, R6, R169, RZ, 0x3c, !PT ;  /* 0x000000a906a97212 */ /* 0x000fe200078e3cff */
[----:B------:R-:W-:Y:S01]  /*06d0*/  IMAD.MOV.U32 R3, RZ, RZ, 0x40 ;  /* 0x00000040ff037424 */ /* 0x000fe200078e00ff */
[----:B------:R-:W-:Y:S01]  /*06e0*/  LOP3.LUT R168, R168, 0x8, R13, 0xf8, !PT ;  /* 0x00000008a8a87812 */ /* 0x000fe200078ef80d */
[----:B------:R-:W-:Y:S01]  /*06f0*/  IMAD.IADD R170, R12, 0x1, R170 ;  /* 0x000000010caa7824 */ /* 0x000fe200078e02aa */
[----:B------:R-:W-:Y:S01]  /*0700*/  LEA R187, R187, 0x6000, 0x1 ;  /* 0x00006000bbbb7811 */ /* 0x000fe200078e08ff */
[----:B------:R-:W-:Y:S01]  /*0710*/  IMAD.IADD R188, R8, 0x1, R188 ;  /* 0x0000000108bc7824 */ /* 0x000fe200078e02bc */
[----:B------:R-:W-:Y:S01]  /*0720*/  SEL R3, R3, 0xffffffc0, !P3 ;  /* 0xffffffc003037807 */ /* 0x000fe20005800000 */
[----:B------:R-:W-:Y:S01]  /*0730*/  IMAD.IADD R172, R172, 0x1, R169 ;  /* 0x00000001acac7824 */ /* 0x000fe200078e02a9 */
[----:B------:R-:W-:Y:S01]  /*0740*/  IADD3 R186, R176, -0x40, RZ ;  /* 0xffffffc0b0ba7810 */ /* 0x000fe20007ffe0ff */
[----:B------:R-:W-:Y:S01]  /*0750*/  IMAD.IADD R169, R169, 0x1, R2 ;  /* 0x00000001a9a97824 */ /* 0x000fe200078e0202 */
[C---:B------:R-:W-:Y:S01]  /*0760*/  SEL R2, R197.reuse, 0xffffffe0, !P4 ;  /* 0xffffffe0c5027807 */ /* 0x040fe20006000000 */
[----:B------:R-:W-:Y:S01]  /*0770*/  IMAD.SHL.U32 R170, R170, 0x2, RZ ;  /* 0x00000002aaaa7824 */ /* 0x000fe200078e00ff */
[----:B------:R-:W-:Y:S01]  /*0780*/  SEL R197, R197, 0xffffffe0, !P1 ;  /* 0xffffffe0c5c57807 */ /* 0x000fe20004800000 */
[----:B------:R-:W-:Y:S01]  /*0790*/  IMAD.SHL.U32 R188, R188, 0x2, RZ ;  /* 0x00000002bcbc7824 */ /* 0x000fe200078e00ff */
[----:B------:R-:W-:Y:S01]  /*07a0*/  SEL R226, R226, 0x10, !P0 ;  /* 0x00000010e2e27807 */ /* 0x000fe20004000000 */
[----:B------:R-:W-:Y:S01]  /*07b0*/  IMAD.IADD R3, R170, 0x1, R3 ;  /* 0x00000001aa037824 */ /* 0x000fe200078e0203 */
[----:B------:R-:W-:Y:S01]  /*07c0*/  IADD3 R189, R187, 0x40, RZ ;  /* 0x00000040bbbd7810 */ /* 0x000fe20007ffe0ff */
[----:B------:R-:W-:Y:S01]  /*07d0*/  IMAD.IADD R192, R188, 0x1, R197 ;  /* 0x00000001bcc07824 */ /* 0x000fe200078e02c5 */
[----:B------:R-:W-:Y:S01]  /*07e0*/  LOP3.LUT R168, R11, R168, R10, 0xf6, !PT ;  /* 0x000000a80ba87212 */ /* 0x000fe200078ef60a */
[----:B------:R-:W-:Y:S01]  /*07f0*/  IMAD.IADD R164, R170, 0x1, R2 ;  /* 0x00000001aaa47824 */ /* 0x000fe200078e0202 */
[----:B------:R-:W-:Y:S01]  /*0800*/  SHF.R.S32.HI R185, RZ, 0x1f, R186 ;  /* 0x0000001fffb97819 */ /* 0x000fe200000114ba */
[----:B------:R-:W-:Y:S01]  /*0810*/  IMAD.IADD R193, R188, 0x1, R226 ;  /* 0x00000001bcc17824 */ /* 0x000fe200078e02e2 */
[----:B------:R-:W-:Y:S01]  /*0820*/  @P2 IADD3 R189, R187, -0x40, RZ ;  /* 0xffffffc0bbbd2810 */ /* 0x000fe20007ffe0ff */
[----:B------:R-:W-:Y:S01]  /*0830*/  IMAD.IADD R191, R197, 0x1, R187 ;  /* 0x00000001c5bf7824 */ /* 0x000fe200078e02bb */
[C---:B------:R-:W-:Y:S01]  /*0840*/  SHF.L.U64.HI R185, R186.reuse, 0x2, R185 ;  /* 0x00000002bab97819 */ /* 0x040fe200000102b9 */
[----:B------:R-:W-:Y:S01]  /*0850*/  IMAD.SHL.U32 R186, R186, 0x4, RZ ;  /* 0x00000004baba7824 */ /* 0x000fe200078e00ff */
[----:B------:R-:W-:Y:S01]  /*0860*/  IADD3 R190, R187, 0x420, RZ ;  /* 0x00000420bbbe7810 */ /* 0x000fe20007ffe0ff */
[----:B------:R-:W-:Y:S01]  /*0870*/  IMAD.SHL.U32 R168, R168, 0x2, RZ ;  /* 0x00000002a8a87824 */ /* 0x000fe200078e00ff */
[----:B------:R-:W-:Y:S01]  /*0880*/  LOP3.LUT R171, R171, R0, RZ, 0xfc, !PT ;  /* 0x00000000abab7212 */ /* 0x000fe200078efcff */
[----:B------:R-:W-:Y:S01]  /*0890*/  IMAD.IADD R2, R2, 0x1, R3 ;  /* 0x0000000102027824 */ /* 0x000fe200078e0203 */
[----:B------:R-:W-:Y:S01]  /*08a0*/  SHF.R.S32.HI R179, RZ, 0x1f, R176 ;  /* 0x0000001fffb37819 */ /* 0x000fe200000114b0 */
[----:B------:R-:W-:Y:S01]  /*08b0*/  IMAD.IADD R226, R226, 0x1, R192 ;  /* 0x00000001e2e27824 */ /* 0x000fe200078e02c0 */
[----:B------:R-:W-:Y:S01]  /*08c0*/  LEA R169, R169, 0xa000, 0x1 ;  /* 0x0000a000a9a97811 */ /* 0x000fe200078e08ff */
[----:B------:R-:W-:Y:S01]  /*08d0*/  IMAD.IADD R197, R197, 0x1, R189 ;  /* 0x00000001c5c57824 */ /* 0x000fe200078e02bd */
[----:B--23--:R-:W-:-:S02]  /*08e0*/  @P1 IADD3 R190, R187, 0x3e0, RZ ;  /* 0x000003e0bbbe1810 */ /* 0x00cfc40007ffe0ff */
.L_x_186:
[----:B-1--4-:R-:W1:Y:S01]  /*08f0*/  LDC.U8 R4, c[0x0][0x312] ;  /* 0x0000c480ff047b82 */ /* 0x012e620000000000 */
[----:B------:R-:W-:Y:S01]  /*0900*/  ISETP.NE.U32.AND P3, PT, RZ, c[0x0][0x250], PT ;  /* 0x00009400ff007a0c */ /* 0x000fe20003f65070 */
[----:B------:R-:W-:Y:S01]  /*0910*/  IMAD.SHL.U32 R5, R182, 0x4, RZ ;  /* 0x00000004b6057824 */ /* 0x000fe200078e00ff */
[----:B------:R-:W-:Y:S01]  /*0920*/  ISETP.NE.U32.AND P2, PT, RZ, c[0x0][0x240], PT ;  /* 0x00009000ff007a0c */ /* 0x000fe20003f45070 */
[----:B------:R-:W-:Y:S01]  /*0930*/  IMAD.MOV.U32 R16, RZ, RZ, -0x1 ;  /* 0xffffffffff107424 */ /* 0x000fe200078e00ff */
[----:B------:R-:W-:-:S02]  /*0940*/  ISETP.NE.AND.EX P3, PT, RZ, c[0x0][0x254], PT, P3 ;  /* 0x00009500ff007a0c */ /* 0x000fc40003f65330 */
[----:B---3--:R-:W-:Y:S02]  /*0950*/  SHF.R.S32.HI R11, RZ, 0x1f, R182 ;  /* 0x0000001fff0b7819 */ /* 0x008fe400000114b6 */
[----:B------:R-:W-:Y:S02]  /*0960*/  ISETP.NE.AND.EX P2, PT, RZ, c[0x0][0x244], PT, P2 ;  /* 0x00009100ff007a0c */ /* 0x000fe40003f45320 */
[----:B------:R-:W-:Y:S02]  /*0970*/  SHF.L.U64.HI R0, R182, 0x2, R11 ;  /* 0x00000002b6007819 */ /* 0x000fe4000001020b */
[----:B------:R-:W-:Y:S02]  /*0980*/  IADD3 R224, P0, R5, c[0x0][0x240], RZ ;  /* 0x0000900005e07a10 */ /* 0x000fe40007f1e0ff */
[----:B------:R-:W-:Y:S02]  /*0990*/  ISETP.EQ.U32.AND P5, PT, RZ, c[0x0][0x248], PT ;  /* 0x00009200ff007a0c */ /* 0x000fe40003fa2070 */
[----:B------:R-:W-:-:S02]  /*09a0*/  IADD3.X R225, R0, c[0x0][0x244], RZ, P0, !PT ;  /* 0x0000910000e17a10 */ /* 0x000fc400007fe4ff */
[C---:B------:R-:W-:Y:S02]  /*09b0*/  @P3 IADD3 R8, P0, R5.reuse, c[0x0][0x250], RZ ;  /* 0x0000940005083a10 */ /* 0x040fe40007f1e0ff */
[----:B-1----:R-:W-:Y:S01]  /*09c0*/  ISETP.NE.AND P4, PT, R4, RZ, PT ;  /* 0x000000ff0400720c */ /* 0x002fe20003f85270 */
[----:B--2---:R1:W2:Y:S03]  /*09d0*/  @P2 LDG.E R16, [R224.64] ;  /* 0x00000006e0102981 */ /* 0x0042a6000c1e1900 */
[----:B------:R-:W-:Y:S02]  /*09e0*/  ISETP.EQ.OR.EX P5, PT, RZ, c[0x0][0x24c], !P4, P5 ;  /* 0x00009300ff007a0c */ /* 0x000fe400067a2750 */
[----:B------:R-:W-:Y:S01]  /*09f0*/  IADD3 R6, P1, R5, c[0x0][0x248], RZ ;  /* 0x0000920005067a10 */ /* 0x000fe20007f3e0ff */
[----:B------:R-:W-:Y:S01]  /*0a00*/  IMAD.MOV.U32 R223, RZ, RZ, RZ ;  /* 0x000000ffffdf7224 */ /* 0x000fe200078e00ff */
[----:B------:R-:W-:-:S02]  /*0a10*/  @P3 IADD3.X R9, R0, c[0x0][0x254], RZ, P0, !PT ;  /* 0x0000950000093a10 */ /* 0x000fc400007fe4ff */
[----:B------:R-:W-:-:S03]  /*0a20*/  IADD3.X R7, R0, c[0x0][0x24c], RZ, P1, !PT ;  /* 0x0000930000077a10 */ /* 0x000fc60000ffe4ff */
[----:B-----5:R3:W5:Y:S04]  /*0a30*/  @P3 LDG.E R223, [R8.64] ;  /* 0x0000000608df3981 */ /* 0x020768000c1e1900 */
[----:B-1----:R1:W2:Y:S02]  /*0a40*/  @P2 LDG.E R224, [R224.64+0x4] ;  /* 0x00000406e0e02981 */ /* 0x0022a4000c1e1900 */
[----:B-1----:R-:W-:-:S06]  /*0a50*/  IMAD.MOV.U32 R225, RZ, RZ, -0x1 ;  /* 0xffffffffffe17424 */ /* 0x002fcc00078e00ff */
[----:B------:R3:W5:Y:S01]  /*0a60*/  @!P5 LDG.E R225, [R6.64] ;  /* 0x0000000606e1d981 */ /* 0x000762000c1e1900 */
[----:B------:R-:W-:-:S04]  /*0a70*/  ISETP.NE.U32.AND P0, PT, RZ, c[0x0][0x248], PT ;  /* 0x00009200ff007a0c */ /* 0x000fc80003f05070 */
[----:B------:R-:W-:Y:S01]  /*0a80*/  ISETP.NE.AND.EX P0, PT, RZ, c[0x0][0x24c], PT, P0 ;  /* 0x00009300ff007a0c */ /* 0x000fe20003f05300 */
[----:B------:R-:W-:Y:S02]  /*0a90*/  IMAD.MOV.U32 R4, RZ, RZ, c[0x0][0x218] ;  /* 0x00008600ff047624 */ /* 0x000fe400078e00ff */
[----:B--2---:R-:W-:Y:S02]  /*0aa0*/  @P2 IMAD.IADD R224, R224, 0x1, -R16 ;  /* 0x00000001e0e02824 */ /* 0x004fe400078e0a10 */
[----:B------:R-:W-:-:S08]  /*0ab0*/  @!P2 IMAD.MOV.U32 R224, RZ, RZ, c[0x0][0x214] ;  /* 0x00008500ffe0a624 */ /* 0x000fd000078e00ff */
[----:B------:R-:W-:Y:S05]  /*0ac0*/  @!P0 BRA `(.L_x_116) ;  /* 0x0000003000008947 */ /* 0x000fea0003800000 */
[----:B---3--:R-:W2:Y:S02]  /*0ad0*/  @P4 LDG.E R4, [R6.64+0x4] ;  /* 0x0000040606044981 */ /* 0x008ea4000c1e1900 */
[----:B--2--5:R-:W-:-:S06]  /*0ae0*/  @P4 IADD3 R4, R4, -R225, RZ ;  /* 0x800000e104044210 */ /* 0x024fcc0007ffe0ff */
[----:B------:R1:W5:Y:S02]  /*0af0*/  @!P4 LDG.E R4, [R6.64] ;  /* 0x000000060604c981 */ /* 0x000364000c1e1900 */
.L_x_116:
[----:B---3--:R-:W-:-:S04]  /*0b00*/  ISETP.NE.U32.AND P1, PT, RZ, c[0x0][0x258], PT ;  /* 0x00009600ff007a0c */ /* 0x008fc80003f25070 */
[----:B------:R-:W-:-:S13]  /*0b10*/  ISETP.NE.AND.EX P1, PT, RZ, c[0x0][0x25c], PT, P1 ;  /* 0x00009700ff007a0c */ /* 0x000fda0003f25310 */
[----:B-1----:R-:W-:-:S04]  /*0b20*/  @P1 IADD3 R6, P0, R5, c[0x0][0x258], RZ ;  /* 0x0000960005061a10 */ /* 0x002fc80007f1e0ff */
        /* <DEDUP_REMOVED lines=10> */
[C---:B------:R-:W-:Y:S01]  /*0bd0*/  IADD3 R4, R224.reuse, 0x80, R196 ;  /* 0x00000080e0047810 */ /* 0x040fe20007ffe0c4 */
[----:B------:R-:W-:Y:S01]  /*0be0*/  IMAD R20, R11, c[0x0][0x178], RZ ;  /* 0x00005e000b147a24 */ /* 0x000fe200078e02ff */
[----:B------:R-:W-:Y:S01]  /*0bf0*/  IADD3 R5, R224, 0x3f, RZ ;  /* 0x0000003fe0057810 */ /* 0x000fe20007ffe0ff */
[----:B------:R-:W-:Y:S01]  /*0c00*/  IMAD.WIDE.U32 R12, R182, c[0x0][0x178], RZ ;  /* 0x00005e00b60c7a25 */ /* 0x000fe200078e00ff */
[----:B------:R-:W-:Y:S02]  /*0c10*/  IADD3 R4, R4, c[0x0][0x2e4], -R222 ;  /* 0x0000b90004047a10 */ /* 0x000fe40007ffe8de */
[----:B------:R-:W-:Y:S01]  /*0c20*/  ISETP.NE.AND P0, PT, R225, -0x1, PT ;  /* 0xffffffffe100780c */ /* 0x000fe20003f05270 */
[----:B------:R-:W-:Y:S01]  /*0c30*/  IMAD R20, R182, c[0x0][0x17c], R20 ;  /* 0x00005f00b6147a24 */ /* 0x000fe200078e0214 */
[----:B------:R-:W-:Y:S01]  /*0c40*/  IADD3 R4, R4, 0x3f, RZ ;  /* 0x0000003f04047810 */ /* 0x000fe20007ffe0ff */
[----:B------:R-:W-:Y:S01]  /*0c50*/  IMAD.WIDE.U32 R6, R16, c[0x0][0x190], RZ ;  /* 0x0000640010067a25 */ /* 0x000fe200078e00ff */
[----:B------:R-:W-:-:S02]  /*0c60*/  SHF.R.S32.HI R0, RZ, 0x1f, R5 ;  /* 0x0000001fff007819 */ /* 0x000fc40000011405 */
[----:B------:R-:W-:Y:S01]  /*0c70*/  SHF.R.S32.HI R221, RZ, 0x1f, R4 ;  /* 0x0000001fffdd7819 */ /* 0x000fe20000011404 */
[----:B------:R-:W-:Y:S01]  /*0c80*/  IMAD.IADD R20, R13, 0x1, R20 ;  /* 0x000000010d147824 */ /* 0x000fe200078e0214 */
[----:B------:R-:W-:Y:S02]  /*0c90*/  LEA.HI R0, R0, R5, RZ, 0x6 ;  /* 0x0000000500007211 */ /* 0x000fe400078f30ff */
[----:B------:R-:W-:Y:S02]  /*0ca0*/  LEA.HI R221, R221, R4, RZ, 0x6 ;  /* 0x00000004dddd7211 */ /* 0x000fe400078f30ff */
[----:B------:R-:W-:Y:S01]  /*0cb0*/  ISETP.NE.AND P1, PT, R16, -0x1, PT ;  /* 0xffffffff1000780c */ /* 0x000fe20003f25270 */
[----:B------:R-:W-:Y:S01]  /*0cc0*/  @P0 IMAD.IADD R9, R223, 0x1, R225 ;  /* 0x00000001df090824 */ /* 0x000fe200078e02e1 */
[----:B------:R-:W-:Y:S02]  /*0cd0*/  SHF.R.S32.HI R0, RZ, 0x6, R0 ;  /* 0x00000006ff007819 */ /* 0x000fe40000011400 */
[----:B------:R-:W-:Y:S01]  /*0ce0*/  SHF.R.S32.HI R221, RZ, 0x6, R221 ;  /* 0x00000006ffdd7819 */ /* 0x000fe200000114dd */
[----:B------:R-:W-:Y:S01]  /*0cf0*/  @P0 IMAD.WIDE.U32 R4, R9, c[0x0][0x198], RZ ;  /* 0x0000660009040a25 */ /* 0x000fe200078e00ff */
[----:B------:R-:W-:-:S02]  /*0d00*/  SEL R21, R12, R6, !P1 ;  /* 0x000000060c157207 */ /* 0x000fc40004800000 */
[----:B------:R-:W-:Y:S01]  /*0d10*/  IMNMX R221, R0, R221, PT ;  /* 0x000000dd00dd7217 */ /* 0x000fe20003800200 */
[----:B------:R-:W-:Y:S02]  /*0d20*/  IMAD R0, R16, c[0x0][0x194], RZ ;  /* 0x0000650010007a24 */ /* 0x000fe400078e02ff */
[----:B------:R-:W-:Y:S01]  /*0d30*/  @P0 IMAD R9, R9, c[0x0][0x19c], R5 ;  /* 0x0000670009090a24 */ /* 0x000fe200078e0205 */
[----:B------:R-:W-:Y:S01]  /*0d40*/  LEA R25, R221, 0xffffffc0, 0x6 ;  /* 0xffffffc0dd197811 */ /* 0x000fe200078e30ff */
[----:B------:R-:W-:Y:S02]  /*0d50*/  @P1 IMAD.IADD R20, R7, 0x1, R0 ;  /* 0x0000000107141824 */ /* 0x000fe400078e0200 */
[----:B------:R-:W-:Y:S01]  /*0d60*/  @P0 IMAD.MOV.U32 R10, RZ, RZ, R4 ;  /* 0x000000ffff0a0224 */ /* 0x000fe200078e0004 */
[----:B------:R-:W-:Y:S01]  /*0d70*/  SHF.R.S32.HI R19, RZ, 0x1f, R25 ;  /* 0x0000001fff137819 */ /* 0x000fe20000011419 */
[----:B------:R-:W-:Y:S05]  /*0d80*/  @P0 BRA `(.L_x_118) ;  /* 0x000000b000000947 */ /* 0x000fea0003800000 */
[----:B------:R-:W-:Y:S01]  /*0d90*/  SHF.R.S32.HI R4, RZ, 0x1f, R223 ;  /* 0x0000001fff047819 */ /* 0x000fe200000114df */
[----:B------:R-:W-:-:S04]  /*0da0*/  IMAD.WIDE.U32 R6, R223, c[0x0][0x198], RZ ;  /* 0x00006600df067a25 */ /* 0x000fc800078e00ff */
[----:B------:R-:W-:Y:S02]  /*0db0*/  IMAD R4, R4, c[0x0][0x198], RZ ;  /* 0x0000660004047a24 */ /* 0x000fe400078e02ff */
[----:B------:R-:W-:Y:S02]  /*0dc0*/  IMAD R0, R11, c[0x0][0x180], RZ ;  /* 0x000060000b007a24 */ /* 0x000fe400078e02ff */
[----:B------:R-:W-:Y:S02]  /*0dd0*/  IMAD R4, R223, c[0x0][0x19c], R4 ;  /* 0x00006700df047a24 */ /* 0x000fe400078e0204 */
[----:B------:R-:W-:-:S03]  /*0de0*/  IMAD R0, R182, c[0x0][0x184], R0 ;  /* 0x00006100b6007a24 */ /* 0x000fc600078e0200 */
[----:B------:R-:W-:Y:S02]  /*0df0*/  IADD3 R5, R7, R4, RZ ;  /* 0x0000000407057210 */ /* 0x000fe40007ffe0ff */
[----:B------:R-:W-:-:S05]  /*0e00*/  MOV R4, R6 ;  /* 0x0000000600047202 */ /* 0x000fca0000000f00 */
[----:B------:R-:W-:-:S05]  /*0e10*/  IMAD.WIDE.U32 R4, R182, c[0x0][0x180], R4 ;  /* 0x00006000b6047a25 */ /* 0x000fca00078e0004 */
[----:B------:R-:W-:Y:S02]  /*0e20*/  IADD3 R9, R5, R0, RZ ;  /* 0x0000000005097210 */ /* 0x000fe40007ffe0ff */
[----:B------:R-:W-:Y:S02]  /*0e30*/  MOV R10, R4 ;  /* 0x00000004000a7202 */ /* 0x000fe40000000f00 */
.L_x_118:
        /* <DEDUP_REMOVED lines=16> */
.L_x_119:
[----:B------:R-:W-:Y:S01]  /*0f40*/  IABS R6, c[0x0][0x1c8] ;  /* 0x0000720000067a13 */ /* 0x000fe20000000000 */
[----:B------:R-:W1:Y:S01]  /*0f50*/  LDC.U8 R14, c[0x0][0x328] ;  /* 0x0000ca00ff0e7b82 */ /* 0x000e620000000000 */
[----:B------:R-:W-:Y:S01]  /*0f60*/  IABS R17, R203 ;  /* 0x000000cb00117213 */ /* 0x000fe20000000000 */
[----:B------:R-:W-:Y:S01]  /*0f70*/  @!P1 IMAD R7, R11, c[0x0][0x368], RZ ;  /* 0x0000da000b079a24 */ /* 0x000fe200078e02ff */
[----:B------:R-:W2:Y:S01]  /*0f80*/  I2F.RP R4, R6 ;  /* 0x0000000600047306 */ /* 0x000ea20000209400 */
[----:B------:R-:W-:Y:S01]  /*0f90*/  MOV R15, c[0x0][0x224] ;  /* 0x00008900000f7a02 */ /* 0x000fe20000000f00 */
[----:B------:R-:W-:Y:S01]  /*0fa0*/  @P1 IMAD.WIDE.U32 R30, R16, c[0x0][0x370], RZ ;  /* 0x0000dc00101e1a25 */ /* 0x000fe200078e00ff */
[----:B------:R-:W-:Y:S02]  /*0fb0*/  LOP3.LUT R22, R203, c[0x0][0x1c8], RZ, 0x3c, !PT ;  /* 0x00007200cb167a12 */ /* 0x000fe400078e3cff */
[----:B------:R-:W-:Y:S01]  /*0fc0*/  SHF.R.S32.HI R15, RZ, 0x1f, R15 ;  /* 0x0000001fff0f7819 */ /* 0x000fe2000001140f */
[C---:B------:R-:W-:Y:S01]  /*0fd0*/  @!P1 IMAD R7, R182.reuse, c[0x0][0x36c], R7 ;  /* 0x0000db00b6079a24 */ /* 0x040fe200078e0207 */
[----:B------:R-:W-:Y:S01]  /*0fe0*/  MOV R207, c[0x0][0x22c] ;  /* 0x00008b0000cf7a02 */ /* 0x000fe20000000f00 */
[C---:B------:R-:W-:Y:S01]  /*0ff0*/  IMAD.WIDE.U32 R28, R182.reuse, c[0x0][0x224], RZ ;  /* 0x00008900b61c7a25 */ /* 0x040fe200078e00ff */
[----:B------:R-:W-:-:S02]  /*1000*/  SHF.L.U32 R34, R182, 0x7, RZ ;  /* 0x00000007b6227819 */ /* 0x000fc400000006ff */
[----:B------:R-:W-:Y:S01]  /*1010*/  ISETP.GE.AND P4, PT, R22, RZ, PT ;  /* 0x000000ff1600720c */ /* 0x000fe20003f86270 */
[----:B------:R-:W-:Y:S01]  /*1020*/  IMAD R15, R15, R182, RZ ;  /* 0x000000b60f0f7224 */ /* 0x000fe200078e02ff */
[----:B------:R-:W-:Y:S01]  /*1030*/  SEL R34, R34, RZ, P2 ;  /* 0x000000ff22227207 */ /* 0x000fe20001000000 */
[----:B------:R-:W-:Y:S01]  /*1040*/  IMAD.WIDE R22, R207, c[0x0][0x1c0], RZ ;  /* 0x00007000cf167a25 */ /* 0x000fe200078e02ff */
[----:B--2---:R-:W2:Y:S03]  /*1050*/  MUFU.RCP R4, R4 ;  /* 0x0000000400047308 */ /* 0x004ea60000001000 */
[----:B------:R-:W-:Y:S02]  /*1060*/  IMAD R15, R11, c[0x0][0x224], R15 ;  /* 0x000089000b0f7a24 */ /* 0x000fe400078e020f */
[----:B------:R-:W-:Y:S01]  /*1070*/  IMAD R27, R203, c[0x0][0x22c], RZ ;  /* 0x00008b00cb1b7a24 */ /* 0x000fe200078e02ff */
[----:B-1----:R-:W-:Y:S01]  /*1080*/  ISETP.NE.AND P3, PT, R14, RZ, PT ;  /* 0x000000ff0e00720c */ /* 0x002fe20003f65270 */
[----:B------:R-:W-:Y:S01]  /*1090*/  IMAD.IADD R15, R29, 0x1, R15 ;  /* 0x000000011d0f7824 */ /* 0x000fe200078e020f */
[----:B--2---:R-:W-:-:S11]  /*10a0*/  IADD3 R4, R4, 0xffffffe, RZ ;  /* 0x0ffffffe04047810 */ /* 0x004fd60007ffe0ff */
[----:B------:R-:W-:Y:S01]  /*10b0*/  @P3 IMAD R32, R182, c[0x0][0x214], RZ ;  /* 0x00008500b6203a24 */ /* 0x000fe200078e02ff */
[----:B------:R-:W1:Y:S04]  /*10c0*/  F2I.FTZ.U32.TRUNC.NTZ R5, R4 ;  /* 0x0000000400057305 */ /* 0x000e68000021f000 */
[----:B------:R-:W-:-:S05]  /*10d0*/  @P3 SEL R32, R32, R16, !P1 ;  /* 0x0000001020203207 */ /* 0x000fca0004800000 */
[----:B------:R-:W-:Y:S01]  /*10e0*/  @P3 IMAD R32, R203, c[0x0][0x234], R32 ;  /* 0x00008d00cb203a24 */ /* 0x000fe200078e0220 */
[----:B-1----:R-:W-:Y:S01]  /*10f0*/  IADD3 R0, RZ, -R5, RZ ;  /* 0x80000005ff007210 */ /* 0x002fe20007ffe0ff */
[----:B------:R-:W-:-:S04]  /*1100*/  IMAD.MOV.U32 R4, RZ, RZ, RZ ;  /* 0x000000ffff047224 */ /* 0x000fc800078e00ff */
[----:B------:R-:W-:Y:S02]  /*1110*/  IMAD R8, R0, R6, RZ ;  /* 0x0000000600087224 */ /* 0x000fe400078e02ff */
[----:B------:R-:W-:Y:S02]  /*1120*/  @P1 IMAD R0, R16, c[0x0][0x374], R31 ;  /* 0x0000dd0010001a24 */ /* 0x000fe400078e021f */
[----:B------:R-:W-:-:S04]  /*1130*/  IMAD.HI.U32 R8, R5, R8, R4 ;  /* 0x0000000805087227 */ /* 0x000fc800078e0004 */
[----:B------:R-:W-:-:S04]  /*1140*/  @!P1 IMAD.WIDE.U32 R4, R182, c[0x0][0x368], RZ ;  /* 0x0000da00b6049a25 */ /* 0x000fc800078e00ff */
[----:B------:R-:W-:Y:S01]  /*1150*/  IMAD.HI.U32 R8, R8, R17, RZ ;  /* 0x0000001108087227 */ /* 0x000fe200078e00ff */
[----:B------:R-:W-:Y:S02]  /*1160*/  @!P1 MOV R30, R4 ;  /* 0x00000004001e9202 */ /* 0x000fe40000000f00 */
[----:B------:R-:W1:Y:S01]  /*1170*/  S2R R4, SR_CTAID.X ;  /* 0x0000000000047919 */ /* 0x000e620000002500 */
[----:B------:R-:W-:Y:S02]  /*1180*/  IMAD.MOV R18, RZ, RZ, -R8 ;  /* 0x000000ffff127224 */ /* 0x000fe400078e0a08 */
[----:B------:R-:W-:Y:S01]  /*1190*/  @!P1 IMAD.IADD R0, R5, 0x1, R7 ;  /* 0x0000000105009824 */ /* 0x000fe200078e0207 */
[----:B------:R-:W-:Y:S01]  /*11a0*/  SHF.L.U64.HI R7, R182, 0x7, R11 ;  /* 0x00000007b6077819 */ /* 0x000fe2000001020b */
[----:B------:R-:W-:Y:S01]  /*11b0*/  IMAD R18, R6, R18, R17 ;  /* 0x0000001206127224 */ /* 0x000fe200078e0211 */
[----:B------:R-:W2:Y:S01]  /*11c0*/  LDC.U8 R5, c[0x0][0x3d0] ;  /* 0x0000f400ff057b82 */ /* 0x000ea20000000000 */
[-C--:B------:R-:W-:Y:S01]  /*11d0*/  IMAD R17, R23, R28.reuse, RZ ;  /* 0x0000001c17117224 */ /* 0x080fe200078e02ff */
[----:B------:R-:W-:Y:S01]  /*11e0*/  SEL R7, R7, RZ, P2 ;  /* 0x000000ff07077207 */ /* 0x000fe20001000000 */
[----:B------:R-:W-:Y:S01]  /*11f0*/  IMAD.WIDE.U32 R28, R22, R28, RZ ;  /* 0x0000001c161c7225 */ /* 0x000fe200078e00ff */
[----:B------:R-:W-:-:S02]  /*1200*/  ISETP.GT.U32.AND P5, PT, R6, R18, PT ;  /* 0x000000120600720c */ /* 0x000fc40003fa4070 */
[----:B------:R-:W-:Y:S01]  /*1210*/  IADD3 R34, P2, R25, R34, RZ ;  /* 0x0000002219227210 */ /* 0x000fe20007f5e0ff */
[C---:B------:R-:W-:Y:S02]  /*1220*/  IMAD R17, R22.reuse, R15, R17 ;  /* 0x0000000f16117224 */ /* 0x040fe400078e0211 */
[C---:B------:R-:W-:Y:S01]  /*1230*/  IMAD.WIDE.U32 R14, R22.reuse, R16, RZ ;  /* 0x00000010160e7225 */ /* 0x040fe200078e00ff */
[----:B------:R-:W-:Y:S02]  /*1240*/  IADD3.X R7, R19, R7, RZ, P2, !PT ;  /* 0x0000000713077210 */ /* 0x000fe400017fe4ff */
[----:B------:R-:W-:Y:S01]  /*1250*/  IADD3 R17, R29, R17, RZ ;  /* 0x000000111d117210 */ /* 0x000fe20007ffe0ff */
[-C--:B------:R-:W-:Y:S02]  /*1260*/  IMAD R26, R23, R34.reuse, RZ ;  /* 0x00000022171a7224 */ /* 0x080fe400078e02ff */
[----:B------:R-:W-:Y:S02]  /*1270*/  IMAD.WIDE.U32 R34, R22, R34, RZ ;  /* 0x0000002216227225 */ /* 0x000fe400078e00ff */
[----:B------:R-:W-:-:S02]  /*1280*/  @!P5 IADD3 R8, R8, 0x1, RZ ;  /* 0x000000010808d810 */ /* 0x000fc40007ffe0ff */
[----:B------:R-:W-:Y:S01]  /*1290*/  @!P5 IMAD.IADD R18, R18, 0x1, -R6 ;  /* 0x000000011212d824 */ /* 0x000fe200078e0a06 */
[----:B------:R-:W-:Y:S01]  /*12a0*/  ISETP.NE.AND P5, PT, RZ, c[0x0][0x1c8], PT ;  /* 0x00007200ff007a0c */ /* 0x000fe20003fa5270 */
[----:B------:R-:W-:-:S03]  /*12b0*/  IMAD R26, R22, R7, R26 ;  /* 0x00000007161a7224 */ /* 0x000fc600078e021a */
[----:B------:R-:W-:Y:S01]  /*12c0*/  ISETP.GE.U32.AND P6, PT, R18, R6, PT ;  /* 0x000000061200720c */ /* 0x000fe20003fc6070 */
[----:B------:R-:W-:Y:S01]  /*12d0*/  IMAD R6, R23, R16, RZ ;  /* 0x0000001017067224 */ /* 0x000fe200078e02ff */
[----:B--2---:R-:W-:Y:S02]  /*12e0*/  ISETP.NE.AND P2, PT, R5, RZ, PT ;  /* 0x000000ff0500720c */ /* 0x004fe40003f45270 */
[----:B------:R-:W-:Y:S01]  /*12f0*/  SEL R18, R28, R14, !P1 ;  /* 0x0000000e1c127207 */ /* 0x000fe20004800000 */
[----:B------:R-:W-:Y:S01]  /*1300*/  @P1 IMAD.IADD R17, R15, 0x1, R6 ;  /* 0x000000010f111824 */ /* 0x000fe200078e0206 */
[----:B------:R-:W-:Y:S01]  /*1310*/  SHF.R.S32.HI R14, RZ, 0x1f, R203 ;  /* 0x0000001fff0e7819 */ /* 0x000fe200000114cb */
[C---:B-1----:R-:W-:Y:S01]  /*1320*/  IMAD.WIDE.U32 R6, R4.reuse, c[0x0][0x3d8], RZ ;  /* 0x0000f60004067a25 */ /* 0x042fe200078e00ff */
[----:B------:R-:W-:Y:S02]  /*1330*/  SHF.R.S32.HI R15, RZ, 0x1f, R27 ;  /* 0x0000001fff0f7819 */ /* 0x000fe4000001141b */
[----:B------:R-:W-:Y:S01]  /*1340*/  IADD3 R26, R35, R26, RZ ;  /* 0x0000001a231a7210 */ /* 0x000fe20007ffe0ff */
[----:B------:R-:W-:Y:S01]  /*1350*/  IMAD R23, R4, c[0x0][0x3dc], R7 ;  /* 0x0000f70004177a24 */ /* 0x000fe200078e0207 */
[----:B------:R-:W-:Y:S01]  /*1360*/  SEL R24, R6, RZ, P2 ;  /* 0x000000ff06187207 */ /* 0x000fe20001000000 */
[----:B------:R-:W-:Y:S01]  /*1370*/  @!P3 IMAD R4, R182, c[0x0][0x1c0], R203 ;  /* 0x00007000b604ba24 */ /* 0x000fe200078e02cb */
[----:B------:R-:W-:-:S02]  /*1380*/  @P6 IADD3 R8, R8, 0x1, RZ ;  /* 0x0000000108086810 */ /* 0x000fc40007ffe0ff */
[----:B------:R-:W-:Y:S01]  /*1390*/  SHF.R.S32.HI R6, RZ, 0x1f, R196 ;  /* 0x0000001fff067819 */ /* 0x000fe200000114c4 */
[----:B------:R-:W-:Y:S01]  /*13a0*/  @!P3 IMAD R32, R4, c[0x0][0x214], RZ ;  /* 0x000085000420ba24 */ /* 0x000fe200078e02ff */
[----:B------:R-:W-:Y:S02]  /*13b0*/  @!P4 IADD3 R8, -R8, RZ, RZ ;  /* 0x000000ff0808c210 */ /* 0x000fe40007ffe1ff */
[----:B------:R-:W-:Y:S02]  /*13c0*/  @!P5 LOP3.LUT R8, RZ, c[0x0][0x1c8], RZ, 0x33, !PT ;  /* 0x00007200ff08da12 */ /* 0x000fe400078e33ff */
[----:B------:R-:W-:Y:S02]  /*13d0*/  SEL R23, R23, RZ, P2 ;  /* 0x000000ff17177207 */ /* 0x000fe40001000000 */
        /* <DEDUP_REMOVED lines=9> */
.L_x_120:
[----:B------:R-:W-:-:S04]  /*1470*/  IMAD R28, R182, c[0x0][0x1c0], R203 ;  /* 0x00007000b61c7a24 */ /* 0x000fc800078e02cb */
[----:B------:R-:W-:Y:S02]  /*1480*/  IMAD R28, R28, c[0x0][0x224], RZ ;  /* 0x000089001c1c7a24 */ /* 0x000fe400078e02ff */
.L_x_121:
[----:B------:R-:W1:Y:S01]  /*1490*/  S2R R4, SR_TID.X ;  /* 0x0000000000047919 */ /* 0x000e620000002100 */
[----:B------:R-:W-:Y:S01]  /*14a0*/  IMAD R207, R207, c[0x0][0x1c0], RZ ;  /* 0x00007000cfcf7a24 */ /* 0x000fe200078e02ff */
[----:B------:R-:W-:Y:S01]  /*14b0*/  IADD3 R30, P4, R180, R30, RZ ;  /* 0x0000001eb41e7210 */ /* 0x000fe20007f9e0ff */
[----:B------:R-:W-:Y:S01]  /*14c0*/  IMAD R29, R19, c[0x0][0x370], RZ ;  /* 0x0000dc00131d7a24 */ /* 0x000fe200078e02ff */
[----:B------:R-:W-:Y:S01]  /*14d0*/  SHF.R.S32.HI R181, RZ, 0x1f, R180 ;  /* 0x0000001fffb57819 */ /* 0x000fe200000114b4 */
[----:B------:R-:W-:Y:S01]  /*14e0*/  IMAD.SHL.U32 R198, R207, 0x40, RZ ;  /* 0x00000040cfc67824 */ /* 0x000fe200078e00ff */
[----:B------:R-:W-:Y:S01]  /*14f0*/  BSSY B1, `(.L_x_117) ;  /* 0x0000643000017945 */ /* 0x000fe20003800000 */
[----:B------:R-:W-:Y:S02]  /*1500*/  IMAD.IADD R32, R25, 0x1, R32 ;  /* 0x0000000119207824 */ /* 0x000fe400078e0220 */
[----:B------:R-:W-:Y:S01]  /*1510*/  IMAD.X R31, R181, 0x1, R0, P4 ;  /* 0x00000001b51f7824 */ /* 0x000fe200020e0600 */
[----:B------:R-:W-:Y:S01]  /*1520*/  IADD3 R27, P3, P1, R34, R198, R27 ;  /* 0x000000c6221b7210 */ /* 0x000fe2000797e01b */
[C---:B------:R-:W-:Y:S01]  /*1530*/  IMAD R29, R25.reuse, c[0x0][0x374], R29 ;  /* 0x0000dd00191d7a24 */ /* 0x040fe200078e021d */
[----:B------:R-:W-:Y:S01]  /*1540*/  SHF.R.S32.HI R5, RZ, 0x1f, R198 ;  /* 0x0000001fff057819 */ /* 0x000fe200000114c6 */
[----:B------:R-:W-:-:S03]  /*1550*/  IMAD.WIDE.U32 R30, R25, c[0x0][0x370], R30 ;  /* 0x0000dc00191e7a25 */ /* 0x000fc600078e001e */
[----:B------:R-:W-:Y:S01]  /*1560*/  IADD3.X R26, R26, R5, R15, P3, P1 ;  /* 0x000000051a1a7210 */ /* 0x000fe20001fe240f */
[----:B------:R-:W-:Y:S01]  /*1570*/  IMAD.IADD R28, R25, 0x1, R28 ;  /* 0x00000001191c7824 */ /* 0x000fe200078e021c */
[----:B------:R-:W-:Y:S01]  /*1580*/  IADD3 R25, P1, R178, R25, RZ ;  /* 0x00000019b2197210 */ /* 0x000fe20007f3e0ff */
[----:B------:R-:W-:Y:S01]  /*1590*/  IMAD.MOV.U32 R22, RZ, RZ, 0x4 ;  /* 0x00000004ff167424 */ /* 0x000fe200078e00ff */
[----:B------:R-:W-:Y:S01]  /*15a0*/  SHF.R.S32.HI R5, RZ, 0x1f, R178 ;  /* 0x0000001fff057819 */ /* 0x000fe200000114b2 */
[----:B------:R-:W-:Y:S02]  /*15b0*/  IMAD.IADD R31, R31, 0x1, R29 ;  /* 0x000000011f1f7824 */ /* 0x000fe400078e021d */
[----:B------:R-:W-:Y:S01]  /*15c0*/  IMAD.WIDE R32, R32, R22, c[0x0][0x200] ;  /* 0x0000800020207625 */ /* 0x000fe200078e0216 */
[----:B------:R-:W-:Y:S02]  /*15d0*/  IADD3.X R19, R5, R19, RZ, P1, !PT ;  /* 0x0000001305137210 */ /* 0x000fe40000ffe4ff */
[----:B-1----:R-:W-:Y:S01]  /*15e0*/  SHF.R.S32.HI R0, RZ, 0x1f, R4 ;  /* 0x0000001fff007819 */ /* 0x002fe20000011404 */
[----:B------:R-:W-:Y:S01]  /*15f0*/  IMAD.MOV.U32 R200, RZ, RZ, R32 ;  /* 0x000000ffffc87224 */ /* 0x000fe200078e0020 */
[----:B------:R-:W-:Y:S01]  /*1600*/  IADD3 R18, P3, P1, R24, R27, R18 ;  /* 0x0000001b18127210 */ /* 0x000fe2000797e012 */
[----:B------:R-:W-:Y:S01]  /*1610*/  IMAD R19, R19, c[0x0][0x190], RZ ;  /* 0x0000640013137a24 */ /* 0x000fe200078e02ff */
[----:B------:R-:W-:Y:S01]  /*1620*/  IADD3 R24, -R222, R224, R196 ;  /* 0x000000e0de187210 */ /* 0x000fe20007ffe1c4 */
[----:B------:R-:W-:Y:S01]  /*1630*/  IMAD.WIDE.U32 R30, R203, c[0x0][0x378], R30 ;  /* 0x0000de00cb1e7a25 */ /* 0x000fe200078e001e */
[----:B------:R-:W-:-:S02]  /*1640*/  LEA.HI R16, R0, R4, RZ, 0x5 ;  /* 0x0000000400107211 */ /* 0x000fc400078f28ff */
[----:B------:R-:W-:Y:S01]  /*1650*/  IADD3 R24, R24, -c[0x0][0x2e8], RZ ;  /* 0x8000ba0018187a10 */ /* 0x000fe20007ffe0ff */
[----:B------:R-:W-:Y:S01]  /*1660*/  IMAD R19, R25, c[0x0][0x194], R19 ;  /* 0x0000650019137a24 */ /* 0x000fe200078e0213 */
[----:B------:R-:W-:Y:S01]  /*1670*/  LOP3.LUT R15, R16, 0xffffffe0, RZ, 0xc0, !PT ;  /* 0xffffffe0100f7812 */ /* 0x000fe200078ec0ff */
[----:B------:R-:W-:Y:S01]  /*1680*/  IMAD.WIDE R28, R28, R22, c[0x0][0x3c8] ;  /* 0x0000f2001c1c7625 */ /* 0x000fe200078e0216 */
[----:B------:R-:W-:Y:S02]  /*1690*/  IADD3.X R17, R23, R26, R17, P3, P1 ;  /* 0x0000001a17117210 */ /* 0x000fe40001fe2411 */
[----:B------:R-:W-:Y:S01]  /*16a0*/  SHF.R.S32.HI R23, RZ, 0x1f, R24 ;  /* 0x0000001fff177819 */ /* 0x000fe20000011418 */
[----:B------:R-:W-:Y:S01]  /*16b0*/  IMAD.IADD R15, R4, 0x1, -R15 ;  /* 0x00000001040f7824 */ /* 0x000fe200078e0a0f */
[----:B------:R-:W-:Y:S01]  /*16c0*/  SHF.R.S32.HI R16, RZ, 0x5, R16 ;  /* 0x00000005ff107819 */ /* 0x000fe20000011410 */
[----:B------:R-:W-:Y:S01]  /*16d0*/  IMAD.MOV.U32 R201, RZ, RZ, R29 ;  /* 0x000000ffffc97224 */ /* 0x000fe200078e001d */
[----:B------:R-:W-:-:S02]  /*16e0*/  LEA.HI R23, R23, R24, RZ, 0x6 ;  /* 0x0000001817177211 */ /* 0x000fc400078f30ff */
[----:B------:R-:W-:Y:S01]  /*16f0*/  MOV R199, R33 ;  /* 0x0000002100c77202 */ /* 0x000fe20000000f00 */
[----:B------:R-:W-:Y:S01]  /*1700*/  IMAD R15, R16, R207, R15 ;  /* 0x000000cf100f7224 */ /* 0x000fe200078e020f */
[----:B------:R-:W-:Y:S01]  /*1710*/  SHF.R.S32.HI R23, RZ, 0x6, R23 ;  /* 0x00000006ff177819 */ /* 0x000fe20000011417 */
[----:B------:R-:W-:Y:S01]  /*1720*/  IMAD.WIDE.U32 R32, R25, c[0x0][0x190], R180 ;  /* 0x0000640019207a25 */ /* 0x000fe200078e00b4 */
[----:B------:R-:W-:Y:S02]  /*1730*/  MOV R202, R28 ;  /* 0x0000001c00ca7202 */ /* 0x000fe40000000f00 */
[----:B------:R-:W-:Y:S01]  /*1740*/  IMNMX R195, RZ, R23, !PT ;  /* 0x00000017ffc37217 */ /* 0x000fe20007800200 */
[----:B------:R-:W-:Y:S01]  /*1750*/  IMAD R16, R14, c[0x0][0x378], RZ ;  /* 0x0000de000e107a24 */ /* 0x000fe200078e02ff */
[----:B------:R-:W-:Y:S02]  /*1760*/  IADD3 R26, P3, R21, R32, RZ ;  /* 0x00000020151a7210 */ /* 0x000fe40007f7e0ff */
[----:B------:R-:W-:Y:S01]  /*1770*/  IADD3 R18, P1, R15, R18, RZ ;  /* 0x000000120f127210 */ /* 0x000fe20007f3e0ff */
[----:B------:R-:W-:Y:S01]  /*1780*/  IMAD R16, R203, c[0x0][0x37c], R16 ;  /* 0x0000df00cb107a24 */ /* 0x000fe200078e0210 */
[----:B------:R-:W-:-:S02]  /*1790*/  ISETP.GT.AND P5, PT, R221, R195, PT ;  /* 0x000000c3dd00720c */ /* 0x000fc40003fa4270 */
[----:B------:R-:W-:Y:S01]  /*17a0*/  IADD3.X R27, R20, R33, R19, P3, !PT ;  /* 0x00000021141b7210 */ /* 0x000fe20001ffe413 */
[----:B------:R-:W-:Y:S01]  /*17b0*/  IMAD.IADD R31, R31, 0x1, R16 ;  /* 0x000000011f1f7824 */ /* 0x000fe200078e0210 */
[----:B------:R-:W-:Y:S01]  /*17c0*/  LEA.HI.X.SX32 R17, R15, R17, 0x1, P1 ;  /* 0x000000110f117211 */ /* 0x000fe200008f0eff */
[----:B------:R-:W-:Y:S01]  /*17d0*/  IMAD R16, R14, c[0x0][0x1a8], RZ ;  /* 0x00006a000e107a24 */ /* 0x000fe200078e02ff */
[C---:B------:R-:W-:Y:S01]  /*17e0*/  LEA R236, P1, R18.reuse, c[0x0][0x350], 0x2 ;  /* 0x0000d40012ec7a11 */ /* 0x040fe200078210ff */
[----:B------:R-:W-:Y:S01]  /*17f0*/  IMAD R15, R5, c[0x0][0x370], RZ ;  /* 0x0000dc00050f7a24 */ /* 0x000fe200078e02ff */
[----:B------:R-:W-:Y:S01]  /*1800*/  IADD3 R221, R221, -0x1, RZ ;  /* 0xffffffffdddd7810 */ /* 0x000fe20007ffe0ff */
[C---:B------:R-:W-:Y:S01]  /*1810*/  IMAD R16, R203.reuse, c[0x0][0x1ac], R16 ;  /* 0x00006b00cb107a24 */ /* 0x040fe200078e0210 */
[----:B------:R-:W-:Y:S01]  /*1820*/  LEA.HI.X R237, R18, c[0x0][0x354], R17, 0x2, P1 ;  /* 0x0000d50012ed7a11 */ /* 0x000fe200008f1411 */
[----:B------:R-:W-:-:S04]  /*1830*/  IMAD.WIDE.U32 R26, R203, c[0x0][0x1a8], R26 ;  /* 0x00006a00cb1a7a25 */ /* 0x000fc800078e001a */
[----:B------:R-:W-:Y:S01]  /*1840*/  IMAD R15, R178, c[0x0][0x374], R15 ;  /* 0x0000dd00b20f7a24 */ /* 0x000fe200078e020f */
[----:B------:R-:W-:Y:S01]  /*1850*/  LEA R234, P4, R26, c[0x0][0x160], 0x1 ;  /* 0x000058001aea7a11 */ /* 0x000fe200078808ff */
[----:B------:R-:W-:-:S04]  /*1860*/  IMAD.WIDE.U32 R30, R178, c[0x0][0x370], R30 ;  /* 0x0000dc00b21e7a25 */ /* 0x000fc800078e001e */
[----:B------:R-:W-:Y:S01]  /*1870*/  IMAD.IADD R16, R27, 0x1, R16 ;  /* 0x000000011b107824 */ /* 0x000fe200078e0210 */
[----:B------:R-:W-:Y:S01]  /*1880*/  LEA R232, P3, R30, c[0x0][0x330], 0x1 ;  /* 0x0000cc001ee87a11 */ /* 0x000fe200078608ff */
[----:B------:R-:W-:-:S03]  /*1890*/  IMAD.IADD R15, R31, 0x1, R15 ;  /* 0x000000011f0f7824 */ /* 0x000fc600078e020f */
[----:B------:R-:W-:Y:S02]  /*18a0*/  LEA.HI.X R235, R26, c[0x0][0x164], R16, 0x1, P4 ;  /* 0x000059001aeb7a11 */ /* 0x000fe400020f0c10 */
[----:B------:R-:W-:Y:S01]  /*18b0*/  LEA.HI.X R233, R30, c[0x0][0x334], R15, 0x1, P3 ;  /* 0x0000cd001ee97a11 */ /* 0x000fe200018f0c0f */
[----:B------:R-:W-:Y:S05]  /*18c0*/  @P5 BRA `(.L_x_122) ;  /* 0x00000a1000005947 */ /* 0x000fea0003800000 */
        /* <DEDUP_REMOVED lines=13> */
.L_x_123:
        /* <DEDUP_REMOVED lines=15> */
.L_x_124:
[----:B------:R-:W-:Y:S01]  /*1a90*/  IMAD R222, R184, -0x80, R222 ;  /* 0xffffff80b8de7824 */ /* 0x000fe200078e02de */
[----:B------:R-:W-:Y:S01]  /*1aa0*/  ISETP.GE.AND P4, PT, R180, c[0x0][0x220], PT ;  /* 0x00008800b4007a0c */ /* 0x000fe20003f86270 */
[----:B------:R-:W-:Y:S01]  /*1ab0*/  IMAD R9, R6, c[0x0][0x3a0], RZ ;  /* 0x0000e80006097a24 */ /* 0x000fe200078e02ff */
[----:B------:R-:W-:Y:S01]  /*1ac0*/  BSSY B0, `(.L_x_125) ;  /* 0x0000014000007945 */ /* 0x000fe20003800000 */
[----:B------:R-:W-:Y:S01]  /*1ad0*/  IMAD.WIDE.U32 R10, R196, c[0x0][0x3a0], R180 ;  /* 0x0000e800c40a7a25 */ /* 0x000fe200078e00b4 */
[----:B------:R-:W-:-:S03]  /*1ae0*/  ISETP.GE.OR P3, PT, R178, R222, P4 ;  /* 0x000000deb200720c */ /* 0x000fc60002766670 */
[----:B------:R-:W-:Y:S01]  /*1af0*/  IMAD R9, R196, c[0x0][0x3a4], R9 ;  /* 0x0000e900c4097a24 */ /* 0x000fe200078e0209 */
[----:B------:R-:W-:-:S04]  /*1b00*/  IADD3 R10, P0, R8, R10, RZ ;  /* 0x0000000a080a7210 */ /* 0x000fc80007f1e0ff */
[----:B------:R-:W-:Y:S01]  /*1b10*/  IADD3.X R11, R7, R11, R9, P0, !PT ;  /* 0x0000000b070b7210 */ /* 0x000fe200007fe409 */
[----:B------:R-:W-:-:S04]  /*1b20*/  IMAD R7, R14, c[0x0][0x3b8], RZ ;  /* 0x0000ee000e077a24 */ /* 0x000fc800078e02ff */
[C---:B------:R-:W-:Y:S02]  /*1b30*/  IMAD R7, R203.reuse, c[0x0][0x3bc], R7 ;  /* 0x0000ef00cb077a24 */ /* 0x040fe400078e0207 */
        /* <DEDUP_REMOVED lines=12> */
.L_x_126:
[----:B------:R-:W-:Y:S05]  /*1c00*/  BSYNC B0 ;  /* 0x0000000000007941 */ /* 0x000fea0003800000 */
.L_x_125:
[----:B------:R-:W-:Y:S01]  /*1c10*/  IADD3 R8, R178, 0x20, RZ ;  /* 0x00000020b2087810 */ /* 0x000fe20007ffe0ff */
[----:B------:R-:W-:Y:S03]  /*1c20*/  BSSY B0, `(.L_x_127) ;  /* 0x000000e000007945 */ /* 0x000fe60003800000 */
[----:B------:R-:W-:-:S13]  /*1c30*/  ISETP.GE.OR P2, PT, R8, R222, P4 ;  /* 0x000000de0800720c */ /* 0x000fda0002746670 */
[----:B------:R-:W-:Y:S05]  /*1c40*/  @P2 BRA `(.L_x_128) ;  /* 0x000000b000002947 */ /* 0x000fea0003800000 */
[----:B------:R-:W-:Y:S01]  /*1c50*/  IADD3 R9, P0, R178, 0x20, RZ ;  /* 0x00000020b2097810 */ /* 0x000fe20007f1e0ff */
[----:B------:R-:W-:Y:S01]  /*1c60*/  IMAD.MOV.U32 R12, RZ, RZ, R10 ;  /* 0x000000ffff0c7224 */ /* 0x000fe200078e000a */
[----:B------:R-:W-:-:S03]  /*1c70*/  MOV R13, R7 ;  /* 0x00000007000d7202 */ /* 0x000fc60000000f00 */
[----:B------:R-:W-:Y:S02]  /*1c80*/  IMAD.X R8, RZ, RZ, R5, P0 ;  /* 0x000000ffff087224 */ /* 0x000fe400000e0605 */
[----:B------:R-:W-:-:S04]  /*1c90*/  IMAD.WIDE.U32 R12, R9, c[0x0][0x3a0], R12 ;  /* 0x0000e800090c7a25 */ /* 0x000fc800078e000c */
[----:B------:R-:W-:Y:S01]  /*1ca0*/  IMAD R8, R8, c[0x0][0x3a0], RZ ;  /* 0x0000e80008087a24 */ /* 0x000fe200078e02ff */
[----:B-1----:R-:W-:-:S03]  /*1cb0*/  LEA R16, P0, R12, c[0x0][0x340], 0x1 ;  /* 0x0000d0000c107a11 */ /* 0x002fc600078008ff */
[----:B------:R-:W-:-:S05]  /*1cc0*/  IMAD R8, R9, c[0x0][0x3a4], R8 ;  /* 0x0000e90009087a24 */ /* 0x000fca00078e0208 */
[----:B------:R-:W-:-:S04]  /*1cd0*/  IADD3 R8, R13, R8, RZ ;  /* 0x000000080d087210 */ /* 0x000fc80007ffe0ff */
[----:B------:R-:W-:-:S05]  /*1ce0*/  LEA.HI.X R17, R12, c[0x0][0x344], R8, 0x1, P0 ;  /* 0x0000d1000c117a11 */ /* 0x000fca00000f0c08 */
[----:B------:R1:W-:Y:S02]  /*1cf0*/  STG.E.128 [R16.64], RZ ;  /* 0x000000ff10007986 */ /* 0x0003e4000c101d06 */
.L_x_128:
[----:B------:R-:W-:Y:S05]  /*1d00*/  BSYNC B0 ;  /* 0x0000000000007941 */ /* 0x000fea0003800000 */
.L_x_127:
        /* <DEDUP_REMOVED lines=15> */
.L_x_130:
[----:B------:R-:W-:Y:S05]  /*1e00*/  BSYNC B0 ;  /* 0x0000000000007941 */ /* 0x000fea0003800000 */
.L_x_129:
        /* <DEDUP_REMOVED lines=14> */
.L_x_132:
[----:B------:R-:W-:Y:S05]  /*1ef0*/  BSYNC B0 ;  /* 0x0000000000007941 */ /* 0x000fea0003800000 */
.L_x_131:
[----:B------:R-:W-:Y:S01]  /*1f00*/  IMAD.WIDE.U32 R8, R196, c[0x0][0x3a8], R180 ;  /* 0x0000ea00c4087a25 */ /* 0x000fe200078e00b4 */
[----:B------:R-:W-:Y:S03]  /*1f10*/  BSSY B0, `(.L_x_133) ;  /* 0x0000013000007945 */ /* 0x000fe60003800000 */
[----:B------:R-:W-:Y:S01]  /*1f20*/  IMAD R6, R6, c[0x0][0x3a8], RZ ;  /* 0x0000ea0006067a24 */ /* 0x000fe200078e02ff */
[----:B------:R-:W-:Y:S01]  /*1f30*/  IADD3 R8, P4, R4, R8, RZ ;  /* 0x0000000804087210 */ /* 0x000fe20007f9e0ff */
        /* <DEDUP_REMOVED lines=16> */
.L_x_134:
[----:B------:R-:W-:Y:S05]  /*2040*/  BSYNC B0 ;  /* 0x0000000000007941 */ /* 0x000fea0003800000 */
.L_x_133:
        /* <DEDUP_REMOVED lines=8> */
[----:B--2---:R-:W-:-:S03]  /*20d0*/  LEA R12, P2, R10, c[0x0][0x348], 0x1 ;  /* 0x0000d2000a0c7a11 */ /* 0x004fc600078408ff */
[----:B------:R-:W-:-:S05]  /*20e0*/  IMAD R6, R0, c[0x0][0x3ac], R6 ;  /* 0x0000eb0000067a24 */ /* 0x000fca00078e0206 */
[----:B------:R-:W-:-:S04]  /*20f0*/  IADD3 R6, R11, R6, RZ ;  /* 0x000000060b067210 */ /* 0x000fc80007ffe0ff */
[----:B------:R-:W-:-:S05]  /*2100*/  LEA.HI.X R13, R10, c[0x0][0x34c], R6, 0x1, P2 ;  /* 0x0000d3000a0d7a11 */ /* 0x000fca00010f0c06 */
[----:B------:R2:W-:Y:S02]  /*2110*/  STG.E.128 [R12.64], RZ ;  /* 0x000000ff0c007986 */ /* 0x0005e4000c101d06 */
.L_x_136:
[----:B------:R-:W-:Y:S05]  /*2120*/  BSYNC B0 ;  /* 0x0000000000007941 */ /* 0x000fea0003800000 */
.L_x_135:
        /* <DEDUP_REMOVED lines=13> */
.L_x_138:
[----:B------:R-:W-:Y:S05]  /*2200*/  BSYNC B0 ;  /* 0x0000000000007941 */ /* 0x000fea0003800000 */
.L_x_137:
[----:B------:R-:W-:Y:S05]  /*2210*/  @P0 BRA `(.L_x_139) ;  /* 0x0000570000000947 */ /* 0x000fea0003800000 */
[----:B------:R-:W-:Y:S01]  /*2220*/  IADD3 R0, P0, R178, 0x60, RZ ;  /* 0x00000060b2007810 */ /* 0x000fe20007f1e0ff */
        /* <DEDUP_REMOVED lines=9> */
[----:B------:R4:W-:Y:S01]  /*22c0*/  STG.E.128 [R4.64], RZ ;  /* 0x000000ff04007986 */ /* 0x0009e2000c101d06 */
[----:B------:R-:W-:Y:S05]  /*22d0*/  BRA `(.L_x_139) ;  /* 0x0000564000007947 */ /* 0x000fea0003800000 */
.L_x_122:
        /* <DEDUP_REMOVED lines=11> */
[----:B------:R-:W-:Y:S02]  /*2390*/  IADD3.X R19, R12, R19, R15, P0, !PT ;  /* 0x000000130c137210 */ /* 0x000fe400007fe40f */
[----:B------:R-:W-:Y:S01]  /*23a0*/  IADD3 R12, R221, -R16, RZ ;  /* 0x80000010dd0c7210 */ /* 0x000fe20007ffe0ff */
[----:B------:R-:W-:Y:S02]  /*23b0*/  IMAD R16, R7, c[0x0][0x1b8], RZ ;  /* 0x00006e0007107a24 */ /* 0x000fe400078e02ff */
        /* <DEDUP_REMOVED lines=21> */
.L_x_141:
[----:B------:R-:W-:Y:S05]  /*2510*/  BSYNC B0 ;  /* 0x0000000000007941 */ /* 0x000fea0003800000 */
.L_x_140:
        /* <DEDUP_REMOVED lines=22> */
.L_x_143:
[----:B------:R-:W-:Y:S05]  /*2680*/  BSYNC B0 ;  /* 0x0000000000007941 */ /* 0x000fea0003800000 */
.L_x_142:
        /* <DEDUP_REMOVED lines=22> */
.L_x_145:
[----:B------:R-:W-:Y:S05]  /*27f0*/  BSYNC B0 ;  /* 0x0000000000007941 */ /* 0x000fea0003800000 */
.L_x_144:
        /* <DEDUP_REMOVED lines=22> */
.L_x_147:
[----:B------:R-:W-:Y:S05]  /*2960*/  BSYNC B0 ;  /* 0x0000000000007941 */ /* 0x000fea0003800000 */
.L_x_146:
        /* <DEDUP_REMOVED lines=13> */
.L_x_149:
[----:B------:R-:W-:Y:S05]  /*2a40*/  BSYNC B0 ;  /* 0x0000000000007941 */ /* 0x000fea0003800000 */
.L_x_148:
        /* <DEDUP_REMOVED lines=15> */
.L_x_151:
[----:B------:R-:W-:Y:S05]  /*2b40*/  BSYNC B0 ;  /* 0x0000000000007941 */ /* 0x000fea0003800000 */
.L_x_150:
        /* <DEDUP_REMOVED lines=19> */
.L_x_153:
[----:B------:R-:W-:Y:S05]  /*2c80*/  BSYNC B0 ;  /* 0x0000000000007941 */ /* 0x000fea0003800000 */
.L_x_152:
        /* <DEDUP_REMOVED lines=12> */
[----:B------:R-:W-:Y:S02]  /*2d50*/  IMAD.MOV.U32 R14, RZ, RZ, c[0x0][0x190] ;  /* 0x00006400ff0e7624 */ /* 0x000fe400078e00ff */
[----:B------:R-:W-:-:S03]  /*2d60*/  IMAD.MOV.U32 R13, RZ, RZ, c[0x0][0x194] ;  /* 0x00006500ff0d7624 */ /* 0x000fc600078e00ff */
[----:B-1----:R-:W-:-:S04]  /*2d70*/  LEA R16, P0, R14, R234, 0x6 ;  /* 0x000000ea0e107211 */ /* 0x002fc800078030ff */
[----:B------:R-:W-:-:S05]  /*2d80*/  LEA.HI.X R17, R14, R235, R13, 0x6, P0 ;  /* 0x000000eb0e117211 */ /* 0x000fca00000f340d */
[----:B------:R-:W-:Y:S01]  /*2d90*/  @!PT LDS RZ, [RZ] ;  /* 0x00000000fffff984 */ /* 0x000fe20000000800 */
[----:B------:R-:W-:Y:S01]  /*2da0*/  @!PT LDS RZ, [RZ] ;  /* 0x00000000fffff984 */ /* 0x000fe20000000800 */
[----:B------:R-:W-:Y:S01]  /*2db0*/  @!PT LDS RZ, [RZ] ;  /* 0x00000000fffff984 */ /* 0x000fe20000000800 */
[----:B------:R1:W-:Y:S04]  /*2dc0*/  LDGSTS.E.BYPASS.LTC128B.128 [R220+0x1000], [R16.64] ;  /* 0x0100000010dc7fae */ /* 0x0003e8000b901d46 */
.L_x_155:
[----:B------:R-:W-:Y:S05]  /*2dd0*/  BSYNC B0 ;  /* 0x0000000000007941 */ /* 0x000fea0003800000 */
.L_x_154:
[C---:B------:R-:W-:Y:S01]  /*2de0*/  IADD3 R14, R176.reuse, 0x28, RZ ;  /* 0x00000028b00e7810 */ /* 0x040fe20007ffe0ff */
[----:B------:R-:W-:Y:S01]  /*2df0*/  IMAD.SHL.U32 R15, R176, 0x4, RZ ;  /* 0x00000004b00f7824 */ /* 0x000fe200078e00ff */
[----:B------:R-:W-:Y:S01]  /*2e00*/  ISETP.NE.AND P3, PT, R11, RZ, PT ;  /* 0x000000ff0b00720c */ /* 0x000fe20003f65270 */
[----:B------:R-:W-:Y:S01]  /*2e10*/  IMAD.MOV.U32 R218, RZ, RZ, 0x7f800000 ;  /* 0x7f800000ffda7424 */ /* 0x000fe200078e00ff */
[----:B------:R-:W-:Y:S02]  /*2e20*/  ISETP.GE.AND P2, PT, R14, R12, PT ;  /* 0x0000000c0e00720c */ /* 0x000fe40003f46270 */
[----:B------:R-:W-:Y:S01]  /*2e30*/  SHF.R.S32.HI R13, RZ, 0x1f, R14 ;  /* 0x0000001fff0d7819 */ /* 0x000fe2000001140e */
[----:B------:R-:W-:Y:S01]  /*2e40*/  IMAD.MOV.U32 R217, RZ, RZ, 0x7f800000 ;  /* 0x7f800000ffd97424 */ /* 0x000fe200078e00ff */
[----:B------:R-:W-:-:S09]  /*2e50*/  SHF.L.U64.HI R11, R176, 0x2, R179 ;  /* 0x00000002b00b7819 */ /* 0x000fd200000102b3 */
[----:B-1----:R-:W-:-:S04]  /*2e60*/  @!P2 LEA R16, P0, R14, R200, 0x2 ;  /* 0x000000c80e10a211 */ /* 0x002fc800078010ff */
[----:B------:R-:W-:Y:S02]  /*2e70*/  @!P2 LEA.HI.X R17, R14, R199, R13, 0x2, P0 ;  /* 0x000000c70e11a211 */ /* 0x000fe400000f140d */
[----:B------:R-:W-:-:S03]  /*2e80*/  IADD3 R14, P0, R15, R200, RZ ;  /* 0x000000c80f0e7210 */ /* 0x000fc60007f1e0ff */
[----:B------:R1:W5:Y:S02]  /*2e90*/  @!P2 LDG.E R217, [R16.64] ;  /* 0x0000000610d9a981 */ /* 0x000364000c1e1900 */
[----:B------:R-:W-:Y:S01]  /*2ea0*/  IMAD.X R15, R11, 0x1, R199, P0 ;  /* 0x000000010b0f7824 */ /* 0x000fe200000e06c7 */
[C---:B------:R-:W-:Y:S02]  /*2eb0*/  ISETP.GE.AND P0, PT, R176.reuse, R12, PT ;  /* 0x0000000cb000720c */ /* 0x040fe40003f06270 */
[----:B------:R-:W-:Y:S01]  /*2ec0*/  IADD3 R11, R176, 0x8, RZ ;  /* 0x00000008b00b7810 */ /* 0x000fe20007ffe0ff */
[----:B------:R-:W-:-:S10]  /*2ed0*/  IMAD.MOV.U32 R219, RZ, RZ, 0x7f800000 ;  /* 0x7f800000ffdb7424 */ /* 0x000fd400078e00ff */
        /* <DEDUP_REMOVED lines=11> */
[----:B------:R-:W-:-:S04]  /*2f90*/  IADD3 R10, P0, R10, R12, RZ ;  /* 0x0000000c0a0a7210 */ /* 0x000fc80007f1e0ff */
[----:B------:R-:W-:Y:S01]  /*2fa0*/  IADD3.X R11, R9, R13, R6, P0, !PT ;  /* 0x0000000d090b7210 */ /* 0x000fe200007fe406 */
[----:B------:R-:W-:Y:S01]  /*2fb0*/  IMAD R6, R7, c[0x0][0x1b0], RZ ;  /* 0x00006c0007067a24 */ /* 0x000fe200078e02ff */
[----:B------:R-:W-:Y:S03]  /*2fc0*/  BSSY B0, `(.L_x_156) ;  /* 0x0000014000007945 */ /* 0x000fe60003800000 */
[C---:B------:R-:W-:Y:S02]  /*2fd0*/  IMAD R6, R8.reuse, c[0x0][0x1b4], R6 ;  /* 0x00006d0008067a24 */ /* 0x040fe400078e0206 */
[----:B------:R-:W-:-:S04]  /*2fe0*/  IMAD.WIDE.U32 R10, R8, c[0x0][0x1b0], R10 ;  /* 0x00006c00080a7a25 */ /* 0x000fc800078e000a */
[----:B------:R-:W-:Y:S01]  /*2ff0*/  IMAD.IADD R8, R11, 0x1, R6 ;  /* 0x000000010b087824 */ /* 0x000fe200078e0206 */
        /* <DEDUP_REMOVED lines=10> */
[----:B-1----:R-:W-:-:S04]  /*30a0*/  LEA R14, P0, R12, c[0x0][0x168], 0x1 ;  /* 0x00005a000c0e7a11 */ /* 0x002fc800078008ff */
[----:B------:R-:W-:-:S05]  /*30b0*/  LEA.HI.X R15, R12, c[0x0][0x16c], R6, 0x1, P0 ;  /* 0x00005b000c0f7a11 */ /* 0x000fca00000f0c06 */
[----:B------:R-:W-:Y:S01]  /*30c0*/  @!PT LDS RZ, [RZ] ;  /* 0x00000000fffff984 */ /* 0x000fe20000000800 */
[----:B------:R-:W-:Y:S01]  /*30d0*/  @!PT LDS RZ, [RZ] ;  /* 0x00000000fffff984 */ /* 0x000fe20000000800 */
[----:B------:R-:W-:Y:S01]  /*30e0*/  @!PT LDS RZ, [RZ] ;  /* 0x00000000fffff984 */ /* 0x000fe20000000800 */
[----:B------:R1:W-:Y:S04]  /*30f0*/  LDGSTS.E.BYPASS.LTC128B.128 [R183+0x6000], [R14.64] ;  /* 0x060000000eb77fae */ /* 0x0003e8000b901d46 */
.L_x_157:
[----:B------:R-:W-:Y:S05]  /*3100*/  BSYNC B0 ;  /* 0x0000000000007941 */ /* 0x000fea0003800000 */
.L_x_156:
[----:B------:R1:W-:Y:S01]  /*3110*/  @P6 STS.128 [R183+0x7000], RZ ;  /* 0x007000ffb7006388 */ /* 0x0003e20000000c00 */
[----:B------:R-:W-:Y:S01]  /*3120*/  BSSY B0, `(.L_x_158) ;  /* 0x0000013000007945 */ /* 0x000fe20003800000 */
        /* <DEDUP_REMOVED lines=14> */
[----:B------:R-:W-:Y:S01]  /*3210*/  @!PT LDS RZ, [RZ] ;  /* 0x00000000fffff984 */ /* 0x000fe20000000800 */
[----:B------:R-:W-:Y:S01]  /*3220*/  @!PT LDS RZ, [RZ] ;  /* 0x00000000fffff984 */ /* 0x000fe20000000800 */
[----:B------:R-:W-:Y:S01]  /*3230*/  @!PT LDS RZ, [RZ] ;  /* 0x00000000fffff984 */ /* 0x000fe20000000800 */
[----:B------:R1:W-:Y:S02]  /*3240*/  LDGSTS.E.BYPASS.LTC128B.128 [R183+0x7000], [R14.64] ;  /* 0x070000000eb77fae */ /* 0x0003e4000b901d46 */
.L_x_159:
[----:B------:R-:W-:Y:S05]  /*3250*/  BSYNC B0 ;  /* 0x0000000000007941 */ /* 0x000fea0003800000 */
.L_x_158:
        /* <DEDUP_REMOVED lines=20> */
.L_x_161:
[----:B------:R-:W-:Y:S05]  /*33a0*/  BSYNC B0 ;  /* 0x0000000000007941 */ /* 0x000fea0003800000 */
.L_x_160:
        /* <DEDUP_REMOVED lines=11> */
[----:B------:R-:W-:-:S04]  /*3460*/  IMAD R5, R5, c[0x0][0x198], RZ ;  /* 0x0000660005057a24 */ /* 0x000fc800078e02ff */
[----:B------:R-:W-:Y:S01]  /*3470*/  IMAD R5, R6, c[0x0][0x19c], R5 ;  /* 0x0000670006057a24 */ /* 0x000fe200078e0205 */
[----:B------:R-:W-:-:S04]  /*3480*/  LEA R6, P0, R8, c[0x0][0x168], 0x1 ;  /* 0x00005a0008067a11 */ /* 0x000fc800078008ff */
[----:B------:R-:W-:-:S04]  /*3490*/  IADD3 R5, R9, R5, RZ ;  /* 0x0000000509057210 */ /* 0x000fc80007ffe0ff */
[----:B------:R-:W-:-:S05]  /*34a0*/  LEA.HI.X R7, R8, c[0x0][0x16c], R5, 0x1, P0 ;  /* 0x00005b0008077a11 */ /* 0x000fca00000f0c05 */
[----:B------:R-:W-:Y:S01]  /*34b0*/  @!PT LDS RZ, [RZ] ;  /* 0x00000000fffff984 */ /* 0x000fe20000000800 */
[----:B------:R-:W-:Y:S01]  /*34c0*/  @!PT LDS RZ, [RZ] ;  /* 0x00000000fffff984 */ /* 0x000fe20000000800 */
[----:B------:R-:W-:Y:S01]  /*34d0*/  @!PT LDS RZ, [RZ] ;  /* 0x00000000fffff984 */ /* 0x000fe20000000800 */
[----:B------:R1:W-:Y:S02]  /*34e0*/  LDGSTS.E.BYPASS.LTC128B.128 [R183+0x9000], [R6.64] ;  /* 0x0900000006b77fae */ /* 0x0003e4000b901d46 */
.L_x_163:
[----:B------:R-:W-:Y:S05]  /*34f0*/  BSYNC B0 ;  /* 0x0000000000007941 */ /* 0x000fea0003800000 */
.L_x_162:
[----:B------:R-:W0:Y:S01]  /*3500*/  LDGDEPBAR ;  /* 0x00000000000079af */ /* 0x000e220000000000 */
[----:B------:R-:W-:Y:S01]  /*3510*/  LEA.HI R0, R0, R4, RZ, 0x4 ;  /* 0x0000000400007211 */ /* 0x000fe200078f20ff */
[C---:B------:R-:W-:Y:S01]  /*3520*/  IMAD.SHL.U32 R213, R207.reuse, 0x8, RZ ;  /* 0x00000008cfd57824 */ /* 0x040fe200078e00ff */
[C---:B------:R-:W-:Y:S01]  /*3530*/  SHF.L.U32 R212, R207.reuse, 0x4, RZ ;  /* 0x00000004cfd47819 */ /* 0x040fe200000006ff */
[----:B------:R-:W-:Y:S01]  /*3540*/  IMAD.IADD R194, R196, 0x1, R224 ;  /* 0x00000001c4c27824 */ /* 0x000fe200078e02e0 */
[----:B------:R-:W-:Y:S01]  /*3550*/  LOP3.LUT R0, R0, 0xfffffff0, RZ, 0xc0, !PT ;  /* 0xfffffff000007812 */ /* 0x000fe200078ec0ff */
[----:B------:R-:W-:Y:S01]  /*3560*/  IMAD.MOV.U32 R165, RZ, RZ, 0x20 ;  /* 0x00000020ffa57424 */ /* 0x000fe200078e00ff */
[----:B------:R-:W-:Y:S01]  /*3570*/  IADD3 R206, R212, 0x20, RZ ;  /* 0x00000020d4ce7810 */ /* 0x000fe20007ffe0ff */
[----:B------:R-:W-:Y:S01]  /*3580*/  IMAD R211, R207, 0x18, RZ ;  /* 0x00000018cfd37824 */ /* 0x000fe200078e02ff */
[----:B------:R-:W-:Y:S01]  /*3590*/  IADD3 R166, R171, 0x1000, RZ ;  /* 0x00001000aba67810 */ /* 0x000fe20007ffe0ff */
[----:B------:R-:W-:Y:S01]  /*35a0*/  IMAD.IADD R4, R4, 0x1, -R0 ;  /* 0x0000000104047824 */ /* 0x000fe200078e0a00 */
[----:B------:R-:W-:Y:S01]  /*35b0*/  IADD3 R167, R172, 0x1000, RZ ;  /* 0x00001000aca77810 */ /* 0x000fe20007ffe0ff */
[----:B------:R-:W-:Y:S01]  /*35c0*/  IMAD.IADD R205, R213, 0x1, R206 ;  /* 0x00000001d5cd7824 */ /* 0x000fe200078e02ce */
[----:B------:R-:W-:Y:S01]  /*35d0*/  SEL R166, R166, R171, !P1 ;  /* 0x000000aba6a67207 */ /* 0x000fe20004800000 */
[----:B------:R-:W-:Y:S01]  /*35e0*/  IMAD.SHL.U32 R210, R207, 0x20, RZ ;  /* 0x00000020cfd27824 */ /* 0x000fe200078e00ff */
[----:B------:R-:W-:Y:S01]  /*35f0*/  SHF.R.S32.HI R0, RZ, 0x1f, R4 ;  /* 0x0000001fff007819 */ /* 0x000fe20000011404 */
[----:B------:R-:W-:Y:S01]  /*3600*/  IMAD.IADD R204, R213, 0x1, R205 ;  /* 0x00000001d5cc7824 */ /* 0x000fe200078e02cd */
[----:B------:R-:W-:Y:S01]  /*3610*/  MOV R173, 0x40 ;  /* 0x0000004000ad7802 */ /* 0x000fe20000000f00 */
[C---:B------:R-:W-:Y:S01]  /*3620*/  IMAD R209, R207.reuse, 0x28, RZ ;  /* 0x00000028cfd17824 */ /* 0x040fe200078e02ff */
[----:B------:R-:W-:Y:S01]  /*3630*/  LEA.HI R0, R0, R4, RZ, 0x3 ;  /* 0x0000000400007211 */ /* 0x000fe200078f18ff */
[----:B------:R-:W-:Y:S01]  /*3640*/  IMAD R208, R207, 0x30, RZ ;  /* 0x00000030cfd07824 */ /* 0x000fe200078e02ff */
[----:B------:R-:W-:Y:S01]  /*3650*/  IADD3 R229, R213, R204, RZ ;  /* 0x000000ccd5e57210 */ /* 0x000fe20007ffe0ff */
[----:B------:R-:W-:Y:S01]  /*3660*/  IMAD.MOV R198, RZ, RZ, -R198 ;  /* 0x000000ffffc67224 */ /* 0x000fe200078e0ac6 */
[----:B------:R-:W-:Y:S01]  /*3670*/  LOP3.LUT R0, R0, 0xfffffff8, RZ, 0xc0, !PT ;  /* 0xfffffff800007812 */ /* 0x000fe200078ec0ff */
[----:B------:R-:W-:-:S04]  /*3680*/  DEPBAR.LE SB0, 0x1 ;  /* 0x000080400000791a */ /* 0x000fc80000000000 */
[----:B------:R-:W-:Y:S01]  /*3690*/  BAR.SYNC.DEFER_BLOCKING 0x0 ;  /* 0x0000000000007b1d */ /* 0x000fe20000010000 */
[----:B------:R-:W-:Y:S01]  /*36a0*/  IMAD.IADD R0, R4, 0x1, -R0 ;  /* 0x0000000104007824 */ /* 0x000fe200078e0a00 */
[----:B------:R-:W-:Y:S01]  /*36b0*/  SEL R167, R167, R172, !P1 ;  /* 0x000000aca7a77207 */ /* 0x000fe20004800000 */
[----:B------:R-:W-:Y:S01]  /*36c0*/  IMAD.IADD R228, R213, 0x1, R229 ;  /* 0x00000001d5e47824 */ /* 0x000fe200078e02e5 */
[----:B------:R-:W-:Y:S01]  /*36d0*/  IADD3 R194, -R222, 0x80, R194 ;  /* 0x00000080dec27810 */ /* 0x000fe20007ffe1c2 */
[----:B------:R-:W-:Y:S01]  /*36e0*/  IMAD R207, R207, 0x38, RZ ;  /* 0x00000038cfcf7824 */ /* 0x000fe200078e02ff */
[C---:B------:R-:W-:Y:S01]  /*36f0*/  LOP3.LUT P0, RZ, R0.reuse, 0x2, RZ, 0xc0, !PT ;  /* 0x0000000200ff7812 */ /* 0x040fe2000780c0ff */
[----:B------:R-:W-:Y:S01]  /*3700*/  IMAD.MOV.U32 R215, RZ, RZ, c[0x0][0x2e4] ;  /* 0x0000b900ffd77624 */ /* 0x000fe200078e00ff */
[----:B------:R-:W-:Y:S01]  /*3710*/  LOP3.LUT P2, RZ, R0, 0x4, RZ, 0xc0, !PT ;  /* 0x0000000400ff7812 */ /* 0x000fe2000784c0ff */
[----:B------:R-:W-:Y:S01]  /*3720*/  IMAD.MOV.U32 R214, RZ, RZ, R220 ;  /* 0x000000ffffd67224 */ /* 0x000fe200078e00dc */
[----:B------:R-:W-:Y:S01]  /*3730*/  SEL R165, R165, 0xffffffe0, !P0 ;  /* 0xffffffe0a5a57807 */ /* 0x000fe20004000000 */
        /* <DEDUP_REMOVED lines=13> */
[----:B------:R1:W2:Y:S01]  /*3810*/  LDSM.16.M88.4 R132, [R170+0xa000] ;  /* 0x00a00000aa84783b */ /* 0x0002a20000000200 */
[----:B------:R-:W-:Y:S01]  /*3820*/  CS2R R72, SRZ ;  /* 0x0000000000487805 */ /* 0x000fe2000001ff00 */
[----:B------:R-:W-:Y:S01]  /*3830*/  CS2R R70, SRZ ;  /* 0x0000000000467805 */ /* 0x000fe2000001ff00 */
[----:B------:R-:W-:Y:S01]  /*3840*/  CS2R R68, SRZ ;  /* 0x0000000000447805 */ /* 0x000fe2000001ff00 */
[----:B------:R1:W3:Y:S01]  /*3850*/  LDSM.16.M88.4 R136, [R170+0xa800] ;  /* 0x00a80000aa88783b */ /* 0x0002e20000000200 */
[----:B------:R-:W-:Y:S01]  /*3860*/  CS2R R62, SRZ ;  /* 0x00000000003e7805 */ /* 0x000fe2000001ff00 */
[----:B------:R-:W-:Y:S01]  /*3870*/  CS2R R60, SRZ ;  /* 0x00000000003c7805 */ /* 0x000fe2000001ff00 */
[----:B------:R-:W-:Y:S01]  /*3880*/  CS2R R66, SRZ ;  /* 0x0000000000427805 */ /* 0x000fe2000001ff00 */
[----:B------:R1:W4:Y:S01]  /*3890*/  LDSM.16.M88.4 R140, [R164+0xa000] ;  /* 0x00a00000a48c783b */ /* 0x0003220000000200 */
[----:B------:R-:W-:Y:S01]  /*38a0*/  CS2R R64, SRZ ;  /* 0x0000000000407805 */ /* 0x000fe2000001ff00 */
[----:B------:R-:W-:Y:S01]  /*38b0*/  CS2R R58, SRZ ;  /* 0x00000000003a7805 */ /* 0x000fe2000001ff00 */
[----:B------:R-:W-:Y:S01]  /*38c0*/  CS2R R56, SRZ ;  /* 0x0000000000387805 */ /* 0x000fe2000001ff00 */
[----:B------:R1:W1:Y:S01]  /*38d0*/  LDSM.16.M88.4 R144, [R164+0xa800] ;  /* 0x00a80000a490783b */ /* 0x0002620000000200 */
        /* <DEDUP_REMOVED lines=13> */
[----:B------:R-:W-:Y:S01]  /*39b0*/  SHF.L.U32 R167, R167, 0x1, RZ ;  /* 0x00000001a7a77819 */ /* 0x000fe200000006ff */
[----:B------:R-:W-:Y:S01]  /*39c0*/  IMAD.SHL.U32 R166, R166, 0x2, RZ ;  /* 0x00000002a6a67824 */ /* 0x000fe200078e00ff */
[----:B------:R1:W1:Y:S01]  /*39d0*/  LDSM.16.M88.4 R160, [R2+0xa800] ;  /* 0x00a8000002a0783b */ /* 0x0002620000000200 */
[----:B------:R-:W-:Y:S01]  /*39e0*/  IADD3 R194, R194, -c[0x0][0x2e8], RZ ;  /* 0x8000ba00c2c27a10 */ /* 0x000fe20007ffe0ff */
[C---:B------:R-:W-:Y:S01]  /*39f0*/  IMAD.SHL.U32 R230, R176.reuse, 0x4, RZ ;  /* 0x00000004b0e67824 */ /* 0x040fe200078e00ff */
[----:B------:R-:W-:Y:S01]  /*3a00*/  SEL R173, R173, 0xffffffc0, !P2 ;  /* 0xffffffc0adad7807 */ /* 0x000fe20005000000 */
[----:B------:R-:W-:Y:S01]  /*3a10*/  IMAD.IADD R227, R213, 0x1, R228 ;  /* 0x00000001d5e37824 */ /* 0x000fe200078e02e4 */
[----:B------:R-:W-:-:S02]  /*3a20*/  SHF.L.U64.HI R231, R176, 0x2, R179 ;  /* 0x00000002b0e77819 */ /* 0x000fc400000102b3 */
[----:B------:R-:W-:Y:S02]  /*3a30*/  IADD3 R0, R169, R165, RZ ;  /* 0x000000a5a9007210 */ /* 0x000fe40007ffe0ff */
.L_x_168:
[----:B------:R-:W0:Y:S01]  /*3a40*/  LDGDEPBAR ;  /* 0x00000000000079af */ /* 0x000e220000000000 */
[----:B------:R-:W-:Y:S01]  /*3a50*/  IADD3 R4, P0, R230, R202, RZ ;  /* 0x000000cae6047210 */ /* 0x000fe20007f1e0ff */
[C---:B------:R-:W-:Y:S01]  /*3a60*/  IMAD.IADD R174, R167.reuse, 0x1, R165 ;  /* 0x00000001a7ae7824 */ /* 0x040fe200078e02a5 */
[----:B------:R-:W-:Y:S03]  /*3a70*/  IADD3 R124, R167, R173, RZ ;  /* 0x000000ada77c7210 */ /* 0x000fe60007ffe0ff */
[----:B------:R-:W-:Y:S01]  /*3a80*/  IMAD.X R5, R231, 0x1, R201, P0 ;  /* 0x00000001e7057824 */ /* 0x000fe200000e06c9 */
[----:B------:R-:W-:Y:S04]  /*3a90*/  DEPBAR.LE SB0, 0x0 ;  /* 0x000080000000791a */ /* 0x000fe80000000000 */
[----:B------:R-:W-:Y:S06]  /*3aa0*/  BAR.SYNC.DEFER_BLOCKING 0x0 ;  /* 0x0000000000007b1d */ /* 0x000fec0000010000 */
[----:B------:R-:W-:Y:S05]  /*3ab0*/  LDSM.16.M88.4 R32, [R167] ;  /* 0x00000000a720783b */ /* 0x000fea0000000200 */
[----:B-1----:R-:W1:Y:S05]  /*3ac0*/  LDSM.16.M88.4 R16, [R170+0x6000] ;  /* 0x00600000aa10783b */ /* 0x002e6a0000000200 */
[----:B------:R-:W4:Y:S05]  /*3ad0*/  LDSM.16.M88.4 R28, [R167+0x1000] ;  /* 0x00100000a71c783b */ /* 0x000f2a0000000200 */
[----:B-----5:R1:W5:Y:S05]  /*3ae0*/  LDG.E R241, [R4.64] ;  /* 0x0000000604f17981 */ /* 0x02036a000c1e1900 */
[----:B------:R1:W5:Y:S05]  /*3af0*/  LDG.E R240, [R4.64+0x20] ;  /* 0x0000200604f07981 */ /* 0x00036a000c1e1900 */
[----:B------:R1:W5:Y:S05]  /*3b00*/  LDG.E R239, [R4.64+0x80] ;  /* 0x0000800604ef7981 */ /* 0x00036a000c1e1900 */
[----:B------:R1:W5:Y:S05]  /*3b10*/  LDG.E R238, [R4.64+0xa0] ;  /* 0x0000a00604ee7981 */ /* 0x00036a000c1e1900 */
[----:B------:R-:W3:Y:S05]  /*3b20*/  LDSM.16.M88.4 R100, [R170+0x6800] ;  /* 0x00680000aa64783b */ /* 0x000eea0000000200 */
[----:B------:R-:W-:Y:S05]  /*3b30*/  LDSM.16.M88.4 R104, [R174] ;  /* 0x00000000ae68783b */ /* 0x000fea0000000200 */
[----:B------:R-:W2:Y:S05]  /*3b40*/  LDSM.16.M88.4 R108, [R164+0x6000] ;  /* 0x00600000a46c783b */ /* 0x000eaa0000000200 */
[----:B------:R-:W2:Y:S01]  /*3b50*/  LDSM.16.M88.4 R112, [R174+0x1000] ;  /* 0x00100000ae70783b */ /* 0x000ea20000000200 */
[-C--:B-1----:R-:W-:Y:S04]  /*3b60*/  HMMA.16816.F32 R4, R32, R16.reuse, RZ ;  /* 0x000000102004723c */ /* 0x082fe800000018ff */
[----:B------:R-:W1:Y:S05]  /*3b70*/  LDSM.16.M88.4 R116, [R164+0x6800] ;  /* 0x00680000a474783b */ /* 0x000e6a0000000200 */
[----:B------:R-:W-:Y:S01]  /*3b80*/  LDSM.16.M88.4 R120, [R3+0x6000] ;  /* 0x006000000378783b */ /* 0x000fe20000000200 */
[C---:B----4-:R-:W-:Y:S04]  /*3b90*/  HMMA.16816.F32 R8, R28.reuse, R16, RZ ;  /* 0x000000101c08723c */ /* 0x050fe800000018ff */
[----:B------:R-:W-:Y:S04]  /*3ba0*/  LDSM.16.M88.4 R128, [R3+0x6800] ;  /* 0x006800000380783b */ /* 0x000fe80000000200 */
[-C--:B------:R-:W-:Y:S08]  /*3bb0*/  HMMA.16816.F32 R12, R28, R18.reuse, RZ ;  /* 0x000000121c0c723c */ /* 0x080ff000000018ff */
[C---:B------:R-:W-:Y:S08]  /*3bc0*/  HMMA.16816.F32 R16, R32.reuse, R18, RZ ;  /* 0x000000122010723c */ /* 0x040ff000000018ff */
[-C--:B---3--:R-:W-:Y:S08]  /*3bd0*/  HMMA.16816.F32 R20, R32, R100.reuse, RZ ;  /* 0x000000642014723c */ /* 0x088ff000000018ff */
[C---:B------:R-:W-:Y:S08]  /*3be0*/  HMMA.16816.F32 R24, R28.reuse, R100, RZ ;  /* 0x000000641c18723c */ /* 0x040ff000000018ff */
[-C--:B------:R-:W-:Y:S08]  /*3bf0*/  HMMA.16816.F32 R28, R28, R102.reuse, RZ ;  /* 0x000000661c1c723c */ /* 0x080ff000000018ff */
[----:B------:R-:W-:Y:S01]  /*3c00*/  HMMA.16816.F32 R32, R32, R102, RZ ;  /* 0x000000662020723c */ /* 0x000fe200000018ff */
[----:B------:R-:W3:Y:S05]  /*3c10*/  LDSM.16.M88.4 R100, [R124] ;  /* 0x000000007c64783b */ /* 0x000eea0000000200 */
[----:B------:R-:W4:Y:S02]  /*3c20*/  LDSM.16.M88.4 R124, [R124+0x1000] ;  /* 0x001000007c7c783b */ /* 0x000f240000000200 */
[-C--:B--2---:R-:W-:Y:S08]  /*3c30*/  HMMA.16816.F32 R4, R104, R108.reuse, R4 ;  /* 0x0000006c6804723c */ /* 0x084ff00000001804 */
[C---:B------:R-:W-:Y:S08]  /*3c40*/  HMMA.16816.F32 R8, R112.reuse, R108, R8 ;  /* 0x0000006c7008723c */ /* 0x040ff00000001808 */
[-C--:B------:R-:W-:Y:S08]  /*3c50*/  HMMA.16816.F32 R12, R112, R110.reuse, R12 ;  /* 0x0000006e700c723c */ /* 0x080ff0000000180c */
[C---:B------:R-:W-:Y:S01]  /*3c60*/  HMMA.16816.F32 R16, R104.reuse, R110, R16 ;  /* 0x0000006e6810723c */ /* 0x040fe20000001810 */
[----:B------:R-:W-:Y:S07]  /*3c70*/  LDSM.16.M88.4 R108, [R2+0x6000] ;  /* 0x00600000026c783b */ /* 0x000fee0000000200 */
[-C--:B-1----:R-:W-:Y:S08]  /*3c80*/  HMMA.16816.F32 R20, R104, R116.reuse, R20 ;  /* 0x000000746814723c */ /* 0x082ff00000001814 */
[C---:B------:R-:W-:Y:S08]  /*3c90*/  HMMA.16816.F32 R24, R112.reuse, R116, R24 ;  /* 0x000000747018723c */ /* 0x040ff00000001818 */
[-C--:B------:R-:W-:Y:S07]  /*3ca0*/  HMMA.16816.F32 R28, R112, R118.reuse, R28 ;  /* 0x00000076701c723c */ /* 0x080fee000000181c */
[----:B------:R-:W-:Y:S01]  /*3cb0*/  IMAD.IADD R112, R174, 0x1, R173 ;  /* 0x00000001ae707824 */ /* 0x000fe200078e02ad */
[----:B------:R-:W-:Y:S01]  /*3cc0*/  HMMA.16816.F32 R32, R104, R118, R32 ;  /* 0x000000766820723c */ /* 0x000fe20000001820 */
[----:B------:R-:W-:Y:S05]  /*3cd0*/  LDSM.16.M88.4 R116, [R2+0x6800] ;  /* 0x006800000274783b */ /* 0x000fea0000000200 */
[----:B------:R-:W1:Y:S02]  /*3ce0*/  LDSM.16.M88.4 R104, [R112] ;  /* 0x000000007068783b */ /* 0x000e640000000200 */
[-C--:B---3--:R-:W-:Y:S03]  /*3cf0*/  HMMA.16816.F32 R4, R100, R120.reuse, R4 ;  /* 0x000000786404723c */ /* 0x088fe60000001804 */
[----:B------:R-:W2:Y:S05]  /*3d00*/  LDSM.16.M88.4 R112, [R112+0x1000] ;  /* 0x001000007070783b */ /* 0x000eaa0000000200 */
[C---:B----4-:R-:W-:Y:S07]  /*3d10*/  HMMA.16816.F32 R8, R124.reuse, R120, R8 ;  /* 0x000000787c08723c */ /* 0x050fee0000001808 */
[----:B------:R-:W-:Y:S01]  /*3d20*/  MOV R120, R236 ;  /* 0x000000ec00787202 */ /* 0x000fe20000000f00 */
[-C--:B------:R-:W-:Y:S04]  /*3d30*/  HMMA.16816.F32 R12, R124, R122.reuse, R12 ;  /* 0x0000007a7c0c723c */ /* 0x080fe8000000180c */
[----:B------:R-:W-:Y:S04]  /*3d40*/  IMAD.MOV.U32 R121, RZ, RZ, R237 ;  /* 0x000000ffff797224 */ /* 0x000fe800078e00ed */
[C---:B------:R-:W-:Y:S08]  /*3d50*/  HMMA.16816.F32 R16, R100.reuse, R122, R16 ;  /* 0x0000007a6410723c */ /* 0x040ff00000001810 */
[-C--:B------:R-:W-:Y:S08]  /*3d60*/  HMMA.16816.F32 R20, R100, R128.reuse, R20 ;  /* 0x000000806414723c */ /* 0x080ff00000001814 */
[C---:B------:R-:W-:Y:S08]  /*3d70*/  HMMA.16816.F32 R24, R124.reuse, R128, R24 ;  /* 0x000000807c18723c */ /* 0x040ff00000001818 */
[-C--:B------:R-:W-:Y:S08]  /*3d80*/  HMMA.16816.F32 R28, R124, R130.reuse, R28 ;  /* 0x000000827c1c723c */ /* 0x080ff0000000181c */
[----:B------:R-:W-:Y:S07]  /*3d90*/  HMMA.16816.F32 R32, R100, R130, R32 ;  /* 0x000000826420723c */ /* 0x000fee0000001820 */
[----:B------:R-:W-:Y:S01]  /*3da0*/  IMAD.MOV.U32 R100, RZ, RZ, c[0x0][0x2e4] ;  /* 0x0000b900ff647624 */ /* 0x000fe200078e00ff */
[-C--:B-1----:R-:W-:Y:S08]  /*3db0*/  HMMA.16816.F32 R4, R104, R108.reuse, R4 ;  /* 0x0000006c6804723c */ /* 0x082ff00000001804 */
[C---:B--2---:R-:W-:Y:S08]  /*3dc0*/  HMMA.16816.F32 R8, R112.reuse, R108, R8 ;  /* 0x0000006c7008723c */ /* 0x044ff00000001808 */
[-C--:B------:R-:W-:Y:S08]  /*3dd0*/  HMMA.16816.F32 R12, R112, R110.reuse, R12 ;  /* 0x0000006e700c723c */ /* 0x080ff0000000180c */
[C---:B------:R-:W-:Y:S08]  /*3de0*/  HMMA.16816.F32 R16, R104.reuse, R110, R16 ;  /* 0x0000006e6810723c */ /* 0x040ff00000001810 */
[-C--:B------:R-:W-:Y:S08]  /*3df0*/  HMMA.16816.F32 R20, R104, R116.reuse, R20 ;  /* 0x000000746814723c */ /* 0x080ff00000001814 */
[C---:B------:R-:W-:Y:S08]  /*3e00*/  HMMA.16816.F32 R24, R112.reuse, R116, R24 ;  /* 0x000000747018723c */ /* 0x040ff00000001818 */
[-C--:B------:R-:W-:Y:S07]  /*3e10*/  HMMA.16816.F32 R28, R112, R118.reuse, R28 ;  /* 0x00000076701c723c */ /* 0x080fee000000181c */
[----:B------:R-:W-:Y:S01]  /*3e20*/  SHF.L.U32 R115, R221, 0x6, RZ ;  /* 0x00000006dd737819 */ /* 0x000fe200000006ff */
[----:B------:R-:W-:Y:S04]  /*3e30*/  HMMA.16816.F32 R32, R104, R118, R32 ;  /* 0x000000766820723c */ /* 0x000fe80000001820 */
[----:B------:R-:W-:Y:S11]  /*3e40*/  ISETP.GE.AND P0, PT, R115, R194, PT ;  /* 0x000000c27300720c */ /* 0x000ff60003f06270 */
[----:B------:R-:W-:Y:S02]  /*3e50*/  @!UPT UIADD3 URZ, URZ, URZ, URZ ;  /* 0x0000003f3f3ff290 */ /* 0x000fe4000fffe03f */
[----:B------:R-:W-:-:S05]  /*3e60*/  @!P0 BRA `(.L_x_164) ;  /* 0x0000009000008947 */ /* 0x000fca0003800000 */
[C---:B------:R-:W-:Y:S01]  /*3e70*/  IADD3 R102, R196.reuse, 0x80, RZ ;  /* 0x00000080c4667810 */ /* 0x040fe20007ffe0ff */
[----:B------:R-:W-:Y:S01]  /*3e80*/  IMAD.IADD R100, R196, 0x1, R224 ;  /* 0x00000001c4647824 */ /* 0x000fe200078e02e0 */
[----:B------:R-:W-:Y:S02]  /*3e90*/  IADD3 R101, R115, 0x40, RZ ;  /* 0x0000004073657810 */ /* 0x000fe40007ffe0ff */
[----:B------:R-:W-:Y:S02]  /*3ea0*/  ISETP.LT.AND P0, PT, R102, R222, PT ;  /* 0x000000de6600720c */ /* 0x000fe40003f01270 */
[----:B------:R-:W-:Y:S04]  /*3eb0*/  IADD3 R100, R215, R100, -R222 ;  /* 0x00000064d7647210 */ /* 0x000fe80007ffe8de */
[----:B------:R-:W-:Y:S01]  /*3ec0*/  ISETP.GE.AND P1, PT, R101, R100, PT ;  /* 0x000000646500720c */ /* 0x000fe20003f26270 */
[----:B------:R-:W-:Y:S11]  /*3ed0*/  IMAD.MOV.U32 R100, RZ, RZ, R215 ;  /* 0x000000ffff647224 */ /* 0x000ff600078e00d7 */
[----:B------:R-:W-:Y:S01]  /*3ee0*/  @!UPT UIADD3 URZ, URZ, URZ, URZ ;  /* 0x0000003f3f3ff290 */ /* 0x000fe2000fffe03f */
[----:B------:R-:W-:-:S05]  /*3ef0*/  @!P1 BRA P0, `(.L_x_165) ;  /* 0x0000080000009947 */ /* 0x000fca0000000000 */
.L_x_164:
[--C-:B------:R-:W-:Y:S01]  /*3f00*/  IADD3 R107, R222, 0x1, -R224.reuse ;  /* 0x00000001de6b7810 */ /* 0x100fe20007ffe8e0 */
[----:B------:R-:W-:Y:S01]  /*3f10*/  IMAD.IADD R115, R176, 0x1, R115 ;  /* 0x00000001b0737824 */ /* 0x000fe200078e0273 */
[----:B------:R-:W-:Y:S01]  /*3f20*/  IADD3 R102, -R100, R222, -R224 ;  /* 0x000000de64667210 */ /* 0x000fe20007ffe9e0 */
[----:B------:R-:W-:Y:S01]  /*3f30*/  IMAD R114, R184, 0x80, R175 ;  /* 0x00000080b8727824 */ /* 0x000fe200078e02af */
[----:B------:R-:W-:Y:S01]  /*3f40*/  IADD3 R107, R107, c[0x0][0x2e8], RZ ;  /* 0x0000ba006b6b7a10 */ /* 0x000fe20007ffe0ff */
[----:B------:R-:W-:Y:S01]  /*3f50*/  IMAD.MOV.U32 R215, RZ, RZ, R100 ;  /* 0x000000ffffd77224 */ /* 0x000fe200078e0064 */
[C---:B------:R-:W-:Y:S01]  /*3f60*/  IADD3 R105, R115.reuse, 0x8, RZ ;  /* 0x0000000873697810 */ /* 0x040fe20007ffe0ff */
[C---:B------:R-:W-:Y:S01]  /*3f70*/  IMAD.IADD R116, R115.reuse, 0x1, R102 ;  /* 0x0000000173747824 */ /* 0x040fe200078e0266 */
[C---:B------:R-:W-:Y:S02]  /*3f80*/  IADD3 R103, R115.reuse, 0x20, RZ ;  /* 0x0000002073677810 */ /* 0x040fe40007ffe0ff */
[C---:B------:R-:W-:Y:S01]  /*3f90*/  IADD3 R101, R115.reuse, 0x28, RZ ;  /* 0x0000002873657810 */ /* 0x040fe20007ffe0ff */
[----:B------:R-:W-:Y:S01]  /*3fa0*/  IMAD.IADD R115, R115, 0x1, R107 ;  /* 0x0000000173737824 */ /* 0x000fe200078e026b */
[----:B------:R-:W-:Y:S01]  /*3fb0*/  IADD3 R113, R114, 0x1, RZ ;  /* 0x0000000172717810 */ /* 0x000fe20007ffe0ff */
[C-C-:B------:R-:W-:Y:S01]  /*3fc0*/  IMAD.IADD R106, R102.reuse, 0x1, R105.reuse ;  /* 0x00000001666a7824 */ /* 0x140fe200078e0269 */
[----:B------:R-:W-:Y:S01]  /*3fd0*/  IMNMX R116, RZ, R116, !PT ;  /* 0x00000074ff747217 */ /* 0x000fe20007800200 */
[----:B------:R-:W-:Y:S01]  /*3fe0*/  IMAD.IADD R105, R107, 0x1, R105 ;  /* 0x000000016b697824 */ /* 0x000fe200078e0269 */
[----:B------:R-:W-:Y:S01]  /*3ff0*/  IMNMX R115, R115, R222, PT ;  /* 0x000000de73737217 */ /* 0x000fe20003800200 */
[--C-:B------:R-:W-:Y:S01]  /*4000*/  IMAD.IADD R104, R102, 0x1, R103.reuse ;  /* 0x0000000166687824 */ /* 0x100fe200078e0267 */
[-C--:B------:R-:W-:Y:S01]  /*4010*/  ISETP.GE.AND P1, PT, R114, R116.reuse, PT ;  /* 0x000000747200720c */ /* 0x080fe20003f26270 */
[----:B------:R-:W-:Y:S01]  /*4020*/  IMAD.IADD R103, R107, 0x1, R103 ;  /* 0x000000016b677824 */ /* 0x000fe200078e0267 */
[-C--:B------:R-:W-:Y:S01]  /*4030*/  ISETP.GE.AND P0, PT, R113, R116.reuse, PT ;  /* 0x000000747100720c */ /* 0x080fe20003f06270 */
[--C-:B------:R-:W-:Y:S01]  /*4040*/  IMAD.IADD R102, R102, 0x1, R101.reuse ;  /* 0x0000000166667824 */ /* 0x100fe200078e0265 */
[C---:B------:R-:W-:Y:S01]  /*4050*/  IADD3 R112, R114.reuse, 0x8, RZ ;  /* 0x0000000872707810 */ /* 0x040fe20007ffe0ff */
[----:B------:R-:W-:Y:S01]  /*4060*/  IMAD.IADD R101, R107, 0x1, R101 ;  /* 0x000000016b657824 */ /* 0x000fe200078e0265 */
[C---:B------:R-:W-:Y:S02]  /*4070*/  IADD3 R111, R114.reuse, 0x9, RZ ;  /* 0x00000009726f7810 */ /* 0x040fe40007ffe0ff */
[C---:B------:R-:W-:Y:S02]  /*4080*/  IADD3 R110, R114.reuse, 0x10, RZ ;  /* 0x00000010726e7810 */ /* 0x040fe40007ffe0ff */
[C---:B------:R-:W-:Y:S02]  /*4090*/  IADD3 R109, R114.reuse, 0x11, RZ ;  /* 0x00000011726d7810 */ /* 0x040fe40007ffe0ff */
[C---:B------:R-:W-:Y:S02]  /*40a0*/  IADD3 R108, R114.reuse, 0x18, RZ ;  /* 0x00000018726c7810 */ /* 0x040fe40007ffe0ff */
[C---:B------:R-:W-:Y:S02]  /*40b0*/  IADD3 R107, R114.reuse, 0x19, RZ ;  /* 0x00000019726b7810 */ /* 0x040fe40007ffe0ff */
[-C--:B------:R-:W-:Y:S02]  /*40c0*/  ISETP.GE.OR P1, PT, R114, R115.reuse, !P1 ;  /* 0x000000737200720c */ /* 0x080fe40004f26670 */
[-C--:B------:R-:W-:Y:S02]  /*40d0*/  ISETP.GE.OR P0, PT, R113, R115.reuse, !P0 ;  /* 0x000000737100720c */ /* 0x080fe40004706670 */
[-C--:B------:R-:W-:Y:S02]  /*40e0*/  ISETP.GE.AND P6, PT, R112, R116.reuse, PT ;  /* 0x000000747000720c */ /* 0x080fe40003fc6270 */
[-C--:B------:R-:W-:Y:S02]  /*40f0*/  ISETP.GE.AND P5, PT, R111, R116.reuse, PT ;  /* 0x000000746f00720c */ /* 0x080fe40003fa6270 */
[-C--:B------:R-:W-:Y:S02]  /*4100*/  ISETP.GE.AND P4, PT, R110, R116.reuse, PT ;  /* 0x000000746e00720c */ /* 0x080fe40003f86270 */
[-C--:B------:R-:W-:Y:S02]  /*4110*/  ISETP.GE.AND P3, PT, R109, R116.reuse, PT ;  /* 0x000000746d00720c */ /* 0x080fe40003f66270 */
[----:B------:R-:W-:Y:S02]  /*4120*/  FSEL R4, R4, -INF , !P1 ;  /* 0xff80000004047808 */ /* 0x000fe40004800000 */
[-C--:B------:R-:W-:Y:S02]  /*4130*/  ISETP.GE.AND P1, PT, R108, R116.reuse, PT ;  /* 0x000000746c00720c */ /* 0x080fe40003f26270 */
[----:B------:R-:W-:Y:S02]  /*4140*/  FSEL R5, R5, -INF , !P0 ;  /* 0xff80000005057808 */ /* 0x000fe40004000000 */
[----:B------:R-:W-:Y:S02]  /*4150*/  ISETP.GE.AND P0, PT, R107, R116, PT ;  /* 0x000000746b00720c */ /* 0x000fe40003f06270 */
[----:B------:R-:W-:Y:S02]  /*4160*/  IMNMX R106, RZ, R106, !PT ;  /* 0x0000006aff6a7217 */ /* 0x000fe40007800200 */
[-C--:B------:R-:W-:Y:S02]  /*4170*/  ISETP.GE.OR P6, PT, R112, R115.reuse, !P6 ;  /* 0x000000737000720c */ /* 0x080fe400077c6670 */
[-C--:B------:R-:W-:Y:S02]  /*4180*/  ISETP.GE.OR P5, PT, R111, R115.reuse, !P5 ;  /* 0x000000736f00720c */ /* 0x080fe40006fa6670 */
[-C--:B------:R-:W-:Y:S02]  /*4190*/  ISETP.GE.OR P4, PT, R110, R115.reuse, !P4 ;  /* 0x000000736e00720c */ /* 0x080fe40006786670 */
[-C--:B------:R-:W-:Y:S02]  /*41a0*/  ISETP.GE.OR P3, PT, R109, R115.reuse, !P3 ;  /* 0x000000736d00720c */ /* 0x080fe40005f66670 */
[-C--:B------:R-:W-:Y:S02]  /*41b0*/  ISETP.GE.OR P1, PT, R108, R115.reuse, !P1 ;  /* 0x000000736c00720c */ /* 0x080fe40004f26670 */
[----:B------:R-:W-:Y:S02]  /*41c0*/  ISETP.GE.OR P0, PT, R107, R115, !P0 ;  /* 0x000000736b00720c */ /* 0x000fe40004706670 */
[----:B------:R-:W-:Y:S02]  /*41d0*/  IMNMX R105, R105, R222, PT ;  /* 0x000000de69697217 */ /* 0x000fe40003800200 */
[----:B------:R-:W-:Y:S02]  /*41e0*/  FSEL R16, R16, -INF , !P6 ;  /* 0xff80000010107808 */ /* 0x000fe40007000000 */
[-C--:B------:R-:W-:Y:S02]  /*41f0*/  ISETP.GE.AND P6, PT, R114, R106.reuse, PT ;  /* 0x0000006a7200720c */ /* 0x080fe40003fc6270 */
        /* <DEDUP_REMOVED lines=9> */
[----:B------:R-:W-:Y:S02]  /*4290*/  ISETP.GE.AND P0, PT, R109, R106, PT ;  /* 0x0000006a6d00720c */ /* 0x000fe40003f06270 */
[-C--:B------:R-:W-:Y:S02]  /*42a0*/  ISETP.GE.OR P6, PT, R114, R105.reuse, !P6 ;  /* 0x000000697200720c */ /* 0x080fe400077c6670 */
[-C--:B------:R-:W-:Y:S02]  /*42b0*/  ISETP.GE.OR P5, PT, R113, R105.reuse, !P5 ;  /* 0x000000697100720c */ /* 0x080fe40006fa6670 */
[----:B------:R-:W-:Y:S02]  /*42c0*/  IMNMX R104, RZ, R104, !PT ;  /* 0x00000068ff687217 */ /* 0x000fe40007800200 */
[-C--:B------:R-:W-:Y:S02]  /*42d0*/  ISETP.GE.OR P4, PT, R112, R105.reuse, !P4 ;  /* 0x000000697000720c */ /* 0x080fe40006786670 */
[-C--:B------:R-:W-:Y:S02]  /*42e0*/  ISETP.GE.OR P3, PT, R111, R105.reuse, !P3 ;  /* 0x000000696f00720c */ /* 0x080fe40005f66670 */
[-C--:B------:R-:W-:Y:S02]  /*42f0*/  ISETP.GE.OR P1, PT, R110, R105.reuse, !P1 ;  /* 0x000000696e00720c */ /* 0x080fe40004f26670 */
[-C--:B------:R-:W-:Y:S02]  /*4300*/  ISETP.GE.OR P0, PT, R109, R105.reuse, !P0 ;  /* 0x000000696d00720c */ /* 0x080fe40004706670 */
[----:B------:R-:W-:Y:S02]  /*4310*/  FSEL R6, R6, -INF , !P6 ;  /* 0xff80000006067808 */ /* 0x000fe40007000000 */
[-C--:B------:R-:W-:Y:S02]  /*4320*/  ISETP.GE.AND P6, PT, R108, R106.reuse, PT ;  /* 0x0000006a6c00720c */ /* 0x080fe40003fc6270 */
[----:B------:R-:W-:Y:S02]  /*4330*/  FSEL R7, R7, -INF , !P5 ;  /* 0xff80000007077808 */ /* 0x000fe40006800000 */
[----:B------:R-:W-:Y:S02]  /*4340*/  ISETP.GE.AND P5, PT, R107, R106, PT ;  /* 0x0000006a6b00720c */ /* 0x000fe40003fa6270 */
        /* <DEDUP_REMOVED lines=10> */
[----:B------:R-:W-:Y:S02]  /*43f0*/  ISETP.GE.OR P5, PT, R107, R105, !P5 ;  /* 0x000000696b00720c */ /* 0x000fe40006fa6670 */
[-C--:B------:R-:W-:Y:S02]  /*4400*/  ISETP.GE.OR P4, PT, R114, R103.reuse, !P4 ;  /* 0x000000677200720c */ /* 0x080fe40006786670 */
[-C--:B------:R-:W-:Y:S02]  /*4410*/  ISETP.GE.OR P3, PT, R113, R103.reuse, !P3 ;  /* 0x000000677100720c */ /* 0x080fe40005f66670 */
[-C--:B------:R-:W-:Y:S02]  /*4420*/  ISETP.GE.OR P1, PT, R112, R103.reuse, !P1 ;  /* 0x000000677000720c */ /* 0x080fe40004f26670 */
[----:B------:R-:W-:Y:S02]  /*4430*/  IMNMX R102, RZ, R102, !PT ;  /* 0x00000066ff667217 */ /* 0x000fe40007800200 */
[-C--:B------:R-:W-:Y:S02]  /*4440*/  ISETP.GE.OR P0, PT, R111, R103.reuse, !P0 ;  /* 0x000000676f00720c */ /* 0x080fe40004706670 */
        /* <DEDUP_REMOVED lines=13> */
[-C--:B------:R-:W-:Y:S02]  /*4520*/  ISETP.GE.OR P6, PT, R110, R103.reuse, !P6 ;  /* 0x000000676e00720c */ /* 0x080fe400077c6670 */
[-C--:B------:R-:W-:Y:S02]  /*4530*/  ISETP.GE.OR P5, PT, R109, R103.reuse, !P5 ;  /* 0x000000676d00720c */ /* 0x080fe40006fa6670 */
[-C--:B------:R-:W-:Y:S02]  /*4540*/  ISETP.GE.OR P4, PT, R108, R103.reuse, !P4 ;  /* 0x000000676c00720c */ /* 0x080fe40006786670 */
[----:B------:R-:W-:Y:S02]  /*4550*/  ISETP.GE.OR P3, PT, R107, R103, !P3 ;  /* 0x000000676b00720c */ /* 0x000fe40005f66670 */
[-C--:B------:R-:W-:Y:S02]  /*4560*/  ISETP.GE.OR P1, PT, R114, R101.reuse, !P1 ;  /* 0x000000657200720c */ /* 0x080fe40004f26670 */
        /* <DEDUP_REMOVED lines=15> */
[-C--:B------:R-:W-:Y:S02]  /*4660*/  ISETP.GE.OR P4, PT, R110, R101.reuse, !P4 ;  /* 0x000000656e00720c */ /* 0x080fe40006786670 */
[-C--:B------:R-:W-:Y:S02]  /*4670*/  ISETP.GE.OR P3, PT, R109, R101.reuse, !P3 ;  /* 0x000000656d00720c */ /* 0x080fe40005f66670 */
[-C--:B------:R-:W-:Y:S02]  /*4680*/  ISETP.GE.OR P1, PT, R108, R101.reuse, !P1 ;  /* 0x000000656c00720c */ /* 0x080fe40004f26670 */
[----:B------:R-:W-:Y:S02]  /*4690*/  ISETP.GE.OR P0, PT, R107, R101, !P0 ;  /* 0x000000656b00720c */ /* 0x000fe40004706670 */
[----:B------:R-:W-:Y:S02]  /*46a0*/  FSEL R14, R14, -INF , !P6 ;  /* 0xff8000000e0e7808 */ /* 0x000fe40007000000 */
[----:B------:R-:W-:Y:S02]  /*46b0*/  FSEL R15, R15, -INF , !P5 ;  /* 0xff8000000f0f7808 */ /* 0x000fe40006800000 */
[----:B------:R-:W-:Y:S02]  /*46c0*/  FSEL R26, R26, -INF , !P4 ;  /* 0xff8000001a1a7808 */ /* 0x000fe40006000000 */
[----:B------:R-:W-:Y:S02]  /*46d0*/  FSEL R27, R27, -INF , !P3 ;  /* 0xff8000001b1b7808 */ /* 0x000fe40005800000 */
[----:B------:R-:W-:Y:S02]  /*46e0*/  FSEL R30, R30, -INF , !P1 ;  /* 0xff8000001e1e7808 */ /* 0x000fe40004800000 */
[----:B------:R-:W-:Y:S02]  /*46f0*/  FSEL R31, R31, -INF , !P0 ;  /* 0xff8000001f1f7808 */ /* 0x000fe40004000000 */
.L_x_165:
[C---:B------:R-:W-:Y:S01]  /*4700*/  FMUL.FTZ R101, R218.reuse, 1.4426950216293334961 ;  /* 0x3fb8aa3bda657820 */ /* 0x040fe20000410000 */
[----:B------:R-:W-:Y:S01]  /*4710*/  FSETP.NEU.FTZ.AND P0, PT, R218, -INF , PT ;  /* 0xff800000da00780b */ /* 0x000fe20003f1d000 */
[----:B------:R-:W-:Y:S01]  /*4720*/  FMUL.FTZ R100, R219, 1.4426950216293334961 ;  /* 0x3fb8aa3bdb647820 */ /* 0x000fe20000410000 */
[----:B------:R-:W-:Y:S02]  /*4730*/  SHF.L.U32 R109, R172, 0x1, RZ ;  /* 0x00000001ac6d7819 */ /* 0x000fe400000006ff */
[----:B------:R-:W-:Y:S02]  /*4740*/  FSEL R101, R101, RZ, P0 ;  /* 0x000000ff65657208 */ /* 0x000fe40000000000 */
[----:B------:R-:W-:Y:S02]  /*4750*/  FSETP.NEU.FTZ.AND P0, PT, R219, -INF , PT ;  /* 0xff800000db00780b */ /* 0x000fe40003f1d000 */
[----:B------:R-:W-:Y:S01]  /*4760*/  IADD3 R108, R165, R109, RZ ;  /* 0x0000006da56c7210 */ /* 0x000fe20007ffe0ff */
[--C-:B------:R-:W-:Y:S01]  /*4770*/  FFMA.FTZ R117, R5, c[0x0][0x23c], -R101.reuse ;  /* 0x00008f0005757a23 */ /* 0x100fe20000010865 */
[----:B------:R-:W-:Y:S01]  /*4780*/  FSEL R100, R100, RZ, P0 ;  /* 0x000000ff64647208 */ /* 0x000fe20000000000 */
[C---:B------:R-:W-:Y:S01]  /*4790*/  FMUL.FTZ R5, R216.reuse, 1.4426950216293334961 ;  /* 0x3fb8aa3bd8057820 */ /* 0x040fe20000410000 */
[----:B------:R-:W-:Y:S01]  /*47a0*/  FSETP.NEU.FTZ.AND P0, PT, R216, -INF , PT ;  /* 0xff800000d800780b */ /* 0x000fe20003f1d000 */
[----:B------:R-:W-:Y:S01]  /*47b0*/  FFMA.FTZ R115, R4, c[0x0][0x23c], -R101 ;  /* 0x00008f0004737a23 */ /* 0x000fe20000010865 */
[----:B------:R-:W-:Y:S01]  /*47c0*/  MOV R173, 0x40 ;  /* 0x0000004000ad7802 */ /* 0x000fe20000000f00 */
[----:B------:R-:W-:Y:S01]  /*47d0*/  MUFU.EX2 R117, R117 ;  /* 0x0000007500757308 */ /* 0x000fe20000000800 */
[----:B------:R-:W-:Y:S01]  /*47e0*/  FSEL R5, R5, RZ, P0 ;  /* 0x000000ff05057208 */ /* 0x000fe20000000000 */
[--C-:B------:R-:W-:Y:S01]  /*47f0*/  FFMA.FTZ R122, R6, c[0x0][0x23c], -R100.reuse ;  /* 0x00008f00067a7a23 */ /* 0x100fe20000010864 */
[----:B------:R-:W-:Y:S01]  /*4800*/  SEL R173, R173, 0xffffffc0, !P2 ;  /* 0xffffffc0adad7807 */ /* 0x000fe20005000000 */
[--C-:B------:R-:W-:Y:S01]  /*4810*/  FFMA.FTZ R126, R7, c[0x0][0x23c], -R100.reuse ;  /* 0x00008f00077e7a23 */ /* 0x100fe20000010864 */
[----:B------:R-:W-:Y:S01]  /*4820*/  FSETP.NEU.FTZ.AND P0, PT, R217, -INF , PT ;  /* 0xff800000d900780b */ /* 0x000fe20003f1d000 */
[--C-:B------:R-:W-:Y:S01]  /*4830*/  FFMA.FTZ R247, R28, c[0x0][0x23c], -R5.reuse ;  /* 0x00008f001cf77a23 */ /* 0x100fe20000010805 */
[----:B------:R-:W-:Y:S01]  /*4840*/  ISETP.GT.AND P6, PT, R221, R195, PT ;  /* 0x000000c3dd00720c */ /* 0x000fe20003fc4270 */
[--C-:B------:R-:W-:Y:S02]  /*4850*/  FFMA.FTZ R128, R8, c[0x0][0x23c], -R5.reuse ;  /* 0x00008f0008807a23 */ /* 0x100fe40000010805 */
[----:B------:R-:W1:Y:S01]  /*4860*/  MUFU.EX2 R115, R115 ;  /* 0x0000007300737308 */ /* 0x000e620000000800 */
[--C-:B------:R-:W-:Y:S02]  /*4870*/  FFMA.FTZ R131, R9, c[0x0][0x23c], -R5.reuse ;  /* 0x00008f0009837a23 */ /* 0x100fe40000010805 */
[--C-:B------:R-:W-:Y:S02]  /*4880*/  FFMA.FTZ R127, R12, c[0x0][0x23c], -R5.reuse ;  /* 0x00008f000c7f7a23 */ /* 0x100fe40000010805 */
[--C-:B------:R-:W-:Y:S02]  /*4890*/  FFMA.FTZ R130, R13, c[0x0][0x23c], -R5.reuse ;  /* 0x00008f000d827a23 */ /* 0x100fe40000010805 */
[--C-:B------:R-:W-:Y:S02]  /*48a0*/  FFMA.FTZ R243, R24, c[0x0][0x23c], -R5.reuse ;  /* 0x00008f0018f37a23 */ /* 0x100fe40000010805 */
[--C-:B------:R-:W-:Y:S01]  /*48b0*/  FFMA.FTZ R244, R25, c[0x0][0x23c], -R5.reuse ;  /* 0x00008f0019f47a23 */ /* 0x100fe20000010805 */
[----:B------:R-:W-:Y:S01]  /*48c0*/  MUFU.EX2 R122, R122 ;  /* 0x0000007a007a7308 */ /* 0x000fe20000000800 */
[----:B------:R-:W-:Y:S02]  /*48d0*/  FFMA.FTZ R5, R29, c[0x0][0x23c], -R5 ;  /* 0x00008f001d057a23 */ /* 0x000fe40000010805 */
[--C-:B------:R-:W-:Y:S02]  /*48e0*/  FFMA.FTZ R129, R32, c[0x0][0x23c], -R101.reuse ;  /* 0x00008f0020817a23 */ /* 0x100fe40000010865 */
[--C-:B------:R-:W-:Y:S02]  /*48f0*/  FFMA.FTZ R237, R34, c[0x0][0x23c], -R100.reuse ;  /* 0x00008f0022ed7a23 */ /* 0x100fe40000010864 */
[--C-:B------:R-:W-:Y:S02]  /*4900*/  FFMA.FTZ R113, R16, c[0x0][0x23c], -R101.reuse ;  /* 0x00008f0010717a23 */ /* 0x100fe40000010865 */
[--C-:B------:R-:W-:Y:S01]  /*4910*/  FFMA.FTZ R110, R17, c[0x0][0x23c], -R101.reuse ;  /* 0x00008f00116e7a23 */ /* 0x100fe20000010865 */
[----:B------:R-:W2:Y:S01]  /*4920*/  MUFU.EX2 R126, R126 ;  /* 0x0000007e007e7308 */ /* 0x000ea20000000800 */
[--C-:B------:R-:W-:Y:S02]  /*4930*/  FFMA.FTZ R111, R18, c[0x0][0x23c], -R100.reuse ;  /* 0x00008f00126f7a23 */ /* 0x100fe40000010864 */
[--C-:B------:R-:W-:Y:S02]  /*4940*/  FFMA.FTZ R112, R19, c[0x0][0x23c], -R100.reuse ;  /* 0x00008f0013707a23 */ /* 0x100fe40000010864 */
[--C-:B------:R-:W-:Y:S02]  /*4950*/  FFMA.FTZ R114, R20, c[0x0][0x23c], -R101.reuse ;  /* 0x00008f0014727a23 */ /* 0x100fe40000010865 */
[--C-:B------:R-:W-:Y:S02]  /*4960*/  FFMA.FTZ R116, R21, c[0x0][0x23c], -R101.reuse ;  /* 0x00008f0015747a23 */ /* 0x100fe40000010865 */
[----:B------:R-:W-:Y:S01]  /*4970*/  FFMA.FTZ R101, R33, c[0x0][0x23c], -R101 ;  /* 0x00008f0021657a23 */ /* 0x000fe20000010865 */
[----:B------:R2:W-:Y:S01]  /*4980*/  MUFU.EX2 R248, R5 ;  /* 0x0000000500f87308 */ /* 0x0005e20000000800 */
[----:B------:R-:W-:Y:S02]  /*4990*/  FMUL.FTZ R4, R217, 1.4426950216293334961 ;  /* 0x3fb8aa3bd9047820 */ /* 0x000fe40000410000 */
[--C-:B------:R-:W-:Y:S02]  /*49a0*/  FFMA.FTZ R119, R22, c[0x0][0x23c], -R100.reuse ;  /* 0x00008f0016777a23 */ /* 0x100fe40000010864 */
[--C-:B------:R-:W-:Y:S01]  /*49b0*/  FFMA.FTZ R125, R23, c[0x0][0x23c], -R100.reuse ;  /* 0x00008f00177d7a23 */ /* 0x100fe20000010864 */
[----:B------:R-:W-:Y:S01]  /*49c0*/  FSEL R4, R4, RZ, P0 ;  /* 0x000000ff04047208 */ /* 0x000fe20000000000 */
[----:B------:R-:W-:Y:S03]  /*49d0*/  FFMA.FTZ R100, R35, c[0x0][0x23c], -R100 ;  /* 0x00008f0023647a23 */ /* 0x000fe60000010864 */
[----:B------:R-:W-:Y:S01]  /*49e0*/  MUFU.EX2 R113, R113 ;  /* 0x0000007100717308 */ /* 0x000fe20000000800 */
[--C-:B------:R-:W-:Y:S02]  /*49f0*/  FFMA.FTZ R249, R30, c[0x0][0x23c], -R4.reuse ;  /* 0x00008f001ef97a23 */ /* 0x100fe40000010804 */
[--C-:B------:R-:W-:Y:S02]  /*4a00*/  FFMA.FTZ R236, R10, c[0x0][0x23c], -R4.reuse ;  /* 0x00008f000aec7a23 */ /* 0x100fe40000010804 */
[--C-:B------:R-:W-:Y:S02]  /*4a10*/  FFMA.FTZ R124, R11, c[0x0][0x23c], -R4.reuse ;  /* 0x00008f000b7c7a23 */ /* 0x100fe40000010804 */
[--C-:B------:R-:W-:Y:S02]  /*4a20*/  FFMA.FTZ R118, R14, c[0x0][0x23c], -R4.reuse ;  /* 0x00008f000e767a23 */ /* 0x100fe40000010804 */
[--C-:B------:R-:W-:Y:S01]  /*4a30*/  FFMA.FTZ R123, R15, c[0x0][0x23c], -R4.reuse ;  /* 0x00008f000f7b7a23 */ /* 0x100fe20000010804 */
[----:B------:R-:W-:Y:S01]  /*4a40*/  MUFU.EX2 R110, R110 ;  /* 0x0000006e006e7308 */ /* 0x000fe20000000800 */
[--C-:B------:R-:W-:Y:S02]  /*4a50*/  FFMA.FTZ R245, R26, c[0x0][0x23c], -R4.reuse ;  /* 0x00008f001af57a23 */ /* 0x100fe40000010804 */
[--C-:B------:R-:W-:Y:S02]  /*4a60*/  FFMA.FTZ R246, R27, c[0x0][0x23c], -R4.reuse ;  /* 0x00008f001bf67a23 */ /* 0x100fe40000010804 */
[----:B------:R-:W-:Y:S05]  /*4a70*/  FFMA.FTZ R4, R31, c[0x0][0x23c], -R4 ;  /* 0x00008f001f047a23 */ /* 0x000fea0000010804 */
[----:B------:R-:W-:Y:S10]  /*4a80*/  MUFU.EX2 R111, R111 ;  /* 0x0000006f006f7308 */ /* 0x000ff40000000800 */
[----:B------:R-:W-:Y:S10]  /*4a90*/  MUFU.EX2 R112, R112 ;  /* 0x0000007000707308 */ /* 0x000ff40000000800 */
[----:B------:R-:W-:Y:S10]  /*4aa0*/  MUFU.EX2 R128, R128 ;  /* 0x0000008000807308 */ /* 0x000ff40000000800 */
[----:B------:R-:W3:Y:S10]  /*4ab0*/  MUFU.EX2 R131, R131 ;  /* 0x0000008300837308 */ /* 0x000ef40000000800 */
[----:B------:R-:W-:Y:S10]  /*4ac0*/  MUFU.EX2 R236, R236 ;  /* 0x000000ec00ec7308 */ /* 0x000ff40000000800 */
[----:B------:R-:W4:Y:S10]  /*4ad0*/  MUFU.EX2 R124, R124 ;  /* 0x0000007c007c7308 */ /* 0x000f340000000800 */
[----:B------:R-:W-:Y:S10]  /*4ae0*/  MUFU.EX2 R127, R127 ;  /* 0x0000007f007f7308 */ /* 0x000ff40000000800 */
[----:B------:R-:W1:Y:S10]  /*4af0*/  MUFU.EX2 R130, R130 ;  /* 0x0000008200827308 */ /* 0x000e740000000800 */
[----:B------:R1:W-:Y:S10]  /*4b00*/  MUFU.EX2 R250, R4 ;  /* 0x0000000400fa7308 */ /* 0x0003f40000000800 */
[----:B------:R-:W-:Y:S10]  /*4b10*/  MUFU.EX2 R118, R118 ;  /* 0x0000007600767308 */ /* 0x000ff40000000800 */
[----:B------:R-:W-:Y:S10]  /*4b20*/  MUFU.EX2 R123, R123 ;  /* 0x0000007b007b7308 */ /* 0x000ff40000000800 */
[----:B------:R-:W-:Y:S10]  /*4b30*/  MUFU.EX2 R114, R114 ;  /* 0x0000007200727308 */ /* 0x000ff40000000800 */
[----:B------:R-:W-:Y:S10]  /*4b40*/  MUFU.EX2 R116, R116 ;  /* 0x0000007400747308 */ /* 0x000ff40000000800 */
[----:B------:R-:W-:Y:S10]  /*4b50*/  MUFU.EX2 R119, R119 ;  /* 0x0000007700777308 */ /* 0x000ff40000000800 */
[----:B------:R-:W1:Y:S10]  /*4b60*/  MUFU.EX2 R125, R125 ;  /* 0x0000007d007d7308 */ /* 0x000e740000000800 */
[----:B------:R-:W-:Y:S10]  /*4b70*/  MUFU.EX2 R174, R101 ;  /* 0x0000006500ae7308 */ /* 0x000ff40000000800 */
[----:B------:R-:W-:Y:S10]  /*4b80*/  MUFU.EX2 R242, R100 ;  /* 0x0000006400f27308 */ /* 0x000ff40000000800 */
[----:B------:R-:W1:Y:S10]  /*4b90*/  MUFU.EX2 R129, R129 ;  /* 0x0000008100817308 */ /* 0x000e740000000800 */
[----:B------:R-:W1:Y:S10]  /*4ba0*/  MUFU.EX2 R237, R237 ;  /* 0x000000ed00ed7308 */ /* 0x000e740000000800 */
[----:B------:R-:W-:Y:S10]  /*4bb0*/  MUFU.EX2 R243, R243 ;  /* 0x000000f300f37308 */ /* 0x000ff40000000800 */
[----:B------:R-:W1:Y:S10]  /*4bc0*/  MUFU.EX2 R244, R244 ;  /* 0x000000f400f47308 */ /* 0x000e740000000800 */
[----:B------:R-:W-:Y:S10]  /*4bd0*/  MUFU.EX2 R245, R245 ;  /* 0x000000f500f57308 */ /* 0x000ff40000000800 */
[----:B------:R-:W3:Y:S10]  /*4be0*/  MUFU.EX2 R246, R246 ;  /* 0x000000f600f67308 */ /* 0x000ef40000000800 */
[----:B------:R-:W4:Y:S10]  /*4bf0*/  MUFU.EX2 R247, R247 ;  /* 0x000000f700f77308 */ /* 0x000f340000000800 */
[----:B------:R-:W4:Y:S01]  /*4c00*/  MUFU.EX2 R249, R249 ;  /* 0x000000f900f97308 */ /* 0x000f220000000800 */
[----:B-1----:R-:W-:Y:S02]  /*4c10*/  F2FP.PACK_AB R6, R117, R115 ;  /* 0x000000737506723e */ /* 0x002fe400000000ff */
[----:B--2---:R-:W-:Y:S02]  /*4c20*/  F2FP.PACK_AB R5, R126, R122 ;  /* 0x0000007a7e05723e */ /* 0x004fe400000000ff */
[----:B---3--:R-:W-:Y:S01]  /*4c30*/  F2FP.PACK_AB R8, R131, R128 ;  /* 0x000000808308723e */ /* 0x008fe200000000ff */
[----:B------:R1:W-:Y:S01]  /*4c40*/  STS [R188+0xe000], R6 ;  /* 0x00e00006bc007388 */ /* 0x0003e20000000800 */
[----:B----4-:R-:W-:Y:S02]  /*4c50*/  F2FP.PACK_AB R7, R124, R236 ;  /* 0x000000ec7c07723e */ /* 0x010fe400000000ff */
[----:B------:R-:W-:Y:S01]  /*4c60*/  F2FP.PACK_AB R4, R130, R127 ;  /* 0x0000007f8204723e */ /* 0x000fe200000000ff */
[----:B------:R2:W-:Y:S01]  /*4c70*/  STS [R188+0xe400], R5 ;  /* 0x00e40005bc007388 */ /* 0x0005e20000000800 */
[----:B-1----:R-:W-:Y:S02]  /*4c80*/  F2FP.PACK_AB R6, R110, R113 ;  /* 0x000000716e06723e */ /* 0x002fe400000000ff */
[----:B--2---:R-:W-:Y:S03]  /*4c90*/  F2FP.PACK_AB R5, R112, R111 ;  /* 0x0000006f7005723e */ /* 0x004fe600000000ff */
[----:B------:R1:W-:Y:S04]  /*4ca0*/  STS [R193+0xe000], R6 ;  /* 0x00e00006c1007388 */ /* 0x0003e80000000800 */
[----:B------:R2:W-:Y:S04]  /*4cb0*/  STS [R193+0xe400], R5 ;  /* 0x00e40005c1007388 */ /* 0x0005e80000000800 */
[----:B------:R3:W-:Y:S04]  /*4cc0*/  STS [R188+0xf000], R8 ;  /* 0x00f00008bc007388 */ /* 0x0007e80000000800 */
[----:B------:R4:W-:Y:S04]  /*4cd0*/  STS [R188+0xf400], R7 ;  /* 0x00f40007bc007388 */ /* 0x0009e80000000800 */
[----:B------:R4:W-:Y:S01]  /*4ce0*/  STS [R193+0xf000], R4 ;  /* 0x00f00004c1007388 */ /* 0x0009e20000000800 */
[----:B-1----:R-:W-:Y:S02]  /*4cf0*/  F2FP.PACK_AB R6, R125, R119 ;  /* 0x000000777d06723e */ /* 0x002fe400000000ff */
[----:B--2---:R-:W-:Y:S02]  /*4d00*/  F2FP.PACK_AB R5, R174, R129 ;  /* 0x00000081ae05723e */ /* 0x004fe400000000ff */
[----:B---3--:R-:W-:Y:S02]  /*4d10*/  F2FP.PACK_AB R8, R123, R118 ;  /* 0x000000767b08723e */ /* 0x008fe400000000ff */
[----:B----4-:R-:W-:Y:S03]  /*4d20*/  F2FP.PACK_AB R7, R116, R114 ;  /* 0x000000727407723e */ /* 0x010fe600000000ff */
[----:B------:R-:W-:Y:S01]  /*4d30*/  STS [R193+0xf400], R8 ;  /* 0x00f40008c1007388 */ /* 0x000fe20000000800 */
[----:B------:R-:W-:Y:S03]  /*4d40*/  F2FP.PACK_AB R4, R242, R237 ;  /* 0x000000edf204723e */ /* 0x000fe600000000ff */
[----:B------:R1:W-:Y:S04]  /*4d50*/  STS [R192+0xe000], R7 ;  /* 0x00e00007c0007388 */ /* 0x0003e80000000800 */
[----:B------:R2:W-:Y:S04]  /*4d60*/  STS [R192+0xe400], R6 ;  /* 0x00e40006c0007388 */ /* 0x0005e80000000800 */
[----:B------:R3:W-:Y:S04]  /*4d70*/  STS [R226+0xe000], R5 ;  /* 0x00e00005e2007388 */ /* 0x0007e80000000800 */
[----:B------:R4:W-:Y:S01]  /*4d80*/  STS [R226+0xe400], R4 ;  /* 0x00e40004e2007388 */ /* 0x0009e20000000800 */
[----:B-1----:R-:W-:Y:S02]  /*4d90*/  F2FP.PACK_AB R7, R244, R243 ;  /* 0x000000f3f407723e */ /* 0x002fe400000000ff */
[----:B--2---:R-:W-:Y:S03]  /*4da0*/  F2FP.PACK_AB R6, R246, R245 ;  /* 0x000000f5f606723e */ /* 0x004fe600000000ff */
[----:B------:R-:W-:Y:S01]  /*4db0*/  STS [R192+0xf000], R7 ;  /* 0x00f00007c0007388 */ /* 0x000fe20000000800 */
[----:B---3--:R-:W-:Y:S03]  /*4dc0*/  F2FP.PACK_AB R5, R248, R247 ;  /* 0x000000f7f805723e */ /* 0x008fe600000000ff */
[----:B------:R-:W-:Y:S01]  /*4dd0*/  STS [R192+0xf400], R6 ;  /* 0x00f40006c0007388 */ /* 0x000fe20000000800 */
[----:B----4-:R-:W-:Y:S03]  /*4de0*/  F2FP.PACK_AB R4, R250, R249 ;  /* 0x000000f9fa04723e */ /* 0x010fe600000000ff */
[----:B------:R-:W-:Y:S04]  /*4df0*/  STS [R226+0xf000], R5 ;  /* 0x00f00005e2007388 */ /* 0x000fe80000000800 */
[----:B------:R-:W-:Y:S04]  /*4e00*/  STS [R226+0xf400], R4 ;  /* 0x00f40004e2007388 */ /* 0x000fe80000000800 */
[----:B------:R-:W1:Y:S08]  /*4e10*/  LDSM.16.M88.4 R32, [R109+0x4000] ;  /* 0x004000006d20783b */ /* 0x000e700000000200 */
[----:B------:R2:W3:Y:S08]  /*4e20*/  LDSM.16.M88.4 R28, [R109+0x5000] ;  /* 0x005000006d1c783b */ /* 0x0004f00000000200 */
[----:B------:R-:W4:Y:S08]  /*4e30*/  LDSM.16.M88.4 R100, [R108+0x4000] ;  /* 0x004000006c64783b */ /* 0x000f300000000200 */
[----:B------:R3:W4:Y:S01]  /*4e40*/  LDSM.16.M88.4 R104, [R108+0x5000] ;  /* 0x005000006c68783b */ /* 0x0007220000000200 */
[C---:B--2---:R-:W-:Y:S01]  /*4e50*/  IADD3 R109, R173.reuse, R109, RZ ;  /* 0x0000006dad6d7210 */ /* 0x044fe20007ffe0ff */
[-C--:B-1----:R-:W-:Y:S03]  /*4e60*/  HMMA.16816.F32 R4, R32, R132.reuse, RZ ;  /* 0x000000842004723c */ /* 0x082fe600000018ff */
[----:B---3--:R-:W-:Y:S05]  /*4e70*/  IADD3 R108, R173, R108, RZ ;  /* 0x0000006cad6c7210 */ /* 0x008fea0007ffe0ff */
[C---:B------:R-:W-:Y:S08]  /*4e80*/  HMMA.16816.F32 R8, R28.reuse, R132, RZ ;  /* 0x000000841c08723c */ /* 0x040ff000000018ff */
[-C--:B------:R-:W-:Y:S08]  /*4e90*/  HMMA.16816.F32 R12, R28, R134.reuse, RZ ;  /* 0x000000861c0c723c */ /* 0x080ff000000018ff */
[C---:B------:R-:W-:Y:S08]  /*4ea0*/  HMMA.16816.F32 R16, R32.reuse, R134, RZ ;  /* 0x000000862010723c */ /* 0x040ff000000018ff */
[-C--:B------:R-:W-:Y:S08]  /*4eb0*/  HMMA.16816.F32 R20, R32, R136.reuse, RZ ;  /* 0x000000882014723c */ /* 0x080ff000000018ff */
[C---:B------:R-:W-:Y:S08]  /*4ec0*/  HMMA.16816.F32 R24, R28.reuse, R136, RZ ;  /* 0x000000881c18723c */ /* 0x040ff000000018ff */
[-C--:B------:R-:W-:Y:S08]  /*4ed0*/  HMMA.16816.F32 R28, R28, R138.reuse, RZ ;  /* 0x0000008a1c1c723c */ /* 0x080ff000000018ff */
[----:B------:R-:W-:Y:S08]  /*4ee0*/  HMMA.16816.F32 R32, R32, R138, RZ ;  /* 0x0000008a2020723c */ /* 0x000ff000000018ff */
[-C--:B----4-:R-:W-:Y:S08]  /*4ef0*/  HMMA.16816.F32 R4, R100, R140.reuse, R4 ;  /* 0x0000008c6404723c */ /* 0x090ff00000001804 */
[C---:B------:R-:W-:Y:S08]  /*4f00*/  HMMA.16816.F32 R8, R104.reuse, R140, R8 ;  /* 0x0000008c6808723c */ /* 0x040ff00000001808 */
[-C--:B------:R-:W-:Y:S08]  /*4f10*/  HMMA.16816.F32 R12, R104, R142.reuse, R12 ;  /* 0x0000008e680c723c */ /* 0x080ff0000000180c */
[C---:B------:R-:W-:Y:S08]  /*4f20*/  HMMA.16816.F32 R16, R100.reuse, R142, R16 ;  /* 0x0000008e6410723c */ /* 0x040ff00000001810 */
[-C--:B------:R-:W-:Y:S08]  /*4f30*/  HMMA.16816.F32 R20, R100, R144.reuse, R20 ;  /* 0x000000906414723c */ /* 0x080ff00000001814 */
[C---:B------:R-:W-:Y:S08]  /*4f40*/  HMMA.16816.F32 R24, R104.reuse, R144, R24 ;  /* 0x000000906818723c */ /* 0x040ff00000001818 */
[-C--:B------:R-:W-:Y:S01]  /*4f50*/  HMMA.16816.F32 R28, R104, R146.reuse, R28 ;  /* 0x00000092681c723c */ /* 0x080fe2000000181c */
[----:B------:R-:W1:Y:S07]  /*4f60*/  LDSM.16.M88.4 R104, [R109+0x4000] ;  /* 0x004000006d68783b */ /* 0x000e6e0000000200 */
[----:B------:R-:W-:Y:S01]  /*4f70*/  HMMA.16816.F32 R32, R100, R146, R32 ;  /* 0x000000926420723c */ /* 0x000fe20000001820 */
[----:B------:R-:W2:Y:S07]  /*4f80*/  LDSM.16.M88.4 R100, [R109+0x5000] ;  /* 0x005000006d64783b */ /* 0x000eae0000000200 */
[-C--:B-1----:R-:W-:Y:S08]  /*4f90*/  HMMA.16816.F32 R4, R104, R148.reuse, R4 ;  /* 0x000000946804723c */ /* 0x082ff00000001804 */
[C---:B--2---:R-:W-:Y:S08]  /*4fa0*/  HMMA.16816.F32 R8, R100.reuse, R148, R8 ;  /* 0x000000946408723c */ /* 0x044ff00000001808 */
        /* <DEDUP_REMOVED lines=11> */
[C---:B-----5:R-:W-:Y:S01]  /*5060*/  FADD.FTZ R4, -R241.reuse, R4 ;  /* 0x00000004f1047221 */ /* 0x060fe20000010100 */
[C---:B------:R-:W-:Y:S04]  /*5070*/  HMMA.16816.F32 R16, R100.reuse, R158, R16 ;  /* 0x0000009e6410723c */ /* 0x040fe80000001810 */
[----:B------:R-:W-:Y:S02]  /*5080*/  FADD.FTZ R5, -R241, R5 ;  /* 0x00000005f1057221 */ /* 0x000fe40000010100 */
[C---:B------:R-:W-:Y:S02]  /*5090*/  FADD.FTZ R6, -R240.reuse, R6 ;  /* 0x00000006f0067221 */ /* 0x040fe40000010100 */
[----:B------:R-:W-:Y:S01]  /*50a0*/  FADD.FTZ R7, -R240, R7 ;  /* 0x00000007f0077221 */ /* 0x000fe20000010100 */
[-C--:B------:R-:W-:Y:S03]  /*50b0*/  HMMA.16816.F32 R20, R100, R160.reuse, R20 ;  /* 0x000000a06414723c */ /* 0x080fe60000001814 */
[C---:B------:R-:W-:Y:S02]  /*50c0*/  FADD.FTZ R8, -R239.reuse, R8 ;  /* 0x00000008ef087221 */ /* 0x040fe40000010100 */
[C---:B------:R-:W-:Y:S02]  /*50d0*/  FADD.FTZ R9, -R239.reuse, R9 ;  /* 0x00000009ef097221 */ /* 0x040fe40000010100 */
[C---:B------:R-:W-:Y:S01]  /*50e0*/  FADD.FTZ R10, -R238.reuse, R10 ;  /* 0x0000000aee0a7221 */ /* 0x040fe20000010100 */
[C---:B------:R-:W-:Y:S04]  /*50f0*/  HMMA.16816.F32 R24, R104.reuse, R160, R24 ;  /* 0x000000a06818723c */ /* 0x040fe80000001818 */
[C---:B------:R-:W-:Y:S02]  /*5100*/  FADD.FTZ R11, -R238.reuse, R11 ;  /* 0x0000000bee0b7221 */ /* 0x040fe40000010100 */
[C---:B------:R-:W-:Y:S02]  /*5110*/  FADD.FTZ R12, -R239.reuse, R12 ;  /* 0x0000000cef0c7221 */ /* 0x040fe40000010100 */
[----:B------:R-:W-:Y:S01]  /*5120*/  FADD.FTZ R13, -R239, R13 ;  /* 0x0000000def0d7221 */ /* 0x000fe20000010100 */
[-C--:B------:R-:W-:Y:S03]  /*5130*/  HMMA.16816.F32 R28, R104, R162.reuse, R28 ;  /* 0x000000a2681c723c */ /* 0x080fe6000000181c */
[C---:B------:R-:W-:Y:S02]  /*5140*/  FADD.FTZ R14, -R238.reuse, R14 ;  /* 0x0000000eee0e7221 */ /* 0x040fe40000010100 */
[----:B------:R-:W-:Y:S02]  /*5150*/  FADD.FTZ R15, -R238, R15 ;  /* 0x0000000fee0f7221 */ /* 0x000fe40000010100 */
[C---:B------:R-:W-:Y:S01]  /*5160*/  FADD.FTZ R16, -R241.reuse, R16 ;  /* 0x00000010f1107221 */ /* 0x040fe20000010100 */
[----:B------:R-:W-:Y:S04]  /*5170*/  HMMA.16816.F32 R32, R100, R162, R32 ;  /* 0x000000a26420723c */ /* 0x000fe80000001820 */
[C---:B------:R-:W-:Y:S02]  /*5180*/  FADD.FTZ R17, -R241.reuse, R17 ;  /* 0x00000011f1117221 */ /* 0x040fe40000010100 */
[C---:B------:R-:W-:Y:S02]  /*5190*/  FADD.FTZ R18, -R240.reuse, R18 ;  /* 0x00000012f0127221 */ /* 0x040fe40000010100 */
[C---:B------:R-:W-:Y:S04]  /*51a0*/  FADD.FTZ R19, -R240.reuse, R19 ;  /* 0x00000013f0137221 */ /* 0x040fe80000010100 */
[C---:B------:R-:W-:Y:S02]  /*51b0*/  FADD.FTZ R20, -R241.reuse, R20 ;  /* 0x00000014f1147221 */ /* 0x040fe40000010100 */
[----:B------:R-:W-:Y:S02]  /*51c0*/  FADD.FTZ R21, -R241, R21 ;  /* 0x00000015f1157221 */ /* 0x000fe40000010100 */
[C---:B------:R-:W-:Y:S02]  /*51d0*/  FADD.FTZ R22, -R240.reuse, R22 ;  /* 0x00000016f0167221 */ /* 0x040fe40000010100 */
[----:B------:R-:W-:Y:S02]  /*51e0*/  FADD.FTZ R23, -R240, R23 ;  /* 0x00000017f0177221 */ /* 0x000fe40000010100 */
[C---:B------:R-:W-:Y:S02]  /*51f0*/  FADD.FTZ R24, -R239.reuse, R24 ;  /* 0x00000018ef187221 */ /* 0x040fe40000010100 */
[C---:B------:R-:W-:Y:S02]  /*5200*/  FADD.FTZ R25, -R239.reuse, R25 ;  /* 0x00000019ef197221 */ /* 0x040fe40000010100 */
[C---:B------:R-:W-:Y:S02]  /*5210*/  FADD.FTZ R26, -R238.reuse, R26 ;  /* 0x0000001aee1a7221 */ /* 0x040fe40000010100 */
[C---:B------:R-:W-:Y:S02]  /*5220*/  FADD.FTZ R27, -R238.reuse, R27 ;  /* 0x0000001bee1b7221 */ /* 0x040fe40000010100 */
[C---:B------:R-:W-:Y:S02]  /*5230*/  FADD.FTZ R28, -R239.reuse, R28 ;  /* 0x0000001cef1c7221 */ /* 0x040fe40000010100 */
[----:B------:R-:W-:Y:S02]  /*5240*/  FADD.FTZ R29, -R239, R29 ;  /* 0x0000001def1d7221 */ /* 0x000fe40000010100 */
[C---:B------:R-:W-:Y:S02]  /*5250*/  FADD.FTZ R30, -R238.reuse, R30 ;  /* 0x0000001eee1e7221 */ /* 0x040fe40000010100 */
[----:B------:R-:W-:Y:S02]  /*5260*/  FADD.FTZ R31, -R238, R31 ;  /* 0x0000001fee1f7221 */ /* 0x000fe40000010100 */
[C---:B------:R-:W-:Y:S02]  /*5270*/  FADD.FTZ R32, -R241.reuse, R32 ;  /* 0x00000020f1207221 */ /* 0x040fe40000010100 */
[----:B------:R-:W-:Y:S02]  /*5280*/  FADD.FTZ R33, -R241, R33 ;  /* 0x00000021f1217221 */ /* 0x000fe40000010100 */
        /* <DEDUP_REMOVED lines=40> */
[C---:B------:R-:W-:Y:S01]  /*5510*/  IMAD.U32 R4, R5.reuse, -0x40, RZ ;  /* 0xffffffc005047824 */ /* 0x040fe200078e00ff */
[----:B------:R-:W-:Y:S04]  /*5520*/  SEL R6, R6, 0x2000, !P3 ;  /* 0x0000200006067807 */ /* 0x000fe80005800000 */
[----:B------:R-:W-:Y:S01]  /*5530*/  LEA R234, P0, R4, R234, 0x1 ;  /* 0x000000ea04ea7211 */ /* 0x000fe200078008ff */
[--C-:B------:R-:W-:Y:S02]  /*5540*/  IMAD.IADD R220, R220, 0x1, R6.reuse ;  /* 0x00000001dcdc7824 */ /* 0x100fe400078e0206 */
[--C-:B------:R-:W-:Y:S01]  /*5550*/  IMAD.IADD R214, R214, 0x1, R6.reuse ;  /* 0x00000001d6d67824 */ /* 0x100fe200078e0206 */
[----:B------:R-:W-:Y:S01]  /*5560*/  LEA.HI.X.SX32 R235, R4, R235, 0x1, P0 ;  /* 0x000000eb04eb7211 */ /* 0x000fe200000f0eff */
[----:B------:R-:W-:Y:S01]  /*5570*/  @!P1 IMAD.MOV.U32 R4, RZ, RZ, c[0x0][0x194] ;  /* 0x00006500ff049624 */ /* 0x000fe200078e00ff */
[----:B------:R1:W-:Y:S01]  /*5580*/  @P1 STS [R220], RZ ;  /* 0x000000ffdc001388 */ /* 0x0003e20000000800 */
[----:B------:R-:W-:Y:S01]  /*5590*/  @!P1 LEA R8, P0, R5, R234, 0x6 ;  /* 0x000000ea05089211 */ /* 0x000fe200078030ff */
        /* <DEDUP_REMOVED lines=18> */
.L_x_166:
        /* <DEDUP_REMOVED lines=38> */
[----:B-1----:R-:W1:Y:S04]  /*5920*/  LDSM.16.MT88.4 R8, [R116+0x4000] ;  /* 0x004000007408783b */ /* 0x002e680000004200 */
        /* <DEDUP_REMOVED lines=50> */
[C---:B------:R-:W-:Y:S05]  /*5c50*/  IMAD.U32 R4, R5.reuse, -0x40, RZ ;  /* 0xffffffc005047824 */ /* 0x040fea00078e00ff */
        /* <DEDUP_REMOVED lines=16> */
.L_x_167:
[----:B------:R-:W-:Y:S01]  /*5d60*/  LDSM.16.M88.4 R16, [R169] ;  /* 0x00000000a910783b */ /* 0x000fe20000000200 */
[--C-:B------:R-:W-:Y:S01]  /*5d70*/  IMAD.IADD R117, R116, 0x1, R173.reuse ;  /* 0x0000000174757824 */ /* 0x100fe200078e02ad */
[C---:B------:R-:W-:Y:S01]  /*5d80*/  LEA R236, P0, R198.reuse, R120, 0x2 ;  /* 0x00000078c6ec7211 */ /* 0x040fe200078010ff */
[----:B------:R-:W-:Y:S01]  /*5d90*/  IMAD.IADD R119, R169, 0x1, R173 ;  /* 0x00000001a9777824 */ /* 0x000fe200078e02ad */
[----:B------:R-:W2:Y:S01]  /*5da0*/  LDSM.16.MT88.4 R8, [R116+0x6000] ;  /* 0x006000007408783b */ /* 0x000ea20000004200 */
[C---:B------:R-:W-:Y:S01]  /*5db0*/  IMAD.IADD R118, R173.reuse, 0x1, R0 ;  /* 0x00000001ad767824 */ /* 0x040fe200078e0200 */
[----:B------:R-:W-:Y:S02]  /*5dc0*/  LEA.HI.X.SX32 R237, R198, R121, 0x2, P0 ;  /* 0x00000079c6ed7211 */ /* 0x000fe400000f16ff */
[----:B------:R-:W3:Y:S04]  /*5dd0*/  LDSM.16.MT88.4 R20, [R117+0x6000] ;  /* 0x006000007514783b */ /* 0x000ee80000004200 */
[----:B------:R-:W-:Y:S04]  /*5de0*/  LDSM.16.M88.4 R24, [R0] ;  /* 0x000000000018783b */ /* 0x000fe80000000200 */
[----:B------:R-:W4:Y:S04]  /*5df0*/  LDSM.16.MT88.4 R28, [R116+0x6800] ;  /* 0x00680000741c783b */ /* 0x000f280000004200 */
[----:B------:R-:W1:Y:S04]  /*5e00*/  LDSM.16.MT88.4 R32, [R117+0x6800] ;  /* 0x006800007520783b */ /* 0x000e680000004200 */
[----:B------:R-:W-:Y:S04]  /*5e10*/  LDSM.16.MT88.4 R104, [R116+0x7000] ;  /* 0x007000007468783b */ /* 0x000fe80000004200 */
[----:B------:R-:W1:Y:S04]  /*5e20*/  LDSM.16.M88.4 R100, [R119] ;  /* 0x000000007764783b */ /* 0x000e680000000200 */
[----:B------:R-:W-:Y:S04]  /*5e30*/  LDSM.16.MT88.4 R112, [R116+0x7800] ;  /* 0x007800007470783b */ /* 0x000fe80000004200 */
[----:B------:R-:W-:Y:S01]  /*5e40*/  LDSM.16.M88.4 R108, [R118] ;  /* 0x00000000766c783b */ /* 0x000fe20000000200 */
[C---:B-12---:R-:W-:Y:S08]  /*5e50*/  HMMA.16816.F32 R4, R16.reuse, R8, RZ ;  /* 0x000000081004723c */ /* 0x046ff000000018ff */
[C---:B------:R-:W-:Y:S08]  /*5e60*/  HMMA.16816.F32 R8, R16.reuse, R10, RZ ;  /* 0x0000000a1008723c */ /* 0x040ff000000018ff */
[C---:B---3--:R-:W-:Y:S08]  /*5e70*/  HMMA.16816.F32 R12, R16.reuse, R20, RZ ;  /* 0x00000014100c723c */ /* 0x048ff000000018ff */
[----:B------:R-:W-:Y:S01]  /*5e80*/  HMMA.16816.F32 R16, R16, R22, RZ ;  /* 0x000000161010723c */ /* 0x000fe200000018ff */
[----:B------:R-:W1:Y:S07]  /*5e90*/  LDSM.16.MT88.4 R20, [R117+0x7000] ;  /* 0x007000007514783b */ /* 0x000e6e0000004200 */
[C---:B----4-:R-:W-:Y:S08]  /*5ea0*/  HMMA.16816.F32 R4, R24.reuse, R28, R4 ;  /* 0x0000001c1804723c */ /* 0x050ff00000001804 */
[C---:B------:R-:W-:Y:S01]  /*5eb0*/  HMMA.16816.F32 R8, R24.reuse, R30, R8 ;  /* 0x0000001e1808723c */ /* 0x040fe20000001808 */
[----:B------:R-:W-:Y:S07]  /*5ec0*/  LDSM.16.M88.4 R28, [R169+0x2000] ;  /* 0x00200000a91c783b */ /* 0x000fee0000000200 */
[C---:B------:R-:W-:Y:S08]  /*5ed0*/  HMMA.16816.F32 R12, R24.reuse, R32, R12 ;  /* 0x00000020180c723c */ /* 0x040ff0000000180c */
[----:B------:R-:W-:Y:S01]  /*5ee0*/  HMMA.16816.F32 R16, R24, R34, R16 ;  /* 0x000000221810723c */ /* 0x000fe20000001810 */
[----:B------:R-:W2:Y:S04]  /*5ef0*/  LDSM.16.MT88.4 R24, [R117+0x7800] ;  /* 0x007800007518783b */ /* 0x000ea80000004200 */
[----:B------:R-:W3:Y:S03]  /*5f00*/  LDSM.16.MT88.4 R32, [R116+0x8000] ;  /* 0x008000007420783b */ /* 0x000ee60000004200 */
[C---:B------:R-:W-:Y:S08]  /*5f10*/  HMMA.16816.F32 R4, R100.reuse, R104, R4 ;  /* 0x000000686404723c */ /* 0x040ff00000001804 */
[C---:B------:R-:W-:Y:S01]  /*5f20*/  HMMA.16816.F32 R8, R100.reuse, R106, R8 ;  /* 0x0000006a6408723c */ /* 0x040fe20000001808 */
[----:B------:R-:W-:Y:S07]  /*5f30*/  LDSM.16.MT88.4 R104, [R116+0x8800] ;  /* 0x008800007468783b */ /* 0x000fee0000004200 */
[C---:B-1----:R-:W-:Y:S08]  /*5f40*/  HMMA.16816.F32 R12, R100.reuse, R20, R12 ;  /* 0x00000014640c723c */ /* 0x042ff0000000180c */
[----:B------:R-:W-:Y:S01]  /*5f50*/  HMMA.16816.F32 R16, R100, R22, R16 ;  /* 0x000000166410723c */ /* 0x000fe20000001810 */
[----:B------:R-:W1:Y:S04]  /*5f60*/  LDSM.16.MT88.4 R20, [R117+0x8000] ;  /* 0x008000007514783b */ /* 0x000e680000004200 */
[----:B------:R-:W4:Y:S03]  /*5f70*/  LDSM.16.M88.4 R100, [R0+0x2000] ;  /* 0x002000000064783b */ /* 0x000f260000000200 */
[C---:B------:R-:W-:Y:S08]  /*5f80*/  HMMA.16816.F32 R4, R108.reuse, R112, R4 ;  /* 0x000000706c04723c */ /* 0x040ff00000001804 */
[C---:B------:R-:W-:Y:S01]  /*5f90*/  HMMA.16816.F32 R8, R108.reuse, R114, R8 ;  /* 0x000000726c08723c */ /* 0x040fe20000001808 */
[----:B------:R-:W-:Y:S07]  /*5fa0*/  LDSM.16.MT88.4 R112, [R116+0x9000] ;  /* 0x009000007470783b */ /* 0x000fee0000004200 */
[C---:B--2---:R-:W-:Y:S08]  /*5fb0*/  HMMA.16816.F32 R12, R108.reuse, R24, R12 ;  /* 0x000000186c0c723c */ /* 0x044ff0000000180c */
[----:B------:R-:W-:Y:S01]  /*5fc0*/  HMMA.16816.F32 R16, R108, R26, R16 ;  /* 0x0000001a6c10723c */ /* 0x000fe20000001810 */
[----:B------:R-:W2:Y:S04]  /*5fd0*/  LDSM.16.MT88.4 R24, [R117+0x8800] ;  /* 0x008800007518783b */ /* 0x000ea80000004200 */
[----:B------:R-:W2:Y:S03]  /*5fe0*/  LDSM.16.M88.4 R108, [R119+0x2000] ;  /* 0x00200000776c783b */ /* 0x000ea60000000200 */
[C---:B---3--:R-:W-:Y:S08]  /*5ff0*/  HMMA.16816.F32 R4, R28.reuse, R32, R4 ;  /* 0x000000201c04723c */ /* 0x048ff00000001804 */
[C---:B------:R-:W-:Y:S01]  /*6000*/  HMMA.16816.F32 R8, R28.reuse, R34, R8 ;  /* 0x000000221c08723c */ /* 0x040fe20000001808 */
[----:B------:R-:W-:Y:S07]  /*6010*/  LDSM.16.MT88.4 R32, [R116+0x9800] ;  /* 0x009800007420783b */ /* 0x000fee0000004200 */
[C---:B-1----:R-:W-:Y:S08]  /*6020*/  HMMA.16816.F32 R12, R28.reuse, R20, R12 ;  /* 0x000000141c0c723c */ /* 0x042ff0000000180c */
[----:B------:R-:W-:Y:S01]  /*6030*/  HMMA.16816.F32 R16, R28, R22, R16 ;  /* 0x000000161c10723c */ /* 0x000fe20000001810 */
[----:B------:R-:W1:Y:S04]  /*6040*/  LDSM.16.MT88.4 R20, [R117+0x9000] ;  /* 0x009000007514783b */ /* 0x000e680000004200 */
[----:B------:R-:W3:Y:S03]  /*6050*/  LDSM.16.M88.4 R28, [R118+0x2000] ;  /* 0x00200000761c783b */ /* 0x000ee60000000200 */
[C---:B----4-:R-:W-:Y:S07]  /*6060*/  HMMA.16816.F32 R4, R100.reuse, R104, R4 ;  /* 0x000000686404723c */ /* 0x050fee0000001804 */
[----:B------:R-:W-:Y:S01]  /*6070*/  IMAD.IADD R104, R173, 0x1, R166 ;  /* 0x00000001ad687824 */ /* 0x000fe200078e02a6 */
[C---:B------:R-:W-:Y:S08]  /*6080*/  HMMA.16816.F32 R8, R100.reuse, R106, R8 ;  /* 0x0000006a6408723c */ /* 0x040ff00000001808 */
[C---:B--2---:R-:W-:Y:S08]  /*6090*/  HMMA.16816.F32 R12, R100.reuse, R24, R12 ;  /* 0x00000018640c723c */ /* 0x044ff0000000180c */
[----:B------:R-:W-:Y:S01]  /*60a0*/  HMMA.16816.F32 R16, R100, R26, R16 ;  /* 0x0000001a6410723c */ /* 0x000fe20000001810 */
[----:B------:R-:W2:Y:S04]  /*60b0*/  LDSM.16.MT88.4 R24, [R117+0x9800] ;  /* 0x009800007518783b */ /* 0x000ea80000004200 */
[----:B------:R-:W-:Y:S03]  /*60c0*/  LDSM.16.MT88.4 R100, [R168+0xd000] ;  /* 0x00d00000a864783b */ /* 0x000fe60000004200 */
[C---:B------:R-:W-:Y:S08]  /*60d0*/  HMMA.16816.F32 R4, R108.reuse, R112, R4 ;  /* 0x000000706c04723c */ /* 0x040ff00000001804 */
[C---:B------:R-:W-:Y:S08]  /*60e0*/  HMMA.16816.F32 R8, R108.reuse, R114, R8 ;  /* 0x000000726c08723c */ /* 0x040ff00000001808 */
[C---:B-1----:R-:W-:Y:S07]  /*60f0*/  HMMA.16816.F32 R12, R108.reuse, R20, R12 ;  /* 0x000000146c0c723c */ /* 0x042fee000000180c */
[----:B------:R-:W-:Y:S01]  /*6100*/  @P6 IADD3 R20, P1, R200, R186, RZ ;  /* 0x000000bac8146210 */ /* 0x000fe20007f3e0ff */
[----:B------:R-:W-:Y:S04]  /*6110*/  HMMA.16816.F32 R16, R108, R22, R16 ;  /* 0x000000166c10723c */ /* 0x000fe80000001810 */
[----:B------:R-:W-:Y:S03]  /*6120*/  @P6 IMAD.X R21, R199, 0x1, R185, P1 ;  /* 0x00000001c7156824 */ /* 0x000fe600008e06b9 */
[CC--:B------:R-:W-:Y:S01]  /*6130*/  LEA R22, P1, R213.reuse, R236.reuse, 0x2 ;  /* 0x000000ecd5167211 */ /* 0x0c0fe200078210ff */
[C---:B---3--:R-:W-:Y:S01]  /*6140*/  HMMA.16816.F32 R4, R28.reuse, R32, R4 ;  /* 0x000000201c04723c */ /* 0x048fe20000001804 */
[----:B------:R1:W5:Y:S04]  /*6150*/  @P6 LDG.E R218, [R20.64] ;  /* 0x0000000614da6981 */ /* 0x000368000c1e1900 */
[----:B------:R1:W5:Y:S01]  /*6160*/  @P6 LDG.E R219, [R20.64+0x20] ;  /* 0x0000200614db6981 */ /* 0x000362000c1e1900 */
[-C--:B------:R-:W-:Y:S02]  /*6170*/  LEA.HI.X.SX32 R23, R213, R237.reuse, 0x2, P1 ;  /* 0x000000edd5177211 */ /* 0x080fe400008f16ff */
[C---:B------:R-:W-:Y:S01]  /*6180*/  HMMA.16816.F32 R8, R28.reuse, R34, R8 ;  /* 0x000000221c08723c */ /* 0x040fe20000001808 */
[----:B------:R1:W5:Y:S04]  /*6190*/  @P6 LDG.E R216, [R20.64+0x80] ;  /* 0x0000800614d86981 */ /* 0x000368000c1e1900 */
[----:B------:R1:W5:Y:S03]  /*61a0*/  @P6 LDG.E R217, [R20.64+0xa0] ;  /* 0x0000a00614d96981 */ /* 0x000366000c1e1900 */
[C---:B--2---:R-:W-:Y:S01]  /*61b0*/  HMMA.16816.F32 R12, R28.reuse, R24, R12 ;  /* 0x000000181c0c723c */ /* 0x044fe2000000180c */
[----:B------:R-:W-:Y:S06]  /*61c0*/  LDSM.16.MT88.4 R32, [R168+0xc800] ;  /* 0x00c80000a820783b */ /* 0x000fec0000004200 */
[----:B------:R2:W-:Y:S01]  /*61d0*/  RED.E.ADD.F32.FTZ.RN.STRONG.GPU [R236.64], R4 ;  /* 0x00000004ec00798e */ /* 0x0005e2000c10e786 */
[----:B------:R-:W-:Y:S03]  /*61e0*/  HMMA.16816.F32 R16, R28, R26, R16 ;  /* 0x0000001a1c10723c */ /* 0x000fe60000001810 */
[----:B------:R3:W-:Y:S04]  /*61f0*/  RED.E.ADD.F32.FTZ.RN.STRONG.GPU [R22.64], R5 ;  /* 0x000000051600798e */ /* 0x0007e8000c10e786 */
[----:B------:R-:W-:Y:S01]  /*6200*/  LDSM.16.MT88.4 R28, [R168+0xa800] ;  /* 0x00a80000a81c783b */ /* 0x000fe20000004200 */
[CC--:B-1----:R-:W-:Y:S04]  /*6210*/  LEA R20, P0, R212.reuse, R236.reuse, 0x2 ;  /* 0x000000ecd4147211 */ /* 0x0c2fe800078010ff */
[-C--:B------:R-:W-:Y:S02]  /*6220*/  LEA.HI.X.SX32 R21, R212, R237.reuse, 0x2, P0 ;  /* 0x000000edd4157211 */ /* 0x080fe400000f16ff */
[CC--:B------:R-:W-:Y:S03]  /*6230*/  LEA R24, P0, R210.reuse, R236.reuse, 0x2 ;  /* 0x000000ecd2187211 */ /* 0x0c0fe600078010ff */
[----:B------:R1:W-:Y:S01]  /*6240*/  RED.E.ADD.F32.FTZ.RN.STRONG.GPU [R20.64], R6 ;  /* 0x000000061400798e */ /* 0x0003e2000c10e786 */
[-C--:B------:R-:W-:Y:S02]  /*6250*/  LEA.HI.X.SX32 R25, R210, R237.reuse, 0x2, P0 ;  /* 0x000000edd2197211 */ /* 0x080fe400000f16ff */
[CC--:B--2---:R-:W-:Y:S04]  /*6260*/  LEA R4, P1, R211.reuse, R236.reuse, 0x2 ;  /* 0x000000ecd3047211 */ /* 0x0c4fe800078210ff */
[-C--:B---3--:R-:W-:Y:S05]  /*6270*/  LEA.HI.X.SX32 R5, R211, R237.reuse, 0x2, P1 ;  /* 0x000000edd3057211 */ /* 0x088fea00008f16ff */
[----:B------:R2:W-:Y:S04]  /*6280*/  RED.E.ADD.F32.FTZ.RN.STRONG.GPU [R4.64], R7 ;  /* 0x000000070400798e */ /* 0x0005e8000c10e786 */
[----:B------:R3:W-:Y:S01]  /*6290*/  RED.E.ADD.F32.FTZ.RN.STRONG.GPU [R24.64], R8 ;  /* 0x000000081800798e */ /* 0x0007e2000c10e786 */
[CC--:B-1----:R-:W-:Y:S02]  /*62a0*/  LEA R20, P3, R209.reuse, R236.reuse, 0x2 ;  /* 0x000000ecd1147211 */ /* 0x0c2fe400078610ff */
[CC--:B------:R-:W-:Y:S02]  /*62b0*/  LEA R6, P1, R208.reuse, R236.reuse, 0x2 ;  /* 0x000000ecd0067211 */ /* 0x0c0fe400078210ff */
[-C--:B------:R-:W-:Y:S05]  /*62c0*/  LEA.HI.X.SX32 R21, R209, R237.reuse, 0x2, P3 ;  /* 0x000000edd1157211 */ /* 0x080fea00018f16ff */
[----:B------:R1:W-:Y:S01]  /*62d0*/  RED.E.ADD.F32.FTZ.RN.STRONG.GPU [R20.64], R9 ;  /* 0x000000091400798e */ /* 0x0003e2000c10e786 */
[-C--:B--2---:R-:W-:Y:S02]  /*62e0*/  LEA.HI.X.SX32 R7, R208, R237.reuse, 0x2, P1 ;  /* 0x000000edd0077211 */ /* 0x084fe400008f16ff */
[-C--:B------:R-:W-:Y:S02]  /*62f0*/  LEA R4, P0, R207, R236.reuse, 0x2 ;  /* 0x000000eccf047211 */ /* 0x080fe400078010ff */
[-C--:B---3--:R-:W-:Y:S01]  /*6300*/  LEA R24, P5, R205, R236.reuse, 0x2 ;  /* 0x000000eccd187211 */ /* 0x088fe200078a10ff */
[----:B------:R2:W-:Y:S01]  /*6310*/  RED.E.ADD.F32.FTZ.RN.STRONG.GPU [R6.64], R10 ;  /* 0x0000000a0600798e */ /* 0x0005e2000c10e786 */
[-C--:B------:R-:W-:Y:S02]  /*6320*/  LEA.HI.X.SX32 R5, R207, R237.reuse, 0x2, P0 ;  /* 0x000000edcf057211 */ /* 0x080fe400000f16ff */
[-C--:B------:R-:W-:Y:S02]  /*6330*/  LEA.HI.X.SX32 R25, R205, R237.reuse, 0x2, P5 ;  /* 0x000000edcd197211 */ /* 0x080fe400028f16ff */
[-C--:B------:R-:W-:Y:S01]  /*6340*/  LEA R8, P1, R228, R236.reuse, 0x2 ;  /* 0x000000ece4087211 */ /* 0x080fe200078210ff */
[----:B------:R3:W-:Y:S04]  /*6350*/  RED.E.ADD.F32.FTZ.RN.STRONG.GPU [R4.64], R11 ;  /* 0x0000000b0400798e */ /* 0x0007e8000c10e786 */
[----:B------:R-:W-:Y:S04]  /*6360*/  RED.E.ADD.F32.FTZ.RN.STRONG.GPU [R236.64+0x80], R12 ;  /* 0x0000800cec00798e */ /* 0x000fe8000c10e786 */
[----:B------:R-:W-:Y:S01]  /*6370*/  RED.E.ADD.F32.FTZ.RN.STRONG.GPU [R22.64+0x80], R13 ;  /* 0x0000800d1600798e */ /* 0x000fe2000c10e786 */
[-C--:B-1----:R-:W-:Y:S02]  /*6380*/  LEA R20, P4, R204, R236.reuse, 0x2 ;  /* 0x000000eccc147211 */ /* 0x082fe400078810ff */
[-C--:B------:R-:W-:Y:S02]  /*6390*/  LEA.HI.X.SX32 R9, R228, R237.reuse, 0x2, P1 ;  /* 0x000000ede4097211 */ /* 0x080fe400008f16ff */
[----:B------:R-:W-:Y:S02]  /*63a0*/  LEA.HI.X.SX32 R21, R204, R237, 0x2, P4 ;  /* 0x000000edcc157211 */ /* 0x000fe400020f16ff */
[----:B------:R-:W-:Y:S02]  /*63b0*/  ISETP.GT.AND P4, PT, R221, R195, PT ;  /* 0x000000c3dd00720c */ /* 0x000fe40003f84270 */
[CC--:B--2---:R-:W-:Y:S02]  /*63c0*/  LEA R6, P0, R206.reuse, R236.reuse, 0x2 ;  /* 0x000000ecce067211 */ /* 0x0c4fe400078010ff */
[CC--:B------:R-:W-:Y:S02]  /*63d0*/  LEA R10, P3, R229.reuse, R236.reuse, 0x2 ;  /* 0x000000ece50a7211 */ /* 0x0c0fe400078610ff */
[-C--:B------:R-:W-:Y:S02]  /*63e0*/  LEA.HI.X.SX32 R7, R206, R237.reuse, 0x2, P0 ;  /* 0x000000edce077211 */ /* 0x080fe400000f16ff */
[-C--:B---3--:R-:W-:Y:S02]  /*63f0*/  LEA.HI.X.SX32 R11, R229, R237.reuse, 0x2, P3 ;  /* 0x000000ede50b7211 */ /* 0x088fe400018f16ff */
[C---:B------:R-:W-:Y:S01]  /*6400*/  LEA R4, P0, R227.reuse, R236, 0x2 ;  /* 0x000000ece3047211 */ /* 0x040fe200078010ff */
[----:B------:R-:W-:Y:S01]  /*6410*/  RED.E.ADD.F32.FTZ.RN.STRONG.GPU [R6.64], R14 ;  /* 0x0000000e0600798e */ /* 0x000fe2000c10e786 */
[----:B------:R-:W-:Y:S02]  /*6420*/  @P6 IADD3 R202, P1, R202, -0x100, RZ ;  /* 0xffffff00caca6810 */ /* 0x000fe40007f3e0ff */
[----:B------:R-:W-:Y:S01]  /*6430*/  LEA.HI.X.SX32 R5, R227, R237, 0x2, P0 ;  /* 0x000000ede3057211 */ /* 0x000fe200000f16ff */
[----:B------:R-:W-:Y:S01]  /*6440*/  RED.E.ADD.F32.FTZ.RN.STRONG.GPU [R24.64], R15 ;  /* 0x0000000f1800798e */ /* 0x000fe2000c10e786 */
[----:B------:R-:W-:Y:S02]  /*6450*/  @P6 IADD3 R200, P3, R200, -0x100, RZ ;  /* 0xffffff00c8c86810 */ /* 0x000fe40007f7e0ff */
[----:B------:R-:W-:Y:S01]  /*6460*/  @P6 IADD3.X R201, R201, -0x1, RZ, P1, !PT ;  /* 0xffffffffc9c96810 */ /* 0x000fe20000ffe4ff */
[----:B------:R-:W-:Y:S01]  /*6470*/  RED.E.ADD.F32.FTZ.RN.STRONG.GPU [R20.64], R16 ;  /* 0x000000101400798e */ /* 0x000fe2000c10e786 */
[----:B------:R-:W-:Y:S03]  /*6480*/  @P6 IADD3.X R199, R199, -0x1, RZ, P3, !PT ;  /* 0xffffffffc7c76810 */ /* 0x000fe60001ffe4ff */
[----:B------:R-:W-:Y:S04]  /*6490*/  RED.E.ADD.F32.FTZ.RN.STRONG.GPU [R10.64], R17 ;  /* 0x000000110a00798e */ /* 0x000fe8000c10e786 */
[----:B------:R-:W-:Y:S04]  /*64a0*/  RED.E.ADD.F32.FTZ.RN.STRONG.GPU [R8.64], R18 ;  /* 0x000000120800798e */ /* 0x000fe8000c10e786 */
[----:B------:R-:W-:Y:S04]  /*64b0*/  LDSM.16.MT88.4 R8, [R166] ;  /* 0x00000000a608783b */ /* 0x000fe80000004200 */
[----:B------:R-:W-:Y:S04]  /*64c0*/  RED.E.ADD.F32.FTZ.RN.STRONG.GPU [R4.64], R19 ;  /* 0x000000130400798e */ /* 0x000fe8000c10e786 */
[----:B------:R-:W1:Y:S04]  /*64d0*/  LDSM.16.MT88.4 R4, [R168+0xa000] ;  /* 0x00a00000a804783b */ /* 0x000e680000004200 */
[----:B------:R-:W2:Y:S04]  /*64e0*/  LDSM.16.MT88.4 R20, [R168+0xc000] ;  /* 0x00c00000a814783b */ /* 0x000ea80000004200 */
[----:B------:R-:W3:Y:S04]  /*64f0*/  LDSM.16.MT88.4 R24, [R104] ;  /* 0x000000006818783b */ /* 0x000ee80000004200 */
[----:B------:R-:W4:Y:S04]  /*6500*/  LDSM.16.MT88.4 R12, [R166+0x800] ;  /* 0x00080000a60c783b */ /* 0x000f280000004200 */
        /* <DEDUP_REMOVED lines=9> */
[----:B------:R-:W1:Y:S07]  /*65a0*/  LDSM.16.MT88.4 R20, [R166+0x1000] ;  /* 0x00100000a614783b */ /* 0x000e6e0000004200 */
[----:B------:R-:W-:Y:S01]  /*65b0*/  HMMA.16816.F32 R96, R4, R26, R96 ;  /* 0x0000001a0460723c */ /* 0x000fe20000001860 */
[----:B------:R-:W2:Y:S04]  /*65c0*/  LDSM.16.MT88.4 R4, [R104+0x1000] ;  /* 0x001000006804783b */ /* 0x000ea80000004200 */
[----:B------:R-:W-:Y:S03]  /*65d0*/  LDSM.16.MT88.4 R24, [R166+0x1800] ;  /* 0x00180000a618783b */ /* 0x000fe60000004200 */
[-C--:B----4-:R-:W-:Y:S08]  /*65e0*/  HMMA.16816.F32 R68, R28, R12.reuse, R68 ;  /* 0x0000000c1c44723c */ /* 0x090ff00000001844 */
[C---:B------:R-:W-:Y:S08]  /*65f0*/  HMMA.16816.F32 R72, R32.reuse, R12, R72 ;  /* 0x0000000c2048723c */ /* 0x040ff00000001848 */
        /* <DEDUP_REMOVED lines=10> */
[C---:B------:R-:W-:Y:S08]  /*66a0*/  HMMA.16816.F32 R72, R100.reuse, R20, R72 ;  /* 0x000000146448723c */ /* 0x040ff00000001848 */
[-C--:B------:R-:W-:Y:S08]  /*66b0*/  HMMA.16816.F32 R76, R100, R22.reuse, R76 ;  /* 0x00000016644c723c */ /* 0x080ff0000000184c */
[C---:B------:R-:W-:Y:S08]  /*66c0*/  HMMA.16816.F32 R80, R8.reuse, R22, R80 ;  /* 0x000000160850723c */ /* 0x040ff00000001850 */
[-C--:B--2---:R-:W-:Y:S08]  /*66d0*/  HMMA.16816.F32 R84, R8, R4.reuse, R84 ;  /* 0x000000040854723c */ /* 0x084ff00000001854 */
        /* <DEDUP_REMOVED lines=99> */
[----:B------:R-:W-:-:S03]  /*6d10*/  ISETP.NE.AND P0, PT, R225, -0x1, PT ;  /* 0xffffffffe100780c */ /* 0x000fc60003f05270 */
        /* <DEDUP_REMOVED lines=8> */
[----:B------:R1:W-:Y:S01]  /*6da0*/  STS [R187+0x6400], R42 ;  /* 0x0064002abb007388 */ /* 0x0003e20000000800 */
[----:B------:R-:W-:Y:S02]  /*6db0*/  @P0 MOV R33, R4 ;  /* 0x0000000400210202 */ /* 0x000fe40000000f00 */
[----:B------:R-:W-:Y:S01]  /*6dc0*/  SHF.R.S32.HI R4, RZ, 0x1f, R182 ;  /* 0x0000001fff047819 */ /* 0x000fe200000114b6 */
        /* <DEDUP_REMOVED lines=21> */
.L_x_169:
[----:B------:R-:W-:-:S05]  /*6f20*/  @P0 IADD3 R0, R223, R225, RZ ;  /* 0x000000e1df000210 */ /* 0x000fca0007ffe0ff */
[----:B-1----:R-:W-:-:S04]  /*6f30*/  @P0 IMAD.WIDE.U32 R36, R0, c[0x0][0x3a8], RZ ;  /* 0x0000ea0000240a25 */ /* 0x002fc800078e00ff */
        /* <DEDUP_REMOVED lines=11> */
.L_x_170:
[----:B------:R-:W-:Y:S01]  /*6ff0*/  BAR.SYNC.DEFER_BLOCKING 0x0 ;  /* 0x0000000000007b1d */ /* 0x000fe20000010000 */
[----:B------:R-:W-:Y:S01]  /*7000*/  SHF.R.S32.HI R38, RZ, 0x1f, R196 ;  /* 0x0000001fff267819 */ /* 0x000fe200000114c4 */
[--C-:B------:R-:W-:Y:S01]  /*7010*/  IMAD.MOV.U32 R42, RZ, RZ, R180.reuse ;  /* 0x000000ffff2a7224 */ /* 0x100fe200078e00b4 */
[----:B------:R-:W-:Y:S01]  /*7020*/  SHF.R.S32.HI R43, RZ, 0x1f, R180 ;  /* 0x0000001fff2b7819 */ /* 0x000fe200000114b4 */
[----:B------:R-:W-:Y:S01]  /*7030*/  IMAD R222, R184, -0x80, R222 ;  /* 0xffffff80b8de7824 */ /* 0x000fe200078e02de */
[----:B------:R-:W-:Y:S01]  /*7040*/  ISETP.GE.AND P1, PT, R180, c[0x0][0x220], PT ;  /* 0x00008800b4007a0c */ /* 0x000fe20003f26270 */
[----:B------:R-:W-:Y:S01]  /*7050*/  IMAD R34, R38, c[0x0][0x3a0], RZ ;  /* 0x0000e80026227a24 */ /* 0x000fe200078e02ff */
[----:B------:R-:W-:Y:S01]  /*7060*/  SHF.R.S32.HI R37, RZ, 0x1f, R203 ;  /* 0x0000001fff257819 */ /* 0x000fe200000114cb */
[----:B------:R-:W-:Y:S01]  /*7070*/  IMAD.WIDE.U32 R40, R196, c[0x0][0x3a0], R42 ;  /* 0x0000e800c4287a25 */ /* 0x000fe200078e002a */
[----:B------:R-:W-:Y:S01]  /*7080*/  ISETP.GE.OR P4, PT, R178, R222, P1 ;  /* 0x000000deb200720c */ /* 0x000fe20000f86670 */
[----:B------:R-:W-:Y:S01]  /*7090*/  BSSY B0, `(.L_x_171) ;  /* 0x000001b000007945 */ /* 0x000fe20003800000 */
[----:B------:R-:W-:Y:S01]  /*70a0*/  SHF.R.S32.HI R39, RZ, 0x1f, R178 ;  /* 0x0000001fff277819 */ /* 0x000fe200000114b2 */
[----:B------:R-:W-:Y:S01]  /*70b0*/  IMAD R34, R196, c[0x0][0x3a4], R34 ;  /* 0x0000e900c4227a24 */ /* 0x000fe200078e0222 */
[----:B------:R-:W-:-:S04]  /*70c0*/  IADD3 R44, P0, R33, R40, RZ ;  /* 0x00000028212c7210 */ /* 0x000fc80007f1e0ff */
[----:B------:R-:W-:Y:S01]  /*70d0*/  IADD3.X R45, R32, R41, R34, P0, !PT ;  /* 0x00000029202d7210 */ /* 0x000fe200007fe422 */
[----:B------:R-:W-:-:S04]  /*70e0*/  IMAD R41, R37, c[0x0][0x3b8], RZ ;  /* 0x0000ee0025297a24 */ /* 0x000fc800078e02ff */
[C---:B------:R-:W-:Y:S01]  /*70f0*/  IMAD R41, R203.reuse, c[0x0][0x3bc], R41 ;  /* 0x0000ef00cb297a24 */ /* 0x040fe200078e0229 */
[----:B------:R1:W2:Y:S01]  /*7100*/  LDS.128 R28, [R183+0x7000] ;  /* 0x00700000b71c7984 */ /* 0x0002a20000000c00 */
[----:B------:R-:W-:-:S03]  /*7110*/  IMAD.WIDE.U32 R44, R203, c[0x0][0x3b8], R44 ;  /* 0x0000ee00cb2c7a25 */ /* 0x000fc600078e002c */
[----:B------:R1:W3:Y:S02]  /*7120*/  LDS.128 R24, [R183+0x8000] ;  /* 0x00800000b7187984 */ /* 0x0002e40000000c00 */
[----:B------:R-:W-:Y:S02]  /*7130*/  IADD3 R41, R41, R45, RZ ;  /* 0x0000002d29297210 */ /* 0x000fe40007ffe0ff */
[----:B------:R1:W4:Y:S04]  /*7140*/  LDS.128 R20, [R183+0x9000] ;  /* 0x00900000b7147984 */ /* 0x0003280000000c00 */
        /* <DEDUP_REMOVED lines=15> */
.L_x_172:
[----:B------:R-:W-:Y:S05]  /*7240*/  BSYNC B0 ;  /* 0x0000000000007941 */ /* 0x000fea0003800000 */
.L_x_171:
[----:B----4-:R-:W-:Y:S01]  /*7250*/  IADD3 R32, R178, 0x20, RZ ;  /* 0x00000020b2207810 */ /* 0x010fe20007ffe0ff */
        /* <DEDUP_REMOVED lines=13> */
[----:B--2---:R2:W-:Y:S02]  /*7330*/  STG.E.128 [R46.64], R28 ;  /* 0x0000001c2e007986 */ /* 0x0045e4000c101d06 */
.L_x_174:
[----:B------:R-:W-:Y:S05]  /*7340*/  BSYNC B0 ;  /* 0x0000000000007941 */ /* 0x000fea0003800000 */
.L_x_173:
[----:B--2---:R-:W-:Y:S01]  /*7350*/  IADD3 R28, R178, 0x40, RZ ;  /* 0x00000040b21c7810 */ /* 0x004fe20007ffe0ff */
        /* <DEDUP_REMOVED lines=13> */
[----:B---3--:R2:W-:Y:S02]  /*7430*/  STG.E.128 [R32.64], R24 ;  /* 0x0000001820007986 */ /* 0x0085e4000c101d06 */
.L_x_176:
[----:B------:R-:W-:Y:S05]  /*7440*/  BSYNC B0 ;  /* 0x0000000000007941 */ /* 0x000fea0003800000 */
.L_x_175:
[----:B--23--:R-:W-:Y:S01]  /*7450*/  IADD3 R24, R178, 0x60, RZ ;  /* 0x00000060b2187810 */ /* 0x00cfe20007ffe0ff */
        /* <DEDUP_REMOVED lines=13> */
[----:B------:R2:W-:Y:S02]  /*7530*/  STG.E.128 [R28.64], R20 ;  /* 0x000000141c007986 */ /* 0x0005e4000c101d06 */
.L_x_178:
[----:B------:R-:W-:Y:S05]  /*7540*/  BSYNC B0 ;  /* 0x0000000000007941 */ /* 0x000fea0003800000 */
.L_x_177:
        /* <DEDUP_REMOVED lines=19> */
[----:B-1----:R1:W-:Y:S04]  /*7680*/  STG.E.128 [R26.64], R16 ;  /* 0x000000101a007986 */ /* 0x0023e8000c101d06 */
.L_x_180:
[----:B------:R-:W-:Y:S05]  /*7690*/  BSYNC B0 ;  /* 0x0000000000007941 */ /* 0x000fea0003800000 */
.L_x_179:
[----:B------:R-:W-:Y:S01]  /*76a0*/  BSSY B0, `(.L_x_181) ;  /* 0x000000d000007945 */ /* 0x000fe20003800000 */
[----:B------:R-:W-:Y:S05]  /*76b0*/  @P3 BRA `(.L_x_182) ;  /* 0x000000b000003947 */ /* 0x000fea0003800000 */
[----:B-1----:R-:W-:Y:S01]  /*76c0*/  IADD3 R16, P0, R178, 0x20, RZ ;  /* 0x00000020b2107810 */ /* 0x002fe20007f1e0ff */
        /* <DEDUP_REMOVED lines=9> */
[----:B------:R1:W-:Y:S02]  /*7760*/  STG.E.128 [R16.64], R12 ;  /* 0x0000000c10007986 */ /* 0x0003e4000c101d06 */
.L_x_182:
[----:B------:R-:W-:Y:S05]  /*7770*/  BSYNC B0 ;  /* 0x0000000000007941 */ /* 0x000fea0003800000 */
.L_x_181:
        /* <DEDUP_REMOVED lines=13> */
.L_x_184:
[----:B------:R-:W-:Y:S05]  /*7850*/  BSYNC B0 ;  /* 0x0000000000007941 */ /* 0x000fea0003800000 */
.L_x_183:
        /* <DEDUP_REMOVED lines=12> */
.L_x_139:
[----:B------:R-:W-:Y:S05]  /*7920*/  BSYNC B1 ;  /* 0x0000000000017941 */ /* 0x000fea0003800000 */
.L_x_117:
        /* <DEDUP_REMOVED lines=9> */
.L_x_185:
[----:B------:R-:W-:Y:S05]  /*79c0*/  EXIT ;  /* 0x000000000000794d */ /* 0x000fea0003800000 */
.L_x_187:
        /* <DEDUP_REMOVED lines=11> */
.L_x_2453:


//--------------------- .text._ZN5flash44flash_bwd_dq_dk_dv_loop_seqk_parallel_kernelI23Flash_bwd_kernel_traitsILi64ELi64ELi128ELi8ELi2ELi4ELi4ELb1ELb0EN7cutlass6half_tE19Flash_kernel_traitsILi64ELi64ELi128ELi8ES3_EELb0ELb0ELb0ELb0ELb1ELb1ELb0EEEvNS_16Flash_bwd_paramsE --------------------------
	.section	.text._ZN5flash44flash_bwd_dq_dk_dv_loop_seqk_parallel_kernelI23Flash_bwd_kernel_traitsILi64ELi64ELi128ELi8ELi2ELi4ELi4ELb1ELb0EN7cutlass6half_tE19Flash_kernel_traitsILi64ELi64ELi128ELi8ES3_EELb0ELb0ELb0ELb0ELb1ELb1ELb0EEEvNS_16Flash_bwd_paramsE,"ax",@progbits
	.sectioninfo	@"SHI_REGISTERS=255"
	.align	128
        .global         _ZN5flash44flash_bwd_dq_dk_dv_loop_seqk_parallel_kernelI23Flash_bwd_kernel_traitsILi64ELi64ELi128ELi8ELi2ELi4ELi4ELb1ELb0EN7cutlass6half_tE19Flash_kernel_traitsILi64ELi64ELi128ELi8ES3_EELb0ELb0ELb0ELb0ELb1ELb1ELb0EEEvNS_16Flash_bwd_paramsE
        .type           _ZN5flash44flash_bwd_dq_dk_dv_loop_seqk_parallel_kernelI23Flash_bwd_kernel_traitsILi64ELi64ELi128ELi8ELi2ELi4ELi4ELb1ELb0EN7cutlass6half_tE19Flash_kernel_traitsILi64ELi64ELi128ELi8ES3_EELb0ELb0ELb0ELb0ELb1ELb1ELb0EEEvNS_16Flash_bwd_paramsE,@function
        .size           _ZN5flash44flash_bwd_dq_dk_dv_loop_seqk_parallel_kernelI23Flash_bwd_kernel_traitsILi64ELi64ELi128ELi8ELi2ELi4ELi4ELb1ELb0EN7cutlass6half_tE19Flash_kernel_traitsILi64ELi64ELi128ELi8ES3_EELb0ELb0ELb0ELb0ELb1ELb1ELb0EEEvNS_16Flash_bwd_paramsE,(.L_x_2454 - _ZN5flash44flash_bwd_dq_dk_dv_loop_seqk_parallel_kernelI23Flash_bwd_kernel_traitsILi64ELi64ELi128ELi8ELi2ELi4ELi4ELb1ELb0EN7cutlass6half_tE19Flash_kernel_traitsILi64ELi64ELi128ELi8ES3_EELb0ELb0ELb0ELb0ELb1ELb1ELb0EEEvNS_16Flash_bwd_paramsE)
        .other          _ZN5flash44flash_bwd_dq_dk_dv_loop_seqk_parallel_kernelI23Flash_bwd_kernel_traitsILi64ELi64ELi128ELi8ELi2ELi4ELi4ELb1ELb0EN7cutlass6half_tE19Flash_kernel_traitsILi64ELi64ELi128ELi8ES3_EELb0ELb0ELb0ELb0ELb1ELb1ELb0EEEvNS_16Flash_bwd_paramsE,@"STO_CUDA_ENTRY STV_DEFAULT"
_ZN5flash44flash_bwd_dq_dk_dv_loop_seqk_parallel_kernelI23Flash_bwd_kernel_traitsILi64ELi64ELi128ELi8ELi2ELi4ELi4ELb1ELb0EN7cutlass6half_tE19Flash_kernel_traitsILi64ELi64ELi128ELi8ES3_EELb0ELb0ELb0ELb0ELb1ELb1ELb0EEEvNS_16Flash_bwd_paramsE:
.text._ZN5flash44flash_bwd_dq_dk_dv_loop_seqk_parallel_kernelI23Flash_bwd_kernel_traitsILi64ELi64ELi128ELi8ELi2ELi4ELi4ELb1ELb0EN7cutlass6half_tE19Flash_kernel_traitsILi64ELi64ELi128ELi8ES3_EELb0ELb0ELb0ELb0ELb1ELb1ELb0EEEvNS_16Flash_bwd_paramsE:
[----:B------:R-:W-:Y:S02]  /*0000*/  MOV R1, c[0x0][0x28] ;  /* 0x00000a0000017a02 */ /* 0x000fe40000000f00 */
[----:B------:R-:W1:Y:S01]  /*0010*/  S2UR UR22, SR_CTAID.X ;  /* 0x00000000001679c3 */ /* 0x000e620000002500 */
[----:B------:R-:W-:Y:S02]  /*0020*/  ULDC UR5, c[0x0][0x218] ;  /* 0x0000860000057ab9 */ /* 0x000fe40000000800 */
[----:B------:R-:W-:-:S04]  /*0030*/  UIADD3 UR5, UR5, 0x7f, URZ ;  /* 0x0000007f05057890 */ /* 0x000fc8000fffe03f */
[----:B------:R-:W-:-:S04]  /*0040*/  USHF.R.S32.HI UR4, URZ, 0x1f, UR5 ;  /* 0x0000001f3f047899 */ /* 0x000fc80008011405 */
[----:B------:R-:W-:-:S04]  /*0050*/  ULEA.HI UR4, UR4, UR5, URZ, 0x7 ;  /* 0x0000000504047291 */ /* 0x000fc8000f8f383f */
[----:B------:R-:W-:-:S04]  /*0060*/  USHF.R.S32.HI UR4, URZ, 0x7, UR4 ;  /* 0x000000073f047899 */ /* 0x000fc80008011404 */
[----:B-1----:R-:W-:-:S06]  /*0070*/  UISETP.GE.AND UP0, UPT, UR22, UR4, UPT ;  /* 0x000000041600728c */ /* 0x002fcc000bf06270 */
[----:B------:R-:W-:-:S13]  /*0080*/  PLOP3.LUT P0, PT, PT, PT, UP0, 0x80, 0x0 ;  /* 0x000000000000781c */ /* 0x000fda0003f0f008 */
[----:B------:R-:W-:Y:S05]  /*0090*/  @P0 EXIT ;  /* 0x000000000000094d */ /* 0x000fea0003800000 */
[----:B------:R-:W1:Y:S01]  /*00a0*/  S2R R5, SR_TID.X ;  /* 0x0000000000057919 */ /* 0x000e620000002100 */
[----:B------:R-:W-:Y:S01]  /*00b0*/  IMAD.MOV.U32 R203, RZ, RZ, 0x20 ;  /* 0x00000020ffcb7424 */ /* 0x000fe200078e00ff */
[----:B------:R-:W-:Y:S02]  /*00c0*/  UMOV UR4, 0x80 ;  /* 0x0000008000047882 */ /* 0x000fe40000000000 */
[----:B------:R-:W-:Y:S02]  /*00d0*/  ULDC UR7, c[0x0][0x210] ;  /* 0x0000840000077ab9 */ /* 0x000fe40000000800 */
[----:B------:R-:W-:Y:S02]  /*00e0*/  ULDC UR21, c[0x0][0x234] ;  /* 0x00008d0000157ab9 */ /* 0x000fe40000000800 */
[----:B------:R-:W-:Y:S02]  /*00f0*/  ULDC UR20, c[0x0][0x224] ;  /* 0x0000890000147ab9 */ /* 0x000fe40000000800 */
[----:B------:R-:W-:-:S02]  /*0100*/  ULDC UR6, c[0x0][0x1c0] ;  /* 0x0000700000067ab9 */ /* 0x000fc40000000800 */
[----:B------:R-:W-:Y:S02]  /*0110*/  UIMAD UR21, UR4, UR7, UR21 ;  /* 0x00000007041572a4 */ /* 0x000fe4000f8e0215 */
[----:B------:R-:W-:Y:S02]  /*0120*/  UIADD3 UR20, UR4, UR20, URZ ;  /* 0x0000001404147290 */ /* 0x000fe4000fffe03f */
[----:B------:R-:W-:Y:S02]  /*0130*/  ULDC.64 UR24, c[0x0][0x118] ;  /* 0x0000460000187ab9 */ /* 0x000fe40000000a00 */
[----:B------:R-:W-:Y:S02]  /*0140*/  ULDC.U8 UR5, c[0x0][0x3d0] ;  /* 0x0000f40000057ab9 */ /* 0x000fe40000000000 */
[----:B------:R-:W-:Y:S02]  /*0150*/  USHF.R.S32.HI UR6, URZ, 0x1f, UR6 ;  /* 0x0000001f3f067899 */ /* 0x000fe40008011406 */
[----:B------:R-:W-:Y:S01]  /*0160*/  UMOV UR4, 0x6 ;  /* 0x0000000600047882 */ /* 0x000fe20000000000 */
[----:B-1----:R-:W-:-:S04]  /*0170*/  SHF.R.S32.HI R6, RZ, 0x1f, R5 ;  /* 0x0000001fff067819 */ /* 0x002fc80000011405 */
[CC--:B------:R-:W-:Y:S02]  /*0180*/  LEA.HI R13, R6.reuse, R5.reuse, RZ, 0x3 ;  /* 0x00000005060d7211 */ /* 0x0c0fe400078f18ff */
[CC--:B------:R-:W-:Y:S02]  /*0190*/  LEA.HI R8, R6.reuse, R5.reuse, RZ, 0x5 ;  /* 0x0000000506087211 */ /* 0x0c0fe400078f28ff */
[CC--:B------:R-:W-:Y:S02]  /*01a0*/  LEA.HI R0, R6.reuse, R5.reuse, RZ, 0x2 ;  /* 0x0000000506007211 */ /* 0x0c0fe400078f10ff */
[----:B------:R-:W-:Y:S02]  /*01b0*/  LEA.HI R3, R6, R5, RZ, 0x4 ;  /* 0x0000000506037211 */ /* 0x000fe400078f20ff */
[--C-:B------:R-:W-:Y:S02]  /*01c0*/  SHF.R.S32.HI R11, RZ, 0x2, R0.reuse ;  /* 0x00000002ff0b7819 */ /* 0x100fe40000011400 */
[----:B------:R-:W-:-:S02]  /*01d0*/  SHF.R.S32.HI R2, RZ, 0x1f, R0 ;  /* 0x0000001fff027819 */ /* 0x000fc40000011400 */
[----:B------:R-:W-:Y:S02]  /*01e0*/  LOP3.LUT R10, R13, 0xfffffff8, RZ, 0xc0, !PT ;  /* 0xfffffff80d0a7812 */ /* 0x000fe400078ec0ff */
[----:B------:R-:W-:Y:S02]  /*01f0*/  LOP3.LUT R186, R8, 0xffffffe0, RZ, 0xc0, !PT ;  /* 0xffffffe008ba7812 */ /* 0x000fe400078ec0ff */
[----:B------:R-:W-:Y:S01]  /*0200*/  LOP3.LUT R14, R3, 0xfffffff0, RZ, 0xc0, !PT ;  /* 0xfffffff0030e7812 */ /* 0x000fe200078ec0ff */
[C---:B------:R-:W-:Y:S01]  /*0210*/  IMAD.IADD R10, R5.reuse, 0x1, -R10 ;  /* 0x00000001050a7824 */ /* 0x040fe200078e0a0a */
[----:B------:R-:W-:Y:S01]  /*0220*/  LOP3.LUT R0, R0, 0x7ffffffc, RZ, 0xc0, !PT ;  /* 0x7ffffffc00007812 */ /* 0x000fe200078ec0ff */
[C---:B------:R-:W-:Y:S01]  /*0230*/  IMAD.IADD R186, R5.reuse, 0x1, -R186 ;  /* 0x0000000105ba7824 */ /* 0x040fe200078e0aba */
[-C--:B------:R-:W-:Y:S01]  /*0240*/  LEA.HI R7, R6, R5.reuse, RZ, 0x6 ;  /* 0x0000000506077211 */ /* 0x080fe200078f30ff */
[C---:B------:R-:W-:Y:S01]  /*0250*/  IMAD.IADD R14, R5.reuse, 0x1, -R14 ;  /* 0x00000001050e7824 */ /* 0x040fe200078e0a0e */
[----:B------:R-:W-:Y:S01]  /*0260*/  SHF.R.S32.HI R189, RZ, 0x3, R13 ;  /* 0x00000003ffbd7819 */ /* 0x000fe2000001140d */
[----:B------:R-:W-:Y:S01]  /*0270*/  IMAD.SHL.U32 R190, R10, 0x8, RZ ;  /* 0x000000080abe7824 */ /* 0x000fe200078e00ff */
[----:B------:R-:W-:Y:S01]  /*0280*/  LEA.HI R6, R6, R5, RZ, 0x7 ;  /* 0x0000000506067211 */ /* 0x000fe200078f38ff */
[----:B------:R-:W-:Y:S01]  /*0290*/  IMAD.IADD R5, R5, 0x1, -R0 ;  /* 0x0000000105057824 */ /* 0x000fe200078e0a00 */
[--C-:B------:R-:W-:Y:S01]  /*02a0*/  SHF.R.S32.HI R187, RZ, 0x5, R8.reuse ;  /* 0x00000005ffbb7819 */ /* 0x100fe20000011408 */
[----:B------:R-:W-:Y:S01]  /*02b0*/  IMAD.SHL.U32 R9, R189, 0x40, RZ ;  /* 0x00000040bd097824 */ /* 0x000fe200078e00ff */
[----:B------:R-:W-:Y:S01]  /*02c0*/  SHF.R.S32.HI R0, RZ, 0x1f, R8 ;  /* 0x0000001fff007819 */ /* 0x000fe20000011408 */
[----:B------:R-:W-:Y:S01]  /*02d0*/  IMAD.SHL.U32 R5, R5, 0x2, RZ ;  /* 0x0000000205057824 */ /* 0x000fe200078e00ff */
[----:B------:R-:W-:-:S02]  /*02e0*/  SHF.R.S32.HI R4, RZ, 0x4, R3 ;  /* 0x00000004ff047819 */ /* 0x000fc40000011403 */
[----:B------:R-:W-:Y:S02]  /*02f0*/  LEA.HI R0, R0, R187, RZ, 0x2 ;  /* 0x000000bb00007211 */ /* 0x000fe400078f10ff */
[----:B------:R-:W-:Y:S02]  /*0300*/  LEA.HI R2, R2, R11, RZ, 0x3 ;  /* 0x0000000b02027211 */ /* 0x000fe400078f18ff */
[----:B------:R-:W-:Y:S02]  /*0310*/  LOP3.LUT R9, R9, 0x1c0, RZ, 0xc0, !PT ;  /* 0x000001c009097812 */ /* 0x000fe400078ec0ff */
[----:B------:R-:W-:Y:S02]  /*0320*/  LEA.HI R3, R3, R4, RZ, 0x1 ;  /* 0x0000000403037211 */ /* 0x000fe400078f08ff */
[----:B------:R-:W-:Y:S02]  /*0330*/  LOP3.LUT R0, R0, 0xfffffffc, RZ, 0xc0, !PT ;  /* 0xfffffffc00007812 */ /* 0x000fe400078ec0ff */
[----:B------:R-:W-:-:S02]  /*0340*/  LOP3.LUT R2, R2, 0xfffffff8, RZ, 0xc0, !PT ;  /* 0xfffffff802027812 */ /* 0x000fc400078ec0ff */
[C---:B------:R-:W-:Y:S01]  /*0350*/  LOP3.LUT P4, RZ, R10.reuse, 0x2, RZ, 0xc0, !PT ;  /* 0x000000020aff7812 */ /* 0x040fe2000788c0ff */
[----:B------:R-:W-:Y:S01]  /*0360*/  IMAD.IADD R0, R187, 0x1, -R0 ;  /* 0x00000001bb007824 */ /* 0x000fe200078e0a00 */
[C---:B------:R-:W-:Y:S01]  /*0370*/  LOP3.LUT P3, RZ, R10.reuse, 0x4, RZ, 0xc0, !PT ;  /* 0x000000040aff7812 */ /* 0x040fe2000786c0ff */
[----:B------:R-:W-:Y:S01]  /*0380*/  IMAD.SHL.U32 R10, R10, 0x40, RZ ;  /* 0x000000400a0a7824 */ /* 0x000fe200078e00ff */
[----:B------:R-:W-:Y:S01]  /*0390*/  SHF.R.U32.HI R188, RZ, 0x3, R9 ;  /* 0x00000003ffbc7819 */ /* 0x000fe20000011609 */
[----:B------:R-:W-:Y:S01]  /*03a0*/  IMAD.IADD R2, R11, 0x1, -R2 ;  /* 0x000000010b027824 */ /* 0x000fe200078e0a02 */
[----:B------:R-:W-:Y:S02]  /*03b0*/  LOP3.LUT R3, R3, 0xfffffffe, RZ, 0xc0, !PT ;  /* 0xfffffffe03037812 */ /* 0x000fe400078ec0ff */
[----:B------:R-:W-:Y:S02]  /*03c0*/  LOP3.LUT R9, R9, 0x38, R190, 0xf8, !PT ;  /* 0x0000003809097812 */ /* 0x000fe400078ef8be */
[----:B------:R-:W-:Y:S01]  /*03d0*/  SHF.R.S32.HI R11, RZ, 0x1f, R14 ;  /* 0x0000001fff0b7819 */ /* 0x000fe2000001140e */
[----:B------:R-:W-:Y:S01]  /*03e0*/  IMAD.IADD R3, R4, 0x1, -R3 ;  /* 0x0000000104037824 */ /* 0x000fe200078e0a03 */
[----:B------:R-:W-:Y:S01]  /*03f0*/  LOP3.LUT R188, R9, R188, RZ, 0x3c, !PT ;  /* 0x000000bc09bc7212 */ /* 0x000fe200078e3cff */
[----:B------:R-:W-:Y:S01]  /*0400*/  IMAD.SHL.U32 R9, R0, 0x10, RZ ;  /* 0x0000001000097824 */ /* 0x000fe200078e00ff */
[----:B------:R-:W-:Y:S01]  /*0410*/  LOP3.LUT R10, R10, 0x1c0, RZ, 0xc0, !PT ;  /* 0x000001c00a0a7812 */ /* 0x000fe200078ec0ff */
[----:B------:R-:W-:Y:S01]  /*0420*/  IMAD.SHL.U32 R12, R3, 0x200, RZ ;  /* 0x00000200030c7824 */ /* 0x000fe200078e00ff */
[----:B------:R-:W-:-:S02]  /*0430*/  LEA.HI R4, R11, R14, RZ, 0x3 ;  /* 0x0000000e0b047211 */ /* 0x000fc400078f18ff */
[----:B------:R-:W-:Y:S02]  /*0440*/  SHF.R.S32.HI R7, RZ, 0x6, R7 ;  /* 0x00000006ff077819 */ /* 0x000fe40000011407 */
[C---:B------:R-:W-:Y:S02]  /*0450*/  LOP3.LUT R178, R10.reuse, 0x8, R13, 0xf8, !PT ;  /* 0x000000080ab27812 */ /* 0x040fe400078ef80d */
[----:B------:R-:W-:Y:S01]  /*0460*/  SHF.R.U32.HI R11, RZ, 0x3, R10 ;  /* 0x00000003ff0b7819 */ /* 0x000fe2000001160a */
[C---:B------:R-:W-:Y:S01]  /*0470*/  IMAD R188, R7.reuse, 0x200, R188 ;  /* 0x0000020007bc7824 */ /* 0x040fe200078e02bc */
[----:B------:R-:W-:Y:S01]  /*0480*/  LOP3.LUT R176, R10, 0x30, R9, 0xf8, !PT ;  /* 0x000000300ab07812 */ /* 0x000fe200078ef809 */
[----:B------:R-:W-:Y:S01]  /*0490*/  IMAD R9, R7, 0x800, R12 ;  /* 0x0000080007097824 */ /* 0x000fe200078e020c */
[----:B------:R-:W-:Y:S02]  /*04a0*/  LOP3.LUT R10, R2, 0x1, RZ, 0xc0, !PT ;  /* 0x00000001020a7812 */ /* 0x000fe400078ec0ff */
[----:B------:R-:W-:-:S02]  /*04b0*/  LOP3.LUT R178, R178, R11, RZ, 0x3c, !PT ;  /* 0x0000000bb2b27212 */ /* 0x000fc400078e3cff */
[----:B------:R-:W-:Y:S02]  /*04c0*/  SHF.R.S32.HI R6, RZ, 0x7, R6 ;  /* 0x00000007ff067819 */ /* 0x000fe40000011406 */
[----:B------:R-:W-:Y:S01]  /*04d0*/  ISETP.NE.U32.AND P0, PT, R10, 0x1, PT ;  /* 0x000000010a00780c */ /* 0x000fe20003f05070 */
[----:B------:R-:W-:Y:S01]  /*04e0*/  IMAD.SHL.U32 R10, R2, 0x40, RZ ;  /* 0x00000040020a7824 */ /* 0x000fe200078e00ff */
[----:B------:R-:W-:Y:S01]  /*04f0*/  LEA.HI R8, R8, R187, RZ, 0x1 ;  /* 0x000000bb08087211 */ /* 0x000fe200078f08ff */
[----:B------:R-:W-:Y:S01]  /*0500*/  IMAD.IADD R178, R9, 0x1, R178 ;  /* 0x0000000109b27824 */ /* 0x000fe200078e02b2 */
[----:B------:R-:W-:Y:S01]  /*0510*/  LOP3.LUT R185, R4, 0xfffffff8, RZ, 0xc0, !PT ;  /* 0xfffffff804b97812 */ /* 0x000fe200078ec0ff */
[----:B------:R-:W-:Y:S01]  /*0520*/  IMAD.SHL.U32 R9, R7, 0x20, RZ ;  /* 0x0000002007097824 */ /* 0x000fe200078e00ff */
[----:B------:R-:W-:Y:S01]  /*0530*/  LOP3.LUT R10, R10, 0x1c0, RZ, 0xc0, !PT ;  /* 0x000001c00a0a7812 */ /* 0x000fe200078ec0ff */
[----:B------:R-:W-:Y:S01]  /*0540*/  IMAD.SHL.U32 R7, R6, 0x8, RZ ;  /* 0x0000000806077824 */ /* 0x000fe200078e00ff */
[----:B------:R-:W-:Y:S01]  /*0550*/  R2P PR, R2, 0x6 ;  /* 0x0000000602007804 */ /* 0x000fe20000000000 */
[----:B------:R-:W-:Y:S01]  /*0560*/  IMAD R195, R6, 0x1000, R5 ;  /* 0x0000100006c37824 */ /* 0x000fe200078e0205 */
[----:B------:R-:W-:Y:S01]  /*0570*/  LOP3.LUT R2, R8, 0xfffffffe, RZ, 0xc0, !PT ;  /* 0xfffffffe08027812 */ /* 0x000fe200078ec0ff */
[----:B------:R-:W-:Y:S01]  /*0580*/  IMAD.IADD R185, R14, 0x1, -R185 ;  /* 0x000000010eb97824 */ /* 0x000fe200078e0ab9 */
[----:B------:R-:W-:Y:S01]  /*0590*/  LOP3.LUT R6, R7, 0x8, RZ, 0xc0, !PT ;  /* 0x0000000807067812 */ /* 0x000fe200078ec0ff */
[----:B------:R-:W-:Y:S01]  /*05a0*/  IMAD.SHL.U32 R7, R3, 0x10, RZ ;  /* 0x0000001003077824 */ /* 0x000fe200078e00ff */
[----:B------:R-:W-:Y:S01]  /*05b0*/  LOP3.LUT R8, R10, 0x20, R9, 0xf8, !PT ;  /* 0x000000200a087812 */ /* 0x000fe200078ef809 */
[----:B------:R-:W-:Y:S01]  /*05c0*/  IMAD.IADD R2, R187, 0x1, -R2 ;  /* 0x00000001bb027824 */ /* 0x000fe200078e0a02 */
[----:B------:R-:W-:Y:S01]  /*05d0*/  SHF.R.U32.HI R9, RZ, 0x3, R10 ;  /* 0x00000003ff097819 */ /* 0x000fe2000001160a */
[----:B------:R-:W-:Y:S01]  /*05e0*/  IMAD R5, R0, 0x400, R5 ;  /* 0x0000040000057824 */ /* 0x000fe200078e0205 */
[----:B------:R-:W-:Y:S01]  /*05f0*/  LOP3.LUT R7, R6, 0x10, R7, 0xf8, !PT ;  /* 0x0000001006077812 */ /* 0x000fe200078ef807 */
[----:B------:R-:W-:Y:S01]  /*0600*/  IMAD R195, R2, 0x400, R195 ;  /* 0x0000040002c37824 */ /* 0x000fe200078e02c3 */
[----:B------:R-:W-:Y:S01]  /*0610*/  LOP3.LUT R194, R9, R10, R6, 0x1e, !PT ;  /* 0x0000000a09c27212 */ /* 0x000fe200078e1e06 */
[----:B------:R-:W-:Y:S01]  /*0620*/  IMAD.SHL.U32 R6, R185, 0x40, RZ ;  /* 0x00000040b9067824 */ /* 0x000fe200078e00ff */
[----:B------:R-:W-:Y:S01]  /*0630*/  LOP3.LUT R8, R8, R9, RZ, 0x3c, !PT ;  /* 0x0000000908087212 */ /* 0x000fe200078e3cff */
[----:B------:R-:W-:Y:S01]  /*0640*/  IMAD.SHL.U32 R9, R3, 0x8, RZ ;  /* 0x0000000803097824 */ /* 0x000fe200078e00ff */
[----:B------:R-:W-:Y:S01]  /*0650*/  SEL R167, R203, 0xffffffe0, !P4 ;  /* 0xffffffe0cba77807 */ /* 0x000fe20006000000 */
[----:B------:R-:W-:Y:S01]  /*0660*/  IMAD.SHL.U32 R4, R4, 0x40, RZ ;  /* 0x0000004004047824 */ /* 0x000fe200078e00ff */
[----:B------:R-:W-:Y:S01]  /*0670*/  LOP3.LUT R6, R6, 0x1c0, RZ, 0xc0, !PT ;  /* 0x000001c006067812 */ /* 0x000fe200078ec0ff */
[----:B------:R-:W-:Y:S01]  /*0680*/  IMAD.IADD R194, R5, 0x1, R194 ;  /* 0x0000000105c27824 */ /* 0x000fe200078e02c2 */
[----:B------:R-:W-:Y:S01]  /*0690*/  SHF.R.S32.HI R5, RZ, 0x1f, R186 ;  /* 0x0000001fff057819 */ /* 0x000fe200000114ba */
[----:B------:R-:W-:Y:S01]  /*06a0*/  IMAD.IADD R195, R8, 0x1, R195 ;  /* 0x0000000108c37824 */ /* 0x000fe200078e02c3 */
[----:B------:R-:W-:Y:S01]  /*06b0*/  SHF.R.U32.HI R3, RZ, 0x3, R6 ;  /* 0x00000003ff037819 */ /* 0x000fe20000011606 */
[----:B------:R-:W-:Y:S01]  /*06c0*/  IMAD.SHL.U32 R178, R178, 0x2, RZ ;  /* 0x00000002b2b27824 */ /* 0x000fe200078e00ff */
[----:B------:R-:W-:Y:S01]  /*06d0*/  LOP3.LUT R8, R6, 0x8, R9, 0xf8, !PT ;  /* 0x0000000806087812 */ /* 0x000fe200078ef809 */
[----:B------:R-:W-:Y:S01]  /*06e0*/  IMAD.SHL.U32 R195, R195, 0x2, RZ ;  /* 0x00000002c3c37824 */ /* 0x000fe200078e00ff */
[----:B------:R-:W-:Y:S01]  /*06f0*/  LOP3.LUT R179, R4, 0xfffffe00, RZ, 0xc0, !PT ;  /* 0xfffffe0004b37812 */ /* 0x000fe200078ec0ff */
[----:B------:R-:W-:Y:S01]  /*0700*/  IMAD.IADD R169, R178, 0x1, R167 ;  /* 0x00000001b2a97824 */ /* 0x000fe200078e02a7 */
[----:B------:R-:W-:-:S02]  /*0710*/  LEA.HI R5, R5, R186, RZ, 0x2 ;  /* 0x000000ba05057211 */ /* 0x000fc400078f10ff */
[----:B------:R-:W-:Y:S01]  /*0720*/  LOP3.LUT R7, R3, R7, R6, 0x1e, !PT ;  /* 0x0000000703077212 */ /* 0x000fe200078e1e06 */
[--C-:B------:R-:W-:Y:S01]  /*0730*/  IMAD R177, R0, 0x400, R179.reuse ;  /* 0x0000040000b17824 */ /* 0x100fe200078e02b3 */
[----:B------:R-:W-:Y:S01]  /*0740*/  LOP3.LUT R8, R8, R3, RZ, 0x3c, !PT ;  /* 0x0000000308087212 */ /* 0x000fe200078e3cff */
[----:B------:R-:W-:Y:S01]  /*0750*/  IMAD R3, R2, 0x400, R179 ;  /* 0x0000040002037824 */ /* 0x000fe200078e02b3 */
[----:B------:R-:W-:Y:S01]  /*0760*/  SHF.R.S32.HI R5, RZ, 0x2, R5 ;  /* 0x00000002ff057819 */ /* 0x000fe20000011405 */
[----:B------:R-:W-:Y:S01]  /*0770*/  IMAD.MOV.U32 R0, RZ, RZ, -0x10 ;  /* 0xfffffff0ff007424 */ /* 0x000fe200078e00ff */
[----:B------:R-:W-:Y:S01]  /*0780*/  LEA R194, R194, 0x6000, 0x1 ;  /* 0x00006000c2c27811 */ /* 0x000fe200078e08ff */
[----:B------:R-:W-:Y:S01]  /*0790*/  IMAD.IADD R180, R3, 0x1, R8 ;  /* 0x0000000103b47824 */ /* 0x000fe200078e0208 */
[----:B------:R-:W-:Y:S01]  /*07a0*/  LOP3.LUT R176, R176, 0x8, R13, 0xf8, !PT ;  /* 0x00000008b0b07812 */ /* 0x000fe200078ef80d */
[----:B------:R-:W-:Y:S01]  /*07b0*/  IMAD R184, R2, 0x10, R5 ;  /* 0x0000001002b87824 */ /* 0x000fe200078e0205 */
[----:B------:R-:W-:Y:S01]  /*07c0*/  SEL R203, R203, 0xffffffe0, !P1 ;  /* 0xffffffe0cbcb7807 */ /* 0x000fe20004800000 */
[----:B------:R-:W-:Y:S01]  /*07d0*/  IMAD.MOV.U32 R3, RZ, RZ, 0x40 ;  /* 0x00000040ff037424 */ /* 0x000fe200078e00ff */
[----:B------:R-:W-:Y:S01]  /*07e0*/  IADD3 R196, R194, 0x40, RZ ;  /* 0x00000040c2c47810 */ /* 0x000fe20007ffe0ff */
[----:B------:R-:W-:Y:S01]  /*07f0*/  IMAD.IADD R177, R8, 0x1, R177 ;  /* 0x0000000108b17824 */ /* 0x000fe200078e02b1 */
[----:B------:R-:W-:Y:S01]  /*0800*/  IADD3 R193, R184, -0x40, RZ ;  /* 0xffffffc0b8c17810 */ /* 0x000fe20007ffe0ff */
[----:B------:R-:W-:Y:S01]  /*0810*/  IMAD.IADD R199, R195, 0x1, R203 ;  /* 0x00000001c3c77824 */ /* 0x000fe200078e02cb */
[----:B------:R-:W-:Y:S01]  /*0820*/  SEL R3, R3, 0xffffffc0, !P3 ;  /* 0xffffffc003037807 */ /* 0x000fe20005800000 */
[----:B------:R-:W-:Y:S01]  /*0830*/  IMAD.IADD R198, R203, 0x1, R194 ;  /* 0x00000001cbc67824 */ /* 0x000fe200078e02c2 */
[----:B------:R-:W-:-:S02]  /*0840*/  LOP3.LUT R176, R12, R176, R11, 0xf6, !PT ;  /* 0x000000b00cb07212 */ /* 0x000fc400078ef60b */
[----:B------:R-:W-:Y:S01]  /*0850*/  LOP3.LUT R179, R7, R179, RZ, 0xfc, !PT ;  /* 0x000000b307b37212 */ /* 0x000fe200078efcff */
[----:B------:R-:W-:Y:S01]  /*0860*/  IMAD.IADD R168, R178, 0x1, R3 ;  /* 0x00000001b2a87824 */ /* 0x000fe200078e0203 */
[----:B------:R-:W-:Y:S01]  /*0870*/  SHF.R.S32.HI R192, RZ, 0x1f, R193 ;  /* 0x0000001fffc07819 */ /* 0x000fe200000114c1 */
[----:B------:R-:W-:Y:S01]  /*0880*/  IMAD.SHL.U32 R176, R176, 0x2, RZ ;  /* 0x00000002b0b07824 */ /* 0x000fe200078e00ff */
[----:B------:R-:W-:Y:S01]  /*0890*/  SEL R0, R0, 0x10, !P0 ;  /* 0x0000001000007807 */ /* 0x000fe20004000000 */
[----:B------:R-:W-:Y:S01]  /*08a0*/  IMAD.IADD R167, R167, 0x1, R168 ;  /* 0x00000001a7a77824 */ /* 0x000fe200078e02a8 */
[C---:B------:R-:W-:Y:S01]  /*08b0*/  @P2 IADD3 R196, R194.reuse, -0x40, RZ ;  /* 0xffffffc0c2c42810 */ /* 0x040fe20007ffe0ff */
[----:B------:R-:W-:Y:S01]  /*08c0*/  IMAD.SHL.U32 R175, R179, 0x2, RZ ;  /* 0x00000002b3af7824 */ /* 0x000fe200078e00ff */
[C---:B------:R-:W-:Y:S01]  /*08d0*/  SHF.L.U64.HI R192, R193.reuse, 0x2, R192 ;  /* 0x00000002c1c07819 */ /* 0x040fe200000102c0 */
[----:B------:R-:W-:Y:S01]  /*08e0*/  IMAD.SHL.U32 R193, R193, 0x4, RZ ;  /* 0x00000004c1c17824 */ /* 0x000fe200078e00ff */
[----:B------:R-:W-:Y:S01]  /*08f0*/  IADD3 R197, R194, 0x420, RZ ;  /* 0x00000420c2c57810 */ /* 0x000fe20007ffe0ff */
[----:B------:R-:W-:Y:S01]  /*0900*/  IMAD.IADD R200, R195, 0x1, R0 ;  /* 0x00000001c3c87824 */ /* 0x000fe200078e0200 */
[----:B------:R-:W-:Y:S01]  /*0910*/  SHF.R.S32.HI R183, RZ, 0x1f, R189 ;  /* 0x0000001fffb77819 */ /* 0x000fe200000114bd */
[----:B------:R-:W-:Y:S01]  /*0920*/  IMAD.IADD R217, R0, 0x1, R199 ;  /* 0x0000000100d97824 */ /* 0x000fe200078e02c7 */
[----:B------:R-:W-:Y:S01]  /*0930*/  SHF.R.S32.HI R5, RZ, 0x1f, R184 ;  /* 0x0000001fff057819 */ /* 0x000fe200000114b8 */
[----:B------:R-:W-:Y:S01]  /*0940*/  IMAD.IADD R203, R203, 0x1, R196 ;  /* 0x00000001cbcb7824 */ /* 0x000fe200078e02c4 */
[----:B------:R-:W-:-:S02]  /*0950*/  LEA R177, R177, 0xa000, 0x1 ;  /* 0x0000a000b1b17811 */ /* 0x000fc400078e08ff */
[----:B------:R-:W-:Y:S02]  /*0960*/  @P1 IADD3 R197, R194, 0x3e0, RZ ;  /* 0x000003e0c2c51810 */ /* 0x000fe40007ffe0ff */
[----:B------:R-:W-:-:S05]  /*0970*/  SHF.L.U64.HI R208, R184, 0x2, R5 ;  /* 0x00000002b8d07819 */ /* 0x000fca0000010205 */
.L_x_196:
[----:B------:R-:W-:Y:S01]  /*0980*/  ISETP.NE.U32.AND P0, PT, RZ, c[0x0][0x250], PT ;  /* 0x00009400ff007a0c */ /* 0x000fe20003f05070 */
[----:B------:R-:W-:Y:S01]  /*0990*/  IMAD.MOV.U32 R202, RZ, RZ, RZ ;  /* 0x000000ffffca7224 */ /* 0x000fe200078e00ff */
[----:B------:R-:W-:Y:S02]  /*09a0*/  ISETP.NE.U32.AND P1, PT, RZ, c[0x0][0x258], PT ;  /* 0x00009600ff007a0c */ /* 0x000fe40003f25070 */
[----:B------:R-:W-:Y:S02]  /*09b0*/  ISETP.NE.AND.EX P0, PT, RZ, c[0x0][0x254], PT, P0 ;  /* 0x00009500ff007a0c */ /* 0x000fe40003f05300 */
[----:B------:R-:W-:-:S11]  /*09c0*/  ISETP.NE.AND.EX P1, PT, RZ, c[0x0][0x25c], PT, P1 ;  /* 0x00009700ff007a0c */ /* 0x000fd60003f25310 */
[----:B--2---:R-:W1:Y:S01]  /*09d0*/  @P0 S2R R5, SR_CTAID.Y ;  /* 0x0000000000050919 */ /* 0x004e620000002600 */
[----:B------:R-:W-:Y:S02]  /*09e0*/  @P0 IMAD.MOV.U32 R2, RZ, RZ, 0x4 ;  /* 0x00000004ff020424 */ /* 0x000fe400078e00ff */
[----:B------:R-:W-:Y:S01]  /*09f0*/  @P1 IMAD.MOV.U32 R0, RZ, RZ, 0x4 ;  /* 0x00000004ff001424 */ /* 0x000fe200078e00ff */
[----:B------:R-:W2:Y:S01]  /*0a00*/  @P1 S2R R3, SR_CTAID.Y ;  /* 0x0000000000031919 */ /* 0x000ea20000002600 */
[----:B-1----:R-:W-:-:S04]  /*0a10*/  @P0 IMAD.WIDE R6, R5, R2, c[0x0][0x250] ;  /* 0x0000940005060625 */ /* 0x002fc800078e0202 */
[----:B--2---:R-:W-:Y:S01]  /*0a20*/  @P1 IMAD.WIDE R4, R3, R0, c[0x0][0x258] ;  /* 0x0000960003041625 */ /* 0x004fe200078e0200 */
[----:B------:R-:W2:Y:S05]  /*0a30*/  @P0 LDG.E R202, [R6.64] ;  /* 0x0000001806ca0981 */ /* 0x000eaa000c1e1900 */
[----:B------:R-:W2:Y:S01]  /*0a40*/  @P1 LDG.E R5, [R4.64] ;  /* 0x0000001804051981 */ /* 0x000ea2000c1e1900 */
[----:B------:R-:W-:Y:S01]  /*0a50*/  @!P1 ISETP.NE.U32.AND P0, PT, RZ, c[0x0][0x268], PT ;  /* 0x00009a00ff009a0c */ /* 0x000fe20003f05070 */
[----:B------:R-:W-:-:S03]  /*0a60*/  USHF.L.U32 UR8, UR22, 0x7, URZ ;  /* 0x0000000716087899 */ /* 0x000fc6000800063f */
[----:B------:R-:W-:-:S04]  /*0a70*/  @!P1 ISETP.NE.AND.EX P0, PT, RZ, c[0x0][0x26c], PT, P0 ;  /* 0x00009b00ff009a0c */ /* 0x000fc80003f05300 */
[----:B------:R-:W-:Y:S01]  /*0a80*/  @!P1 SEL R3, RZ, c[0x0][0x21c], !P0 ;  /* 0x00008700ff039a07 */ /* 0x000fe20004000000 */
[----:B--2---:R-:W-:-:S03]  /*0a90*/  @P1 IMAD.IADD R0, R5, 0x1, -R202 ;  /* 0x0000000105001824 */ /* 0x004fc600078e0aca */
[----:B------:R-:W-:-:S04]  /*0aa0*/  @!P1 IADD3 R0, R3, c[0x0][0x218], -R202 ;  /* 0x0000860003009a10 */ /* 0x000fc80007ffe8ca */
[----:B------:R-:W-:-:S13]  /*0ab0*/  ISETP.LE.AND P0, PT, R0, UR8, PT ;  /* 0x0000000800007c0c */ /* 0x000fda000bf03270 */
[----:B-----5:R-:W-:Y:S05]  /*0ac0*/  @P0 BRA `(.L_x_188) ;  /* 0x000042c000000947 */ /* 0x020fea0003800000 */
[----:B------:R-:W-:Y:S01]  /*0ad0*/  IABS R0, c[0x0][0x1c8] ;  /* 0x0000720000007a13 */ /* 0x000fe20000000000 */
[----:B------:R-:W1:Y:S01]  /*0ae0*/  S2R R14, SR_CTAID.Z ;  /* 0x00000000000e7919 */ /* 0x000e620000002700 */
[----:B------:R-:W-:Y:S01]  /*0af0*/  ISETP.NE.U32.AND P1, PT, RZ, c[0x0][0x240], PT ;  /* 0x00009000ff007a0c */ /* 0x000fe20003f25070 */
[----:B------:R-:W-:Y:S01]  /*0b00*/  USHF.R.S32.HI UR7, URZ, 0x1f, UR8 ;  /* 0x0000001f3f077899 */ /* 0x000fe20008011408 */
[----:B------:R-:W2:Y:S01]  /*0b10*/  I2F.RP R3, R0 ;  /* 0x0000000000037306 */ /* 0x000ea20000209400 */
[----:B------:R-:W3:Y:S01]  /*0b20*/  S2R R5, SR_CTAID.Y ;  /* 0x0000000000057919 */ /* 0x000ee20000002600 */
[----:B------:R-:W-:Y:S02]  /*0b30*/  ISETP.NE.AND.EX P1, PT, RZ, c[0x0][0x244], PT, P1 ;  /* 0x00009100ff007a0c */ /* 0x000fe40003f25310 */
[----:B------:R-:W-:-:S04]  /*0b40*/  SHF.R.S32.HI R201, RZ, 0x1f, R202 ;  /* 0x0000001fffc97819 */ /* 0x000fc800000114ca */
[----:B--2---:R-:W2:Y:S01]  /*0b50*/  MUFU.RCP R6, R3 ;  /* 0x0000000300067308 */ /* 0x004ea20000001000 */
[----:B-1----:R-:W-:Y:S01]  /*0b60*/  IABS R4, R14 ;  /* 0x0000000e00047213 */ /* 0x002fe20000000000 */
[----:B------:R-:W-:Y:S01]  /*0b70*/  IMAD R10, R14, c[0x0][0x22c], RZ ;  /* 0x00008b000e0a7a24 */ /* 0x000fe200078e02ff */
[----:B------:R-:W-:Y:S01]  /*0b80*/  SHF.R.S32.HI R15, RZ, 0x1f, R14 ;  /* 0x0000001fff0f7819 */ /* 0x000fe2000001140e */
[----:B---3--:R-:W-:Y:S01]  /*0b90*/  IMAD.WIDE R8, R5, 0x80, RZ ;  /* 0x0000008005087825 */ /* 0x008fe200078e02ff */
[----:B------:R-:W-:Y:S02]  /*0ba0*/  SHF.R.S32.HI R16, RZ, 0x1f, R5 ;  /* 0x0000001fff107819 */ /* 0x000fe40000011405 */
[----:B--2---:R-:W-:-:S04]  /*0bb0*/  IADD3 R6, R6, 0xffffffe, RZ ;  /* 0x0ffffffe06067810 */ /* 0x004fc80007ffe0ff */
[----:B------:R-:W1:Y:S02]  /*0bc0*/  F2I.FTZ.U32.TRUNC.NTZ R7, R6 ;  /* 0x0000000600077305 */ /* 0x000e64000021f000 */
[----:B-1----:R-:W-:Y:S02]  /*0bd0*/  IMAD.MOV R2, RZ, RZ, -R7 ;  /* 0x000000ffff027224 */ /* 0x002fe400078e0a07 */
[----:B------:R-:W-:Y:S02]  /*0be0*/  IMAD.MOV.U32 R6, RZ, RZ, RZ ;  /* 0x000000ffff067224 */ /* 0x000fe400078e00ff */
[----:B------:R-:W-:-:S04]  /*0bf0*/  IMAD R2, R2, R0, RZ ;  /* 0x0000000002027224 */ /* 0x000fc800078e02ff */
[----:B------:R-:W-:Y:S01]  /*0c00*/  IMAD.HI.U32 R7, R7, R2, R6 ;  /* 0x0000000207077227 */ /* 0x000fe200078e0006 */
[----:B------:R-:W-:Y:S01]  /*0c10*/  SEL R6, R8, RZ, P1 ;  /* 0x000000ff08067207 */ /* 0x000fe20000800000 */
[----:B------:R-:W1:Y:S04]  /*0c20*/  LDC.U8 R2, c[0x0][0x328] ;  /* 0x0000ca00ff027b82 */ /* 0x000e680000000000 */
[----:B------:R-:W-:Y:S02]  /*0c30*/  IMAD.HI.U32 R11, R7, R4, RZ ;  /* 0x00000004070b7227 */ /* 0x000fe400078e00ff */
[----:B------:R-:W2:Y:S02]  /*0c40*/  S2R R7, SR_CTAID.X ;  /* 0x0000000000077919 */ /* 0x000ea40000002500 */
[----:B------:R-:W-:-:S04]  /*0c50*/  IMAD.MOV R3, RZ, RZ, -R11 ;  /* 0x000000ffff037224 */ /* 0x000fc800078e0a0b */
[C---:B------:R-:W-:Y:S01]  /*0c60*/  IMAD R3, R0.reuse, R3, R4 ;  /* 0x0000000300037224 */ /* 0x040fe200078e0204 */
[----:B------:R-:W-:Y:S02]  /*0c70*/  SEL R4, R9, RZ, P1 ;  /* 0x000000ff09047207 */ /* 0x000fe40000800000 */
[----:B------:R-:W-:Y:S02]  /*0c80*/  ISETP.NE.AND P1, PT, RZ, UR5, PT ;  /* 0x00000005ff007c0c */ /* 0x000fe4000bf25270 */
[----:B------:R-:W-:Y:S02]  /*0c90*/  ISETP.GT.U32.AND P3, PT, R0, R3, PT ;  /* 0x000000030000720c */ /* 0x000fe40003f64070 */
[----:B-1----:R-:W-:Y:S01]  /*0ca0*/  ISETP.NE.AND P0, PT, R2, RZ, PT ;  /* 0x000000ff0200720c */ /* 0x002fe20003f05270 */
[----:B------:R-:W-:-:S10]  /*0cb0*/  IMAD.MOV.U32 R2, RZ, RZ, c[0x0][0x214] ;  /* 0x00008500ff027624 */ /* 0x000fd400078e00ff */
[----:B------:R-:W-:Y:S01]  /*0cc0*/  @!P3 IMAD.IADD R3, R3, 0x1, -R0 ;  /* 0x000000010303b824 */ /* 0x000fe200078e0a00 */
[----:B------:R-:W-:Y:S01]  /*0cd0*/  @!P3 IADD3 R11, R11, 0x1, RZ ;  /* 0x000000010b0bb810 */ /* 0x000fe20007ffe0ff */
[----:B--2---:R-:W-:Y:S01]  /*0ce0*/  IMAD.WIDE.U32 R8, R7, c[0x0][0x3d8], RZ ;  /* 0x0000f60007087a25 */ /* 0x004fe200078e00ff */
[----:B------:R-:W-:Y:S02]  /*0cf0*/  ISETP.NE.AND P3, PT, RZ, c[0x0][0x1c8], PT ;  /* 0x00007200ff007a0c */ /* 0x000fe40003f65270 */
[----:B------:R-:W-:Y:S01]  /*0d00*/  ISETP.GE.U32.AND P4, PT, R3, R0, PT ;  /* 0x000000000300720c */ /* 0x000fe20003f86070 */
[----:B------:R-:W-:Y:S01]  /*0d10*/  IMAD R7, R7, c[0x0][0x3dc], R9 ;  /* 0x0000f70007077a24 */ /* 0x000fe200078e0209 */
[----:B------:R-:W-:Y:S01]  /*0d20*/  LOP3.LUT R0, R14, c[0x0][0x1c8], RZ, 0x3c, !PT ;  /* 0x000072000e007a12 */ /* 0x000fe200078e3cff */
[C---:B------:R-:W-:Y:S01]  /*0d30*/  @P0 IMAD R21, R5.reuse, c[0x0][0x214], RZ ;  /* 0x0000850005150a24 */ /* 0x040fe200078e02ff */
[----:B------:R-:W-:Y:S02]  /*0d40*/  IADD3 R3, R2, 0x3f, RZ ;  /* 0x0000003f02037810 */ /* 0x000fe40007ffe0ff */
[----:B------:R-:W-:Y:S01]  /*0d50*/  ISETP.GE.AND P2, PT, R0, RZ, PT ;  /* 0x000000ff0000720c */ /* 0x000fe20003f46270 */
[----:B------:R-:W-:Y:S01]  /*0d60*/  @!P0 IMAD R0, R5, c[0x0][0x1c0], R14 ;  /* 0x0000700005008a24 */ /* 0x000fe200078e020e */
[----:B------:R-:W-:Y:S01]  /*0d70*/  SHF.R.S32.HI R216, RZ, 0x1f, R3 ;  /* 0x0000001fffd87819 */ /* 0x000fe20000011403 */
[----:B------:R-:W-:Y:S01]  /*0d80*/  @P0 IMAD R21, R14, c[0x0][0x234], R21 ;  /* 0x00008d000e150a24 */ /* 0x000fe200078e0215 */
[----:B------:R-:W-:Y:S01]  /*0d90*/  SEL R8, R8, RZ, P1 ;  /* 0x000000ff08087207 */ /* 0x000fe20000800000 */
[----:B------:R-:W-:Y:S01]  /*0da0*/  @!P0 IMAD R21, R0, c[0x0][0x214], RZ ;  /* 0x0000850000158a24 */ /* 0x000fe200078e02ff */
[----:B------:R-:W-:-:S02]  /*0db0*/  LEA.HI R216, R216, R3, RZ, 0x6 ;  /* 0x00000003d8d87211 */ /* 0x000fc400078f30ff */
[----:B------:R-:W-:Y:S02]  /*0dc0*/  @P4 IADD3 R11, R11, 0x1, RZ ;  /* 0x000000010b0b4810 */ /* 0x000fe40007ffe0ff */
[----:B------:R-:W-:Y:S02]  /*0dd0*/  LOP3.LUT R12, R216, 0xffffffc0, RZ, 0xc0, !PT ;  /* 0xffffffc0d80c7812 */ /* 0x000fe400078ec0ff */
[----:B------:R-:W-:Y:S01]  /*0de0*/  SHF.R.S32.HI R9, RZ, 0x1f, R10 ;  /* 0x0000001fff097819 */ /* 0x000fe2000001140a */
[----:B------:R-:W-:Y:S01]  /*0df0*/  @!P2 IMAD.MOV R11, RZ, RZ, -R11 ;  /* 0x000000ffff0ba224 */ /* 0x000fe200078e0a0b */
[----:B------:R-:W-:Y:S02]  /*0e00*/  IADD3 R12, R12, -0x40, RZ ;  /* 0xffffffc00c0c7810 */ /* 0x000fe40007ffe0ff */
[----:B------:R-:W-:Y:S02]  /*0e10*/  @!P3 LOP3.LUT R11, RZ, c[0x0][0x1c8], RZ, 0x33, !PT ;  /* 0x00007200ff0bba12 */ /* 0x000fe400078e33ff */
[----:B------:R-:W-:-:S02]  /*0e20*/  SHF.R.S32.HI R13, RZ, 0x1f, R12 ;  /* 0x0000001fff0d7819 */ /* 0x000fc4000001140c */
[----:B------:R-:W-:Y:S02]  /*0e30*/  SEL R7, R7, RZ, P1 ;  /* 0x000000ff07077207 */ /* 0x000fe40000800000 */
[----:B------:R-:W-:Y:S01]  /*0e40*/  SHF.R.S32.HI R17, RZ, 0x1f, R11 ;  /* 0x0000001fff117819 */ /* 0x000fe2000001140b */
[----:B------:R-:W-:Y:S05]  /*0e50*/  @!P0 BRA `(.L_x_189) ;  /* 0x0000003000008947 */ /* 0x000fea0003800000 */
[----:B------:R-:W-:-:S04]  /*0e60*/  IMAD R3, R5, UR20, RZ ;  /* 0x0000001405037c24 */ /* 0x000fc8000f8e02ff */
[----:B------:R-:W-:Y:S01]  /*0e70*/  IMAD R3, R14, UR21, R3 ;  /* 0x000000150e037c24 */ /* 0x000fe2000f8e0203 */
[----:B------:R-:W-:Y:S05]  /*0e80*/  BRA `(.L_x_190) ;  /* 0x0000002000007947 */ /* 0x000fea0003800000 */
.L_x_189:
[----:B------:R-:W-:-:S04]  /*0e90*/  IMAD R3, R5, c[0x0][0x1c0], R14 ;  /* 0x0000700005037a24 */ /* 0x000fc800078e020e */
[----:B------:R-:W-:Y:S02]  /*0ea0*/  IMAD R3, R3, c[0x0][0x224], RZ ;  /* 0x0000890003037a24 */ /* 0x000fe400078e02ff */
.L_x_190:
[C---:B------:R-:W-:Y:S01]  /*0eb0*/  IMAD R26, R183.reuse, c[0x0][0x198], RZ ;  /* 0x00006600b71a7a24 */ /* 0x040fe200078e02ff */
[----:B------:R-:W-:Y:S01]  /*0ec0*/  IADD3 R21, R12, R21, RZ ;  /* 0x000000150c157210 */ /* 0x000fe20007ffe0ff */
[----:B------:R-:W-:Y:S01]  /*0ed0*/  IMAD R28, R183, c[0x0][0x1a0], RZ ;  /* 0x00006800b71c7a24 */ /* 0x000fe200078e02ff */
[----:B------:R-:W-:Y:S01]  /*0ee0*/  SHF.R.S32.HI R191, RZ, 0x1f, R190 ;  /* 0x0000001fffbf7819 */ /* 0x000fe200000114be */
[C---:B------:R-:W-:Y:S01]  /*0ef0*/  IMAD.WIDE.U32 R18, R189.reuse, c[0x0][0x198], RZ ;  /* 0x00006600bd127a25 */ /* 0x040fe200078e00ff */
[----:B------:R-:W-:Y:S01]  /*0f00*/  LEA.HI.SX32 R216, R216, 0xffffffff, 0x1a ;  /* 0xffffffffd8d87811 */ /* 0x000fe200078fd2ff */
[----:B------:R-:W-:Y:S01]  /*0f10*/  @P1 BAR.SYNC.DEFER_BLOCKING 0x0 ;  /* 0x0000000000001b1d */ /* 0x000fe20000010000 */
[----:B------:R-:W-:Y:S01]  /*0f20*/  IADD3 R202, P2, R202, UR8, RZ ;  /* 0x00000008caca7c10 */ /* 0x000fe2000ff5e0ff */
[C---:B------:R-:W-:Y:S01]  /*0f30*/  IMAD R26, R189.reuse, c[0x0][0x19c], R26 ;  /* 0x00006700bd1a7a24 */ /* 0x040fe200078e021a */
[----:B------:R-:W-:Y:S01]  /*0f40*/  LEA.HI R24, R216, R216, RZ, 0x1 ;  /* 0x000000d8d8187211 */ /* 0x000fe200078f08ff */
[----:B------:R-:W-:Y:S01]  /*0f50*/  IMAD.WIDE.U32 R22, R189, c[0x0][0x1a0], RZ ;  /* 0x00006800bd167a25 */ /* 0x000fe200078e00ff */
[----:B------:R-:W-:Y:S01]  /*0f60*/  IADD3.X R201, R201, UR7, RZ, P2, !PT ;  /* 0x00000007c9c97c10 */ /* 0x000fe200097fe4ff */
[----:B------:R-:W-:Y:S01]  /*0f70*/  ULDC.64 UR8, c[0x0][0x1a0] ;  /* 0x0000680000087ab9 */ /* 0x000fe20000000a00 */
[----:B------:R-:W-:Y:S01]  /*0f80*/  SHF.L.U32 R215, R188, 0x1, RZ ;  /* 0x00000001bcd77819 */ /* 0x000fe200000006ff */
[----:B------:R-:W-:Y:S01]  /*0f90*/  IMAD R28, R189, c[0x0][0x1a4], R28 ;  /* 0x00006900bd1c7a24 */ /* 0x000fe200078e021c */
[----:B------:R-:W-:Y:S01]  /*0fa0*/  USHF.L.U32 UR10, UR8, 0x6, URZ ;  /* 0x00000006080a7899 */ /* 0x000fe2000800063f */
[----:B------:R-:W-:Y:S01]  /*0fb0*/  IMAD.IADD R27, R19, 0x1, R26 ;  /* 0x00000001131b7824 */ /* 0x000fe200078e021a */
[----:B------:R-:W-:Y:S01]  /*0fc0*/  IADD3 R19, P0, R189, R12, RZ ;  /* 0x0000000cbd137210 */ /* 0x000fe20007f1e0ff */
[----:B------:R-:W-:Y:S01]  /*0fd0*/  IMAD.MOV.U32 R0, RZ, RZ, 0x4 ;  /* 0x00000004ff007424 */ /* 0x000fe200078e00ff */
[----:B------:R-:W-:Y:S01]  /*0fe0*/  IADD3 R29, R23, R28, RZ ;  /* 0x0000001c171d7210 */ /* 0x000fe20007ffe0ff */
[C---:B------:R-:W-:Y:S01]  /*0ff0*/  IMAD R20, R16.reuse, c[0x0][0x188], RZ ;  /* 0x0000620010147a24 */ /* 0x040fe200078e02ff */
[----:B------:R-:W-:Y:S01]  /*1000*/  MOV R28, R22 ;  /* 0x00000016001c7202 */ /* 0x000fe20000000f00 */
[----:B------:R-:W-:Y:S01]  /*1010*/  IMAD R22, R16, c[0x0][0x368], RZ ;  /* 0x0000da0010167a24 */ /* 0x000fe200078e02ff */
[----:B------:R-:W-:Y:S01]  /*1020*/  IADD3.X R23, R183, R13, RZ, P0, !PT ;  /* 0x0000000db7177210 */ /* 0x000fe200007fe4ff */
[----:B------:R-:W-:Y:S01]  /*1030*/  IMAD.WIDE R204, R21, R0, c[0x0][0x200] ;  /* 0x0000800015cc7625 */ /* 0x000fe200078e0200 */
[----:B------:R-:W-:Y:S01]  /*1040*/  UMOV UR7, 0x6 ;  /* 0x0000000600077882 */ /* 0x000fe20000000000 */
[----:B------:R-:W-:Y:S01]  /*1050*/  SHF.L.U32 R209, R184, 0x2, RZ ;  /* 0x00000002b8d17819 */ /* 0x000fe200000006ff */
[----:B------:R-:W-:Y:S01]  /*1060*/  USHF.L.U64.HI UR9, UR8, UR7, UR9 ;  /* 0x0000000708097299 */ /* 0x000fe20008010209 */
[----:B------:R-:W-:-:S02]  /*1070*/  IMAD R21, R5, c[0x0][0x36c], R22 ;  /* 0x0000db0005157a24 */ /* 0x000fc400078e0216 */
[----:B------:R-:W-:Y:S02]  /*1080*/  IMAD R22, R23, c[0x0][0x190], RZ ;  /* 0x0000640017167a24 */ /* 0x000fe400078e02ff */
[----:B------:R-:W-:Y:S02]  /*1090*/  IMAD.MOV.U32 R26, RZ, RZ, R18 ;  /* 0x000000ffff1a7224 */ /* 0x000fe400078e0012 */
[----:B------:R-:W-:Y:S02]  /*10a0*/  IMAD R18, R16, c[0x0][0x180], RZ ;  /* 0x0000600010127a24 */ /* 0x000fe400078e02ff */
[----:B------:R-:W-:Y:S02]  /*10b0*/  IMAD R20, R5, c[0x0][0x18c], R20 ;  /* 0x0000630005147a24 */ /* 0x000fe400078e0214 */
[----:B------:R-:W-:-:S04]  /*10c0*/  IMAD.WIDE.U32 R34, R19, c[0x0][0x190], R190 ;  /* 0x0000640013227a25 */ /* 0x000fc800078e00be */
[----:B------:R-:W-:-:S04]  /*10d0*/  IMAD.WIDE.U32 R32, R5, c[0x0][0x188], R190 ;  /* 0x0000620005207a25 */ /* 0x000fc800078e00be */
[----:B------:R-:W-:Y:S01]  /*10e0*/  IMAD R22, R19, c[0x0][0x194], R22 ;  /* 0x0000650013167a24 */ /* 0x000fe200078e0216 */
[----:B------:R-:W-:Y:S01]  /*10f0*/  IADD3 R33, R33, R20, RZ ;  /* 0x0000001421217210 */ /* 0x000fe20007ffe0ff */
[C---:B------:R-:W-:Y:S02]  /*1100*/  IMAD R18, R5.reuse, c[0x0][0x184], R18 ;  /* 0x0000610005127a24 */ /* 0x040fe400078e0212 */
[----:B------:R-:W-:Y:S01]  /*1110*/  IMAD.WIDE.U32 R30, R5, c[0x0][0x180], R190 ;  /* 0x00006000051e7a25 */ /* 0x000fe200078e00be */
[----:B------:R-:W-:-:S03]  /*1120*/  IADD3 R35, R35, R22, RZ ;  /* 0x0000001623237210 */ /* 0x000fc60007ffe0ff */
[----:B------:R-:W-:-:S04]  /*1130*/  IMAD.WIDE.U32 R36, R5, c[0x0][0x368], R190 ;  /* 0x0000da0005247a25 */ /* 0x000fc800078e00be */
[----:B------:R-:W-:Y:S02]  /*1140*/  IMAD.IADD R31, R31, 0x1, R18 ;  /* 0x000000011f1f7824 */ /* 0x000fe400078e0212 */
[C---:B------:R-:W-:Y:S02]  /*1150*/  IMAD R20, R17.reuse, c[0x0][0x1b8], RZ ;  /* 0x00006e0011147a24 */ /* 0x040fe400078e02ff */
[----:B------:R-:W-:Y:S02]  /*1160*/  IMAD R22, R17, c[0x0][0x1b0], RZ ;  /* 0x00006c0011167a24 */ /* 0x000fe400078e02ff */
[----:B------:R-:W-:Y:S01]  /*1170*/  IMAD.IADD R25, R37, 0x1, R21 ;  /* 0x0000000125197824 */ /* 0x000fe200078e0215 */
[----:B------:R-:W-:Y:S01]  /*1180*/  LOP3.LUT R21, R24, 0xfffffffe, RZ, 0xc0, !PT ;  /* 0xfffffffe18157812 */ /* 0x000fe200078ec0ff */
[C---:B------:R-:W-:Y:S01]  /*1190*/  IMAD R20, R11.reuse, c[0x0][0x1bc], R20 ;  /* 0x00006f000b147a24 */ /* 0x040fe200078e0214 */
[----:B------:R-:W-:Y:S01]  /*11a0*/  MOV R24, R36 ;  /* 0x0000002400187202 */ /* 0x000fe20000000f00 */
[----:B------:R-:W-:-:S04]  /*11b0*/  IMAD.WIDE.U32 R32, R11, c[0x0][0x1b8], R32 ;  /* 0x00006e000b207a25 */ /* 0x000fc800078e0020 */
[C---:B------:R-:W-:Y:S02]  /*11c0*/  IMAD R22, R11.reuse, c[0x0][0x1b4], R22 ;  /* 0x00006d000b167a24 */ /* 0x040fe400078e0216 */
[----:B------:R-:W-:-:S04]  /*11d0*/  IMAD.WIDE.U32 R30, R11, c[0x0][0x1b0], R30 ;  /* 0x00006c000b1e7a25 */ /* 0x000fc800078e001e */
[----:B------:R-:W-:Y:S01]  /*11e0*/  IMAD R18, R23, c[0x0][0x370], RZ ;  /* 0x0000dc0017127a24 */ /* 0x000fe200078e02ff */
[----:B------:R-:W-:Y:S01]  /*11f0*/  IADD3 R22, R31, R22, RZ ;  /* 0x000000161f167210 */ /* 0x000fe20007ffe0ff */
[----:B------:R-:W-:-:S04]  /*1200*/  IMAD.WIDE.U32 R28, R202, c[0x0][0x1a0], R28 ;  /* 0x00006800ca1c7a25 */ /* 0x000fc800078e001c */
[----:B------:R-:W-:Y:S01]  /*1210*/  IMAD R11, R201, c[0x0][0x1a0], RZ ;  /* 0x00006800c90b7a24 */ /* 0x000fe200078e02ff */
[----:B------:R-:W-:Y:S01]  /*1220*/  IADD3 R17, P3, R32, R28, RZ ;  /* 0x0000001c20117210 */ /* 0x000fe20007f7e0ff */
[----:B------:R-:W-:Y:S02]  /*1230*/  IMAD R16, R16, c[0x0][0x178], RZ ;  /* 0x00005e0010107a24 */ /* 0x000fe400078e02ff */
[C---:B------:R-:W-:Y:S02]  /*1240*/  IMAD R18, R19.reuse, c[0x0][0x374], R18 ;  /* 0x0000dd0013127a24 */ /* 0x040fe400078e0212 */
[----:B------:R-:W-:-:S04]  /*1250*/  IMAD.WIDE.U32 R24, R19, c[0x0][0x370], R24 ;  /* 0x0000dc0013187a25 */ /* 0x000fc800078e0018 */
[----:B------:R-:W-:Y:S02]  /*1260*/  IMAD.IADD R20, R33, 0x1, R20 ;  /* 0x0000000121147824 */ /* 0x000fe400078e0214 */
[C---:B------:R-:W-:Y:S02]  /*1270*/  IMAD R11, R202.reuse, c[0x0][0x1a4], R11 ;  /* 0x00006900ca0b7a24 */ /* 0x040fe400078e020b */
[----:B------:R-:W-:-:S03]  /*1280*/  IMAD.WIDE.U32 R26, R202, c[0x0][0x198], R26 ;  /* 0x00006600ca1a7a25 */ /* 0x000fc600078e001a */
[----:B------:R-:W-:Y:S01]  /*1290*/  IADD3.X R20, R20, R29, R11, P3, !PT ;  /* 0x0000001d14147210 */ /* 0x000fe20001ffe40b */
[----:B------:R-:W-:Y:S01]  /*12a0*/  IMAD R19, R201, c[0x0][0x198], RZ ;  /* 0x00006600c9137a24 */ /* 0x000fe200078e02ff */
[----:B------:R-:W-:Y:S01]  /*12b0*/  IADD3 R30, P2, R30, R26, RZ ;  /* 0x0000001a1e1e7210 */ /* 0x000fe20007f5e0ff */
[C---:B------:R-:W-:Y:S02]  /*12c0*/  IMAD R16, R5.reuse, c[0x0][0x17c], R16 ;  /* 0x00005f0005107a24 */ /* 0x040fe400078e0210 */
[----:B------:R-:W-:-:S04]  /*12d0*/  IMAD.WIDE.U32 R34, R5, c[0x0][0x178], R34 ;  /* 0x00005e0005227a25 */ /* 0x000fc800078e0022 */
[----:B------:R-:W-:Y:S01]  /*12e0*/  IMAD R19, R202, c[0x0][0x19c], R19 ;  /* 0x00006700ca137a24 */ /* 0x000fe200078e0213 */
[----:B------:R-:W-:Y:S01]  /*12f0*/  IADD3 R35, R35, R16, RZ ;  /* 0x0000001023237210 */ /* 0x000fe20007ffe0ff */
[----:B------:R-:W-:Y:S01]  /*1300*/  IMAD.IADD R25, R25, 0x1, R18 ;  /* 0x0000000119197824 */ /* 0x000fe200078e0212 */
[----:B------:R-:W-:Y:S01]  /*1310*/  LEA R16, P3, R17, c[0x0][0x170], 0x1 ;  /* 0x00005c0011107a11 */ /* 0x000fe200078608ff */
[----:B------:R-:W-:Y:S01]  /*1320*/  IMAD R11, R15, c[0x0][0x378], RZ ;  /* 0x0000de000f0b7a24 */ /* 0x000fe200078e02ff */
[----:B------:R-:W-:Y:S01]  /*1330*/  IADD3.X R19, R22, R27, R19, P2, !PT ;  /* 0x0000001b16137210 */ /* 0x000fe200017fe413 */
[----:B------:R-:W-:Y:S01]  /*1340*/  IMAD.WIDE.U32 R24, R14, c[0x0][0x378], R24 ;  /* 0x0000de000e187a25 */ /* 0x000fe200078e0018 */
[----:B------:R-:W-:Y:S02]  /*1350*/  LEA R18, P2, R30, c[0x0][0x168], 0x1 ;  /* 0x00005a001e127a11 */ /* 0x000fe400078408ff */
[----:B------:R-:W-:Y:S01]  /*1360*/  LEA.HI.X R17, R17, c[0x0][0x174], R20, 0x1, P3 ;  /* 0x00005d0011117a11 */ /* 0x000fe200018f0c14 */
[----:B------:R-:W-:Y:S01]  /*1370*/  IMAD R11, R14, c[0x0][0x37c], R11 ;  /* 0x0000df000e0b7a24 */ /* 0x000fe200078e020b */
[----:B------:R-:W-:Y:S01]  /*1380*/  LEA.HI.X R19, R30, c[0x0][0x16c], R19, 0x1, P2 ;  /* 0x00005b001e137a11 */ /* 0x000fe200010f0c13 */
[----:B------:R-:W-:Y:S01]  /*1390*/  IMAD R15, R15, c[0x0][0x1a8], RZ ;  /* 0x00006a000f0f7a24 */ /* 0x000fe200078e02ff */
[----:B------:R-:W-:Y:S01]  /*13a0*/  LEA R222, P3, R24, c[0x0][0x330], 0x1 ;  /* 0x0000cc0018de7a11 */ /* 0x000fe200078608ff */
[----:B------:R-:W-:Y:S01]  /*13b0*/  IMAD.IADD R20, R25, 0x1, R11 ;  /* 0x0000000119147824 */ /* 0x000fe200078e020b */
[----:B------:R-:W-:Y:S01]  /*13c0*/  IADD3 R26, P2, R16, UR10, RZ ;  /* 0x0000000a101a7c10 */ /* 0x000fe2000ff5e0ff */
[C---:B------:R-:W-:Y:S01]  /*13d0*/  IMAD R11, R14.reuse, c[0x0][0x1ac], R15 ;  /* 0x00006b000e0b7a24 */ /* 0x040fe200078e020f */
[----:B------:R-:W-:Y:S01]  /*13e0*/  @!PT LDS RZ, [RZ] ;  /* 0x00000000fffff984 */ /* 0x000fe20000000800 */
[----:B------:R-:W-:Y:S01]  /*13f0*/  @!PT LDS RZ, [RZ] ;  /* 0x00000000fffff984 */ /* 0x000fe20000000800 */
[----:B------:R-:W-:Y:S01]  /*1400*/  @!PT LDS RZ, [RZ] ;  /* 0x00000000fffff984 */ /* 0x000fe20000000800 */
[----:B------:R1:W-:Y:S01]  /*1410*/  LDGSTS.E.BYPASS.LTC128B.128 [R215+0xa000], [R16.64] ;  /* 0x0a00000010d77fae */ /* 0x0003e2000b901d58 */
[----:B------:R-:W-:Y:S01]  /*1420*/  IMAD.WIDE.U32 R14, R14, c[0x0][0x1a8], R34 ;  /* 0x00006a000e0e7a25 */ /* 0x000fe200078e0022 */
[----:B------:R-:W-:-:S02]  /*1430*/  LEA.HI.X R223, R24, c[0x0][0x334], R20, 0x1, P3 ;  /* 0x0000cd0018df7a11 */ /* 0x000fc400018f0c14 */
[----:B------:R-:W-:Y:S01]  /*1440*/  IADD3.X R27, R17, UR9, RZ, P2, !PT ;  /* 0x00000009111b7c10 */ /* 0x000fe200097fe4ff */
[----:B------:R-:W-:Y:S01]  /*1450*/  IMAD.IADD R11, R15, 0x1, R11 ;  /* 0x000000010f0b7824 */ /* 0x000fe200078e020b */
[----:B------:R-:W-:Y:S01]  /*1460*/  IADD3 R24, P1, R26, UR10, RZ ;  /* 0x0000000a1a187c10 */ /* 0x000fe2000ff3e0ff */
[----:B------:R-:W-:Y:S01]  /*1470*/  IMAD.IADD R21, R216, 0x1, -R21 ;  /* 0x00000001d8157824 */ /* 0x000fe200078e0a15 */
[----:B------:R-:W-:Y:S01]  /*1480*/  LEA R224, P2, R14, c[0x0][0x160], 0x1 ;  /* 0x000058000ee07a11 */ /* 0x000fe200078408ff */
[----:B------:R2:W-:Y:S01]  /*1490*/  LDGSTS.E.BYPASS.LTC128B.128 [R215+0xb000], [R26.64] ;  /* 0x0b0000001ad77fae */ /* 0x0005e2000b901d58 */
[----:B------:R-:W-:Y:S02]  /*14a0*/  IADD3.X R25, R27, UR9, RZ, P1, !PT ;  /* 0x000000091b197c10 */ /* 0x000fe40008ffe4ff */
[----:B------:R-:W-:Y:S02]  /*14b0*/  IADD3 R28, P1, R24, UR10, RZ ;  /* 0x0000000a181c7c10 */ /* 0x000fe4000ff3e0ff */
[----:B------:R-:W-:Y:S01]  /*14c0*/  MOV R15, c[0x0][0x370] ;  /* 0x0000dc00000f7a02 */ /* 0x000fe20000000f00 */
[----:B------:R3:W-:Y:S01]  /*14d0*/  LDGSTS.E.BYPASS.LTC128B.128 [R215+0xc000], [R24.64] ;  /* 0x0c00000018d77fae */ /* 0x0007e2000b901d58 */
[----:B------:R-:W-:Y:S01]  /*14e0*/  IADD3.X R29, R25, UR9, RZ, P1, !PT ;  /* 0x00000009191d7c10 */ /* 0x000fe20008ffe4ff */
[----:B------:R-:W-:Y:S01]  /*14f0*/  ULDC.64 UR8, c[0x0][0x198] ;  /* 0x0000660000087ab9 */ /* 0x000fe20000000a00 */
[----:B------:R-:W-:Y:S01]  /*1500*/  LEA.HI.X R225, R14, c[0x0][0x164], R11, 0x1, P2 ;  /* 0x000059000ee17a11 */ /* 0x000fe200010f0c0b */
[----:B------:R-:W-:Y:S01]  /*1510*/  IMAD.MOV.U32 R11, RZ, RZ, c[0x0][0x374] ;  /* 0x0000dd00ff0b7624 */ /* 0x000fe200078e00ff */
[----:B------:R-:W-:Y:S01]  /*1520*/  LEA R22, P1, R15, R222, 0x6 ;  /* 0x000000de0f167211 */ /* 0x000fe200078230ff */
[----:B------:R-:W-:Y:S01]  /*1530*/  USHF.L.U64.HI UR9, UR8, UR7, UR9 ;  /* 0x0000000708097299 */ /* 0x000fe20008010209 */
[----:B------:R-:W-:Y:S01]  /*1540*/  ISETP.NE.AND P0, PT, R21, 0x1, PT ;  /* 0x000000011500780c */ /* 0x000fe20003f05270 */
[----:B------:R-:W-:Y:S01]  /*1550*/  USHF.L.U32 UR8, UR8, 0x6, URZ ;  /* 0x0000000608087899 */ /* 0x000fe2000800063f */
[----:B------:R-:W-:Y:S01]  /*1560*/  LEA.HI.X R23, R15, R223, R11, 0x6, P1 ;  /* 0x000000df0f177211 */ /* 0x000fe200008f340b */
[----:B------:R-:W-:Y:S01]  /*1570*/  IMAD.MOV.U32 R15, RZ, RZ, c[0x0][0x194] ;  /* 0x00006500ff0f7624 */ /* 0x000fe200078e00ff */
[----:B------:R-:W-:Y:S01]  /*1580*/  IADD3 R11, R188, 0x1000, RZ ;  /* 0x00001000bc0b7810 */ /* 0x000fe20007ffe0ff */
[----:B------:R4:W-:Y:S01]  /*1590*/  LDGSTS.E.BYPASS.LTC128B.128 [R215+0xd000], [R28.64] ;  /* 0x0d0000001cd77fae */ /* 0x0009e2000b901d58 */
[----:B-1----:R-:W-:-:S02]  /*15a0*/  MOV R17, c[0x0][0x190] ;  /* 0x0000640000117a02 */ /* 0x002fc40000000f00 */
[----:B------:R-:W-:Y:S01]  /*15b0*/  IADD3 R14, P1, R18, UR8, RZ ;  /* 0x00000008120e7c10 */ /* 0x000fe2000ff3e0ff */
[----:B------:R-:W0:Y:S01]  /*15c0*/  LDGDEPBAR ;  /* 0x00000000000079af */ /* 0x000e220000000000 */
[----:B------:R-:W-:Y:S02]  /*15d0*/  LEA R20, P2, R17, R224, 0x6 ;  /* 0x000000e011147211 */ /* 0x000fe400078430ff */
[----:B------:R-:W-:Y:S01]  /*15e0*/  SEL R11, R11, R188, !P0 ;  /* 0x000000bc0b0b7207 */ /* 0x000fe20004000000 */
[----:B------:R4:W-:Y:S01]  /*15f0*/  LDGSTS.E.BYPASS.LTC128B.128 [R215+0x4000], [R222.64] ;  /* 0x04000000ded77fae */ /* 0x0009e2000b901d58 */
[----:B------:R-:W-:Y:S02]  /*1600*/  LEA.HI.X R21, R17, R225, R15, 0x6, P2 ;  /* 0x000000e111157211 */ /* 0x000fe400010f340f */
[----:B------:R-:W-:Y:S01]  /*1610*/  IADD3.X R15, R19, UR9, RZ, P1, !PT ;  /* 0x00000009130f7c10 */ /* 0x000fe20008ffe4ff */
[----:B------:R-:W-:Y:S01]  /*1620*/  IMAD.SHL.U32 R214, R11, 0x2, RZ ;  /* 0x000000020bd67824 */ /* 0x000fe200078e00ff */
[----:B------:R4:W-:Y:S01]  /*1630*/  LDGSTS.E.BYPASS.LTC128B.128 [R215+0x5000], [R22.64] ;  /* 0x0500000016d77fae */ /* 0x0009e2000b901d58 */
[----:B------:R-:W-:Y:S01]  /*1640*/  ULDC UR7, c[0x0][0x22c] ;  /* 0x00008b0000077ab9 */ /* 0x000fe20000000800 */
[----:B---3--:R-:W-:-:S02]  /*1650*/  IADD3 R24, P1, R14, UR8, RZ ;  /* 0x000000080e187c10 */ /* 0x008fc4000ff3e0ff */
[----:B------:R4:W-:Y:S01]  /*1660*/  LDGSTS.E.BYPASS.LTC128B.128 [R214], [R224.64] ;  /* 0x00000000e0d67fae */ /* 0x0009e2000b901d58 */
[----:B------:R-:W-:Y:S02]  /*1670*/  IADD3 R16, P2, R209, R204, RZ ;  /* 0x000000ccd1107210 */ /* 0x000fe40007f5e0ff */
[----:B------:R-:W-:Y:S01]  /*1680*/  IADD3.X R25, R15, UR9, RZ, P1, !PT ;  /* 0x000000090f197c10 */ /* 0x000fe20008ffe4ff */
[----:B------:R4:W-:Y:S01]  /*1690*/  LDGSTS.E.BYPASS.LTC128B.128 [R214+0x1000], [R20.64] ;  /* 0x0100000014d67fae */ /* 0x0009e2000b901d58 */
[----:B--2---:R-:W-:Y:S02]  /*16a0*/  IADD3 R26, P1, R24, UR8, RZ ;  /* 0x00000008181a7c10 */ /* 0x004fe4000ff3e0ff */
[----:B------:R-:W-:Y:S01]  /*16b0*/  IADD3.X R17, R208, R205, RZ, P2, !PT ;  /* 0x000000cdd0117210 */ /* 0x000fe200017fe4ff */
[----:B------:R4:W-:Y:S01]  /*16c0*/  LDGSTS.E.BYPASS.LTC128B.128 [R215+0x6000], [R18.64] ;  /* 0x0600000012d77fae */ /* 0x0009e2000b901d58 */
[----:B------:R-:W-:-:S03]  /*16d0*/  IADD3.X R27, R25, UR9, RZ, P1, !PT ;  /* 0x00000009191b7c10 */ /* 0x000fc60008ffe4ff */
[----:B------:R1:W-:Y:S04]  /*16e0*/  LDGSTS.E.BYPASS.LTC128B.128 [R215+0x7000], [R14.64] ;  /* 0x070000000ed77fae */ /* 0x0003e8000b901d58 */
[----:B------:R4:W-:Y:S04]  /*16f0*/  LDGSTS.E.BYPASS.LTC128B.128 [R215+0x8000], [R24.64] ;  /* 0x0800000018d77fae */ /* 0x0009e8000b901d58 */
[----:B------:R4:W-:Y:S04]  /*1700*/  LDGSTS.E.BYPASS.LTC128B.128 [R215+0x9000], [R26.64] ;  /* 0x090000001ad77fae */ /* 0x0009e8000b901d58 */
[----:B------:R-:W0:Y:S01]  /*1710*/  LDGDEPBAR ;  /* 0x00000000000079af */ /* 0x000e220000000000 */
[----:B------:R-:W-:-:S02]  /*1720*/  ULDC UR8, c[0x0][0x1c0] ;  /* 0x0000700000087ab9 */ /* 0x000fc40000000800 */
[----:B------:R-:W-:Y:S01]  /*1730*/  UIMAD UR13, UR7, UR8, URZ ;  /* 0x00000008070d72a4 */ /* 0x000fe2000f8e023f */
[----:B------:R4:W5:Y:S01]  /*1740*/  LDG.E R213, [R16.64] ;  /* 0x0000001810d57981 */ /* 0x000962000c1e1900 */
[----:B------:R-:W-:Y:S02]  /*1750*/  USHF.R.S32.HI UR9, URZ, 0x1f, UR7 ;  /* 0x0000001f3f097899 */ /* 0x000fe40008011407 */
[----:B------:R-:W-:Y:S01]  /*1760*/  USHF.L.U32 UR10, UR13, 0x6, URZ ;  /* 0x000000060d0a7899 */ /* 0x000fe2000800063f */
[----:B------:R4:W5:Y:S01]  /*1770*/  LDG.E R212, [R16.64+0x20] ;  /* 0x0000201810d47981 */ /* 0x000962000c1e1900 */
[----:B------:R-:W-:Y:S01]  /*1780*/  IMAD R11, R187, UR13, R186 ;  /* 0x0000000dbb0b7c24 */ /* 0x000fe2000f8e02ba */
[----:B------:R-:W-:Y:S02]  /*1790*/  UIMAD.WIDE.U32 UR14, UR7, UR8, URZ ;  /* 0x00000008070e72a5 */ /* 0x000fe4000f8e003f */
[----:B------:R4:W5:Y:S01]  /*17a0*/  LDG.E R211, [R16.64+0x80] ;  /* 0x0000801810d37981 */ /* 0x000962000c1e1900 */
[----:B------:R-:W-:Y:S01]  /*17b0*/  UIMAD UR8, UR9, UR8, URZ ;  /* 0x00000008090872a4 */ /* 0x000fe2000f8e023f */
[----:B-1----:R-:W-:-:S02]  /*17c0*/  IMAD.WIDE R14, R5, c[0x0][0x224], R12 ;  /* 0x00008900050e7a25 */ /* 0x002fc400078e020c */
[----:B------:R4:W5:Y:S01]  /*17d0*/  LDG.E R210, [R16.64+0xa0] ;  /* 0x0000a01810d27981 */ /* 0x000962000c1e1900 */
[----:B------:R-:W-:Y:S01]  /*17e0*/  USHF.R.S32.HI UR9, URZ, 0x1f, UR10 ;  /* 0x0000001f3f097899 */ /* 0x000fe2000801140a */
[----:B------:R-:W-:Y:S01]  /*17f0*/  IADD3 R5, P2, P1, R11, UR10, R10 ;  /* 0x0000000a0b057c10 */ /* 0x000fe2000f95e00a */
[----:B------:R-:W-:Y:S01]  /*1800*/  UIMAD UR8, UR6, UR7, UR8 ;  /* 0x00000007060872a4 */ /* 0x000fe2000f8e0208 */
[----:B------:R-:W-:Y:S01]  /*1810*/  SHF.R.S32.HI R10, RZ, 0x1f, R11 ;  /* 0x0000001fff0a7819 */ /* 0x000fe2000001140b */
[----:B------:R-:W-:Y:S01]  /*1820*/  CS2R R94, SRZ ;  /* 0x00000000005e7805 */ /* 0x000fe2000001ff00 */
[----:B------:R-:W-:Y:S01]  /*1830*/  IADD3 R3, R12, R3, RZ ;  /* 0x000000030c037210 */ /* 0x000fe20007ffe0ff */
[----:B------:R-:W-:Y:S01]  /*1840*/  UIADD3 UR8, UR15, UR8, URZ ;  /* 0x000000080f087290 */ /* 0x000fe2000fffe03f */
[----:B------:R-:W-:-:S04]  /*1850*/  DEPBAR.LE SB0, 0x1 ;  /* 0x000080400000791a */ /* 0x000fc80000000000 */
[----:B------:R-:W-:Y:S01]  /*1860*/  BAR.SYNC.DEFER_BLOCKING 0x0 ;  /* 0x0000000000007b1d */ /* 0x000fe20000010000 */
[----:B------:R-:W-:Y:S01]  /*1870*/  IADD3.X R10, R10, UR9, R9, P2, P1 ;  /* 0x000000090a0a7c10 */ /* 0x000fe200097e2409 */
[----:B------:R-:W-:Y:S01]  /*1880*/  CS2R R92, SRZ ;  /* 0x00000000005c7805 */ /* 0x000fe2000001ff00 */
[----:B------:R-:W-:Y:S01]  /*1890*/  IADD3 R6, P2, R14, R6, RZ ;  /* 0x000000060e067210 */ /* 0x000fe20007f5e0ff */
[----:B------:R-:W-:Y:S01]  /*18a0*/  CS2R R98, SRZ ;  /* 0x0000000000627805 */ /* 0x000fe2000001ff00 */
[----:B------:R-:W-:Y:S01]  /*18b0*/  IADD3 R8, P1, R5, R8, RZ ;  /* 0x0000000805087210 */ /* 0x000fe20007f3e0ff */
[----:B------:R-:W-:Y:S01]  /*18c0*/  CS2R R96, SRZ ;  /* 0x0000000000607805 */ /* 0x000fe2000001ff00 */
[----:B------:R-:W-:Y:S01]  /*18d0*/  IADD3.X R4, R15, R4, RZ, P2, !PT ;  /* 0x000000040f047210 */ /* 0x000fe200017fe4ff */
[----:B------:R-:W-:Y:S01]  /*18e0*/  IMAD R5, R6, UR8, RZ ;  /* 0x0000000806057c24 */ /* 0x000fe2000f8e02ff */
[----:B------:R-:W-:Y:S01]  /*18f0*/  ISETP.GE.AND P2, PT, R2, 0x1, PT ;  /* 0x000000010200780c */ /* 0x000fe20003f46270 */
[----:B------:R-:W-:Y:S01]  /*1900*/  IMAD.X R9, R10, 0x1, R7, P1 ;  /* 0x000000010a097824 */ /* 0x000fe200008e0607 */
[----:B------:R-:W-:Y:S01]  /*1910*/  CS2R R90, SRZ ;  /* 0x00000000005a7805 */ /* 0x000fe2000001ff00 */
[----:B------:R-:W-:Y:S01]  /*1920*/  IMAD R4, R4, UR14, R5 ;  /* 0x0000000e04047c24 */ /* 0x000fe2000f8e0205 */
[----:B------:R-:W-:Y:S01]  /*1930*/  CS2R R88, SRZ ;  /* 0x0000000000587805 */ /* 0x000fe2000001ff00 */
[----:B------:R-:W-:Y:S01]  /*1940*/  IMAD.WIDE.U32 R8, R6, UR14, R8 ;  /* 0x0000000e06087c25 */ /* 0x000fe2000f8e0008 */
[----:B------:R-:W-:Y:S01]  /*1950*/  CS2R R86, SRZ ;  /* 0x0000000000567805 */ /* 0x000fe2000001ff00 */
[----:B------:R-:W-:Y:S01]  /*1960*/  CS2R R84, SRZ ;  /* 0x0000000000547805 */ /* 0x000fe2000001ff00 */
[----:B------:R-:W-:Y:S01]  /*1970*/  CS2R R78, SRZ ;  /* 0x00000000004e7805 */ /* 0x000fe2000001ff00 */
[----:B------:R-:W-:Y:S01]  /*1980*/  CS2R R76, SRZ ;  /* 0x00000000004c7805 */ /* 0x000fe2000001ff00 */
[----:B------:R-:W-:Y:S01]  /*1990*/  IADD3 R4, R9, R4, RZ ;  /* 0x0000000409047210 */ /* 0x000fe20007ffe0ff */
[----:B------:R-:W-:Y:S01]  /*19a0*/  CS2R R82, SRZ ;  /* 0x0000000000527805 */ /* 0x000fe2000001ff00 */
[C---:B------:R-:W-:Y:S01]  /*19b0*/  LEA R220, P1, R8.reuse, c[0x0][0x350], 0x2 ;  /* 0x0000d40008dc7a11 */ /* 0x040fe200078210ff */
[----:B------:R-:W-:Y:S01]  /*19c0*/  CS2R R80, SRZ ;  /* 0x0000000000507805 */ /* 0x000fe2000001ff00 */
[----:B------:R-:W-:Y:S01]  /*19d0*/  CS2R R74, SRZ ;  /* 0x00000000004a7805 */ /* 0x000fe2000001ff00 */
[----:B------:R4:W1:Y:S01]  /*19e0*/  LDSM.16.M88.4 R132, [R178+0xa000] ;  /* 0x00a00000b284783b */ /* 0x0008620000000200 */
[----:B------:R-:W-:Y:S01]  /*19f0*/  LEA.HI.X R221, R8, c[0x0][0x354], R4, 0x2, P1 ;  /* 0x0000d50008dd7a11 */ /* 0x000fe200008f1404 */
        /* <DEDUP_REMOVED lines=25> */
[----:B------:R-:W-:Y:S01]  /*1b90*/  IMAD.WIDE R206, R3, R0, c[0x0][0x3c8] ;  /* 0x0000f20003ce7625 */ /* 0x000fe200078e0200 */
[----:B------:R4:W1:Y:S01]  /*1ba0*/  LDSM.16.M88.4 R160, [R167+0xa800] ;  /* 0x00a80000a7a0783b */ /* 0x0008620000000200 */
[----:B------:R-:W-:Y:S05]  /*1bb0*/  @!P2 BRA `(.L_x_191) ;  /* 0x000026c00000a947 */ /* 0x000fea0003800000 */
[----:B------:R-:W-:Y:S01]  /*1bc0*/  USHF.L.U32 UR18, UR13, 0x4, URZ ;  /* 0x000000040d127899 */ /* 0x000fe2000800063f */
[----:B------:R-:W-:Y:S01]  /*1bd0*/  IADD3 R174, R179, 0x1000, RZ ;  /* 0x00001000b3ae7810 */ /* 0x000fe20007ffe0ff */
[----:B------:R-:W-:Y:S01]  /*1be0*/  USHF.L.U32 UR19, UR13, 0x3, URZ ;  /* 0x000000030d137899 */ /* 0x000fe2000800063f */
[----:B------:R-:W-:Y:S01]  /*1bf0*/  IADD3 R173, R180, 0x1000, RZ ;  /* 0x00001000b4ad7810 */ /* 0x000fe20007ffe0ff */
[----:B------:R-:W-:Y:S01]  /*1c00*/  UIADD3 UR12, UR18, 0x20, URZ ;  /* 0x00000020120c7890 */ /* 0x000fe2000fffe03f */
[----:B------:R-:W-:Y:S01]  /*1c10*/  SEL R174, R174, R179, !P0 ;  /* 0x000000b3aeae7207 */ /* 0x000fe20004000000 */
[----:B------:R-:W-:Y:S01]  /*1c20*/  IMAD.MOV.U32 R95, RZ, RZ, RZ ;  /* 0x000000ffff5f7224 */ /* 0x000fe200078e00ff */
[----:B------:R-:W-:Y:S01]  /*1c30*/  SEL R173, R173, R180, !P0 ;  /* 0x000000b4adad7207 */ /* 0x000fe20004000000 */
[----:B------:R-:W-:-:S02]  /*1c40*/  UIADD3 UR11, UR19, UR12, URZ ;  /* 0x0000000c130b7290 */ /* 0x000fc4000fffe03f */
[----:B------:R-:W-:Y:S01]  /*1c50*/  IMAD.SHL.U32 R174, R174, 0x2, RZ ;  /* 0x00000002aeae7824 */ /* 0x000fe200078e00ff */
[----:B------:R-:W-:Y:S01]  /*1c60*/  UIMAD UR17, UR13, 0x18, URZ ;  /* 0x000000180d1178a4 */ /* 0x000fe2000f8e023f */
[----:B------:R-:W-:Y:S01]  /*1c70*/  IMAD.SHL.U32 R173, R173, 0x2, RZ ;  /* 0x00000002adad7824 */ /* 0x000fe200078e00ff */
[----:B------:R-:W-:Y:S02]  /*1c80*/  UIADD3 UR10, UR19, UR11, URZ ;  /* 0x0000000b130a7290 */ /* 0x000fe4000fffe03f */
[----:B------:R-:W-:Y:S02]  /*1c90*/  USHF.L.U32 UR16, UR13, 0x5, URZ ;  /* 0x000000050d107899 */ /* 0x000fe4000800063f */
[----:B------:R-:W-:Y:S02]  /*1ca0*/  UIADD3 UR9, UR19, UR10, URZ ;  /* 0x0000000a13097290 */ /* 0x000fe4000fffe03f */
[----:B------:R-:W-:Y:S02]  /*1cb0*/  UIMAD UR15, UR13, 0x28, URZ ;  /* 0x000000280d0f78a4 */ /* 0x000fe4000f8e023f */
[----:B------:R-:W-:-:S02]  /*1cc0*/  UIADD3 UR8, UR19, UR9, URZ ;  /* 0x0000000913087290 */ /* 0x000fc4000fffe03f */
[----:B------:R-:W-:Y:S02]  /*1cd0*/  UIMAD UR14, UR13, 0x30, URZ ;  /* 0x000000300d0e78a4 */ /* 0x000fe4000f8e023f */
[----:B------:R-:W-:Y:S02]  /*1ce0*/  UIMAD UR13, UR13, 0x38, URZ ;  /* 0x000000380d0d78a4 */ /* 0x000fe4000f8e023f */
[----:B------:R-:W-:Y:S02]  /*1cf0*/  UIADD3 UR7, UR19, UR8, URZ ;  /* 0x0000000813077290 */ /* 0x000fe4000fffe03f */
[----:B------:R-:W-:Y:S01]  /*1d00*/  IMAD.MOV.U32 R171, RZ, RZ, 0x20 ;  /* 0x00000020ffab7424 */ /* 0x000fe200078e00ff */
[C---:B------:R-:W-:Y:S01]  /*1d10*/  LOP3.LUT P0, RZ, R185.reuse, 0x2, RZ, 0xc0, !PT ;  /* 0x00000002b9ff7812 */ /* 0x040fe2000780c0ff */
[----:B------:R-:W-:Y:S01]  /*1d20*/  IMAD.MOV.U32 R218, RZ, RZ, c[0x0][0x22c] ;  /* 0x00008b00ffda7624 */ /* 0x000fe200078e00ff */
[----:B------:R-:W-:Y:S01]  /*1d30*/  LOP3.LUT P1, RZ, R185, 0x4, RZ, 0xc0, !PT ;  /* 0x00000004b9ff7812 */ /* 0x000fe2000782c0ff */
[----:B------:R-:W-:Y:S01]  /*1d40*/  IMAD.SHL.U32 R172, R180, 0x2, RZ ;  /* 0x00000002b4ac7824 */ /* 0x000fe200078e00ff */
[----:B------:R-:W-:Y:S01]  /*1d50*/  MOV R170, 0x40 ;  /* 0x0000004000aa7802 */ /* 0x000fe20000000f00 */
[----:B------:R-:W-:Y:S01]  /*1d60*/  IMAD R218, R218, c[0x0][0x1c0], RZ ;  /* 0x00007000dada7a24 */ /* 0x000fe200078e02ff */
[----:B------:R-:W-:-:S02]  /*1d70*/  SEL R171, R171, 0xffffffe0, !P0 ;  /* 0xffffffe0abab7807 */ /* 0x000fc40004000000 */
[----:B------:R-:W-:Y:S02]  /*1d80*/  SEL R170, R170, 0xffffffc0, !P1 ;  /* 0xffffffc0aaaa7807 */ /* 0x000fe40004800000 */
[C---:B------:R-:W-:Y:S01]  /*1d90*/  IADD3 R3, R177.reuse, R171, RZ ;  /* 0x000000abb1037210 */ /* 0x040fe20007ffe0ff */
[----:B------:R-:W-:Y:S01]  /*1da0*/  IMAD.IADD R166, R172, 0x1, R171 ;  /* 0x00000001aca67824 */ /* 0x000fe200078e02ab */
[----:B------:R-:W-:Y:S01]  /*1db0*/  LEA R218, -R218, RZ, 0x6 ;  /* 0x000000ffdada7211 */ /* 0x000fe200078e31ff */
[----:B------:R-:W-:Y:S01]  /*1dc0*/  IMAD.IADD R165, R172, 0x1, R170 ;  /* 0x00000001aca57824 */ /* 0x000fe200078e02aa */
[----:B------:R-:W-:Y:S01]  /*1dd0*/  IADD3 R2, R177, R170, RZ ;  /* 0x000000aab1027210 */ /* 0x000fe20007ffe0ff */
[C---:B------:R-:W-:Y:S01]  /*1de0*/  IMAD.IADD R164, R170.reuse, 0x1, R166 ;  /* 0x00000001aaa47824 */ /* 0x040fe200078e02a6 */
[----:B------:R-:W-:Y:S02]  /*1df0*/  IADD3 R0, R170, R3, RZ ;  /* 0x00000003aa007210 */ /* 0x000fe40007ffe0ff */
.L_x_194:
[----:B------:R-:W0:Y:S01]  /*1e00*/  LDGDEPBAR ;  /* 0x00000000000079af */ /* 0x000e220000000000 */
[----:B------:R-:W-:Y:S01]  /*1e10*/  IADD3 R181, R173, R171, RZ ;  /* 0x000000abadb57210 */ /* 0x000fe20007ffe0ff */
[----:B-----5:R-:W-:Y:S01]  /*1e20*/  FMUL.FTZ R227, R213, 1.4426950216293334961 ;  /* 0x3fb8aa3bd5e37820 */ /* 0x020fe20000410000 */
[----:B------:R-:W-:Y:S01]  /*1e30*/  IADD3 R182, R173, R170, RZ ;  /* 0x000000aaadb67210 */ /* 0x000fe20007ffe0ff */
[----:B------:R-:W-:Y:S01]  /*1e40*/  FMUL.FTZ R231, R211, 1.4426950216293334961 ;  /* 0x3fb8aa3bd3e77820 */ /* 0x000fe20000410000 */
[----:B------:R-:W-:Y:S02]  /*1e50*/  FSETP.NEU.FTZ.AND P0, PT, R213, -INF , PT ;  /* 0xff800000d500780b */ /* 0x000fe40003f1d000 */
[----:B------:R-:W-:Y:S01]  /*1e60*/  ISETP.GE.AND P5, PT, R216, 0x1, PT ;  /* 0x00000001d800780c */ /* 0x000fe20003fa6270 */
[----:B------:R-:W-:Y:S04]  /*1e70*/  DEPBAR.LE SB0, 0x0 ;  /* 0x000080000000791a */ /* 0x000fe80000000000 */
[----:B------:R-:W-:Y:S08]  /*1e80*/  BAR.SYNC.DEFER_BLOCKING 0x0 ;  /* 0x0000000000007b1d */ /* 0x000ff00000010000 */
[----:B------:R-:W-:Y:S08]  /*1e90*/  LDSM.16.M88.4 R100, [R173] ;  /* 0x00000000ad64783b */ /* 0x000ff00000000200 */
[----:B------:R-:W4:Y:S08]  /*1ea0*/  LDSM.16.M88.4 R104, [R178+0x6000] ;  /* 0x00600000b268783b */ /* 0x000f300000000200 */
[----:B------:R-:W3:Y:S08]  /*1eb0*/  LDSM.16.M88.4 R108, [R173+0x1000] ;  /* 0x00100000ad6c783b */ /* 0x000ef00000000200 */
[----:B------:R-:W2:Y:S08]  /*1ec0*/  LDSM.16.M88.4 R112, [R178+0x6800] ;  /* 0x00680000b270783b */ /* 0x000eb00000000200 */
[----:B------:R-:W-:Y:S08]  /*1ed0*/  LDSM.16.M88.4 R116, [R181] ;  /* 0x00000000b574783b */ /* 0x000ff00000000200 */
[----:B------:R-:W1:Y:S01]  /*1ee0*/  LDSM.16.M88.4 R120, [R169+0x6000] ;  /* 0x00600000a978783b */ /* 0x000e620000000200 */
[-C--:B----4-:R-:W-:Y:S07]  /*1ef0*/  HMMA.16816.F32 R4, R100, R104.reuse, RZ ;  /* 0x000000686404723c */ /* 0x090fee00000018ff */
[----:B------:R-:W4:Y:S01]  /*1f00*/  LDSM.16.M88.4 R124, [R181+0x1000] ;  /* 0x00100000b57c783b */ /* 0x000f220000000200 */
[C---:B---3--:R-:W-:Y:S07]  /*1f10*/  HMMA.16816.F32 R8, R108.reuse, R104, RZ ;  /* 0x000000686c08723c */ /* 0x048fee00000018ff */
[----:B------:R-:W3:Y:S01]  /*1f20*/  LDSM.16.M88.4 R128, [R169+0x6800] ;  /* 0x00680000a980783b */ /* 0x000ee20000000200 */
[-C--:B------:R-:W-:Y:S08]  /*1f30*/  HMMA.16816.F32 R12, R108, R106.reuse, RZ ;  /* 0x0000006a6c0c723c */ /* 0x080ff000000018ff */
[C---:B------:R-:W-:Y:S01]  /*1f40*/  HMMA.16816.F32 R16, R100.reuse, R106, RZ ;  /* 0x0000006a6410723c */ /* 0x040fe200000018ff */
[----:B------:R-:W-:Y:S07]  /*1f50*/  LDSM.16.M88.4 R104, [R168+0x6000] ;  /* 0x00600000a868783b */ /* 0x000fee0000000200 */
[-C--:B--2---:R-:W-:Y:S08]  /*1f60*/  HMMA.16816.F32 R20, R100, R112.reuse, RZ ;  /* 0x000000706414723c */ /* 0x084ff000000018ff */
[C---:B------:R-:W-:Y:S08]  /*1f70*/  HMMA.16816.F32 R24, R108.reuse, R112, RZ ;  /* 0x000000706c18723c */ /* 0x040ff000000018ff */
[-C--:B------:R-:W-:Y:S01]  /*1f80*/  HMMA.16816.F32 R28, R108, R114.reuse, RZ ;  /* 0x000000726c1c723c */ /* 0x080fe200000018ff */
[----:B------:R-:W-:Y:S07]  /*1f90*/  LDSM.16.M88.4 R108, [R182+0x1000] ;  /* 0x00100000b66c783b */ /* 0x000fee0000000200 */
[----:B------:R-:W-:Y:S01]  /*1fa0*/  HMMA.16816.F32 R32, R100, R114, RZ ;  /* 0x000000726420723c */ /* 0x000fe200000018ff */
[----:B------:R-:W2:Y:S07]  /*1fb0*/  LDSM.16.M88.4 R100, [R182] ;  /* 0x00000000b664783b */ /* 0x000eae0000000200 */
[-C--:B-1----:R-:W-:Y:S01]  /*1fc0*/  HMMA.16816.F32 R4, R116, R120.reuse, R4 ;  /* 0x000000787404723c */ /* 0x082fe20000001804 */
[----:B------:R-:W1:Y:S07]  /*1fd0*/  LDSM.16.M88.4 R112, [R168+0x6800] ;  /* 0x00680000a870783b */ /* 0x000e6e0000000200 */
[C---:B----4-:R-:W-:Y:S08]  /*1fe0*/  HMMA.16816.F32 R8, R124.reuse, R120, R8 ;  /* 0x000000787c08723c */ /* 0x050ff00000001808 */
[-C--:B------:R-:W-:Y:S08]  /*1ff0*/  HMMA.16816.F32 R12, R124, R122.reuse, R12 ;  /* 0x0000007a7c0c723c */ /* 0x080ff0000000180c */
[C---:B------:R-:W-:Y:S08]  /*2000*/  HMMA.16816.F32 R16, R116.reuse, R122, R16 ;  /* 0x0000007a7410723c */ /* 0x040ff00000001810 */
[-C--:B---3--:R-:W-:Y:S08]  /*2010*/  HMMA.16816.F32 R20, R116, R128.reuse, R20 ;  /* 0x000000807414723c */ /* 0x088ff00000001814 */
[C---:B------:R-:W-:Y:S07]  /*2020*/  HMMA.16816.F32 R24, R124.reuse, R128, R24 ;  /* 0x000000807c18723c */ /* 0x040fee0000001818 */
[----:B------:R-:W-:Y:S01]  /*2030*/  IADD3 R128, R170, R181, RZ ;  /* 0x000000b5aa807210 */ /* 0x000fe20007ffe0ff */
[-C--:B------:R-:W-:Y:S01]  /*2040*/  HMMA.16816.F32 R28, R124, R130.reuse, R28 ;  /* 0x000000827c1c723c */ /* 0x080fe2000000181c */
[----:B------:R-:W-:Y:S07]  /*2050*/  LDSM.16.M88.4 R124, [R167+0x6000] ;  /* 0x00600000a77c783b */ /* 0x000fee0000000200 */
[----:B------:R-:W-:Y:S01]  /*2060*/  HMMA.16816.F32 R32, R116, R130, R32 ;  /* 0x000000827420723c */ /* 0x000fe20000001820 */
[----:B------:R-:W3:Y:S07]  /*2070*/  LDSM.16.M88.4 R120, [R128] ;  /* 0x000000008078783b */ /* 0x000eee0000000200 */
[-C--:B--2---:R-:W-:Y:S08]  /*2080*/  HMMA.16816.F32 R4, R100, R104.reuse, R4 ;  /* 0x000000686404723c */ /* 0x084ff00000001804 */
[C---:B------:R-:W-:Y:S08]  /*2090*/  HMMA.16816.F32 R8, R108.reuse, R104, R8 ;  /* 0x000000686c08723c */ /* 0x040ff00000001808 */
[-C--:B------:R-:W-:Y:S08]  /*20a0*/  HMMA.16816.F32 R12, R108, R106.reuse, R12 ;  /* 0x0000006a6c0c723c */ /* 0x080ff0000000180c */
[C---:B------:R-:W-:Y:S01]  /*20b0*/  HMMA.16816.F32 R16, R100.reuse, R106, R16 ;  /* 0x0000006a6410723c */ /* 0x040fe20000001810 */
[----:B------:R-:W-:Y:S07]  /*20c0*/  LDSM.16.M88.4 R104, [R167+0x6800] ;  /* 0x00680000a768783b */ /* 0x000fee0000000200 */
[-C--:B-1----:R-:W-:Y:S08]  /*20d0*/  HMMA.16816.F32 R20, R100, R112.reuse, R20 ;  /* 0x000000706414723c */ /* 0x082ff00000001814 */
[C---:B------:R-:W-:Y:S07]  /*20e0*/  HMMA.16816.F32 R24, R108.reuse, R112, R24 ;  /* 0x000000706c18723c */ /* 0x040fee0000001818 */
[----:B------:R-:W-:Y:S01]  /*20f0*/  FSEL R113, R227, RZ, P0 ;  /* 0x000000ffe3717208 */ /* 0x000fe20000000000 */
[-C--:B------:R-:W-:Y:S03]  /*2100*/  HMMA.16816.F32 R28, R108, R114.reuse, R28 ;  /* 0x000000726c1c723c */ /* 0x080fe6000000181c */
[C---:B------:R-:W-:Y:S01]  /*2110*/  FSETP.NEU.FTZ.AND P0, PT, R212.reuse, -INF , PT ;  /* 0xff800000d400780b */ /* 0x040fe20003f1d000 */
[----:B------:R-:W-:Y:S04]  /*2120*/  FMUL.FTZ R227, R212, 1.4426950216293334961 ;  /* 0x3fb8aa3bd4e37820 */ /* 0x000fe80000410000 */
[----:B------:R-:W-:Y:S01]  /*2130*/  HMMA.16816.F32 R32, R100, R114, R32 ;  /* 0x000000726420723c */ /* 0x000fe20000001820 */
[----:B------:R-:W1:Y:S06]  /*2140*/  LDSM.16.M88.4 R100, [R128+0x1000] ;  /* 0x001000008064783b */ /* 0x000e6c0000000200 */
[----:B------:R-:W-:Y:S01]  /*2150*/  FSEL R114, R227, RZ, P0 ;  /* 0x000000ffe3727208 */ /* 0x000fe20000000000 */
[-C--:B---3--:R-:W-:Y:S05]  /*2160*/  HMMA.16816.F32 R4, R120, R124.reuse, R4 ;  /* 0x0000007c7804723c */ /* 0x088fea0000001804 */
[----:B------:R-:W-:Y:S04]  /*2170*/  FSETP.NEU.FTZ.AND P0, PT, R211, -INF , PT ;  /* 0xff800000d300780b */ /* 0x000fe80003f1d000 */
[----:B------:R-:W-:Y:S02]  /*2180*/  FSEL R130, R231, RZ, P0 ;  /* 0x000000ffe7827208 */ /* 0x000fe40000000000 */
[C---:B------:R-:W-:Y:S01]  /*2190*/  FSETP.NEU.FTZ.AND P0, PT, R210.reuse, -INF , PT ;  /* 0xff800000d200780b */ /* 0x040fe20003f1d000 */
[----:B------:R-:W-:Y:S05]  /*21a0*/  FMUL.FTZ R231, R210, 1.4426950216293334961 ;  /* 0x3fb8aa3bd2e77820 */ /* 0x000fea0000410000 */
[----:B------:R-:W-:Y:S02]  /*21b0*/  FSEL R115, R231, RZ, P0 ;  /* 0x000000ffe7737208 */ /* 0x000fe40000000000 */
[----:B------:R-:W-:Y:S04]  /*21c0*/  IADD3 R250, P0, R209, R206, RZ ;  /* 0x000000ced1fa7210 */ /* 0x000fe80007f1e0ff */
[----:B------:R-:W-:Y:S01]  /*21d0*/  IADD3.X R251, R208, R207, RZ, P0, !PT ;  /* 0x000000cfd0fb7210 */ /* 0x000fe200007fe4ff */
[--C-:B------:R-:W-:Y:S01]  /*21e0*/  FFMA.FTZ R232, R6, c[0x0][0x23c], -R114.reuse ;  /* 0x00008f0006e87a23 */ /* 0x100fe20000010872 */
[----:B------:R-:W-:Y:S01]  /*21f0*/  LEA R220, P0, R218, R220, 0x2 ;  /* 0x000000dcdadc7211 */ /* 0x000fe200078010ff */
[--C-:B------:R-:W-:Y:S02]  /*2200*/  FFMA.FTZ R219, R4, c[0x0][0x23c], -R113.reuse ;  /* 0x00008f0004db7a23 */ /* 0x100fe40000010871 */
[----:B------:R2:W-:Y:S01]  /*2210*/  MUFU.EX2 R227, R232 ;  /* 0x000000e800e37308 */ /* 0x0005e20000000800 */
[----:B------:R3:W4:Y:S01]  /*2220*/  LDG.E R236, [R250.64] ;  /* 0x00000018faec7981 */ /* 0x000722000c1e1900 */
[----:B------:R-:W-:Y:S01]  /*2230*/  FFMA.FTZ R226, R5, c[0x0][0x23c], -R113 ;  /* 0x00008f0005e27a23 */ /* 0x000fe20000010871 */
[----:B------:R-:W-:Y:S01]  /*2240*/  LEA.HI.X.SX32 R221, R218, R221, 0x2, P0 ;  /* 0x000000dddadd7211 */ /* 0x000fe200000f16ff */
[----:B------:R-:W-:Y:S01]  /*2250*/  FFMA.FTZ R228, R7, c[0x0][0x23c], -R114 ;  /* 0x00008f0007e47a23 */ /* 0x000fe20000010872 */
[C---:B-1----:R-:W-:Y:S01]  /*2260*/  HMMA.16816.F32 R8, R100.reuse, R124, R8 ;  /* 0x0000007c6408723c */ /* 0x042fe20000001808 */
[----:B------:R3:W4:Y:S04]  /*2270*/  LDG.E R239, [R250.64+0x20] ;  /* 0x00002018faef7981 */ /* 0x000728000c1e1900 */
[----:B------:R-:W-:Y:S01]  /*2280*/  MUFU.EX2 R219, R219 ;  /* 0x000000db00db7308 */ /* 0x000fe20000000800 */
[----:B------:R3:W4:Y:S02]  /*2290*/  LDG.E R243, [R250.64+0x80] ;  /* 0x00008018faf37981 */ /* 0x000724000c1e1900 */
[-C--:B------:R-:W-:Y:S02]  /*22a0*/  HMMA.16816.F32 R12, R100, R126.reuse, R12 ;  /* 0x0000007e640c723c */ /* 0x080fe4000000180c */
[----:B------:R3:W4:Y:S05]  /*22b0*/  LDG.E R246, [R250.64+0xa0] ;  /* 0x0000a018faf67981 */ /* 0x00072a000c1e1900 */
[----:B------:R-:W-:Y:S01]  /*22c0*/  MUFU.EX2 R226, R226 ;  /* 0x000000e200e27308 */ /* 0x000fe20000000800 */
[C---:B------:R-:W-:Y:S08]  /*22d0*/  HMMA.16816.F32 R16, R120.reuse, R126, R16 ;  /* 0x0000007e7810723c */ /* 0x040ff00000001810 */
[-C--:B------:R-:W-:Y:S01]  /*22e0*/  HMMA.16816.F32 R20, R120, R104.reuse, R20 ;  /* 0x000000687814723c */ /* 0x080fe20000001814 */
[----:B------:R-:W1:Y:S03]  /*22f0*/  MUFU.EX2 R228, R228 ;  /* 0x000000e400e47308 */ /* 0x000e660000000800 */
[--C-:B------:R-:W-:Y:S02]  /*2300*/  FFMA.FTZ R235, R10, c[0x0][0x23c], -R115.reuse ;  /* 0x00008f000aeb7a23 */ /* 0x100fe40000010873 */
[----:B--2---:R-:W-:Y:S02]  /*2310*/  FFMA.FTZ R232, R11, c[0x0][0x23c], -R115 ;  /* 0x00008f000be87a23 */ /* 0x004fe40000010873 */
[C---:B------:R-:W-:Y:S03]  /*2320*/  HMMA.16816.F32 R24, R100.reuse, R104, R24 ;  /* 0x000000686418723c */ /* 0x040fe60000001818 */
[----:B------:R2:W-:Y:S01]  /*2330*/  MUFU.EX2 R231, R235 ;  /* 0x000000eb00e77308 */ /* 0x0005e20000000800 */
[--C-:B------:R-:W-:Y:S02]  /*2340*/  FFMA.FTZ R229, R8, c[0x0][0x23c], -R130.reuse ;  /* 0x00008f0008e57a23 */ /* 0x100fe40000010882 */
[----:B------:R-:W-:Y:S02]  /*2350*/  FFMA.FTZ R230, R9, c[0x0][0x23c], -R130 ;  /* 0x00008f0009e67a23 */ /* 0x000fe40000010882 */
[-C--:B------:R-:W-:Y:S04]  /*2360*/  HMMA.16816.F32 R28, R100, R106.reuse, R28 ;  /* 0x0000006a641c723c */ /* 0x080fe8000000181c */
[--C-:B------:R-:W-:Y:S01]  /*2370*/  FFMA.FTZ R237, R16, c[0x0][0x23c], -R113.reuse ;  /* 0x00008f0010ed7a23 */ /* 0x100fe20000010871 */
[----:B------:R-:W3:Y:S01]  /*2380*/  MUFU.EX2 R232, R232 ;  /* 0x000000e800e87308 */ /* 0x000ee20000000800 */
[----:B------:R-:W-:Y:S02]  /*2390*/  FFMA.FTZ R240, R17, c[0x0][0x23c], -R113 ;  /* 0x00008f0011f07a23 */ /* 0x000fe40000010871 */
[----:B------:R-:W-:Y:S04]  /*23a0*/  HMMA.16816.F32 R32, R120, R106, R32 ;  /* 0x0000006a7820723c */ /* 0x000fe80000001820 */
[--C-:B------:R-:W-:Y:S02]  /*23b0*/  FFMA.FTZ R241, R18, c[0x0][0x23c], -R114.reuse ;  /* 0x00008f0012f17a23 */ /* 0x100fe40000010872 */
[----:B------:R-:W-:Y:S01]  /*23c0*/  FFMA.FTZ R242, R19, c[0x0][0x23c], -R114 ;  /* 0x00008f0013f27a23 */ /* 0x000fe20000010872 */
[----:B------:R-:W-:Y:S01]  /*23d0*/  MUFU.EX2 R237, R237 ;  /* 0x000000ed00ed7308 */ /* 0x000fe20000000800 */
[--C-:B------:R-:W-:Y:S04]  /*23e0*/  FFMA.FTZ R233, R12, c[0x0][0x23c], -R130.reuse ;  /* 0x00008f000ce97a23 */ /* 0x100fe80000010882 */
[----:B------:R-:W-:Y:S02]  /*23f0*/  FFMA.FTZ R234, R13, c[0x0][0x23c], -R130 ;  /* 0x00008f000dea7a23 */ /* 0x000fe40000010882 */
[--C-:B--2---:R-:W-:Y:S02]  /*2400*/  FFMA.FTZ R235, R14, c[0x0][0x23c], -R115.reuse ;  /* 0x00008f000eeb7a23 */ /* 0x104fe40000010873 */
[--C-:B------:R-:W-:Y:S01]  /*2410*/  FFMA.FTZ R238, R15, c[0x0][0x23c], -R115.reuse ;  /* 0x00008f000fee7a23 */ /* 0x100fe20000010873 */
[----:B------:R-:W2:Y:S01]  /*2420*/  MUFU.EX2 R240, R240 ;  /* 0x000000f000f07308 */ /* 0x000ea20000000800 */
[--C-:B------:R-:W-:Y:S01]  /*2430*/  FFMA.FTZ R247, R22, c[0x0][0x23c], -R114.reuse ;  /* 0x00008f0016f77a23 */ /* 0x100fe20000010872 */
[----:B-1----:R-:W-:Y:S01]  /*2440*/  F2FP.PACK_AB R22, R228, R227 ;  /* 0x000000e3e416723e */ /* 0x002fe200000000ff */
[----:B---3--:R-:W-:Y:S01]  /*2450*/  FFMA.FTZ R251, R26, c[0x0][0x23c], -R115 ;  /* 0x00008f001afb7a23 */ /* 0x008fe20000010873 */
[----:B------:R-:W-:Y:S01]  /*2460*/  F2FP.PACK_AB R26, R226, R219 ;  /* 0x000000dbe21a723e */ /* 0x000fe200000000ff */
[--C-:B------:R-:W-:Y:S01]  /*2470*/  FFMA.FTZ R244, R20, c[0x0][0x23c], -R113.reuse ;  /* 0x00008f0014f47a23 */ /* 0x100fe20000010871 */
[----:B------:R-:W-:Y:S01]  /*2480*/  F2FP.PACK_AB R14, R232, R231 ;  /* 0x000000e7e80e723e */ /* 0x000fe200000000ff */
[--C-:B------:R-:W-:Y:S01]  /*2490*/  FFMA.FTZ R245, R21, c[0x0][0x23c], -R113.reuse ;  /* 0x00008f0015f57a23 */ /* 0x100fe20000010871 */
[----:B------:R-:W-:Y:S01]  /*24a0*/  STS [R195+0xe400], R22 ;  /* 0x00e40016c3007388 */ /* 0x000fe20000000800 */
[--C-:B------:R-:W-:Y:S01]  /*24b0*/  FFMA.FTZ R248, R23, c[0x0][0x23c], -R114.reuse ;  /* 0x00008f0017f87a23 */ /* 0x100fe20000010872 */
[----:B------:R-:W-:Y:S01]  /*24c0*/  MUFU.EX2 R241, R241 ;  /* 0x000000f100f17308 */ /* 0x000fe20000000800 */
[--C-:B------:R-:W-:Y:S01]  /*24d0*/  FFMA.FTZ R182, R32, c[0x0][0x23c], -R113.reuse ;  /* 0x00008f0020b67a23 */ /* 0x100fe20000010871 */
[----:B------:R-:W-:Y:S01]  /*24e0*/  STS [R195+0xe000], R26 ;  /* 0x00e0001ac3007388 */ /* 0x000fe20000000800 */
[----:B------:R-:W-:Y:S02]  /*24f0*/  FFMA.FTZ R113, R33, c[0x0][0x23c], -R113 ;  /* 0x00008f0021717a23 */ /* 0x000fe40000010871 */
[--C-:B------:R-:W-:Y:S02]  /*2500*/  FFMA.FTZ R34, R34, c[0x0][0x23c], -R114.reuse ;  /* 0x00008f0022227a23 */ /* 0x100fe40000010872 */
[----:B------:R-:W-:Y:S02]  /*2510*/  FFMA.FTZ R114, R35, c[0x0][0x23c], -R114 ;  /* 0x00008f0023727a23 */ /* 0x000fe40000010872 */
[--C-:B------:R-:W-:Y:S01]  /*2520*/  FFMA.FTZ R249, R24, c[0x0][0x23c], -R130.reuse ;  /* 0x00008f0018f97a23 */ /* 0x100fe20000010882 */
[----:B------:R-:W1:Y:S01]  /*2530*/  MUFU.EX2 R242, R242 ;  /* 0x000000f200f27308 */ /* 0x000e620000000800 */
[--C-:B------:R-:W-:Y:S02]  /*2540*/  FFMA.FTZ R250, R25, c[0x0][0x23c], -R130.reuse ;  /* 0x00008f0019fa7a23 */ /* 0x100fe40000010882 */
[--C-:B------:R-:W-:Y:S01]  /*2550*/  FFMA.FTZ R252, R27, c[0x0][0x23c], -R115.reuse ;  /* 0x00008f001bfc7a23 */ /* 0x100fe20000010873 */
[----:B--2---:R-:W-:Y:S01]  /*2560*/  F2FP.PACK_AB R23, R240, R237 ;  /* 0x000000edf017723e */ /* 0x004fe200000000ff */
[--C-:B------:R-:W-:Y:S02]  /*2570*/  FFMA.FTZ R129, R28, c[0x0][0x23c], -R130.reuse ;  /* 0x00008f001c817a23 */ /* 0x100fe40000010882 */
[----:B------:R-:W-:Y:S02]  /*2580*/  FFMA.FTZ R130, R29, c[0x0][0x23c], -R130 ;  /* 0x00008f001d827a23 */ /* 0x000fe40000010882 */
[----:B------:R-:W-:Y:S01]  /*2590*/  STS [R200+0xe000], R23 ;  /* 0x00e00017c8007388 */ /* 0x000fe20000000800 */
[----:B------:R-:W-:Y:S01]  /*25a0*/  MUFU.EX2 R229, R229 ;  /* 0x000000e500e57308 */ /* 0x000fe20000000800 */
[--C-:B------:R-:W-:Y:S02]  /*25b0*/  FFMA.FTZ R30, R30, c[0x0][0x23c], -R115.reuse ;  /* 0x00008f001e1e7a23 */ /* 0x100fe40000010873 */
[----:B------:R-:W-:Y:S07]  /*25c0*/  FFMA.FTZ R115, R31, c[0x0][0x23c], -R115 ;  /* 0x00008f001f737a23 */ /* 0x000fee0000010873 */
[----:B------:R-:W2:Y:S01]  /*25d0*/  MUFU.EX2 R230, R230 ;  /* 0x000000e600e67308 */ /* 0x000ea20000000800 */
[----:B-1----:R-:W-:Y:S05]  /*25e0*/  F2FP.PACK_AB R21, R242, R241 ;  /* 0x000000f1f215723e */ /* 0x002fea00000000ff */
[----:B------:R-:W-:Y:S04]  /*25f0*/  STS [R200+0xe400], R21 ;  /* 0x00e40015c8007388 */ /* 0x000fe80000000800 */
[----:B------:R-:W-:Y:S01]  /*2600*/  MUFU.EX2 R233, R233 ;  /* 0x000000e900e97308 */ /* 0x000fe20000000800 */
[----:B------:R1:W-:Y:S09]  /*2610*/  STS [R195+0xf400], R14 ;  /* 0x00f4000ec3007388 */ /* 0x0003f20000000800 */
[----:B------:R-:W3:Y:S01]  /*2620*/  MUFU.EX2 R234, R234 ;  /* 0x000000ea00ea7308 */ /* 0x000ee20000000800 */
[----:B--2---:R-:W-:Y:S05]  /*2630*/  F2FP.PACK_AB R18, R230, R229 ;  /* 0x000000e5e612723e */ /* 0x004fea00000000ff */
[----:B------:R2:W-:Y:S04]  /*2640*/  STS [R195+0xf000], R18 ;  /* 0x00f00012c3007388 */ /* 0x0005e80000000800 */
[----:B------:R-:W-:Y:S10]  /*2650*/  MUFU.EX2 R235, R235 ;  /* 0x000000eb00eb7308 */ /* 0x000ff40000000800 */
[----:B------:R-:W1:Y:S01]  /*2660*/  MUFU.EX2 R238, R238 ;  /* 0x000000ee00ee7308 */ /* 0x000e620000000800 */
[----:B---3--:R-:W-:Y:S05]  /*2670*/  F2FP.PACK_AB R19, R234, R233 ;  /* 0x000000e9ea13723e */ /* 0x008fea00000000ff */
[----:B------:R-:W-:Y:S04]  /*2680*/  STS [R200+0xf000], R19 ;  /* 0x00f00013c8007388 */ /* 0x000fe80000000800 */
[----:B------:R-:W-:Y:S10]  /*2690*/  MUFU.EX2 R244, R244 ;  /* 0x000000f400f47308 */ /* 0x000ff40000000800 */
[----:B------:R-:W3:Y:S01]  /*26a0*/  MUFU.EX2 R245, R245 ;  /* 0x000000f500f57308 */ /* 0x000ee20000000800 */
[----:B-1----:R-:W-:Y:S05]  /*26b0*/  F2FP.PACK_AB R17, R238, R235 ;  /* 0x000000ebee11723e */ /* 0x002fea00000000ff */
[----:B------:R-:W-:Y:S04]  /*26c0*/  STS [R200+0xf400], R17 ;  /* 0x00f40011c8007388 */ /* 0x000fe80000000800 */
[----:B------:R-:W-:Y:S10]  /*26d0*/  MUFU.EX2 R247, R247 ;  /* 0x000000f700f77308 */ /* 0x000ff40000000800 */
[----:B------:R-:W1:Y:S01]  /*26e0*/  MUFU.EX2 R248, R248 ;  /* 0x000000f800f87308 */ /* 0x000e620000000800 */
[----:B---3--:R-:W-:Y:S05]  /*26f0*/  F2FP.PACK_AB R15, R245, R244 ;  /* 0x000000f4f50f723e */ /* 0x008fea00000000ff */
[----:B------:R-:W-:Y:S04]  /*2700*/  STS [R199+0xe000], R15 ;  /* 0x00e0000fc7007388 */ /* 0x000fe80000000800 */
[----:B------:R-:W-:Y:S10]  /*2710*/  MUFU.EX2 R121, R113 ;  /* 0x0000007100797308 */ /* 0x000ff40000000800 */
[----:B------:R-:W-:Y:S01]  /*2720*/  MUFU.EX2 R123, R114 ;  /* 0x00000072007b7308 */ /* 0x000fe20000000800 */
[----:B-1----:R-:W-:Y:S05]  /*2730*/  F2FP.PACK_AB R13, R248, R247 ;  /* 0x000000f7f80d723e */ /* 0x002fea00000000ff */
[----:B------:R-:W-:Y:S04]  /*2740*/  STS [R199+0xe400], R13 ;  /* 0x00e4000dc7007388 */ /* 0x000fe80000000800 */
[----:B------:R-:W1:Y:S10]  /*2750*/  MUFU.EX2 R182, R182 ;  /* 0x000000b600b67308 */ /* 0x000e740000000800 */
[----:B------:R1:W3:Y:S10]  /*2760*/  MUFU.EX2 R122, R34 ;  /* 0x00000022007a7308 */ /* 0x0002f40000000800 */
[----:B------:R-:W-:Y:S10]  /*2770*/  MUFU.EX2 R249, R249 ;  /* 0x000000f900f97308 */ /* 0x000ff40000000800 */
[----:B------:R-:W2:Y:S01]  /*2780*/  MUFU.EX2 R250, R250 ;  /* 0x000000fa00fa7308 */ /* 0x000ea20000000800 */
[----:B-1----:R-:W-:Y:S02]  /*2790*/  F2FP.PACK_AB R34, R121, R182 ;  /* 0x000000b67922723e */ /* 0x002fe400000000ff */
[----:B---3--:R-:W-:Y:S03]  /*27a0*/  F2FP.PACK_AB R14, R123, R122 ;  /* 0x0000007a7b0e723e */ /* 0x008fe600000000ff */
[----:B------:R-:W-:Y:S04]  /*27b0*/  STS [R217+0xe000], R34 ;  /* 0x00e00022d9007388 */ /* 0x000fe80000000800 */
[----:B------:R-:W-:Y:S01]  /*27c0*/  MUFU.EX2 R251, R251 ;  /* 0x000000fb00fb7308 */ /* 0x000fe20000000800 */
[----:B------:R-:W-:Y:S09]  /*27d0*/  STS [R217+0xe400], R14 ;  /* 0x00e4000ed9007388 */ /* 0x000ff20000000800 */
[----:B------:R-:W1:Y:S01]  /*27e0*/  MUFU.EX2 R252, R252 ;  /* 0x000000fc00fc7308 */ /* 0x000e620000000800 */
[----:B--2---:R-:W-:Y:S05]  /*27f0*/  F2FP.PACK_AB R18, R250, R249 ;  /* 0x000000f9fa12723e */ /* 0x004fea00000000ff */
[----:B------:R-:W-:Y:S04]  /*2800*/  STS [R199+0xf000], R18 ;  /* 0x00f00012c7007388 */ /* 0x000fe80000000800 */
[----:B------:R-:W-:Y:S10]  /*2810*/  MUFU.EX2 R181, R115 ;  /* 0x0000007300b57308 */ /* 0x000ff40000000800 */
[----:B------:R-:W-:Y:S01]  /*2820*/  MUFU.EX2 R129, R129 ;  /* 0x0000008100817308 */ /* 0x000fe20000000800 */
[----:B-1----:R-:W-:Y:S05]  /*2830*/  F2FP.PACK_AB R22, R252, R251 ;  /* 0x000000fbfc16723e */ /* 0x002fea00000000ff */
[----:B------:R-:W-:Y:S04]  /*2840*/  STS [R199+0xf400], R22 ;  /* 0x00f40016c7007388 */ /* 0x000fe80000000800 */
[----:B------:R-:W1:Y:S10]  /*2850*/  MUFU.EX2 R130, R130 ;  /* 0x0000008200827308 */ /* 0x000e740000000800 */
[----:B------:R-:W2:Y:S01]  /*2860*/  MUFU.EX2 R131, R30 ;  /* 0x0000001e00837308 */ /* 0x000ea20000000800 */
[----:B-1----:R-:W-:Y:S05]  /*2870*/  F2FP.PACK_AB R26, R130, R129 ;  /* 0x00000081821a723e */ /* 0x002fea00000000ff */
[----:B------:R-:W-:Y:S01]  /*2880*/  STS [R217+0xf000], R26 ;  /* 0x00f0001ad9007388 */ /* 0x000fe20000000800 */
[----:B--2---:R-:W-:Y:S05]  /*2890*/  F2FP.PACK_AB R30, R181, R131 ;  /* 0x00000083b51e723e */ /* 0x004fea00000000ff */
        /* <DEDUP_REMOVED lines=40> */
[----:B------:R-:W-:Y:S01]  /*2b20*/  FMUL.FTZ R219, R219, R106 ;  /* 0x0000006adbdb7220 */ /* 0x000fe20000410000 */
[-C--:B------:R-:W-:Y:S06]  /*2b30*/  HMMA.16816.F32 R20, R100, R160.reuse, R20 ;  /* 0x000000a06414723c */ /* 0x080fec0000001814 */
[----:B------:R-:W-:Y:S02]  /*2b40*/  FADD.FTZ R13, -R243, R13 ;  /* 0x0000000df30d7221 */ /* 0x000fe40000010100 */
[----:B------:R-:W-:Y:S01]  /*2b50*/  FADD.FTZ R14, -R246, R14 ;  /* 0x0000000ef60e7221 */ /* 0x000fe20000010100 */
[C---:B------:R-:W-:Y:S04]  /*2b60*/  HMMA.16816.F32 R24, R112.reuse, R160, R24 ;  /* 0x000000a07018723c */ /* 0x040fe80000001818 */
[----:B------:R-:W-:Y:S02]  /*2b70*/  FMUL.FTZ R234, R234, R13 ;  /* 0x0000000deaea7220 */ /* 0x000fe40000410000 */
[----:B------:R-:W-:Y:S02]  /*2b80*/  FADD.FTZ R17, -R236, R17 ;  /* 0x00000011ec117221 */ /* 0x000fe40000010100 */
[----:B------:R-:W-:Y:S01]  /*2b90*/  FADD.FTZ R18, -R239, R18 ;  /* 0x00000012ef127221 */ /* 0x000fe20000010100 */
[-C--:B------:R-:W-:Y:S03]  /*2ba0*/  HMMA.16816.F32 R28, R112, R162.reuse, R28 ;  /* 0x000000a2701c723c */ /* 0x080fe6000000181c */
[----:B------:R-:W-:Y:S02]  /*2bb0*/  FMUL.FTZ R240, R240, R17 ;  /* 0x00000011f0f07220 */ /* 0x000fe40000410000 */
[----:B------:R-:W-:Y:S02]  /*2bc0*/  FMUL.FTZ R241, R241, R18 ;  /* 0x00000012f1f17220 */ /* 0x000fe40000410000 */
[C---:B------:R-:W-:Y:S01]  /*2bd0*/  FADD.FTZ R17, -R236.reuse, R20 ;  /* 0x00000014ec117221 */ /* 0x040fe20000010100 */
[----:B------:R-:W-:Y:S04]  /*2be0*/  HMMA.16816.F32 R32, R100, R162, R32 ;  /* 0x000000a26420723c */ /* 0x000fe80000001820 */
[----:B------:R-:W-:Y:S02]  /*2bf0*/  FADD.FTZ R22, -R239, R22 ;  /* 0x00000016ef167221 */ /* 0x000fe40000010100 */
[----:B------:R-:W-:Y:S02]  /*2c00*/  FADD.FTZ R18, -R243, R8 ;  /* 0x00000008f3127221 */ /* 0x000fe40000010100 */
[----:B------:R-:W-:Y:S04]  /*2c10*/  FADD.FTZ R21, -R236, R21 ;  /* 0x00000015ec157221 */ /* 0x000fe80000010100 */
[----:B------:R-:W-:Y:S02]  /*2c20*/  FMUL.FTZ R244, R244, R17 ;  /* 0x00000011f4f47220 */ /* 0x000fe40000410000 */
[C---:B------:R-:W-:Y:S02]  /*2c30*/  FADD.FTZ R17, -R239.reuse, R6 ;  /* 0x00000006ef117221 */ /* 0x040fe40000010100 */
[----:B------:R-:W-:Y:S02]  /*2c40*/  FADD.FTZ R19, -R239, R19 ;  /* 0x00000013ef137221 */ /* 0x000fe40000010100 */
[----:B------:R-:W-:Y:S02]  /*2c50*/  FMUL.FTZ R247, R247, R22 ;  /* 0x00000016f7f77220 */ /* 0x000fe40000410000 */
[----:B------:R-:W-:Y:S02]  /*2c60*/  FADD.FTZ R22, -R243, R12 ;  /* 0x0000000cf3167221 */ /* 0x000fe40000010100 */
[----:B------:R-:W-:Y:S02]  /*2c70*/  FMUL.FTZ R229, R229, R18 ;  /* 0x00000012e5e57220 */ /* 0x000fe40000410000 */
[----:B------:R-:W-:Y:S02]  /*2c80*/  FADD.FTZ R18, -R243, R24 ;  /* 0x00000018f3127221 */ /* 0x000fe40000010100 */
[C---:B------:R-:W-:Y:S02]  /*2c90*/  FADD.FTZ R114, -R236.reuse, R16 ;  /* 0x00000010ec727221 */ /* 0x040fe40000010100 */
[C---:B------:R-:W-:Y:S02]  /*2ca0*/  FADD.FTZ R107, -R236.reuse, R32 ;  /* 0x00000020ec6b7221 */ /* 0x040fe40000010100 */
[----:B------:R-:W-:Y:S02]  /*2cb0*/  FADD.FTZ R236, -R236, R33 ;  /* 0x00000021ecec7221 */ /* 0x000fe40000010100 */
[----:B------:R-:W-:Y:S02]  /*2cc0*/  FMUL.FTZ R245, R245, R21 ;  /* 0x00000015f5f57220 */ /* 0x000fe40000410000 */
[----:B------:R-:W-:Y:S02]  /*2cd0*/  FADD.FTZ R21, -R239, R7 ;  /* 0x00000007ef157221 */ /* 0x000fe40000010100 */
[----:B------:R-:W-:Y:S02]  /*2ce0*/  FMUL.FTZ R227, R227, R17 ;  /* 0x00000011e3e37220 */ /* 0x000fe40000410000 */
[----:B------:R-:W-:Y:S02]  /*2cf0*/  FMUL.FTZ R242, R242, R19 ;  /* 0x00000013f2f27220 */ /* 0x000fe40000410000 */
[C---:B------:R-:W-:Y:S02]  /*2d00*/  FADD.FTZ R23, -R239.reuse, R23 ;  /* 0x00000017ef177221 */ /* 0x040fe40000010100 */
[C---:B------:R-:W-:Y:S02]  /*2d10*/  FADD.FTZ R17, -R239.reuse, R34 ;  /* 0x00000022ef117221 */ /* 0x040fe40000010100 */
[----:B------:R-:W-:Y:S02]  /*2d20*/  FADD.FTZ R239, -R239, R35 ;  /* 0x00000023efef7221 */ /* 0x000fe40000010100 */
[----:B------:R-:W-:Y:S02]  /*2d30*/  FADD.FTZ R19, -R243, R9 ;  /* 0x00000009f3137221 */ /* 0x000fe40000010100 */
[----:B------:R-:W-:Y:S02]  /*2d40*/  FMUL.FTZ R233, R233, R22 ;  /* 0x00000016e9e97220 */ /* 0x000fe40000410000 */
[C---:B------:R-:W-:Y:S02]  /*2d50*/  FADD.FTZ R25, -R243.reuse, R25 ;  /* 0x00000019f3197221 */ /* 0x040fe40000010100 */
[C---:B------:R-:W-:Y:S02]  /*2d60*/  FADD.FTZ R22, -R243.reuse, R28 ;  /* 0x0000001cf3167221 */ /* 0x040fe40000010100 */
[----:B------:R-:W-:Y:S02]  /*2d70*/  FADD.FTZ R243, -R243, R29 ;  /* 0x0000001df3f37221 */ /* 0x000fe40000010100 */
[----:B------:R-:W-:Y:S02]  /*2d80*/  FMUL.FTZ R249, R249, R18 ;  /* 0x00000012f9f97220 */ /* 0x000fe40000410000 */
        /* <DEDUP_REMOVED lines=31> */
[----:B------:R-:W-:Y:S02]  /*2f80*/  IMAD.U32 R7, R5, -0x40, RZ ;  /* 0xffffffc005077824 */ /* 0x000fe400078e00ff */
[----:B------:R-:W-:Y:S01]  /*2f90*/  IMAD.MOV.U32 R6, RZ, RZ, c[0x0][0x194] ;  /* 0x00006500ff067624 */ /* 0x000fe200078e00ff */
[----:B------:R-:W-:Y:S02]  /*2fa0*/  SEL R4, R4, 0x2000, !P2 ;  /* 0x0000200004047807 */ /* 0x000fe40005000000 */
[C---:B------:R-:W-:Y:S03]  /*2fb0*/  LEA R224, P0, R7.reuse, R224, 0x1 ;  /* 0x000000e007e07211 */ /* 0x040fe600078008ff */
[--C-:B------:R-:W-:Y:S01]  /*2fc0*/  IMAD.IADD R214, R214, 0x1, R4.reuse ;  /* 0x00000001d6d67824 */ /* 0x100fe200078e0204 */
[----:B------:R-:W-:Y:S01]  /*2fd0*/  LEA.HI.X.SX32 R225, R7, R225, 0x1, P0 ;  /* 0x000000e107e17211 */ /* 0x000fe200000f0eff */
[----:B------:R-:W-:Y:S01]  /*2fe0*/  IMAD.IADD R173, R173, 0x1, R4 ;  /* 0x00000001adad7824 */ /* 0x000fe200078e0204 */
[C---:B------:R-:W-:Y:S03]  /*2ff0*/  LEA R8, P0, R5.reuse, R224, 0x6 ;  /* 0x000000e005087211 */ /* 0x040fe600078030ff */
[----:B------:R-:W-:Y:S01]  /*3000*/  @!PT LDS RZ, [RZ] ;  /* 0x00000000fffff984 */ /* 0x000fe20000000800 */
[----:B------:R-:W-:Y:S01]  /*3010*/  @!PT LDS RZ, [RZ] ;  /* 0x00000000fffff984 */ /* 0x000fe20000000800 */
[----:B------:R-:W-:Y:S01]  /*3020*/  @!PT LDS RZ, [RZ] ;  /* 0x00000000fffff984 */ /* 0x000fe20000000800 */
[----:B------:R1:W-:Y:S01]  /*3030*/  LDGSTS.E.BYPASS.LTC128B.128 [R214], [R224.64] ;  /* 0x00000000e0d67fae */ /* 0x0003e2000b901d58 */
[----:B------:R-:W-:Y:S05]  /*3040*/  LEA.HI.X R9, R5, R225, R6, 0x6, P0 ;  /* 0x000000e105097211 */ /* 0x000fea00000f3406 */
[----:B------:R1:W-:Y:S04]  /*3050*/  LDGSTS.E.BYPASS.LTC128B.128 [R214+0x1000], [R8.64] ;  /* 0x0100000008d67fae */ /* 0x0003e8000b901d58 */
[----:B------:R-:W0:Y:S02]  /*3060*/  LDGDEPBAR ;  /* 0x00000000000079af */ /* 0x000e240000000000 */
.L_x_192:
[----:B------:R-:W-:Y:S01]  /*3070*/  F2FP.PACK_AB R226, R226, R219 ;  /* 0x000000dbe2e2723e */ /* 0x000fe200000000ff */
[----:B------:R-:W-:Y:S01]  /*3080*/  IMAD.IADD R112, R175, 0x1, R170 ;  /* 0x00000001af707824 */ /* 0x000fe200078e02aa */
        /* <DEDUP_REMOVED lines=21> */
[----:B------:R-:W-:Y:S03]  /*31e0*/  F2FP.PACK_AB R246, R246, R30 ;  /* 0x0000001ef6f6723e */ /* 0x000fe600000000ff */
        /* <DEDUP_REMOVED lines=13> */
[----:B------:R-:W3:Y:S04]  /*32c0*/  LDSM.16.MT88.4 R16, [R112+0x4000] ;  /* 0x004000007010783b */ /* 0x000ee80000004200 */
        /* <DEDUP_REMOVED lines=59> */
.L_x_193:
[----:B------:R-:W-:Y:S04]  /*3680*/  LDSM.16.M88.4 R20, [R177] ;  /* 0x00000000b114783b */ /* 0x000fe80000000200 */
[----:B-1----:R-:W1:Y:S04]  /*3690*/  LDSM.16.MT88.4 R8, [R175+0x6000] ;  /* 0x00600000af08783b */ /* 0x002e680000004200 */
[----:B------:R-:W2:Y:S04]  /*36a0*/  LDSM.16.MT88.4 R16, [R112+0x6000] ;  /* 0x006000007010783b */ /* 0x000ea80000004200 */
[----:B------:R-:W-:Y:S04]  /*36b0*/  LDSM.16.M88.4 R24, [R3] ;  /* 0x000000000318783b */ /* 0x000fe80000000200 */
[----:B------:R-:W3:Y:S04]  /*36c0*/  LDSM.16.MT88.4 R28, [R175+0x6800] ;  /* 0x00680000af1c783b */ /* 0x000ee80000004200 */
[----:B------:R-:W4:Y:S04]  /*36d0*/  LDSM.16.MT88.4 R32, [R112+0x6800] ;  /* 0x006800007020783b */ /* 0x000f280000004200 */
[----:B------:R-:W-:Y:S04]  /*36e0*/  LDSM.16.M88.4 R100, [R2] ;  /* 0x000000000264783b */ /* 0x000fe80000000200 */
[----:B------:R-:W3:Y:S04]  /*36f0*/  LDSM.16.MT88.4 R104, [R175+0x7000] ;  /* 0x00700000af68783b */ /* 0x000ee80000004200 */
        /* <DEDUP_REMOVED lines=40> */
[----:B------:R-:W-:Y:S01]  /*3980*/  IMAD.U32 R101, RZ, RZ, UR19 ;  /* 0x00000013ff657e24 */ /* 0x000fe2000f8e00ff */
[C---:B----4-:R-:W-:Y:S08]  /*3990*/  HMMA.16816.F32 R4, R28.reuse, R104, R4 ;  /* 0x000000681c04723c */ /* 0x050ff00000001804 */
[C---:B------:R-:W-:Y:S08]  /*39a0*/  HMMA.16816.F32 R8, R28.reuse, R106, R8 ;  /* 0x0000006a1c08723c */ /* 0x040ff00000001808 */
[C---:B-1----:R-:W-:Y:S08]  /*39b0*/  HMMA.16816.F32 R12, R28.reuse, R20, R12 ;  /* 0x000000141c0c723c */ /* 0x042ff0000000180c */
[----:B------:R-:W-:Y:S07]  /*39c0*/  HMMA.16816.F32 R16, R28, R22, R16 ;  /* 0x000000161c10723c */ /* 0x000fee0000001810 */
[----:B------:R-:W-:Y:S01]  /*39d0*/  @P5 IADD3 R28, P0, R204, R193, RZ ;  /* 0x000000c1cc1c5210 */ /* 0x000fe20007f1e0ff */
[C---:B--2---:R-:W-:Y:S01]  /*39e0*/  HMMA.16816.F32 R4, R32.reuse, R108, R4 ;  /* 0x0000006c2004723c */ /* 0x044fe20000001804 */
[----:B------:R-:W-:Y:S04]  /*39f0*/  IMAD.U32 R31, RZ, RZ, UR17 ;  /* 0x00000011ff1f7e24 */ /* 0x000fe8000f8e00ff */
[----:B------:R-:W-:Y:S01]  /*3a00*/  @P5 IMAD.X R29, R205, 0x1, R192, P0 ;  /* 0x00000001cd1d5824 */ /* 0x000fe200000e06c0 */
[-C--:B------:R-:W-:Y:S02]  /*3a10*/  LEA R104, P2, R31, R220.reuse, 0x2 ;  /* 0x000000dc1f687211 */ /* 0x080fe400078410ff */
[C---:B------:R-:W-:Y:S02]  /*3a20*/  HMMA.16816.F32 R8, R32.reuse, R110, R8 ;  /* 0x0000006e2008723c */ /* 0x040fe40000001808 */
[----:B------:R1:W5:Y:S04]  /*3a30*/  @P5 LDG.E R213, [R28.64] ;  /* 0x000000181cd55981 */ /* 0x000368000c1e1900 */
[----:B------:R1:W5:Y:S02]  /*3a40*/  @P5 LDG.E R212, [R28.64+0x20] ;  /* 0x000020181cd45981 */ /* 0x000364000c1e1900 */
[C---:B---3--:R-:W-:Y:S02]  /*3a50*/  HMMA.16816.F32 R12, R32.reuse, R24, R12 ;  /* 0x00000018200c723c */ /* 0x048fe4000000180c */
[----:B------:R1:W5:Y:S04]  /*3a60*/  @P5 LDG.E R211, [R28.64+0x80] ;  /* 0x000080181cd35981 */ /* 0x000368000c1e1900 */
[----:B------:R1:W5:Y:S01]  /*3a70*/  @P5 LDG.E R210, [R28.64+0xa0] ;  /* 0x0000a0181cd25981 */ /* 0x000362000c1e1900 */
[----:B------:R-:W-:Y:S01]  /*3a80*/  IMAD.U32 R25, RZ, RZ, UR19 ;  /* 0x00000013ff197e24 */ /* 0x000fe2000f8e00ff */
[----:B------:R-:W-:Y:S02]  /*3a90*/  HMMA.16816.F32 R16, R32, R26, R16 ;  /* 0x0000001a2010723c */ /* 0x000fe40000001810 */
[----:B------:R2:W-:Y:S02]  /*3aa0*/  RED.E.ADD.F32.FTZ.RN.STRONG.GPU [R220.64], R4 ;  /* 0x00000004dc00798e */ /* 0x0005e4000c10e798 */
[-C--:B------:R-:W-:Y:S01]  /*3ab0*/  LEA R30, P0, R25, R220.reuse, 0x2 ;  /* 0x000000dc191e7211 */ /* 0x080fe200078010ff */
[----:B------:R-:W-:Y:S02]  /*3ac0*/  IMAD.U32 R25, RZ, RZ, UR17 ;  /* 0x00000011ff197e24 */ /* 0x000fe4000f8e00ff */
[----:B------:R-:W-:Y:S01]  /*3ad0*/  IMAD.U32 R35, RZ, RZ, UR18 ;  /* 0x00000012ff237e24 */ /* 0x000fe2000f8e00ff */
[-C--:B------:R-:W-:Y:S01]  /*3ae0*/  LEA.HI.X.SX32 R31, R101, R221.reuse, 0x2, P0 ;  /* 0x000000dd651f7211 */ /* 0x080fe200000f16ff */
[----:B------:R-:W-:Y:S03]  /*3af0*/  IMAD.U32 R33, RZ, RZ, UR18 ;  /* 0x00000012ff217e24 */ /* 0x000fe6000f8e00ff */
[-C--:B------:R-:W-:Y:S01]  /*3b00*/  LEA R102, P3, R35, R220.reuse, 0x2 ;  /* 0x000000dc23667211 */ /* 0x080fe200078610ff */
[----:B------:R3:W-:Y:S01]  /*3b10*/  RED.E.ADD.F32.FTZ.RN.STRONG.GPU [R30.64], R5 ;  /* 0x000000051e00798e */ /* 0x0007e2000c10e798 */
[----:B------:R-:W-:Y:S01]  /*3b20*/  IMAD.U32 R27, RZ, RZ, UR16 ;  /* 0x00000010ff1b7e24 */ /* 0x000fe2000f8e00ff */
[-C--:B------:R-:W-:Y:S01]  /*3b30*/  LEA.HI.X.SX32 R105, R25, R221.reuse, 0x2, P2 ;  /* 0x000000dd19697211 */ /* 0x080fe200010f16ff */
[----:B------:R-:W-:Y:S01]  /*3b40*/  IMAD.U32 R25, RZ, RZ, UR15 ;  /* 0x0000000fff197e24 */ /* 0x000fe2000f8e00ff */
[-C--:B------:R-:W-:Y:S01]  /*3b50*/  LEA.HI.X.SX32 R103, R33, R221.reuse, 0x2, P3 ;  /* 0x000000dd21677211 */ /* 0x080fe200018f16ff */
[----:B------:R-:W-:Y:S01]  /*3b60*/  IMAD.U32 R35, RZ, RZ, UR14 ;  /* 0x0000000eff237e24 */ /* 0x000fe2000f8e00ff */
[-C--:B------:R-:W-:Y:S01]  /*3b70*/  LEA R106, P0, R27, R220.reuse, 0x2 ;  /* 0x000000dc1b6a7211 */ /* 0x080fe200078010ff */
[----:B------:R-:W-:Y:S01]  /*3b80*/  IMAD.U32 R101, RZ, RZ, UR15 ;  /* 0x0000000fff657e24 */ /* 0x000fe2000f8e00ff */
[-C--:B------:R-:W-:Y:S01]  /*3b90*/  LEA R24, P3, R25, R220.reuse, 0x2 ;  /* 0x000000dc19187211 */ /* 0x080fe200078610ff */
[----:B------:R4:W-:Y:S01]  /*3ba0*/  RED.E.ADD.F32.FTZ.RN.STRONG.GPU [R102.64], R6 ;  /* 0x000000066600798e */ /* 0x0009e2000c10e798 */
[----:B-1----:R-:W-:Y:S01]  /*3bb0*/  IMAD.U32 R29, RZ, RZ, UR16 ;  /* 0x00000010ff1d7e24 */ /* 0x002fe2000f8e00ff */
[-C--:B------:R-:W-:Y:S01]  /*3bc0*/  LEA R28, P2, R35, R220.reuse, 0x2 ;  /* 0x000000dc231c7211 */ /* 0x080fe200078410ff */
[----:B------:R-:W-:Y:S01]  /*3bd0*/  IMAD.U32 R33, RZ, RZ, UR14 ;  /* 0x0000000eff217e24 */ /* 0x000fe2000f8e00ff */
[----:B------:R1:W-:Y:S01]  /*3be0*/  RED.E.ADD.F32.FTZ.RN.STRONG.GPU [R104.64], R7 ;  /* 0x000000076800798e */ /* 0x0003e2000c10e798 */
[-C--:B------:R-:W-:Y:S01]  /*3bf0*/  LEA.HI.X.SX32 R25, R101, R221.reuse, 0x2, P3 ;  /* 0x000000dd65197211 */ /* 0x080fe200018f16ff */
[----:B------:R-:W-:Y:S01]  /*3c00*/  IMAD.U32 R27, RZ, RZ, UR12 ;  /* 0x0000000cff1b7e24 */ /* 0x000fe2000f8e00ff */
[-C--:B------:R-:W-:Y:S01]  /*3c10*/  LEA.HI.X.SX32 R107, R29, R221.reuse, 0x2, P0 ;  /* 0x000000dd1d6b7211 */ /* 0x080fe200000f16ff */
[----:B------:R-:W-:Y:S02]  /*3c20*/  IMAD.U32 R29, RZ, RZ, UR13 ;  /* 0x0000000dff1d7e24 */ /* 0x000fe4000f8e00ff */
[----:B------:R-:W-:Y:S02]  /*3c30*/  IMAD.U32 R35, RZ, RZ, UR10 ;  /* 0x0000000aff237e24 */ /* 0x000fe4000f8e00ff */
[----:B------:R-:W-:Y:S01]  /*3c40*/  RED.E.ADD.F32.FTZ.RN.STRONG.GPU [R106.64], R8 ;  /* 0x000000086a00798e */ /* 0x000fe2000c10e798 */
[-C--:B--2---:R-:W-:Y:S01]  /*3c50*/  LEA R4, P0, R29, R220.reuse, 0x2 ;  /* 0x000000dc1d047211 */ /* 0x084fe200078010ff */
[----:B------:R-:W-:Y:S01]  /*3c60*/  IMAD.U32 R101, RZ, RZ, UR11 ;  /* 0x0000000bff657e24 */ /* 0x000fe2000f8e00ff */
[-C--:B------:R-:W-:Y:S01]  /*3c70*/  LEA.HI.X.SX32 R29, R33, R221.reuse, 0x2, P2 ;  /* 0x000000dd211d7211 */ /* 0x080fe200010f16ff */
[----:B------:R2:W-:Y:S01]  /*3c80*/  RED.E.ADD.F32.FTZ.RN.STRONG.GPU [R24.64], R9 ;  /* 0x000000091800798e */ /* 0x0005e2000c10e798 */
[----:B------:R-:W-:Y:S02]  /*3c90*/  IMAD.U32 R33, RZ, RZ, UR9 ;  /* 0x00000009ff217e24 */ /* 0x000fe4000f8e00ff */
[----:B---3--:R-:W-:Y:S01]  /*3ca0*/  IMAD.U32 R5, RZ, RZ, UR13 ;  /* 0x0000000dff057e24 */ /* 0x008fe2000f8e00ff */
[----:B------:R3:W-:Y:S02]  /*3cb0*/  RED.E.ADD.F32.FTZ.RN.STRONG.GPU [R28.64], R10 ;  /* 0x0000000a1c00798e */ /* 0x0007e4000c10e798 */
[-C--:B------:R-:W-:Y:S02]  /*3cc0*/  LEA R32, P3, R33, R220.reuse, 0x2 ;  /* 0x000000dc21207211 */ /* 0x080fe400078610ff */
[-C--:B------:R-:W-:Y:S02]  /*3cd0*/  LEA.HI.X.SX32 R5, R5, R221.reuse, 0x2, P0 ;  /* 0x000000dd05057211 */ /* 0x080fe400000f16ff */
[-C--:B----4-:R-:W-:Y:S01]  /*3ce0*/  LEA R6, P2, R27, R220.reuse, 0x2 ;  /* 0x000000dc1b067211 */ /* 0x090fe200078410ff */
[----:B------:R-:W-:Y:S02]  /*3cf0*/  IMAD.U32 R27, RZ, RZ, UR11 ;  /* 0x0000000bff1b7e24 */ /* 0x000fe4000f8e00ff */
[----:B------:R4:W-:Y:S01]  /*3d00*/  RED.E.ADD.F32.FTZ.RN.STRONG.GPU [R4.64], R11 ;  /* 0x0000000b0400798e */ /* 0x0009e2000c10e798 */
[----:B-1----:R-:W-:Y:S01]  /*3d10*/  IMAD.U32 R7, RZ, RZ, UR12 ;  /* 0x0000000cff077e24 */ /* 0x002fe2000f8e00ff */
[C---:B------:R-:W-:Y:S02]  /*3d20*/  IADD3 R104, R174.reuse, 0x40, RZ ;  /* 0x00000040ae687810 */ /* 0x040fe40007ffe0ff */
[----:B------:R-:W-:Y:S01]  /*3d30*/  RED.E.ADD.F32.FTZ.RN.STRONG.GPU [R220.64+0x80], R12 ;  /* 0x0000800cdc00798e */ /* 0x000fe2000c10e798 */
[-C--:B------:R-:W-:Y:S02]  /*3d40*/  LEA R26, P0, R27, R220.reuse, 0x2 ;  /* 0x000000dc1b1a7211 */ /* 0x080fe400078010ff */
[-C--:B------:R-:W-:Y:S01]  /*3d50*/  LEA.HI.X.SX32 R7, R7, R221.reuse, 0x2, P2 ;  /* 0x000000dd07077211 */ /* 0x080fe200010f16ff */
[----:B------:R1:W-:Y:S01]  /*3d60*/  RED.E.ADD.F32.FTZ.RN.STRONG.GPU [R30.64+0x80], R13 ;  /* 0x0000800d1e00798e */ /* 0x0003e2000c10e798 */
[-C--:B------:R-:W-:Y:S02]  /*3d70*/  LEA.HI.X.SX32 R27, R101, R221.reuse, 0x2, P0 ;  /* 0x000000dd651b7211 */ /* 0x080fe400000f16ff */
[----:B------:R-:W-:Y:S01]  /*3d80*/  @P1 IADD3 R104, R174, -0x40, RZ ;  /* 0xffffffc0ae681810 */ /* 0x000fe20007ffe0ff */
[----:B------:R-:W-:Y:S01]  /*3d90*/  RED.E.ADD.F32.FTZ.RN.STRONG.GPU [R6.64], R14 ;  /* 0x0000000e0600798e */ /* 0x000fe2000c10e798 */
[----:B--2---:R-:W-:Y:S02]  /*3da0*/  IMAD.U32 R9, RZ, RZ, UR7 ;  /* 0x00000007ff097e24 */ /* 0x004fe4000f8e00ff */
[----:B------:R-:W-:Y:S01]  /*3db0*/  IMAD.U32 R25, RZ, RZ, UR8 ;  /* 0x00000008ff197e24 */ /* 0x000fe2000f8e00ff */
[----:B------:R-:W-:Y:S01]  /*3dc0*/  RED.E.ADD.F32.FTZ.RN.STRONG.GPU [R26.64], R15 ;  /* 0x0000000f1a00798e */ /* 0x000fe2000c10e798 */
[----:B---3--:R-:W-:Y:S01]  /*3dd0*/  IMAD.U32 R29, RZ, RZ, UR10 ;  /* 0x0000000aff1d7e24 */ /* 0x008fe2000f8e00ff */
[-C--:B------:R-:W-:Y:S02]  /*3de0*/  LEA R28, P4, R35, R220.reuse, 0x2 ;  /* 0x000000dc231c7211 */ /* 0x080fe400078810ff */
[-C--:B------:R-:W-:Y:S01]  /*3df0*/  LEA R106, P0, R9, R220.reuse, 0x2 ;  /* 0x000000dc096a7211 */ /* 0x080fe200078010ff */
[----:B------:R-:W-:Y:S01]  /*3e00*/  LDSM.16.MT88.4 R20, [R104] ;  /* 0x000000006814783b */ /* 0x000fe20000004200 */
[-C--:B------:R-:W-:Y:S02]  /*3e10*/  LEA.HI.X.SX32 R29, R29, R221.reuse, 0x2, P4 ;  /* 0x000000dd1d1d7211 */ /* 0x080fe400020f16ff */
[----:B------:R-:W-:Y:S01]  /*3e20*/  LEA R100, P2, R25, R220, 0x2 ;  /* 0x000000dc19647211 */ /* 0x000fe200078410ff */
[----:B----4-:R-:W-:Y:S02]  /*3e30*/  IMAD.U32 R5, RZ, RZ, UR9 ;  /* 0x00000009ff057e24 */ /* 0x010fe4000f8e00ff */
[----:B------:R-:W-:Y:S01]  /*3e40*/  RED.E.ADD.F32.FTZ.RN.STRONG.GPU [R28.64], R16 ;  /* 0x000000101c00798e */ /* 0x000fe2000c10e798 */
[----:B------:R-:W-:Y:S01]  /*3e50*/  IMAD.U32 R11, RZ, RZ, UR7 ;  /* 0x00000007ff0b7e24 */ /* 0x000fe2000f8e00ff */
[----:B------:R-:W-:Y:S02]  /*3e60*/  ISETP.GT.AND P4, PT, R216, RZ, PT ;  /* 0x000000ffd800720c */ /* 0x000fe40003f84270 */
[-C--:B------:R-:W-:Y:S01]  /*3e70*/  LEA.HI.X.SX32 R33, R5, R221.reuse, 0x2, P3 ;  /* 0x000000dd05217211 */ /* 0x080fe200018f16ff */
[----:B------:R-:W-:Y:S01]  /*3e80*/  LDSM.16.MT88.4 R24, [R176+0xa800] ;  /* 0x00a80000b018783b */ /* 0x000fe20000004200 */
[-C--:B------:R-:W-:Y:S01]  /*3e90*/  LEA.HI.X.SX32 R107, R11, R221.reuse, 0x2, P0 ;  /* 0x000000dd0b6b7211 */ /* 0x080fe200000f16ff */
[----:B-1----:R-:W-:Y:S01]  /*3ea0*/  IMAD.U32 R13, RZ, RZ, UR8 ;  /* 0x00000008ff0d7e24 */ /* 0x002fe2000f8e00ff */
[----:B------:R-:W-:Y:S01]  /*3eb0*/  @P5 IADD3 R204, P3, R204, -0x100, RZ ;  /* 0xffffff00cccc5810 */ /* 0x000fe20007f7e0ff */
[----:B------:R-:W-:Y:S03]  /*3ec0*/  LDSM.16.MT88.4 R4, [R176+0xa000] ;  /* 0x00a00000b004783b */ /* 0x000fe60000004200 */
[----:B------:R-:W-:Y:S01]  /*3ed0*/  LEA.HI.X.SX32 R101, R13, R221, 0x2, P2 ;  /* 0x000000dd0d657211 */ /* 0x000fe200010f16ff */
[----:B------:R-:W1:Y:S01]  /*3ee0*/  LDSM.16.MT88.4 R8, [R174] ;  /* 0x00000000ae08783b */ /* 0x000e620000004200 */
[----:B------:R-:W-:Y:S02]  /*3ef0*/  @P5 IADD3 R206, P2, R206, -0x100, RZ ;  /* 0xffffff00cece5810 */ /* 0x000fe40007f5e0ff */
[----:B------:R-:W-:Y:S01]  /*3f00*/  @P5 IADD3.X R205, R205, -0x1, RZ, P3, !PT ;  /* 0xffffffffcdcd5810 */ /* 0x000fe20001ffe4ff */
[----:B------:R-:W-:Y:S01]  /*3f10*/  RED.E.ADD.F32.FTZ.RN.STRONG.GPU [R32.64], R17 ;  /* 0x000000112000798e */ /* 0x000fe2000c10e798 */
[----:B------:R-:W-:Y:S03]  /*3f20*/  @P5 IADD3.X R207, R207, -0x1, RZ, P2, !PT ;  /* 0xffffffffcfcf5810 */ /* 0x000fe600017fe4ff */
[----:B------:R-:W-:Y:S04]  /*3f30*/  RED.E.ADD.F32.FTZ.RN.STRONG.GPU [R100.64], R18 ;  /* 0x000000126400798e */ /* 0x000fe8000c10e798 */
[----:B------:R-:W2:Y:S04]  /*3f40*/  LDSM.16.MT88.4 R12, [R176+0xc000] ;  /* 0x00c00000b00c783b */ /* 0x000ea80000004200 */
[----:B------:R-:W-:Y:S04]  /*3f50*/  RED.E.ADD.F32.FTZ.RN.STRONG.GPU [R106.64], R19 ;  /* 0x000000136a00798e */ /* 0x000fe8000c10e798 */
[----:B------:R-:W3:Y:S04]  /*3f60*/  LDSM.16.MT88.4 R28, [R174+0x800] ;  /* 0x00080000ae1c783b */ /* 0x000ee80000004200 */
[----:B------:R-:W4:Y:S04]  /*3f70*/  LDSM.16.MT88.4 R32, [R176+0xc800] ;  /* 0x00c80000b020783b */ /* 0x000f280000004200 */
[----:B------:R-:W3:Y:S04]  /*3f80*/  LDSM.16.MT88.4 R100, [R104+0x800] ;  /* 0x000800006864783b */ /* 0x000ee80000004200 */
[----:B------:R-:W-:Y:S01]  /*3f90*/  LDSM.16.MT88.4 R16, [R176+0xd000] ;  /* 0x00d00000b010783b */ /* 0x000fe20000004200 */
[-C--:B-1----:R-:W-:Y:S08]  /*3fa0*/  HMMA.16816.F32 R68, R4, R8.reuse, R68 ;  /* 0x000000080444723c */ /* 0x082ff00000001844 */
[C---:B--2---:R-:W-:Y:S08]  /*3fb0*/  HMMA.16816.F32 R72, R12.reuse, R8, R72 ;  /* 0x000000080c48723c */ /* 0x044ff00000001848 */
[-C--:B------:R-:W-:Y:S08]  /*3fc0*/  HMMA.16816.F32 R76, R12, R10.reuse, R76 ;  /* 0x0000000a0c4c723c */ /* 0x080ff0000000184c */
[C---:B------:R-:W-:Y:S01]  /*3fd0*/  HMMA.16816.F32 R80, R4.reuse, R10, R80 ;  /* 0x0000000a0450723c */ /* 0x040fe20000001850 */
[----:B------:R-:W-:Y:S07]  /*3fe0*/  LDSM.16.MT88.4 R8, [R176+0xb000] ;  /* 0x00b00000b008783b */ /* 0x000fee0000004200 */
[-C--:B------:R-:W-:Y:S08]  /*3ff0*/  HMMA.16816.F32 R84, R4, R20.reuse, R84 ;  /* 0x000000140454723c */ /* 0x080ff00000001854 */
[C---:B------:R-:W-:Y:S08]  /*4000*/  HMMA.16816.F32 R88, R12.reuse, R20, R88 ;  /* 0x000000140c58723c */ /* 0x040ff00000001858 */
[-C--:B------:R-:W-:Y:S01]  /*4010*/  HMMA.16816.F32 R92, R12, R22.reuse, R92 ;  /* 0x000000160c5c723c */ /* 0x080fe2000000185c */
[----:B------:R-:W1:Y:S07]  /*4020*/  LDSM.16.MT88.4 R12, [R174+0x1000] ;  /* 0x00100000ae0c783b */ /* 0x000e6e0000004200 */
[----:B------:R-:W-:Y:S01]  /*4030*/  HMMA.16816.F32 R96, R4, R22, R96 ;  /* 0x000000160460723c */ /* 0x000fe20000001860 */
[----:B------:R-:W2:Y:S04]  /*4040*/  LDSM.16.MT88.4 R4, [R104+0x1000] ;  /* 0x001000006804783b */ /* 0x000ea80000004200 */
        /* <DEDUP_REMOVED lines=35> */
.L_x_191:
[----:B------:R-:W-:Y:S01]  /*4280*/  BAR.SYNC.DEFER_BLOCKING 0x0 ;  /* 0x0000000000007b1d */ /* 0x000fe20000010000 */
[----:B------:R-:W-:Y:S01]  /*4290*/  FMUL.FTZ R68, R68, c[0x0][0x2e0] ;  /* 0x0000b80044447a20 */ /* 0x000fe20000410000 */
[----:B------:R-:W-:Y:S01]  /*42a0*/  F2FP.PACK_AB R37, R37, R36 ;  /* 0x000000242525723e */ /* 0x000fe200000000ff */
[----:B------:R-:W-:Y:S01]  /*42b0*/  FMUL.FTZ R69, R69, c[0x0][0x2e0] ;  /* 0x0000b80045457a20 */ /* 0x000fe20000410000 */
[----:B------:R-:W-:Y:S01]  /*42c0*/  F2FP.PACK_AB R39, R39, R38 ;  /* 0x000000262727723e */ /* 0x000fe200000000ff */
[----:B------:R-:W-:Y:S01]  /*42d0*/  FMUL.FTZ R70, R70, c[0x0][0x2e0] ;  /* 0x0000b80046467a20 */ /* 0x000fe20000410000 */
[----:B------:R-:W4:Y:S01]  /*42e0*/  S2R R0, SR_CTAID.Y ;  /* 0x0000000000007919 */ /* 0x000f220000002600 */
        /* <DEDUP_REMOVED lines=19> */
[----:B------:R-:W-:Y:S01]  /*4420*/  STS [R194], R69 ;  /* 0x00000045c2007388 */ /* 0x000fe20000000800 */
[----:B------:R-:W-:Y:S01]  /*4430*/  FMUL.FTZ R77, R77, c[0x0][0x2e0] ;  /* 0x0000b8004d4d7a20 */ /* 0x000fe20000410000 */
[----:B------:R-:W-:Y:S01]  /*4440*/  F2FP.PACK_AB R75, R75, R74 ;  /* 0x0000004a4b4b723e */ /* 0x000fe200000000ff */
[----:B------:R-:W-:Y:S01]  /*4450*/  FMUL.FTZ R78, R78, c[0x0][0x2e0] ;  /* 0x0000b8004e4e7a20 */ /* 0x000fe20000410000 */
[----:B------:R-:W-:Y:S01]  /*4460*/  STS [R194+0x400], R71 ;  /* 0x00040047c2007388 */ /* 0x000fe20000000800 */
[----:B------:R-:W-:Y:S01]  /*4470*/  FMUL.FTZ R79, R79, c[0x0][0x2e0] ;  /* 0x0000b8004f4f7a20 */ /* 0x000fe20000410000 */
[----:B------:R-:W-:Y:S01]  /*4480*/  F2FP.PACK_AB R77, R77, R76 ;  /* 0x0000004c4d4d723e */ /* 0x000fe200000000ff */
[----:B------:R-:W-:Y:S01]  /*4490*/  FMUL.FTZ R84, R84, c[0x0][0x2e0] ;  /* 0x0000b80054547a20 */ /* 0x000fe20000410000 */
[----:B------:R-:W-:Y:S01]  /*44a0*/  STS [R198], R81 ;  /* 0x00000051c6007388 */ /* 0x000fe20000000800 */
        /* <DEDUP_REMOVED lines=30> */
[----:B------:R-:W-:Y:S01]  /*4690*/  IMAD R2, R183, c[0x0][0x3a0], RZ ;  /* 0x0000e800b7027a24 */ /* 0x000fe200078e02ff */
[----:B------:R-:W-:Y:S01]  /*46a0*/  STS [R203], R96 ;  /* 0x00000060cb007388 */ /* 0x000fe20000000800 */
[----:B------:R-:W-:Y:S01]  /*46b0*/  F2FP.PACK_AB R45, R45, R44 ;  /* 0x0000002c2d2d723e */ /* 0x000fe200000000ff */
[----:B------:R-:W-:Y:S01]  /*46c0*/  IMAD.WIDE.U32 R14, R189, c[0x0][0x3a0], RZ ;  /* 0x0000e800bd0e7a25 */ /* 0x000fe200078e00ff */
[----:B------:R-:W-:Y:S01]  /*46d0*/  F2FP.PACK_AB R94, R95, R94 ;  /* 0x0000005e5f5e723e */ /* 0x000fe200000000ff */
[----:B------:R-:W-:Y:S01]  /*46e0*/  STS [R203+0x400], R98 ;  /* 0x00040062cb007388 */ /* 0x000fe20000000800 */
[----:B------:R-:W-:Y:S01]  /*46f0*/  F2FP.PACK_AB R47, R47, R46 ;  /* 0x0000002e2f2f723e */ /* 0x000fe200000000ff */
[----:B------:R-:W-:Y:S01]  /*4700*/  IMAD R3, R189, c[0x0][0x3a4], R2 ;  /* 0x0000e900bd037a24 */ /* 0x000fe200078e0202 */
[----:B------:R-:W-:Y:S01]  /*4710*/  F2FP.PACK_AB R53, R53, R52 ;  /* 0x000000343535723e */ /* 0x000fe200000000ff */
[----:B------:R-:W-:Y:S01]  /*4720*/  IMAD R2, R183, c[0x0][0x3a8], RZ ;  /* 0x0000ea00b7027a24 */ /* 0x000fe200078e02ff */
[----:B------:R-:W-:Y:S01]  /*4730*/  STS [R196+0x2000], R89 ;  /* 0x00200059c4007388 */ /* 0x000fe20000000800 */
[----:B------:R-:W-:Y:S01]  /*4740*/  F2FP.PACK_AB R55, R55, R54 ;  /* 0x000000363737723e */ /* 0x000fe200000000ff */
[----:B------:R-:W-:Y:S01]  /*4750*/  IMAD.MOV.U32 R8, RZ, RZ, R190 ;  /* 0x000000ffff087224 */ /* 0x000fe200078e00be */
[----:B------:R-:W-:Y:S01]  /*4760*/  F2FP.PACK_AB R64, R65, R64 ;  /* 0x000000404140723e */ /* 0x000fe200000000ff */
[----:B------:R-:W-:Y:S01]  /*4770*/  STS [R196+0x2400], R91 ;  /* 0x0024005bc4007388 */ /* 0x000fe20000000800 */
[----:B------:R-:W-:Y:S01]  /*4780*/  IMAD R7, R189, c[0x0][0x3ac], R2 ;  /* 0x0000eb00bd077a24 */ /* 0x000fe200078e0202 */
[----:B------:R-:W-:Y:S01]  /*4790*/  F2FP.PACK_AB R66, R67, R66 ;  /* 0x000000424342723e */ /* 0x000fe200000000ff */
[----:B------:R-:W-:Y:S01]  /*47a0*/  IMAD.WIDE.U32 R12, R189, c[0x0][0x3a8], RZ ;  /* 0x0000ea00bd0c7a25 */ /* 0x000fe200078e00ff */
[----:B------:R-:W-:Y:S01]  /*47b0*/  STS [R203+0x2000], R92 ;  /* 0x0020005ccb007388 */ /* 0x000fe20000000800 */
[----:B------:R-:W-:Y:S01]  /*47c0*/  F2FP.PACK_AB R57, R57, R56 ;  /* 0x000000383939723e */ /* 0x000fe200000000ff */
[----:B------:R-:W-:Y:S01]  /*47d0*/  ULDC.64 UR8, c[0x0][0x3a0] ;  /* 0x0000e80000087ab9 */ /* 0x000fe20000000a00 */
[----:B------:R-:W-:Y:S01]  /*47e0*/  F2FP.PACK_AB R59, R59, R58 ;  /* 0x0000003a3b3b723e */ /* 0x000fe200000000ff */
[----:B------:R-:W-:Y:S01]  /*47f0*/  STS [R203+0x2400], R94 ;  /* 0x0024005ecb007388 */ /* 0x000fe20000000800 */
[----:B------:R-:W-:Y:S01]  /*4800*/  F2FP.PACK_AB R60, R61, R60 ;  /* 0x0000003c3d3c723e */ /* 0x000fe200000000ff */
[----:B------:R-:W-:Y:S01]  /*4810*/  USHF.L.U32 UR7, UR8, 0x6, URZ ;  /* 0x0000000608077899 */ /* 0x000fe2000800063f */
[----:B------:R-:W-:Y:S01]  /*4820*/  F2FP.PACK_AB R62, R63, R62 ;  /* 0x0000003e3f3e723e */ /* 0x000fe200000000ff */
[----:B------:R3:W-:Y:S01]  /*4830*/  STS [R194+0x4000], R37 ;  /* 0x00400025c2007388 */ /* 0x0007e20000000800 */
[----:B----4-:R-:W-:Y:S01]  /*4840*/  SHF.R.S32.HI R5, RZ, 0x1f, R0 ;  /* 0x0000001fff057819 */ /* 0x010fe20000011400 */
[----:B------:R-:W-:Y:S01]  /*4850*/  USHF.L.U64.HI UR10, UR8, UR4, UR9 ;  /* 0x00000004080a7299 */ /* 0x000fe20008010209 */
[----:B------:R-:W-:Y:S01]  /*4860*/  IADD3 R15, R15, R3, RZ ;  /* 0x000000030f0f7210 */ /* 0x000fe20007ffe0ff */
[----:B------:R4:W-:Y:S01]  /*4870*/  STS [R194+0x4400], R39 ;  /* 0x00440027c2007388 */ /* 0x0009e20000000800 */
[----:B------:R-:W-:Y:S01]  /*4880*/  SHF.R.S32.HI R9, RZ, 0x1f, R190 ;  /* 0x0000001fff097819 */ /* 0x000fe200000114be */
[----:B------:R-:W-:Y:S01]  /*4890*/  IMAD R3, R5, c[0x0][0x388], RZ ;  /* 0x0000e20005037a24 */ /* 0x000fe200078e02ff */
[----:B------:R-:W-:Y:S01]  /*48a0*/  IADD3 R13, R13, R7, RZ ;  /* 0x000000070d0d7210 */ /* 0x000fe20007ffe0ff */
[----:B------:R-:W2:Y:S01]  /*48b0*/  S2R R2, SR_CTAID.Z ;  /* 0x0000000000027919 */ /* 0x000ea20000002700 */
[----:B------:R-:W-:Y:S01]  /*48c0*/  IMAD R5, R5, c[0x0][0x390], RZ ;  /* 0x0000e40005057a24 */ /* 0x000fe200078e02ff */
[----:B------:R-:W-:Y:S01]  /*48d0*/  ULDC.64 UR8, c[0x0][0x3a8] ;  /* 0x0000ea0000087ab9 */ /* 0x000fe20000000a00 */
[----:B------:R-:W-:Y:S01]  /*48e0*/  IMAD.WIDE.U32 R10, R0, c[0x0][0x388], R8 ;  /* 0x0000e200000a7a25 */ /* 0x000fe200078e0008 */
[----:B------:R-:W-:Y:S01]  /*48f0*/  STS [R198+0x4000], R49 ;  /* 0x00400031c6007388 */ /* 0x000fe20000000800 */
[----:B------:R-:W-:-:S02]  /*4900*/  USHF.L.U32 UR11, UR8, 0x6, URZ ;  /* 0x00000006080b7899 */ /* 0x000fc4000800063f */
[C---:B------:R-:W-:Y:S01]  /*4910*/  IMAD R3, R0.reuse, c[0x0][0x38c], R3 ;  /* 0x0000e30000037a24 */ /* 0x040fe200078e0203 */
[----:B------:R-:W-:Y:S01]  /*4920*/  STS [R197+0x4000], R50 ;  /* 0x00400032c5007388 */ /* 0x000fe20000000800 */
[C---:B------:R-:W-:Y:S01]  /*4930*/  IMAD.WIDE.U32 R8, R0.reuse, c[0x0][0x390], R8 ;  /* 0x0000e40000087a25 */ /* 0x040fe200078e0008 */
[----:B------:R-:W-:Y:S01]  /*4940*/  MOV R18, R10 ;  /* 0x0000000a00127202 */ /* 0x000fe20000000f00 */
[----:B------:R-:W-:Y:S01]  /*4950*/  USHF.L.U64.HI UR9, UR8, UR4, UR9 ;  /* 0x0000000408097299 */ /* 0x000fe20008010209 */
[----:B------:R1:W-:Y:S01]  /*4960*/  STS [R194+0x6000], R41 ;  /* 0x00600029c2007388 */ /* 0x0003e20000000800 */
[----:B------:R-:W-:Y:S02]  /*4970*/  IMAD R0, R0, c[0x0][0x394], R5 ;  /* 0x0000e50000007a24 */ /* 0x000fe400078e0205 */
[----:B------:R-:W-:Y:S01]  /*4980*/  IMAD.IADD R19, R11, 0x1, R3 ;  /* 0x000000010b137824 */ /* 0x000fe200078e0203 */
[----:B------:R-:W-:Y:S01]  /*4990*/  STS [R194+0x6400], R43 ;  /* 0x0064002bc2007388 */ /* 0x000fe20000000800 */
[----:B------:R-:W-:-:S02]  /*49a0*/  IMAD.IADD R9, R9, 0x1, R0 ;  /* 0x0000000109097824 */ /* 0x000fc400078e0200 */
[----:B---3--:R-:W-:Y:S01]  /*49b0*/  IMAD R37, R201, c[0x0][0x3a0], RZ ;  /* 0x0000e800c9257a24 */ /* 0x008fe200078e02ff */
[----:B------:R3:W-:Y:S01]  /*49c0*/  STS [R198+0x6000], R45 ;  /* 0x0060002dc6007388 */ /* 0x0007e20000000800 */
[----:B----4-:R-:W-:-:S03]  /*49d0*/  IMAD.WIDE.U32 R38, R202, c[0x0][0x3a0], R14 ;  /* 0x0000e800ca267a25 */ /* 0x010fc600078e000e */
[----:B------:R4:W-:Y:S01]  /*49e0*/  STS [R198+0x6400], R47 ;  /* 0x0064002fc6007388 */ /* 0x0009e20000000800 */
[----:B--2---:R-:W-:Y:S01]  /*49f0*/  SHF.R.S32.HI R16, RZ, 0x1f, R2 ;  /* 0x0000001fff107819 */ /* 0x004fe20000011402 */
[----:B------:R-:W-:Y:S02]  /*4a00*/  IMAD.WIDE.U32 R8, R2, c[0x0][0x3c0], R8 ;  /* 0x0000f00002087a25 */ /* 0x000fe400078e0008 */
[----:B------:R-:W-:Y:S02]  /*4a10*/  STS [R196+0x4000], R53 ;  /* 0x00400035c4007388 */ /* 0x000fe40000000800 */
[C---:B------:R-:W-:Y:S02]  /*4a20*/  IMAD R11, R16.reuse, c[0x0][0x3b8], RZ ;  /* 0x0000ee00100b7a24 */ /* 0x040fe400078e02ff */
[----:B------:R-:W-:Y:S01]  /*4a30*/  STS [R196+0x4400], R55 ;  /* 0x00440037c4007388 */ /* 0x000fe20000000800 */
[----:B------:R-:W-:Y:S02]  /*4a40*/  IMAD R3, R16, c[0x0][0x3c0], RZ ;  /* 0x0000f00010037a24 */ /* 0x000fe400078e02ff */
[C---:B------:R-:W-:Y:S01]  /*4a50*/  IMAD R0, R2.reuse, c[0x0][0x3bc], R11 ;  /* 0x0000ef0002007a24 */ /* 0x040fe200078e020b */
[----:B------:R-:W-:Y:S01]  /*4a60*/  STS [R203+0x4000], R64 ;  /* 0x00400040cb007388 */ /* 0x000fe20000000800 */
[----:B------:R-:W-:-:S03]  /*4a70*/  IMAD.WIDE.U32 R10, R2, c[0x0][0x3b8], R18 ;  /* 0x0000ee00020a7a25 */ /* 0x000fc600078e0012 */
[----:B------:R-:W-:Y:S01]  /*4a80*/  STS [R203+0x4400], R66 ;  /* 0x00440042cb007388 */ /* 0x000fe20000000800 */
[----:B-1----:R-:W-:Y:S01]  /*4a90*/  IMAD.WIDE.U32 R40, R202, c[0x0][0x3a8], R12 ;  /* 0x0000ea00ca287a25 */ /* 0x002fe200078e000c */
[----:B------:R-:W-:Y:S02]  /*4aa0*/  IADD3 R0, R11, R0, RZ ;  /* 0x000000000b007210 */ /* 0x000fe40007ffe0ff */
[----:B------:R-:W-:Y:S01]  /*4ab0*/  STS [R196+0x6000], R57 ;  /* 0x00600039c4007388 */ /* 0x000fe20000000800 */
[----:B------:R-:W-:Y:S01]  /*4ac0*/  IMAD R3, R2, c[0x0][0x3c4], R3 ;  /* 0x0000f10002037a24 */ /* 0x000fe200078e0203 */
[----:B------:R-:W-:Y:S01]  /*4ad0*/  IADD3 R2, P1, R10, R38, RZ ;  /* 0x000000260a027210 */ /* 0x000fe20007f3e0ff */
[----:B------:R-:W-:Y:S01]  /*4ae0*/  IMAD R201, R201, c[0x0][0x3a8], RZ ;  /* 0x0000ea00c9c97a24 */ /* 0x000fe200078e02ff */
[----:B------:R-:W-:Y:S01]  /*4af0*/  STS [R196+0x6400], R59 ;  /* 0x0064003bc4007388 */ /* 0x000fe20000000800 */
[----:B------:R-:W-:Y:S01]  /*4b00*/  IADD3 R38, P0, R8, R40, RZ ;  /* 0x0000002808267210 */ /* 0x000fe20007f1e0ff */
[C---:B------:R-:W-:Y:S01]  /*4b10*/  IMAD R37, R202.reuse, c[0x0][0x3a4], R37 ;  /* 0x0000e900ca257a24 */ /* 0x040fe200078e0225 */
[----:B------:R-:W-:Y:S01]  /*4b20*/  IADD3 R3, R9, R3, RZ ;  /* 0x0000000309037210 */ /* 0x000fe20007ffe0ff */
[----:B------:R-:W-:Y:S01]  /*4b30*/  STS [R203+0x6000], R60 ;  /* 0x0060003ccb007388 */ /* 0x000fe20000000800 */
[----:B------:R-:W-:-:S02]  /*4b40*/  IMAD R36, R202, c[0x0][0x3ac], R201 ;  /* 0x0000eb00ca247a24 */ /* 0x000fc400078e02c9 */
[----:B------:R-:W-:Y:S01]  /*4b50*/  IADD3.X R37, R0, R39, R37, P1, !PT ;  /* 0x0000002700257210 */ /* 0x000fe20000ffe425 */
[----:B------:R-:W-:Y:S04]  /*4b60*/  STS [R203+0x6400], R62 ;  /* 0x0064003ecb007388 */ /* 0x000fe80000000800 */
[----:B------:R-:W-:Y:S01]  /*4b70*/  BAR.SYNC.DEFER_BLOCKING 0x0 ;  /* 0x0000000000007b1d */ /* 0x000fe20000010000 */
[----:B------:R-:W-:Y:S02]  /*4b80*/  LEA R40, P1, R2, c[0x0][0x340], 0x1 ;  /* 0x0000d00002287a11 */ /* 0x000fe400078208ff */
[----:B------:R-:W-:Y:S02]  /*4b90*/  IADD3.X R3, R3, R41, R36, P0, !PT ;  /* 0x0000002903037210 */ /* 0x000fe400007fe424 */
[----:B------:R-:W-:-:S02]  /*4ba0*/  LEA R36, P0, R38, c[0x0][0x348], 0x1 ;  /* 0x0000d20026247a11 */ /* 0x000fc400078008ff */
[----:B------:R-:W-:Y:S02]  /*4bb0*/  LEA.HI.X R41, R2, c[0x0][0x344], R37, 0x1, P1 ;  /* 0x0000d10002297a11 */ /* 0x000fe400008f0c25 */
[----:B------:R-:W-:Y:S02]  /*4bc0*/  IADD3 R2, P1, R40, UR7, RZ ;  /* 0x0000000728027c10 */ /* 0x000fe4000ff3e0ff */
[----:B------:R-:W-:Y:S02]  /*4bd0*/  LEA.HI.X R37, R38, c[0x0][0x34c], R3, 0x1, P0 ;  /* 0x0000d30026257a11 */ /* 0x000fe400000f0c03 */
[----:B------:R-:W-:Y:S02]  /*4be0*/  IADD3.X R3, R41, UR10, RZ, P1, !PT ;  /* 0x0000000a29037c10 */ /* 0x000fe40008ffe4ff */
[----:B------:R-:W-:Y:S02]  /*4bf0*/  IADD3 R38, P0, R36, UR11, RZ ;  /* 0x0000000b24267c10 */ /* 0x000fe4000ff1e0ff */
[----:B------:R-:W-:-:S02]  /*4c00*/  IADD3 R44, P1, R2, UR7, RZ ;  /* 0x00000007022c7c10 */ /* 0x000fc4000ff3e0ff */
[----:B------:R-:W-:Y:S02]  /*4c10*/  IADD3.X R39, R37, UR9, RZ, P0, !PT ;  /* 0x0000000925277c10 */ /* 0x000fe400087fe4ff */
[----:B---3--:R-:W-:Y:S02]  /*4c20*/  IADD3.X R45, R3, UR10, RZ, P1, !PT ;  /* 0x0000000a032d7c10 */ /* 0x008fe40008ffe4ff */
[----:B------:R-:W-:Y:S01]  /*4c30*/  IADD3 R46, P0, R38, UR11, RZ ;  /* 0x0000000b262e7c10 */ /* 0x000fe2000ff1e0ff */
[----:B------:R-:W1:Y:S01]  /*4c40*/  LDS.128 R4, [R215+0x6000] ;  /* 0x00600000d7047984 */ /* 0x000e620000000c00 */
[----:B------:R-:W-:Y:S02]  /*4c50*/  IADD3 R42, P1, R44, UR7, RZ ;  /* 0x000000072c2a7c10 */ /* 0x000fe4000ff3e0ff */
[----:B----4-:R-:W-:Y:S01]  /*4c60*/  IADD3.X R47, R39, UR9, RZ, P0, !PT ;  /* 0x00000009272f7c10 */ /* 0x010fe200087fe4ff */
[----:B------:R-:W2:Y:S01]  /*4c70*/  LDS.128 R28, [R215+0x7000] ;  /* 0x00700000d71c7984 */ /* 0x000ea20000000c00 */
[----:B------:R-:W-:-:S03]  /*4c80*/  IADD3.X R43, R45, UR10, RZ, P1, !PT ;  /* 0x0000000a2d2b7c10 */ /* 0x000fc60008ffe4ff */
[----:B------:R-:W3:Y:S04]  /*4c90*/  LDS.128 R24, [R215+0x8000] ;  /* 0x00800000d7187984 */ /* 0x000ee80000000c00 */
[----:B------:R-:W4:Y:S04]  /*4ca0*/  LDS.128 R20, [R215+0x9000] ;  /* 0x00900000d7147984 */ /* 0x000f280000000c00 */
[----:B------:R-:W4:Y:S04]  /*4cb0*/  LDS.128 R16, [R215+0xa000] ;  /* 0x00a00000d7107984 */ /* 0x000f280000000c00 */
[----:B------:R-:W4:Y:S04]  /*4cc0*/  LDS.128 R12, [R215+0xb000] ;  /* 0x00b00000d70c7984 */ /* 0x000f280000000c00 */
[----:B------:R-:W4:Y:S04]  /*4cd0*/  LDS.128 R8, [R215+0xc000] ;  /* 0x00c00000d7087984 */ /* 0x000f280000000c00 */
[----:B------:R-:W4:Y:S04]  /*4ce0*/  LDS.128 R32, [R215+0xd000] ;  /* 0x00d00000d7207984 */ /* 0x000f280000000c00 */
[----:B-1----:R1:W-:Y:S04]  /*4cf0*/  STG.E.128 [R40.64], R4 ;  /* 0x0000000428007986 */ /* 0x0023e8000c101d18 */
[----:B--2---:R2:W-:Y:S04]  /*4d00*/  STG.E.128 [R2.64], R28 ;  /* 0x0000001c02007986 */ /* 0x0045e8000c101d18 */
[----:B---3--:R2:W-:Y:S04]  /*4d10*/  STG.E.128 [R44.64], R24 ;  /* 0x000000182c007986 */ /* 0x0085e8000c101d18 */
[----:B----4-:R2:W-:Y:S04]  /*4d20*/  STG.E.128 [R42.64], R20 ;  /* 0x000000142a007986 */ /* 0x0105e8000c101d18 */
[----:B------:R2:W-:Y:S04]  /*4d30*/  STG.E.128 [R36.64], R16 ;  /* 0x0000001024007986 */ /* 0x0005e8000c101d18 */
[----:B------:R2:W-:Y:S04]  /*4d40*/  STG.E.128 [R38.64], R12 ;  /* 0x0000000c26007986 */ /* 0x0005e8000c101d18 */
[----:B------:R2:W-:Y:S01]  /*4d50*/  STG.E.128 [R46.64], R8 ;  /* 0x000000082e007986 */ /* 0x0005e2000c101d18 */
[----:B-1----:R-:W-:-:S04]  /*4d60*/  IADD3 R4, P0, R46, UR11, RZ ;  /* 0x0000000b2e047c10 */ /* 0x002fc8000ff1e0ff */
[----:B------:R-:W-:-:S05]  /*4d70*/  IADD3.X R5, R47, UR9, RZ, P0, !PT ;  /* 0x000000092f057c10 */ /* 0x000fca00087fe4ff */
[----:B------:R2:W-:Y:S04]  /*4d80*/  STG.E.128 [R4.64], R32 ;  /* 0x0000002004007986 */ /* 0x0005e8000c101d18 */
.L_x_188:
[----:B------:R-:W-:Y:S02]  /*4d90*/  ULDC UR7, c[0x0][0x218] ;  /* 0x0000860000077ab9 */ /* 0x000fe40000000800 */
[----:B------:R-:W-:-:S04]  /*4da0*/  UIADD3 UR7, UR7, 0x7f, URZ ;  /* 0x0000007f07077890 */ /* 0x000fc8000fffe03f */
[----:B------:R-:W-:-:S04]  /*4db0*/  USHF.R.S32.HI UR8, URZ, 0x1f, UR7 ;  /* 0x0000001f3f087899 */ /* 0x000fc80008011407 */
[----:B------:R-:W-:-:S03]  /*4dc0*/  ULEA.HI UR8, UR8, UR7, URZ, 0x7 ;  /* 0x0000000708087291 */ /* 0x000fc6000f8f383f */
[----:B------:R-:W-:Y:S02]  /*4dd0*/  ULDC UR7, c[0x0][0xc] ;  /* 0x0000030000077ab9 */ /* 0x000fe40000000800 */
[----:B------:R-:W-:Y:S02]  /*4de0*/  UIADD3 UR22, UR22, UR7, URZ ;  /* 0x0000000716167290 */ /* 0x000fe4000fffe03f */
[----:B------:R-:W-:-:S04]  /*4df0*/  USHF.R.S32.HI UR8, URZ, 0x7, UR8 ;  /* 0x000000073f087899 */ /* 0x000fc80008011408 */
[----:B------:R-:W-:-:S06]  /*4e00*/  UISETP.GE.AND UP0, UPT, UR22, UR8, UPT ;  /* 0x000000081600728c */ /* 0x000fcc000bf06270 */
[----:B------:R-:W-:-:S13]  /*4e10*/  PLOP3.LUT P0, PT, PT, PT, UP0, 0x80, 0x0 ;  /* 0x000000000000781c */ /* 0x000fda0003f0f008 */
[----:B------:R-:W-:Y:S01]  /*4e20*/  @P0 CALL.REL.NOINC `(.L_x_195) ;  /* 0x0000001000000944 */ /* 0x000fe20003c00000 */
[----:B------:R-:W-:Y:S05]  /*4e30*/  BRA `(.L_x_196) ;  /* 0xffffbb4000007947 */ /* 0x000fea000383ffff */
.L_x_195:
[----:B------:R-:W-:Y:S05]  /*4e40*/  EXIT ;  /* 0x000000000000794d */ /* 0x000fea0003800000 */
.L_x_197:
        /* <DEDUP_REMOVED lines=11> */
.L_x_2454:


//--------------------- .text._ZN5flash44flash_bwd_dq_dk_dv_loop_seqk_parallel_kernelI23Flash_bwd_kernel_traitsILi64ELi64ELi128ELi8ELi2ELi4ELi4ELb1ELb0EN7cutlass6half_tE19Flash_kernel_traitsILi64ELi64ELi128ELi8ES3_EELb0ELb0ELb0ELb1ELb0ELb0ELb0EEEvNS_16Flash_bwd_paramsE --------------------------
	.section	.text._ZN5flash44flash_bwd_dq_dk_dv_loop_seqk_parallel_kernelI23Flash_bwd_kernel_traitsILi64ELi64ELi128ELi8ELi2ELi4ELi4ELb1ELb0EN7cutlass6half_tE19Flash_kernel_traitsILi64ELi64ELi128ELi8ES3_EELb0ELb0ELb0ELb1ELb0ELb0ELb0EEEvNS_16Flash_bwd_paramsE,"ax",@progbits
	.sectioninfo	@"SHI_REGISTERS=255"
	.align	128
        .global         _ZN5flash44flash_bwd_dq_dk_dv_loop_seqk_parallel_kernelI23Flash_bwd_kernel_traitsILi64ELi64ELi128ELi8ELi2ELi4ELi4ELb1ELb0EN7cutlass6half_tE19Flash_kernel_traitsILi64ELi64ELi128ELi8ES3_EELb0ELb0ELb0ELb1ELb0ELb0ELb0EEEvNS_16Flash_bwd_paramsE
        .type           _ZN5flash44flash_bwd_dq_dk_dv_loop_seqk_parallel_kernelI23Flash_bwd_kernel_traitsILi64ELi64ELi128ELi8ELi2ELi4ELi4ELb1ELb0EN7cutlass6half_tE19Flash_kernel_traitsILi64ELi64ELi128ELi8ES3_EELb0ELb0ELb0ELb1ELb0ELb0ELb0EEEvNS_16Flash_bwd_paramsE,@function
        .size           _ZN5flash44flash_bwd_dq_dk_dv_loop_seqk_parallel_kernelI23Flash_bwd_kernel_traitsILi64ELi64ELi128ELi8ELi2ELi4ELi4ELb1ELb0EN7cutlass6half_tE19Flash_kernel_traitsILi64ELi64ELi128ELi8ES3_EELb0ELb0ELb0ELb1ELb0ELb0ELb0EEEvNS_16Flash_bwd_paramsE,(.L_x_2455 - _ZN5flash44flash_bwd_dq_dk_dv_loop_seqk_parallel_kernelI23Flash_bwd_kernel_traitsILi64ELi64ELi128ELi8ELi2ELi4ELi4ELb1ELb0EN7cutlass6half_tE19Flash_kernel_traitsILi64ELi64ELi128ELi8ES3_EELb0ELb0ELb0ELb1ELb0ELb0ELb0EEEvNS_16Flash_bwd_paramsE)
        .other          _ZN5flash44flash_bwd_dq_dk_dv_loop_seqk_parallel_kernelI23Flash_bwd_kernel_traitsILi64ELi64ELi128ELi8ELi2ELi4ELi4ELb1ELb0EN7cutlass6half_tE19Flash_kernel_traitsILi64ELi64ELi128ELi8ES3_EELb0ELb0ELb0ELb1ELb0ELb0ELb0EEEvNS_16Flash_bwd_paramsE,@"STO_CUDA_ENTRY STV_DEFAULT"
_ZN5flash44flash_bwd_dq_dk_dv_loop_seqk_parallel_kernelI23Flash_bwd_kernel_traitsILi64ELi64ELi128ELi8ELi2ELi4ELi4ELb1ELb0EN7cutlass6half_tE19Flash_kernel_traitsILi64ELi64ELi128ELi8ES3_EELb0ELb0ELb0ELb1ELb0ELb0ELb0EEEvNS_16Flash_bwd_paramsE:
.text._ZN5flash44flash_bwd_dq_dk_dv_loop_seqk_parallel_kernelI23Flash_bwd_kernel_traitsILi64ELi64ELi128ELi8ELi2ELi4ELi4ELb1ELb0EN7cutlass6half_tE19Flash_kernel_traitsILi64ELi64ELi128ELi8ES3_EELb0ELb0ELb0ELb1ELb0ELb0ELb0EEEvNS_16Flash_bwd_paramsE:
        /* <DEDUP_REMOVED lines=11> */
[----:B------:R-:W-:Y:S02]  /*00b0*/  ULDC.64 UR20, c[0x0][0x118] ;  /* 0x0000460000147ab9 */ /* 0x000fe40000000a00 */
[----:B------:R-:W2:Y:S01]  /*00c0*/  S2R R182, SR_CTAID.Y ;  /* 0x0000000000b67919 */ /* 0x000ea20000002600 */
[----:B------:R-:W-:-:S03]  /*00d0*/  ULDC UR4, c[0x0][0x1c0] ;  /* 0x0000700000047ab9 */ /* 0x000fc60000000800 */
[----:B------:R-:W3:Y:S01]  /*00e0*/  S2R R216, SR_CTAID.Z ;  /* 0x0000000000d87919 */ /* 0x000ee20000002700 */
[----:B-1----:R-:W-:Y:S01]  /*00f0*/  SHF.R.S32.HI R8, RZ, 0x1f, R7 ;  /* 0x0000001fff087819 */ /* 0x002fe20000011407 */
[----:B------:R-:W-:-:S03]  /*0100*/  IMAD.SHL.U32 R173, R7, 0x2, RZ ;  /* 0x0000000207ad7824 */ /* 0x000fc600078e00ff */
[CC--:B------:R-:W-:Y:S02]  /*0110*/  LEA.HI R4, R8.reuse, R7.reuse, RZ, 0x4 ;  /* 0x0000000708047211 */ /* 0x0c0fe400078f20ff */
[CC--:B------:R-:W-:Y:S02]  /*0120*/  LEA.HI R15, R8.reuse, R7.reuse, RZ, 0x3 ;  /* 0x00000007080f7211 */ /* 0x0c0fe400078f18ff */
[----:B------:R-:W-:Y:S02]  /*0130*/  SHF.R.S32.HI R3, RZ, 0x4, R4 ;  /* 0x00000004ff037819 */ /* 0x000fe40000011404 */
[----:B------:R-:W-:Y:S02]  /*0140*/  LEA.HI R9, R8, R7, RZ, 0x5 ;  /* 0x0000000708097211 */ /* 0x000fe400078f28ff */
[----:B------:R-:W-:Y:S02]  /*0150*/  LEA.HI R0, R4, R3, RZ, 0x1 ;  /* 0x0000000304007211 */ /* 0x000fe400078f08ff */
[----:B------:R-:W-:-:S02]  /*0160*/  LOP3.LUT R2, R15, 0xfffffff8, RZ, 0xc0, !PT ;  /* 0xfffffff80f027812 */ /* 0x000fc400078ec0ff */
[----:B------:R-:W-:Y:S02]  /*0170*/  LOP3.LUT R0, R0, 0xfffffffe, RZ, 0xc0, !PT ;  /* 0xfffffffe00007812 */ /* 0x000fe400078ec0ff */
[----:B------:R-:W-:Y:S02]  /*0180*/  SHF.R.S32.HI R178, RZ, 0x3, R15 ;  /* 0x00000003ffb27819 */ /* 0x000fe4000001140f */
[--C-:B------:R-:W-:Y:S01]  /*0190*/  SHF.R.S32.HI R176, RZ, 0x5, R9.reuse ;  /* 0x00000005ffb07819 */ /* 0x100fe20000011409 */
[----:B------:R-:W-:Y:S01]  /*01a0*/  IMAD.IADD R0, R3, 0x1, -R0 ;  /* 0x0000000103007824 */ /* 0x000fe200078e0a00 */
[----:B------:R-:W-:Y:S01]  /*01b0*/  SHF.R.S32.HI R11, RZ, 0x1f, R9 ;  /* 0x0000001fff0b7819 */ /* 0x000fe20000011409 */
[----:B------:R-:W-:Y:S01]  /*01c0*/  IMAD.IADD R3, R7, 0x1, -R2 ;  /* 0x0000000107037824 */ /* 0x000fe200078e0a02 */
[----:B------:R-:W-:Y:S01]  /*01d0*/  LEA.HI R10, R8, R7, RZ, 0x2 ;  /* 0x00000007080a7211 */ /* 0x000fe200078f10ff */
[----:B------:R-:W-:Y:S01]  /*01e0*/  IMAD.SHL.U32 R13, R178, 0x40, RZ ;  /* 0x00000040b20d7824 */ /* 0x000fe200078e00ff */
[----:B------:R-:W-:Y:S01]  /*01f0*/  LEA.HI R2, R11, R176, RZ, 0x2 ;  /* 0x000000b00b027211 */ /* 0x000fe200078f10ff */
[C---:B------:R-:W-:Y:S01]  /*0200*/  IMAD.SHL.U32 R180, R3.reuse, 0x8, RZ ;  /* 0x0000000803b47824 */ /* 0x040fe200078e00ff */
[--C-:B------:R-:W-:Y:S01]  /*0210*/  SHF.R.S32.HI R12, RZ, 0x2, R10.reuse ;  /* 0x00000002ff0c7819 */ /* 0x100fe2000001140a */
[----:B------:R-:W-:Y:S01]  /*0220*/  IMAD.SHL.U32 R166, R3, 0x40, RZ ;  /* 0x0000004003a67824 */ /* 0x000fe200078e00ff */
[----:B------:R-:W-:-:S02]  /*0230*/  SHF.R.S32.HI R5, RZ, 0x1f, R10 ;  /* 0x0000001fff057819 */ /* 0x000fc4000001140a */
[----:B------:R-:W-:Y:S02]  /*0240*/  LOP3.LUT R11, R2, 0xfffffffc, RZ, 0xc0, !PT ;  /* 0xfffffffc020b7812 */ /* 0x000fe400078ec0ff */
[----:B------:R-:W-:Y:S02]  /*0250*/  LOP3.LUT R13, R13, 0x1c0, RZ, 0xc0, !PT ;  /* 0x000001c00d0d7812 */ /* 0x000fe400078ec0ff */
[----:B------:R-:W-:Y:S02]  /*0260*/  LEA.HI R5, R5, R12, RZ, 0x3 ;  /* 0x0000000c05057211 */ /* 0x000fe400078f18ff */
[C---:B------:R-:W-:Y:S02]  /*0270*/  LOP3.LUT P4, RZ, R3.reuse, 0x2, RZ, 0xc0, !PT ;  /* 0x0000000203ff7812 */ /* 0x040fe4000788c0ff */
[----:B------:R-:W-:Y:S01]  /*0280*/  LOP3.LUT P3, RZ, R3, 0x4, RZ, 0xc0, !PT ;  /* 0x0000000403ff7812 */ /* 0x000fe2000786c0ff */
[----:B------:R-:W-:Y:S01]  /*0290*/  IMAD.IADD R3, R176, 0x1, -R11 ;  /* 0x00000001b0037824 */ /* 0x000fe200078e0a0b */
[----:B------:R-:W-:-:S02]  /*02a0*/  SHF.R.U32.HI R177, RZ, 0x3, R13 ;  /* 0x00000003ffb17819 */ /* 0x000fc4000001160d */
[----:B------:R-:W-:Y:S01]  /*02b0*/  LOP3.LUT R6, R13, 0x38, R180, 0xf8, !PT ;  /* 0x000000380d067812 */ /* 0x000fe200078ef8b4 */
[----:B------:R-:W-:Y:S01]  /*02c0*/  IMAD.SHL.U32 R11, R3, 0x10, RZ ;  /* 0x00000010030b7824 */ /* 0x000fe200078e00ff */
[----:B------:R-:W-:Y:S02]  /*02d0*/  LOP3.LUT R5, R5, 0xfffffff8, RZ, 0xc0, !PT ;  /* 0xfffffff805057812 */ /* 0x000fe400078ec0ff */
[----:B------:R-:W-:Y:S02]  /*02e0*/  LOP3.LUT R177, R6, R177, RZ, 0x3c, !PT ;  /* 0x000000b106b17212 */ /* 0x000fe400078e3cff */
[----:B------:R-:W-:Y:S01]  /*02f0*/  LOP3.LUT R166, R166, 0x1c0, RZ, 0xc0, !PT ;  /* 0x000001c0a6a67812 */ /* 0x000fe200078ec0ff */
[----:B------:R-:W-:Y:S01]  /*0300*/  IMAD.IADD R5, R12, 0x1, -R5 ;  /* 0x000000010c057824 */ /* 0x000fe200078e0a05 */
[----:B------:R-:W-:Y:S02]  /*0310*/  LEA.HI R6, R8, R7, RZ, 0x6 ;  /* 0x0000000708067211 */ /* 0x000fe400078f30ff */
[----:B------:R-:W-:-:S02]  /*0320*/  LOP3.LUT R167, R166, 0x8, R15, 0xf8, !PT ;  /* 0x00000008a6a77812 */ /* 0x000fc400078ef80f */
[----:B------:R-:W-:Y:S01]  /*0330*/  LOP3.LUT R12, R166, 0x30, R11, 0xf8, !PT ;  /* 0x00000030a60c7812 */ /* 0x000fe200078ef80b */
[----:B------:R-:W-:Y:S01]  /*0340*/  IMAD.SHL.U32 R11, R0, 0x200, RZ ;  /* 0x00000200000b7824 */ /* 0x000fe200078e00ff */
[----:B------:R-:W-:Y:S02]  /*0350*/  LOP3.LUT R4, R4, 0xfffffff0, RZ, 0xc0, !PT ;  /* 0xfffffff004047812 */ /* 0x000fe400078ec0ff */
[----:B------:R-:W-:Y:S02]  /*0360*/  SHF.R.S32.HI R6, RZ, 0x6, R6 ;  /* 0x00000006ff067819 */ /* 0x000fe40000011406 */
[----:B------:R-:W-:Y:S01]  /*0370*/  SHF.R.U32.HI R166, RZ, 0x3, R166 ;  /* 0x00000003ffa67819 */ /* 0x000fe200000116a6 */
[----:B------:R-:W-:Y:S01]  /*0380*/  IMAD.IADD R17, R7, 0x1, -R4 ;  /* 0x0000000107117824 */ /* 0x000fe200078e0a04 */
[----:B------:R-:W-:Y:S01]  /*0390*/  LOP3.LUT R10, R10, 0x7ffffffc, RZ, 0xc0, !PT ;  /* 0x7ffffffc0a0a7812 */ /* 0x000fe200078ec0ff */
[C---:B------:R-:W-:Y:S01]  /*03a0*/  IMAD R14, R6.reuse, 0x800, R11 ;  /* 0x00000800060e7824 */ /* 0x040fe200078e020b */
[----:B------:R-:W-:Y:S01]  /*03b0*/  LOP3.LUT R167, R167, R166, RZ, 0x3c, !PT ;  /* 0x000000a6a7a77212 */ /* 0x000fe200078e3cff */
[----:B------:R-:W-:Y:S01]  /*03c0*/  IMAD R177, R6, 0x200, R177 ;  /* 0x0000020006b17824 */ /* 0x000fe200078e02b1 */
[----:B------:R-:W-:Y:S01]  /*03d0*/  SHF.R.S32.HI R2, RZ, 0x1f, R17 ;  /* 0x0000001fff027819 */ /* 0x000fe20000011411 */
[----:B------:R-:W-:Y:S01]  /*03e0*/  IMAD.IADD R10, R7, 0x1, -R10 ;  /* 0x00000001070a7824 */ /* 0x000fe200078e0a0a */
[----:B------:R-:W-:Y:S01]  /*03f0*/  LOP3.LUT R12, R12, 0x8, R15, 0xf8, !PT ;  /* 0x000000080c0c7812 */ /* 0x000fe200078ef80f */
[----:B------:R-:W-:Y:S01]  /*0400*/  IMAD.IADD R167, R14, 0x1, R167 ;  /* 0x000000010ea77824 */ /* 0x000fe200078e02a7 */
[----:B------:R-:W-:Y:S01]  /*0410*/  LOP3.LUT R14, R9, 0xffffffe0, RZ, 0xc0, !PT ;  /* 0xffffffe0090e7812 */ /* 0x000fe200078ec0ff */
[----:B------:R-:W-:Y:S01]  /*0420*/  IMAD.SHL.U32 R183, R177, 0x2, RZ ;  /* 0x00000002b1b77824 */ /* 0x000fe200078e00ff */
[----:B------:R-:W-:Y:S01]  /*0430*/  LEA.HI R8, R8, R7, RZ, 0x7 ;  /* 0x0000000708087211 */ /* 0x000fe200078f38ff */
[----:B------:R-:W-:Y:S01]  /*0440*/  IMAD.SHL.U32 R167, R167, 0x2, RZ ;  /* 0x00000002a7a77824 */ /* 0x000fe200078e00ff */
[----:B------:R-:W-:Y:S01]  /*0450*/  LEA.HI R2, R2, R17, RZ, 0x3 ;  /* 0x0000001102027211 */ /* 0x000fe200078f18ff */
[----:B------:R-:W-:Y:S01]  /*0460*/  IMAD.IADD R175, R7, 0x1, -R14 ;  /* 0x0000000107af7824 */ /* 0x000fe200078e0a0e */
[----:B------:R-:W-:-:S02]  /*0470*/  LOP3.LUT R166, R11, R12, R166, 0xf6, !PT ;  /* 0x0000000c0ba67212 */ /* 0x000fc400078ef6a6 */
[----:B------:R-:W-:Y:S01]  /*0480*/  SHF.R.S32.HI R7, RZ, 0x7, R8 ;  /* 0x00000007ff077819 */ /* 0x000fe20000011408 */
[----:B------:R-:W-:Y:S01]  /*0490*/  IMAD.SHL.U32 R8, R6, 0x20, RZ ;  /* 0x0000002006087824 */ /* 0x000fe200078e00ff */
[----:B------:R-:W-:Y:S01]  /*04a0*/  LEA.HI R11, R9, R176, RZ, 0x1 ;  /* 0x000000b0090b7211 */ /* 0x000fe200078f08ff */
[----:B------:R-:W-:Y:S01]  /*04b0*/  IMAD.SHL.U32 R9, R5, 0x40, RZ ;  /* 0x0000004005097824 */ /* 0x000fe200078e00ff */
[----:B------:R-:W-:Y:S01]  /*04c0*/  LOP3.LUT R4, R2, 0xfffffff8, RZ, 0xc0, !PT ;  /* 0xfffffff802047812 */ /* 0x000fe200078ec0ff */
[----:B------:R-:W-:Y:S01]  /*04d0*/  IMAD.SHL.U32 R187, R7, 0x8, RZ ;  /* 0x0000000807bb7824 */ /* 0x000fe200078e00ff */
[----:B------:R-:W-:Y:S01]  /*04e0*/  LOP3.LUT R13, R5, 0x1, RZ, 0xc0, !PT ;  /* 0x00000001050d7812 */ /* 0x000fe200078ec0ff */
[----:B------:R-:W-:Y:S01]  /*04f0*/  IMAD.SHL.U32 R6, R10, 0x2, RZ ;  /* 0x000000020a067824 */ /* 0x000fe200078e00ff */
[----:B------:R-:W-:Y:S01]  /*0500*/  LOP3.LUT R9, R9, 0x1c0, RZ, 0xc0, !PT ;  /* 0x000001c009097812 */ /* 0x000fe200078ec0ff */
[----:B------:R-:W-:Y:S01]  /*0510*/  IMAD.IADD R4, R17, 0x1, -R4 ;  /* 0x0000000111047824 */ /* 0x000fe200078e0a04 */
[----:B------:R-:W-:Y:S01]  /*0520*/  ISETP.NE.U32.AND P0, PT, R13, 0x1, PT ;  /* 0x000000010d00780c */ /* 0x000fe20003f05070 */
[--C-:B------:R-:W-:Y:S01]  /*0530*/  IMAD R188, R7, 0x1000, R6.reuse ;  /* 0x0000100007bc7824 */ /* 0x100fe200078e0206 */
[----:B------:R-:W-:Y:S01]  /*0540*/  LOP3.LUT R11, R11, 0xfffffffe, RZ, 0xc0, !PT ;  /* 0xfffffffe0b0b7812 */ /* 0x000fe200078ec0ff */
[----:B------:R-:W-:Y:S01]  /*0550*/  IMAD.SHL.U32 R10, R0, 0x10, RZ ;  /* 0x00000010000a7824 */ /* 0x000fe200078e00ff */
[----:B------:R-:W-:Y:S01]  /*0560*/  LOP3.LUT R187, R187, 0x8, RZ, 0xc0, !PT ;  /* 0x00000008bbbb7812 */ /* 0x000fe200078ec0ff */
[----:B------:R-:W-:Y:S01]  /*0570*/  IMAD.SHL.U32 R4, R4, 0x40, RZ ;  /* 0x0000004004047824 */ /* 0x000fe200078e00ff */
[----:B------:R-:W-:Y:S01]  /*0580*/  LOP3.LUT R173, R8, 0x6, R173, 0xf8, !PT ;  /* 0x0000000608ad7812 */ /* 0x000fe200078ef8ad */
[----:B------:R-:W-:Y:S01]  /*0590*/  IMAD R6, R3, 0x400, R6 ;  /* 0x0000040003067824 */ /* 0x000fe200078e0206 */
[----:B------:R-:W-:Y:S01]  /*05a0*/  LOP3.LUT R7, R9, 0x20, R8, 0xf8, !PT ;  /* 0x0000002009077812 */ /* 0x000fe200078ef808 */
[----:B------:R-:W-:Y:S01]  /*05b0*/  IMAD.SHL.U32 R166, R166, 0x2, RZ ;  /* 0x00000002a6a67824 */ /* 0x000fe200078e00ff */
[----:B------:R-:W-:-:S02]  /*05c0*/  SHF.R.U32.HI R8, RZ, 0x3, R9 ;  /* 0x00000003ff087819 */ /* 0x000fc40000011609 */
[----:B------:R-:W-:Y:S01]  /*05d0*/  R2P PR, R5, 0x6 ;  /* 0x0000000605007804 */ /* 0x000fe20000000000 */
[----:B------:R-:W-:Y:S01]  /*05e0*/  IMAD.IADD R5, R176, 0x1, -R11 ;  /* 0x00000001b0057824 */ /* 0x000fe200078e0a0b */
[----:B------:R-:W-:Y:S02]  /*05f0*/  LOP3.LUT R169, R187, 0x10, R10, 0xf8, !PT ;  /* 0x00000010bba97812 */ /* 0x000fe400078ef80a */
[----:B------:R-:W-:Y:S01]  /*0600*/  LOP3.LUT R7, R7, R8, RZ, 0x3c, !PT ;  /* 0x0000000807077212 */ /* 0x000fe200078e3cff */
[----:B------:R-:W-:Y:S01]  /*0610*/  IMAD R188, R5, 0x400, R188 ;  /* 0x0000040005bc7824 */ /* 0x000fe200078e02bc */
[----:B------:R-:W-:Y:S01]  /*0620*/  LOP3.LUT R187, R8, R9, R187, 0x1e, !PT ;  /* 0x0000000908bb7212 */ /* 0x000fe200078e1ebb */
[----:B------:R-:W-:Y:S01]  /*0630*/  IMAD.SHL.U32 R9, R0, 0x8, RZ ;  /* 0x0000000800097824 */ /* 0x000fe200078e00ff */
[----:B------:R-:W-:Y:S01]  /*0640*/  LOP3.LUT R8, R4, 0x1c0, RZ, 0xc0, !PT ;  /* 0x000001c004087812 */ /* 0x000fe200078ec0ff */
[----:B------:R-:W-:Y:S01]  /*0650*/  IMAD.SHL.U32 R0, R2, 0x40, RZ ;  /* 0x0000004002007824 */ /* 0x000fe200078e00ff */
[----:B------:R-:W-:Y:S01]  /*0660*/  SHF.R.S32.HI R4, RZ, 0x1f, R175 ;  /* 0x0000001fff047819 */ /* 0x000fe200000114af */
[----:B------:R-:W-:Y:S01]  /*0670*/  IMAD.IADD R188, R7, 0x1, R188 ;  /* 0x0000000107bc7824 */ /* 0x000fe200078e02bc */
[----:B------:R-:W-:Y:S01]  /*0680*/  SHF.R.U32.HI R7, RZ, 0x3, R8 ;  /* 0x00000003ff077819 */ /* 0x000fe20000011608 */
[----:B------:R-:W-:Y:S01]  /*0690*/  IMAD.IADD R187, R6, 0x1, R187 ;  /* 0x0000000106bb7824 */ /* 0x000fe200078e02bb */
[----:B------:R-:W-:Y:S01]  /*06a0*/  LEA.HI R4, R4, R175, RZ, 0x2 ;  /* 0x000000af04047211 */ /* 0x000fe200078f10ff */
[----:B------:R-:W-:Y:S01]  /*06b0*/  IMAD.SHL.U32 R188, R188, 0x2, RZ ;  /* 0x00000002bcbc7824 */ /* 0x000fe200078e00ff */
[----:B------:R-:W-:-:S02]  /*06c0*/  LOP3.LUT R0, R0, 0xfffffe00, RZ, 0xc0, !PT ;  /* 0xfffffe0000007812 */ /* 0x000fc400078ec0ff */
[----:B------:R-:W-:Y:S02]  /*06d0*/  SHF.R.S32.HI R4, RZ, 0x2, R4 ;  /* 0x00000002ff047819 */ /* 0x000fe40000011404 */
[----:B------:R-:W-:Y:S01]  /*06e0*/  LOP3.LUT R2, R8, 0x8, R9, 0xf8, !PT ;  /* 0x0000000808027812 */ /* 0x000fe200078ef809 */
[----:B------:R-:W-:Y:S01]  /*06f0*/  IMAD R3, R3, 0x400, R0 ;  /* 0x0000040003037824 */ /* 0x000fe200078e0200 */
[----:B------:R-:W-:Y:S01]  /*0700*/  LOP3.LUT R169, R7, R169, R8, 0x1e, !PT ;  /* 0x000000a907a97212 */ /* 0x000fe200078e1e08 */
[C---:B------:R-:W-:Y:S01]  /*0710*/  IMAD R174, R5.reuse, 0x10, R4 ;  /* 0x0000001005ae7824 */ /* 0x040fe200078e0204 */
[----:B------:R-:W-:Y:S01]  /*0720*/  LOP3.LUT R2, R2, R7, RZ, 0x3c, !PT ;  /* 0x0000000702027212 */ /* 0x000fe200078e3cff */
[----:B------:R-:W-:Y:S01]  /*0730*/  IMAD R5, R5, 0x400, R0 ;  /* 0x0000040005057824 */ /* 0x000fe200078e0200 */
[----:B------:R-:W-:Y:S01]  /*0740*/  LOP3.LUT R169, R169, R0, RZ, 0xfc, !PT ;  /* 0x00000000a9a97212 */ /* 0x000fe200078efcff */
[----:B------:R-:W-:Y:S01]  /*0750*/  IMAD.MOV.U32 R0, RZ, RZ, 0x20 ;  /* 0x00000020ff007424 */ /* 0x000fe200078e00ff */
[----:B------:R-:W-:Y:S01]  /*0760*/  LEA R187, R187, 0x6000, 0x1 ;  /* 0x00006000bbbb7811 */ /* 0x000fe200078e08ff */
[----:B------:R-:W-:Y:S01]  /*0770*/  IMAD.IADD R170, R5, 0x1, R2 ;  /* 0x0000000105aa7824 */ /* 0x000fe200078e0202 */
[----:B------:R-:W-:Y:S01]  /*0780*/  SEL R160, R160, 0xffffffc0, !P3 ;  /* 0xffffffc0a0a07807 */ /* 0x000fe20005800000 */
[----:B------:R-:W-:Y:S01]  /*0790*/  IMAD.IADD R168, R2, 0x1, R3 ;  /* 0x0000000102a87824 */ /* 0x000fe200078e0203 */
[----:B------:R-:W-:Y:S01]  /*07a0*/  SEL R3, R0, 0xffffffe0, !P4 ;  /* 0xffffffe000037807 */ /* 0x000fe20006000000 */
[----:B------:R-:W-:Y:S01]  /*07b0*/  IMAD.MOV.U32 R5, RZ, RZ, -0x10 ;  /* 0xfffffff0ff057424 */ /* 0x000fe200078e00ff */
[----:B------:R-:W-:Y:S01]  /*07c0*/  IADD3 R186, R174, -0x40, RZ ;  /* 0xffffffc0aeba7810 */ /* 0x000fe20007ffe0ff */
[C---:B------:R-:W-:Y:S01]  /*07d0*/  IMAD.IADD R160, R167.reuse, 0x1, R160 ;  /* 0x00000001a7a07824 */ /* 0x040fe200078e02a0 */
[----:B------:R-:W-:Y:S01]  /*07e0*/  SEL R0, R0, 0xffffffe0, !P1 ;  /* 0xffffffe000007807 */ /* 0x000fe20004800000 */
[----:B------:R-:W-:Y:S01]  /*07f0*/  IMAD.IADD R161, R167, 0x1, R3 ;  /* 0x00000001a7a17824 */ /* 0x000fe200078e0203 */
[----:B------:R-:W-:Y:S01]  /*0800*/  IADD3 R189, R187, 0x40, RZ ;  /* 0x00000040bbbd7810 */ /* 0x000fe20007ffe0ff */
[----:B------:R-:W-:Y:S01]  /*0810*/  IMAD.IADD R3, R3, 0x1, R160 ;  /* 0x0000000103037824 */ /* 0x000fe200078e02a0 */
        /* <DEDUP_REMOVED lines=12> */
[----:B------:R-:W-:-:S02]  /*08e0*/  LEA R168, R168, 0xa000, 0x1 ;  /* 0x0000a000a8a87811 */ /* 0x000fc400078e08ff */
[----:B--23--:R-:W-:Y:S02]  /*08f0*/  @P1 IADD3 R190, R187, 0x3e0, RZ ;  /* 0x000003e0bbbe1810 */ /* 0x00cfe40007ffe0ff */
.L_x_266:
[----:B-1----:R-:W1:Y:S01]  /*0900*/  LDC.U8 R0, c[0x0][0x312] ;  /* 0x0000c480ff007b82 */ /* 0x002e620000000000 */
[----:B------:R-:W-:Y:S01]  /*0910*/  ISETP.NE.U32.AND P3, PT, RZ, c[0x0][0x250], PT ;  /* 0x00009400ff007a0c */ /* 0x000fe20003f65070 */
[----:B--2---:R-:W-:Y:S01]  /*0920*/  IMAD.SHL.U32 R4, R182, 0x4, RZ ;  /* 0x00000004b6047824 */ /* 0x004fe200078e00ff */
[----:B------:R-:W-:Y:S01]  /*0930*/  ISETP.NE.U32.AND P0, PT, RZ, c[0x0][0x240], PT ;  /* 0x00009000ff007a0c */ /* 0x000fe20003f05070 */
[----:B------:R-:W-:Y:S01]  /*0940*/  IMAD.MOV.U32 R29, RZ, RZ, -0x1 ;  /* 0xffffffffff1d7424 */ /* 0x000fe200078e00ff */
[----:B------:R-:W-:Y:S02]  /*0950*/  ISETP.NE.AND.EX P3, PT, RZ, c[0x0][0x254], PT, P3 ;  /* 0x00009500ff007a0c */ /* 0x000fe40003f65330 */
[----:B------:R-:W-:Y:S02]  /*0960*/  SHF.R.S32.HI R5, RZ, 0x1f, R182 ;  /* 0x0000001fff057819 */ /* 0x000fe400000114b6 */
[----:B------:R-:W-:Y:S02]  /*0970*/  ISETP.NE.AND.EX P0, PT, RZ, c[0x0][0x244], PT, P0 ;  /* 0x00009100ff007a0c */ /* 0x000fe40003f05300 */
[----:B------:R-:W-:-:S02]  /*0980*/  ISETP.EQ.U32.AND P5, PT, RZ, c[0x0][0x248], PT ;  /* 0x00009200ff007a0c */ /* 0x000fc40003fa2070 */
[----:B------:R-:W-:Y:S02]  /*0990*/  SHF.L.U64.HI R2, R182, 0x2, R5 ;  /* 0x00000002b6027819 */ /* 0x000fe40000010205 */
[----:B------:R-:W-:Y:S02]  /*09a0*/  IADD3 R10, P1, R4, c[0x0][0x240], RZ ;  /* 0x00009000040a7a10 */ /* 0x000fe40007f3e0ff */
[----:B-1----:R-:W-:Y:S02]  /*09b0*/  ISETP.NE.AND P4, PT, R0, RZ, PT ;  /* 0x000000ff0000720c */ /* 0x002fe40003f85270 */
[----:B------:R-:W-:Y:S02]  /*09c0*/  IADD3.X R11, R2, c[0x0][0x244], RZ, P1, !PT ;  /* 0x00009100020b7a10 */ /* 0x000fe40000ffe4ff */
[----:B------:R-:W-:Y:S02]  /*09d0*/  ISETP.EQ.OR.EX P5, PT, RZ, c[0x0][0x24c], !P4, P5 ;  /* 0x00009300ff007a0c */ /* 0x000fe400067a2750 */
[C---:B------:R-:W-:Y:S01]  /*09e0*/  @P3 IADD3 R8, P1, R4.reuse, c[0x0][0x250], RZ ;  /* 0x0000940004083a10 */ /* 0x040fe20007f3e0ff */
[----:B------:R-:W-:Y:S01]  /*09f0*/  IMAD.MOV.U32 R208, RZ, RZ, RZ ;  /* 0x000000ffffd07224 */ /* 0x000fe200078e00ff */
[----:B------:R-:W-:Y:S01]  /*0a00*/  IADD3 R6, P2, R4, c[0x0][0x248], RZ ;  /* 0x0000920004067a10 */ /* 0x000fe20007f5e0ff */
[----:B------:R-:W-:Y:S01]  /*0a10*/  IMAD.MOV.U32 R211, RZ, RZ, -0x1 ;  /* 0xffffffffffd37424 */ /* 0x000fe200078e00ff */
[----:B------:R-:W2:Y:S01]  /*0a20*/  @P0 LDG.E R29, [R10.64] ;  /* 0x000000140a1d0981 */ /* 0x000ea2000c1e1900 */
[----:B------:R-:W-:-:S02]  /*0a30*/  @P3 IADD3.X R9, R2, c[0x0][0x254], RZ, P1, !PT ;  /* 0x0000950002093a10 */ /* 0x000fc40000ffe4ff */
        /* <DEDUP_REMOVED lines=13> */
.L_x_198:
        /* <DEDUP_REMOVED lines=21> */
[----:B------:R-:W-:-:S03]  /*0c60*/  LEA.HI R19, R19, R0, RZ, 0x6 ;  /* 0x0000000013137211 */ /* 0x000fc600078f30ff */
[----:B------:R-:W-:Y:S01]  /*0c70*/  @P2 IMAD.IADD R7, R208, 0x1, R211 ;  /* 0x00000001d0072824 */ /* 0x000fe200078e02d3 */
[----:B------:R-:W-:Y:S01]  /*0c80*/  LOP3.LUT R17, R19, 0xffffffc0, RZ, 0xc0, !PT ;  /* 0xffffffc013117812 */ /* 0x000fe200078ec0ff */
[----:B------:R-:W-:Y:S01]  /*0c90*/  IMAD R0, R29, c[0x0][0x194], RZ ;  /* 0x000065001d007a24 */ /* 0x000fe200078e02ff */
[----:B------:R-:W-:Y:S01]  /*0ca0*/  SEL R18, R14, R12, !P1 ;  /* 0x0000000c0e127207 */ /* 0x000fe20004800000 */
[----:B------:R-:W-:Y:S01]  /*0cb0*/  @P2 IMAD.WIDE.U32 R10, R7, c[0x0][0x198], RZ ;  /* 0x00006600070a2a25 */ /* 0x000fe200078e00ff */
[----:B------:R-:W-:-:S03]  /*0cc0*/  IADD3 R17, R17, -0x40, RZ ;  /* 0xffffffc011117810 */ /* 0x000fc60007ffe0ff */
[----:B------:R-:W-:Y:S01]  /*0cd0*/  IMAD.IADD R16, R15, 0x1, R16 ;  /* 0x000000010f107824 */ /* 0x000fe200078e0210 */
[----:B------:R-:W-:Y:S01]  /*0ce0*/  @P1 IADD3 R16, R13, R0, RZ ;  /* 0x000000000d101210 */ /* 0x000fe20007ffe0ff */
[----:B------:R-:W-:Y:S01]  /*0cf0*/  @P2 IMAD R7, R7, c[0x0][0x19c], R11 ;  /* 0x0000670007072a24 */ /* 0x000fe200078e020b */
[----:B------:R-:W-:Y:S01]  /*0d00*/  SHF.R.S32.HI R15, RZ, 0x1f, R17 ;  /* 0x0000001fff0f7819 */ /* 0x000fe20000011411 */
[----:B------:R-:W-:Y:S01]  /*0d10*/  @P2 IMAD.MOV.U32 R8, RZ, RZ, R10 ;  /* 0x000000ffff082224 */ /* 0x000fe200078e000a */
[----:B------:R-:W-:Y:S05]  /*0d20*/  @P2 BRA `(.L_x_200) ;  /* 0x000000a000002947 */ /* 0x000fea0003800000 */
[----:B------:R-:W-:Y:S01]  /*0d30*/  SHF.R.S32.HI R7, RZ, 0x1f, R208 ;  /* 0x0000001fff077819 */ /* 0x000fe200000114d0 */
[----:B------:R-:W-:-:S04]  /*0d40*/  IMAD.WIDE.U32 R10, R208, c[0x0][0x198], RZ ;  /* 0x00006600d00a7a25 */ /* 0x000fc800078e00ff */
[----:B------:R-:W-:-:S04]  /*0d50*/  IMAD R7, R7, c[0x0][0x198], RZ ;  /* 0x0000660007077a24 */ /* 0x000fc800078e02ff */
[----:B------:R-:W-:Y:S02]  /*0d60*/  IMAD R0, R208, c[0x0][0x19c], R7 ;  /* 0x00006700d0007a24 */ /* 0x000fe400078e0207 */
[----:B------:R-:W-:-:S03]  /*0d70*/  IMAD R7, R5, c[0x0][0x180], RZ ;  /* 0x0000600005077a24 */ /* 0x000fc600078e02ff */
[----:B------:R-:W-:Y:S01]  /*0d80*/  IADD3 R11, R11, R0, RZ ;  /* 0x000000000b0b7210 */ /* 0x000fe20007ffe0ff */
[----:B------:R-:W-:-:S04]  /*0d90*/  IMAD R7, R182, c[0x0][0x184], R7 ;  /* 0x00006100b6077a24 */ /* 0x000fc800078e0207 */
[----:B------:R-:W-:-:S05]  /*0da0*/  IMAD.WIDE.U32 R10, R182, c[0x0][0x180], R10 ;  /* 0x00006000b60a7a25 */ /* 0x000fca00078e000a */
[----:B------:R-:W-:Y:S02]  /*0db0*/  IADD3 R7, R11, R7, RZ ;  /* 0x000000070b077210 */ /* 0x000fe40007ffe0ff */
[----:B------:R-:W-:Y:S02]  /*0dc0*/  MOV R8, R10 ;  /* 0x0000000a00087202 */ /* 0x000fe40000000f00 */
.L_x_200:
[----:B------:R-:W-:-:S05]  /*0dd0*/  @P2 IADD3 R10, R208, R211, RZ ;  /* 0x000000d3d00a2210 */ /* 0x000fca0007ffe0ff */
[----:B------:R-:W-:-:S04]  /*0de0*/  @P2 IMAD.WIDE.U32 R12, R10, c[0x0][0x1a0], RZ ;  /* 0x000068000a0c2a25 */ /* 0x000fc800078e00ff */
[----:B------:R-:W-:Y:S01]  /*0df0*/  @P2 IMAD R10, R10, c[0x0][0x1a4], R13 ;  /* 0x000069000a0a2a24 */ /* 0x000fe200078e020d */
        /* <DEDUP_REMOVED lines=10> */
.L_x_201:
[----:B------:R-:W-:Y:S01]  /*0ea0*/  IABS R2, c[0x0][0x1c8] ;  /* 0x0000720000027a13 */ /* 0x000fe20000000000 */
[----:B------:R-:W1:Y:S01]  /*0eb0*/  LDC.U8 R4, c[0x0][0x328] ;  /* 0x0000ca00ff047b82 */ /* 0x000e620000000000 */
[----:B------:R-:W-:Y:S01]  /*0ec0*/  IABS R22, R216 ;  /* 0x000000d800167213 */ /* 0x000fe20000000000 */
[----:B------:R-:W-:Y:S01]  /*0ed0*/  @P1 IMAD.WIDE.U32 R26, R29, c[0x0][0x370], RZ ;  /* 0x0000dc001d1a1a25 */ /* 0x000fe200078e00ff */
[----:B------:R-:W2:Y:S01]  /*0ee0*/  I2F.RP R6, R2 ;  /* 0x0000000200067306 */ /* 0x000ea20000209400 */
[----:B------:R-:W-:Y:S01]  /*0ef0*/  LOP3.LUT R14, R216, c[0x0][0x1c8], RZ, 0x3c, !PT ;  /* 0x00007200d80e7a12 */ /* 0x000fe200078e3cff */
[----:B------:R-:W-:Y:S01]  /*0f00*/  ULDC UR12, c[0x0][0x22c] ;  /* 0x00008b00000c7ab9 */ /* 0x000fe20000000800 */
[----:B------:R-:W-:Y:S01]  /*0f10*/  @!P1 IMAD R13, R5, c[0x0][0x368], RZ ;  /* 0x0000da00050d9a24 */ /* 0x000fe200078e02ff */
[----:B------:R-:W-:Y:S01]  /*0f20*/  SHF.L.U32 R30, R182, 0x7, RZ ;  /* 0x00000007b61e7819 */ /* 0x000fe200000006ff */
[----:B------:R-:W-:Y:S01]  /*0f30*/  ULDC UR5, c[0x0][0x1c0] ;  /* 0x0000700000057ab9 */ /* 0x000fe20000000800 */
[----:B------:R-:W-:Y:S01]  /*0f40*/  ISETP.GE.AND P3, PT, R14, RZ, PT ;  /* 0x000000ff0e00720c */ /* 0x000fe20003f66270 */
[----:B------:R-:W-:Y:S01]  /*0f50*/  @!P1 IMAD R13, R182, c[0x0][0x36c], R13 ;  /* 0x0000db00b60d9a24 */ /* 0x000fe200078e020d */
[----:B------:R-:W-:Y:S01]  /*0f60*/  SEL R30, R30, RZ, P0 ;  /* 0x000000ff1e1e7207 */ /* 0x000fe20000000000 */
[----:B------:R-:W-:Y:S01]  /*0f70*/  @P1 IMAD R27, R29, c[0x0][0x374], R27 ;  /* 0x0000dd001d1b1a24 */ /* 0x000fe200078e021b */
[----:B------:R-:W-:Y:S01]  /*0f80*/  UIMAD.WIDE UR6, UR12, UR5, URZ ;  /* 0x000000050c0672a5 */ /* 0x000fe2000f8e023f */
[----:B------:R-:W-:Y:S01]  /*0f90*/  IMAD.WIDE.U32 R24, R182, c[0x0][0x224], RZ ;  /* 0x00008900b6187a25 */ /* 0x000fe200078e00ff */
[----:B------:R-:W-:Y:S01]  /*0fa0*/  SHF.R.S32.HI R217, RZ, 0x1f, R216 ;  /* 0x0000001fffd97819 */ /* 0x000fe200000114d8 */
[----:B--2---:R-:W2:Y:S04]  /*0fb0*/  MUFU.RCP R20, R6 ;  /* 0x0000000600147308 */ /* 0x004ea80000001000 */
[----:B------:R-:W-:Y:S01]  /*0fc0*/  IMAD.WIDE.U32 R32, R24, UR6, RZ ;  /* 0x0000000618207c25 */ /* 0x000fe2000f8e00ff */
[----:B-1----:R-:W-:-:S02]  /*0fd0*/  ISETP.NE.AND P2, PT, R4, RZ, PT ;  /* 0x000000ff0400720c */ /* 0x002fc40003f45270 */
[----:B--2---:R-:W-:-:S04]  /*0fe0*/  IADD3 R20, R20, 0xffffffe, RZ ;  /* 0x0ffffffe14147810 */ /* 0x004fc80007ffe0ff */
[----:B------:R-:W1:Y:S02]  /*0ff0*/  F2I.FTZ.U32.TRUNC.NTZ R21, R20 ;  /* 0x0000001400157305 */ /* 0x000e64000021f000 */
[----:B-1----:R-:W-:Y:S01]  /*1000*/  IADD3 R0, RZ, -R21, RZ ;  /* 0x80000015ff007210 */ /* 0x002fe20007ffe0ff */
[----:B------:R-:W-:-:S04]  /*1010*/  IMAD.MOV.U32 R20, RZ, RZ, RZ ;  /* 0x000000ffff147224 */ /* 0x000fc800078e00ff */
[----:B------:R-:W-:Y:S01]  /*1020*/  IMAD R11, R0, R2, RZ ;  /* 0x00000002000b7224 */ /* 0x000fe200078e02ff */
[----:B------:R-:W-:-:S03]  /*1030*/  MOV R0, c[0x0][0x224] ;  /* 0x0000890000007a02 */ /* 0x000fc60000000f00 */
[----:B------:R-:W-:Y:S01]  /*1040*/  IMAD.HI.U32 R11, R21, R11, R20 ;  /* 0x0000000b150b7227 */ /* 0x000fe200078e0014 */
[----:B------:R-:W-:Y:S02]  /*1050*/  SHF.R.S32.HI R23, RZ, 0x1f, R0 ;  /* 0x0000001fff177819 */ /* 0x000fe40000011400 */
[----:B------:R-:W1:Y:S01]  /*1060*/  LDC.U8 R0, c[0x0][0x3d0] ;  /* 0x0000f400ff007b82 */ /* 0x000e620000000000 */
[----:B------:R-:W-:-:S04]  /*1070*/  @!P1 IMAD.WIDE.U32 R20, R182, c[0x0][0x368], RZ ;  /* 0x0000da00b6149a25 */ /* 0x000fc800078e00ff */
[----:B------:R-:W-:Y:S01]  /*1080*/  IMAD.HI.U32 R6, R11, R22, RZ ;  /* 0x000000160b067227 */ /* 0x000fe200078e00ff */
[----:B------:R-:W-:-:S03]  /*1090*/  @!P1 IADD3 R27, R21, R13, RZ ;  /* 0x0000000d151b9210 */ /* 0x000fc60007ffe0ff */
[----:B------:R-:W-:Y:S02]  /*10a0*/  IMAD.MOV R11, RZ, RZ, -R6 ;  /* 0x000000ffff0b7224 */ /* 0x000fe400078e0a06 */
[----:B------:R-:W-:Y:S02]  /*10b0*/  @!P1 IMAD.MOV.U32 R26, RZ, RZ, R20 ;  /* 0x000000ffff1a9224 */ /* 0x000fe400078e0014 */
[----:B------:R-:W-:Y:S01]  /*10c0*/  IMAD R11, R2, R11, R22 ;  /* 0x0000000b020b7224 */ /* 0x000fe200078e0216 */
[----:B------:R-:W2:Y:S01]  /*10d0*/  S2R R20, SR_CTAID.X ;  /* 0x0000000000147919 */ /* 0x000ea20000002500 */
[----:B------:R-:W-:Y:S01]  /*10e0*/  IMAD R14, R23, R182, RZ ;  /* 0x000000b6170e7224 */ /* 0x000fe200078e02ff */
[----:B------:R-:W-:Y:S02]  /*10f0*/  SHF.L.U64.HI R22, R182, 0x7, R5 ;  /* 0x00000007b6167819 */ /* 0x000fe40000010205 */
[----:B------:R-:W-:Y:S01]  /*1100*/  ISETP.GT.U32.AND P4, PT, R2, R11, PT ;  /* 0x0000000b0200720c */ /* 0x000fe20003f84070 */
[----:B------:R-:W-:Y:S01]  /*1110*/  IMAD R13, R5, c[0x0][0x224], R14 ;  /* 0x00008900050d7a24 */ /* 0x000fe200078e020e */
[----:B------:R-:W-:-:S02]  /*1120*/  SEL R22, R22, RZ, P0 ;  /* 0x000000ff16167207 */ /* 0x000fc40000000000 */
[----:B------:R-:W-:Y:S01]  /*1130*/  IADD3 R30, P0, R17, R30, RZ ;  /* 0x0000001e111e7210 */ /* 0x000fe20007f1e0ff */
[----:B------:R-:W-:Y:S02]  /*1140*/  IMAD.IADD R4, R25, 0x1, R13 ;  /* 0x0000000119047824 */ /* 0x000fe400078e020d */
[----:B------:R-:W-:Y:S02]  /*1150*/  IMAD R13, R24, UR7, RZ ;  /* 0x00000007180d7c24 */ /* 0x000fe4000f8e02ff */
[----:B------:R-:W-:Y:S01]  /*1160*/  IMAD.X R22, R15, 0x1, R22, P0 ;  /* 0x000000010f167824 */ /* 0x000fe200000e0616 */
[----:B-1----:R-:W-:Y:S01]  /*1170*/  ISETP.NE.AND P0, PT, R0, RZ, PT ;  /* 0x000000ff0000720c */ /* 0x002fe20003f05270 */
[----:B------:R-:W-:Y:S02]  /*1180*/  IMAD R13, R4, UR6, R13 ;  /* 0x00000006040d7c24 */ /* 0x000fe4000f8e020d */
[-C--:B------:R-:W-:Y:S01]  /*1190*/  @!P4 IADD3 R11, R11, -R2.reuse, RZ ;  /* 0x800000020b0bc210 */ /* 0x080fe20007ffe0ff */
[----:B------:R-:W-:Y:S01]  /*11a0*/  @P2 IMAD R4, R182, c[0x0][0x214], RZ ;  /* 0x00008500b6042a24 */ /* 0x000fe200078e02ff */
[----:B------:R-:W-:Y:S01]  /*11b0*/  @!P4 IADD3 R6, R6, 0x1, RZ ;  /* 0x000000010606c810 */ /* 0x000fe20007ffe0ff */
[----:B------:R-:W-:Y:S01]  /*11c0*/  IMAD.WIDE.U32 R24, R29, UR6, RZ ;  /* 0x000000061d187c25 */ /* 0x000fe2000f8e00ff */
[----:B------:R-:W-:-:S02]  /*11d0*/  ISETP.GE.U32.AND P5, PT, R11, R2, PT ;  /* 0x000000020b00720c */ /* 0x000fc40003fa6070 */
[----:B------:R-:W-:Y:S01]  /*11e0*/  ISETP.NE.AND P4, PT, RZ, c[0x0][0x1c8], PT ;  /* 0x00007200ff007a0c */ /* 0x000fe20003f85270 */
[----:B------:R-:W-:Y:S01]  /*11f0*/  IMAD R11, R30, UR7, RZ ;  /* 0x000000071e0b7c24 */ /* 0x000fe2000f8e02ff */
[----:B------:R-:W-:Y:S01]  /*1200*/  @P2 SEL R21, R4, R29, !P1 ;  /* 0x0000001d04152207 */ /* 0x000fe20004800000 */
[----:B------:R-:W-:Y:S01]  /*1210*/  IMAD R2, R29, UR7, RZ ;  /* 0x000000071d027c24 */ /* 0x000fe2000f8e02ff */
[----:B------:R-:W-:Y:S01]  /*1220*/  SEL R14, R32, R24, !P1 ;  /* 0x00000018200e7207 */ /* 0x000fe20004800000 */
[----:B------:R-:W-:Y:S01]  /*1230*/  IMAD R11, R22, UR6, R11 ;  /* 0x00000006160b7c24 */ /* 0x000fe2000f8e020b */
[----:B------:R-:W-:Y:S01]  /*1240*/  IADD3 R13, R33, R13, RZ ;  /* 0x0000000d210d7210 */ /* 0x000fe20007ffe0ff */
[----:B--2---:R-:W-:-:S04]  /*1250*/  IMAD.WIDE.U32 R22, R20, c[0x0][0x3d8], RZ ;  /* 0x0000f60014167a25 */ /* 0x004fc800078e00ff */
[----:B------:R-:W-:Y:S01]  /*1260*/  @P5 IADD3 R6, R6, 0x1, RZ ;  /* 0x0000000106065810 */ /* 0x000fe20007ffe0ff */
[----:B------:R-:W-:Y:S02]  /*1270*/  IMAD R20, R20, c[0x0][0x3dc], R23 ;  /* 0x0000f70014147a24 */ /* 0x000fe400078e0217 */
[----:B------:R-:W-:Y:S01]  /*1280*/  IMAD R23, R216, c[0x0][0x22c], RZ ;  /* 0x00008b00d8177a24 */ /* 0x000fe200078e02ff */
[----:B------:R-:W-:Y:S01]  /*1290*/  @!P3 IADD3 R6, -R6, RZ, RZ ;  /* 0x000000ff0606b210 */ /* 0x000fe20007ffe1ff */
[----:B------:R-:W-:Y:S01]  /*12a0*/  IMAD.WIDE.U32 R30, R30, UR6, RZ ;  /* 0x000000061e1e7c25 */ /* 0x000fe2000f8e00ff */
[----:B------:R-:W-:Y:S02]  /*12b0*/  @!P4 LOP3.LUT R6, RZ, c[0x0][0x1c8], RZ, 0x33, !PT ;  /* 0x00007200ff06ca12 */ /* 0x000fe400078e33ff */
[----:B------:R-:W-:Y:S01]  /*12c0*/  SEL R20, R20, RZ, P0 ;  /* 0x000000ff14147207 */ /* 0x000fe20000000000 */
[----:B------:R-:W-:Y:S01]  /*12d0*/  @!P2 IMAD R0, R182, c[0x0][0x1c0], R216 ;  /* 0x00007000b600aa24 */ /* 0x000fe200078e02d8 */
[----:B------:R-:W-:Y:S01]  /*12e0*/  IADD3 R11, R31, R11, RZ ;  /* 0x0000000b1f0b7210 */ /* 0x000fe20007ffe0ff */
[----:B------:R-:W-:Y:S01]  /*12f0*/  @P2 IMAD R24, R216, c[0x0][0x234], R21 ;  /* 0x00008d00d8182a24 */ /* 0x000fe200078e0215 */
[----:B------:R-:W-:Y:S01]  /*1300*/  SEL R21, R22, RZ, P0 ;  /* 0x000000ff16157207 */ /* 0x000fe20000000000 */
[----:B------:R-:W-:Y:S01]  /*1310*/  @P1 IMAD.IADD R13, R25, 0x1, R2 ;  /* 0x00000001190d1824 */ /* 0x000fe200078e0202 */
[----:B------:R-:W-:Y:S01]  /*1320*/  SHF.R.S32.HI R2, RZ, 0x1f, R9 ;  /* 0x0000001fff027819 */ /* 0x000fe20000011409 */
[----:B------:R-:W-:Y:S01]  /*1330*/  @!P2 IMAD R24, R0, c[0x0][0x214], RZ ;  /* 0x000085000018aa24 */ /* 0x000fe200078e02ff */
[----:B------:R-:W-:-:S02]  /*1340*/  SHF.R.S32.HI R22, RZ, 0x1f, R23 ;  /* 0x0000001fff167819 */ /* 0x000fc40000011417 */
        /* <DEDUP_REMOVED lines=9> */
.L_x_202:
[----:B------:R-:W-:-:S04]  /*13e0*/  IMAD R28, R182, c[0x0][0x1c0], R216 ;  /* 0x00007000b61c7a24 */ /* 0x000fc800078e02d8 */
[----:B------:R-:W-:Y:S02]  /*13f0*/  IMAD R28, R28, c[0x0][0x224], RZ ;  /* 0x000089001c1c7a24 */ /* 0x000fe400078e02ff */
.L_x_203:
[----:B------:R-:W-:Y:S01]  /*1400*/  IADD3 R32, P1, R180, R26, RZ ;  /* 0x0000001ab4207210 */ /* 0x000fe20007f3e0ff */
[----:B------:R-:W-:Y:S01]  /*1410*/  UIMAD UR12, UR12, UR4, URZ ;  /* 0x000000040c0c72a4 */ /* 0x000fe2000f8e023f */
[----:B------:R-:W-:Y:S01]  /*1420*/  SHF.R.S32.HI R181, RZ, 0x1f, R180 ;  /* 0x0000001fffb57819 */ /* 0x000fe200000114b4 */
[----:B------:R-:W-:Y:S01]  /*1430*/  IMAD R26, R15, c[0x0][0x370], RZ ;  /* 0x0000dc000f1a7a24 */ /* 0x000fe200078e02ff */
[----:B------:R-:W-:Y:S01]  /*1440*/  SHF.R.S32.HI R0, RZ, 0x1f, R178 ;  /* 0x0000001fff007819 */ /* 0x000fe200000114b2 */
[----:B------:R-:W-:Y:S01]  /*1450*/  USHF.L.U32 UR8, UR12, 0x6, URZ ;  /* 0x000000060c087899 */ /* 0x000fe2000800063f */
[----:B------:R-:W-:Y:S01]  /*1460*/  IADD3 R24, R17, R24, RZ ;  /* 0x0000001811187210 */ /* 0x000fe20007ffe0ff */
[----:B------:R-:W-:Y:S01]  /*1470*/  IMAD.X R33, R181, 0x1, R27, P1 ;  /* 0x00000001b5217824 */ /* 0x000fe200008e061b */
[----:B------:R-:W-:Y:S01]  /*1480*/  IADD3 R25, P1, R178, R17, RZ ;  /* 0x00000011b2197210 */ /* 0x000fe20007f3e0ff */
[----:B------:R-:W-:Y:S01]  /*1490*/  USHF.R.S32.HI UR5, URZ, 0x1f, UR8 ;  /* 0x0000001f3f057899 */ /* 0x000fe20008011408 */
[C---:B------:R-:W-:Y:S01]  /*14a0*/  IMAD R26, R17.reuse, c[0x0][0x374], R26 ;  /* 0x0000dd00111a7a24 */ /* 0x040fe200078e021a */
[----:B------:R-:W-:Y:S01]  /*14b0*/  IADD3 R23, P4, P3, R30, UR8, R23 ;  /* 0x000000081e177c10 */ /* 0x000fe2000fb9e017 */
[----:B------:R-:W-:Y:S01]  /*14c0*/  IMAD.WIDE.U32 R32, R17, c[0x0][0x370], R32 ;  /* 0x0000dc0011207a25 */ /* 0x000fe200078e0020 */
[----:B------:R-:W-:Y:S01]  /*14d0*/  IADD3.X R15, R0, R15, RZ, P1, !PT ;  /* 0x0000000f000f7210 */ /* 0x000fe20000ffe4ff */
[----:B------:R-:W-:Y:S01]  /*14e0*/  BSSY B1, `(.L_x_199) ;  /* 0x0000651000017945 */ /* 0x000fe20003800000 */
[----:B------:R-:W-:Y:S01]  /*14f0*/  IADD3.X R11, R11, UR5, R22, P4, P3 ;  /* 0x000000050b0b7c10 */ /* 0x000fe2000a7e6416 */
[----:B------:R-:W-:Y:S01]  /*1500*/  IMAD.IADD R33, R33, 0x1, R26 ;  /* 0x0000000121217824 */ /* 0x000fe200078e021a */
[----:B------:R-:W-:Y:S01]  /*1510*/  IADD3 R14, P2, P1, R21, R23, R14 ;  /* 0x00000017150e7210 */ /* 0x000fe2000795e00e */
        /* <DEDUP_REMOVED lines=21> */
[----:B------:R-:W-:Y:S01]  /*1670*/  IMAD R13, R178, c[0x0][0x374], R13 ;  /* 0x0000dd00b20d7a24 */ /* 0x000fe200078e020d */
        /* <DEDUP_REMOVED lines=22> */
[----:B------:R-:W-:Y:S01]  /*17e0*/  P2R R13, PR, RZ, 0x4 ;  /* 0x00000004ff0d7803 */ /* 0x000fe20000000000 */
[----:B------:R-:W-:Y:S02]  /*17f0*/  IMAD.MOV.U32 R197, RZ, RZ, R24 ;  /* 0x000000ffffc57224 */ /* 0x000fe400078e0018 */
[----:B------:R-:W-:Y:S01]  /*1800*/  IMAD.MOV.U32 R196, RZ, RZ, R25 ;  /* 0x000000ffffc47224 */ /* 0x000fe200078e0019 */
[----:B------:R-:W-:Y:S01]  /*1810*/  IADD3.X R19, R10, R19, R15, P0, !PT ;  /* 0x000000130a137210 */ /* 0x000fe200007fe40f */
[----:B------:R-:W-:Y:S01]  /*1820*/  IMAD R15, R4, c[0x0][0x1b8], RZ ;  /* 0x00006e00040f7a24 */ /* 0x000fe200078e02ff */
[----:B------:R-:W-:-:S03]  /*1830*/  IADD3 R10, R207, -R12, RZ ;  /* 0x8000000ccf0a7210 */ /* 0x000fc60007ffe0ff */
[----:B------:R-:W-:Y:S01]  /*1840*/  IMAD R15, R6, c[0x0][0x1bc], R15 ;  /* 0x00006f00060f7a24 */ /* 0x000fe200078e020f */
[----:B------:R-:W-:Y:S01]  /*1850*/  ISETP.NE.AND P1, PT, R10, 0x1, PT ;  /* 0x000000010a00780c */ /* 0x000fe20003f25270 */
[----:B------:R-:W-:Y:S01]  /*1860*/  IMAD.WIDE.U32 R18, R6, c[0x0][0x1b8], R18 ;  /* 0x00006e0006127a25 */ /* 0x000fe200078e0012 */
[----:B------:R1:W-:Y:S04]  /*1870*/  @P2 STS.128 [R183+0xa000], RZ ;  /* 0x00a000ffb7002388 */ /* 0x0003e80000000c00 */
[----:B------:R-:W-:Y:S01]  /*1880*/  IADD3 R15, R19, R15, RZ ;  /* 0x0000000f130f7210 */ /* 0x000fe20007ffe0ff */
        /* <DEDUP_REMOVED lines=15> */
.L_x_206:
[----:B------:R-:W-:Y:S05]  /*1980*/  BSYNC B0 ;  /* 0x0000000000007941 */ /* 0x000fea0003800000 */
.L_x_205:
        /* <DEDUP_REMOVED lines=8> */
[----:B---3--:R-:W-:Y:S02]  /*1a10*/  IADD3 R17, P0, R178, 0x20, RZ ;  /* 0x00000020b2117810 */ /* 0x008fe40007f1e0ff */
        /* <DEDUP_REMOVED lines=12> */
.L_x_208:
[----:B------:R-:W-:Y:S05]  /*1ae0*/  BSYNC B0 ;  /* 0x0000000000007941 */ /* 0x000fea0003800000 */
.L_x_207:
        /* <DEDUP_REMOVED lines=21> */
.L_x_210:
[----:B------:R-:W-:Y:S05]  /*1c40*/  BSYNC B0 ;  /* 0x0000000000007941 */ /* 0x000fea0003800000 */
.L_x_209:
        /* <DEDUP_REMOVED lines=21> */
.L_x_212:
[----:B------:R-:W-:Y:S05]  /*1da0*/  BSYNC B0 ;  /* 0x0000000000007941 */ /* 0x000fea0003800000 */
.L_x_211:
        /* <DEDUP_REMOVED lines=13> */
.L_x_214:
[----:B------:R-:W-:Y:S05]  /*1e80*/  BSYNC B0 ;  /* 0x0000000000007941 */ /* 0x000fea0003800000 */
.L_x_213:
[----:B------:R-:W-:Y:S01]  /*1e90*/  ISETP.GE.AND P2, PT, R10, R11, PT ;  /* 0x0000000b0a00720c */ /* 0x000fe20003f46270 */
[----:B------:R-:W-:-:S12]  /*1ea0*/  BSSY B0, `(.L_x_215) ;  /* 0x000000e000007945 */ /* 0x000fd80003800000 */
[----:B------:R1:W-:Y:S01]  /*1eb0*/  @P2 STS.128 [R183+0x5000], RZ ;  /* 0x005000ffb7002388 */ /* 0x0003e20000000c00 */
[----:B------:R-:W-:Y:S05]  /*1ec0*/  @P2 BRA `(.L_x_216) ;  /* 0x000000b000002947 */ /* 0x000fea0003800000 */
[----:B------:R-:W-:-:S13]  /*1ed0*/  ISETP.GE.AND P0, PT, R180, c[0x0][0x220], PT ;  /* 0x00008800b4007a0c */ /* 0x000fda0003f06270 */
[----:B------:R1:W-:Y:S01]  /*1ee0*/  @P0 STS.128 [R183+0x5000], RZ ;  /* 0x005000ffb7000388 */ /* 0x0003e20000000c00 */
[----:B------:R-:W-:Y:S05]  /*1ef0*/  @P0 BRA `(.L_x_216) ;  /* 0x0000008000000947 */ /* 0x000fea0003800000 */
[----:B---3--:R-:W-:Y:S02]  /*1f00*/  IMAD.MOV.U32 R17, RZ, RZ, c[0x0][0x370] ;  /* 0x0000dc00ff117624 */ /* 0x008fe400078e00ff */
[----:B------:R-:W-:-:S03]  /*1f10*/  IMAD.MOV.U32 R15, RZ, RZ, c[0x0][0x374] ;  /* 0x0000dd00ff0f7624 */ /* 0x000fc600078e00ff */
[----:B------:R-:W-:-:S04]  /*1f20*/  LEA R14, P0, R17, R218, 0x6 ;  /* 0x000000da110e7211 */ /* 0x000fc800078030ff */
[----:B------:R-:W-:-:S05]  /*1f30*/  LEA.HI.X R15, R17, R219, R15, 0x6, P0 ;  /* 0x000000db110f7211 */ /* 0x000fca00000f340f */
[----:B------:R-:W-:Y:S01]  /*1f40*/  @!PT LDS RZ, [RZ] ;  /* 0x00000000fffff984 */ /* 0x000fe20000000800 */
[----:B------:R-:W-:Y:S01]  /*1f50*/  @!PT LDS RZ, [RZ] ;  /* 0x00000000fffff984 */ /* 0x000fe20000000800 */
[----:B------:R-:W-:Y:S01]  /*1f60*/  @!PT LDS RZ, [RZ] ;  /* 0x00000000fffff984 */ /* 0x000fe20000000800 */
[----:B------:R3:W-:Y:S04]  /*1f70*/  LDGSTS.E.BYPASS.LTC128B.128 [R183+0x5000], [R14.64] ;  /* 0x050000000eb77fae */ /* 0x0007e8000b901d54 */
.L_x_216:
[----:B------:R-:W-:Y:S05]  /*1f80*/  BSYNC B0 ;  /* 0x0000000000007941 */ /* 0x000fea0003800000 */
.L_x_215:
        /* <DEDUP_REMOVED lines=19> */
.L_x_218:
[----:B------:R-:W-:Y:S05]  /*20c0*/  BSYNC B0 ;  /* 0x0000000000007941 */ /* 0x000fea0003800000 */
.L_x_217:
        /* <DEDUP_REMOVED lines=20> */
.L_x_220:
[----:B------:R-:W-:Y:S05]  /*2210*/  BSYNC B0 ;  /* 0x0000000000007941 */ /* 0x000fea0003800000 */
.L_x_219:
[C---:B------:R-:W-:Y:S01]  /*2220*/  IADD3 R10, R174.reuse, 0x28, RZ ;  /* 0x00000028ae0a7810 */ /* 0x040fe20007ffe0ff */
[----:B------:R-:W-:Y:S01]  /*2230*/  IMAD.SHL.U32 R12, R174, 0x4, RZ ;  /* 0x00000004ae0c7824 */ /* 0x000fe200078e00ff */
[----:B------:R-:W-:Y:S01]  /*2240*/  ISETP.NE.AND P3, PT, R13, RZ, PT ;  /* 0x000000ff0d00720c */ /* 0x000fe20003f65270 */
[----:B------:R-:W-:Y:S01]  /*2250*/  IMAD.MOV.U32 R204, RZ, RZ, 0x7f800000 ;  /* 0x7f800000ffcc7424 */ /* 0x000fe200078e00ff */
[----:B------:R-:W-:Y:S02]  /*2260*/  ISETP.GE.AND P2, PT, R10, R11, PT ;  /* 0x0000000b0a00720c */ /* 0x000fe40003f46270 */
[----:B------:R-:W-:Y:S01]  /*2270*/  SHF.R.S32.HI R13, RZ, 0x1f, R10 ;  /* 0x0000001fff0d7819 */ /* 0x000fe2000001140a */
[----:B------:R-:W-:Y:S01]  /*2280*/  IMAD.MOV.U32 R203, RZ, RZ, 0x7f800000 ;  /* 0x7f800000ffcb7424 */ /* 0x000fe200078e00ff */
[----:B---3--:R-:W-:-:S09]  /*2290*/  SHF.L.U64.HI R15, R174, 0x2, R179 ;  /* 0x00000002ae0f7819 */ /* 0x008fd200000102b3 */
        /* <DEDUP_REMOVED lines=32> */
[----:B---3--:R-:W-:-:S04]  /*24a0*/  IMAD.WIDE.U32 R12, R178, c[0x0][0x198], R6 ;  /* 0x00006600b20c7a25 */ /* 0x008fc800078e0006 */
        /* <DEDUP_REMOVED lines=8> */
.L_x_222:
[----:B------:R-:W-:Y:S05]  /*2530*/  BSYNC B0 ;  /* 0x0000000000007941 */ /* 0x000fea0003800000 */
.L_x_221:
        /* <DEDUP_REMOVED lines=9> */
[----:B---3--:R-:W-:-:S04]  /*25d0*/  IMAD.WIDE.U32 R12, R4, c[0x0][0x198], R6 ;  /* 0x00006600040c7a25 */ /* 0x008fc800078e0006 */
        /* <DEDUP_REMOVED lines=9> */
.L_x_224:
[----:B------:R-:W-:Y:S05]  /*2670*/  BSYNC B0 ;  /* 0x0000000000007941 */ /* 0x000fea0003800000 */
.L_x_223:
        /* <DEDUP_REMOVED lines=19> */
.L_x_226:
[----:B------:R-:W-:Y:S05]  /*27b0*/  BSYNC B0 ;  /* 0x0000000000007941 */ /* 0x000fea0003800000 */
.L_x_225:
        /* <DEDUP_REMOVED lines=10> */
[----:B---3--:R-:W-:Y:S01]  /*2860*/  IMAD R11, R0, c[0x0][0x198], RZ ;  /* 0x00006600000b7a24 */ /* 0x008fe200078e02ff */
        /* <DEDUP_REMOVED lines=8> */
.L_x_228:
[----:B------:R-:W-:Y:S05]  /*28f0*/  BSYNC B0 ;  /* 0x0000000000007941 */ /* 0x000fea0003800000 */
.L_x_227:
[----:B------:R-:W0:Y:S01]  /*2900*/  LDGDEPBAR ;  /* 0x00000000000079af */ /* 0x000e220000000000 */
[----:B------:R-:W-:-:S04]  /*2910*/  ISETP.NE.U32.AND P4, PT, RZ, c[0x0][0x318], PT ;  /* 0x0000c600ff007a0c */ /* 0x000fc80003f85070 */
[----:B------:R-:W-:-:S13]  /*2920*/  ISETP.NE.AND.EX P4, PT, RZ, c[0x0][0x31c], PT, P4 ;  /* 0x0000c700ff007a0c */ /* 0x000fda0003f85340 */
[----:B------:R-:W-:-:S04]  /*2930*/  @P4 IMAD R5, R5, c[0x0][0x320], RZ ;  /* 0x0000c80005054a24 */ /* 0x000fc800078e02ff */
[----:B------:R-:W-:Y:S01]  /*2940*/  @P4 IMAD R0, R182, c[0x0][0x324], R5 ;  /* 0x0000c900b6004a24 */ /* 0x000fe200078e0205 */
[----:B------:R-:W-:-:S04]  /*2950*/  DEPBAR.LE SB0, 0x1 ;  /* 0x000080400000791a */ /* 0x000fc80000000000 */
[----:B------:R-:W-:Y:S01]  /*2960*/  BAR.SYNC.DEFER_BLOCKING 0x0 ;  /* 0x0000000000007b1d */ /* 0x000fe20000010000 */
[----:B------:R-:W-:-:S04]  /*2970*/  @P4 IMAD.WIDE.U32 R4, R182, c[0x0][0x320], R216 ;  /* 0x0000c800b6044a25 */ /* 0x000fc800078e00d8 */
[----:B------:R-:W-:Y:S01]  /*2980*/  @P4 IMAD.IADD R0, R5, 0x1, R0 ;  /* 0x0000000105004824 */ /* 0x000fe200078e0200 */
[----:B---3--:R-:W-:-:S04]  /*2990*/  @P4 LEA R10, P0, R4, c[0x0][0x318], 0x2 ;  /* 0x0000c600040a4a11 */ /* 0x008fc800078010ff */
[----:B------:R-:W-:-:S05]  /*29a0*/  @P4 LEA.HI.X R11, R4, c[0x0][0x31c], R0, 0x2, P0 ;  /* 0x0000c700040b4a11 */ /* 0x000fca00000f1400 */
[----:B------:R-:W3:Y:S01]  /*29b0*/  @P4 LDG.E R0, [R10.64] ;  /* 0x000000140a004981 */ /* 0x000ee2000c1e1900 */
[----:B------:R-:W-:Y:S01]  /*29c0*/  USHF.L.U32 UR17, UR12, 0x4, URZ ;  /* 0x000000040c117899 */ /* 0x000fe2000800063f */
[----:B------:R-:W-:Y:S01]  /*29d0*/  IADD3 R4, R9, 0x80, RZ ;  /* 0x0000008009047810 */ /* 0x000fe20007ffe0ff */
[----:B------:R-:W-:Y:S01]  /*29e0*/  USHF.L.U32 UR18, UR12, 0x3, URZ ;  /* 0x000000030c127899 */ /* 0x000fe2000800063f */
[----:B------:R-:W1:Y:S01]  /*29f0*/  S2R R5, SR_TID.X ;  /* 0x0000000000057919 */ /* 0x000e620000002100 */
[----:B------:R-:W-:Y:S01]  /*2a00*/  UIADD3 UR11, UR17, 0x20, URZ ;  /* 0x00000020110b7890 */ /* 0x000fe2000fffe03f */
[----:B------:R-:W-:Y:S01]  /*2a10*/  IMAD.MOV.U32 R201, RZ, RZ, RZ ;  /* 0x000000ffffc97224 */ /* 0x000fe200078e00ff */
[----:B------:R-:W-:Y:S01]  /*2a20*/  ISETP.GE.AND P2, PT, R4, R209, PT ;  /* 0x000000d10400720c */ /* 0x000fe20003f46270 */
[----:B------:R2:W4:Y:S01]  /*2a30*/  LDSM.16.M88.4 R128, [R167+0xa000] ;  /* 0x00a00000a780783b */ /* 0x0005220000000200 */
[----:B------:R-:W-:Y:S01]  /*2a40*/  UIADD3 UR10, UR18, UR11, URZ ;  /* 0x0000000b120a7290 */ /* 0x000fe2000fffe03f */
[----:B------:R-:W-:Y:S01]  /*2a50*/  IMAD R9, R184, 0x80, R173 ;  /* 0x00000080b8097824 */ /* 0x000fe200078e02ad */
[----:B------:R-:W-:Y:S01]  /*2a60*/  CS2R R94, SRZ ;  /* 0x00000000005e7805 */ /* 0x000fe2000001ff00 */
[----:B------:R2:W2:Y:S01]  /*2a70*/  LDSM.16.M88.4 R132, [R167+0xa800] ;  /* 0x00a80000a784783b */ /* 0x0004a20000000200 */
[----:B------:R-:W-:Y:S01]  /*2a80*/  IMAD.MOV.U32 R163, RZ, RZ, 0x20 ;  /* 0x00000020ffa37424 */ /* 0x000fe200078e00ff */
[----:B------:R-:W-:Y:S01]  /*2a90*/  UIADD3 UR9, UR18, UR10, URZ ;  /* 0x0000000a12097290 */ /* 0x000fe2000fffe03f */
[----:B------:R-:W-:Y:S01]  /*2aa0*/  IADD3 R194, -R194, R174, -R9 ;  /* 0x000000aec2c27210 */ /* 0x000fe20007ffe909 */
[----:B------:R2:W2:Y:S01]  /*2ab0*/  LDSM.16.M88.4 R136, [R161+0xa000] ;  /* 0x00a00000a188783b */ /* 0x0004a20000000200 */
[----:B------:R-:W-:Y:S01]  /*2ac0*/  IMAD.MOV.U32 R171, RZ, RZ, 0x40 ;  /* 0x00000040ffab7424 */ /* 0x000fe200078e00ff */
[----:B------:R-:W-:Y:S01]  /*2ad0*/  UIADD3 UR7, UR18, UR9, URZ ;  /* 0x0000000912077290 */ /* 0x000fe2000fffe03f */
[----:B------:R-:W-:Y:S01]  /*2ae0*/  IMAD.SHL.U32 R162, R170, 0x2, RZ ;  /* 0x00000002aaa27824 */ /* 0x000fe200078e00ff */
[----:B------:R2:W2:Y:S01]  /*2af0*/  LDSM.16.M88.4 R140, [R161+0xa800] ;  /* 0x00a80000a18c783b */ /* 0x0004a20000000200 */
[----:B------:R-:W-:Y:S01]  /*2b00*/  IMAD.MOV.U32 R200, RZ, RZ, R206 ;  /* 0x000000ffffc87224 */ /* 0x000fe200078e00ce */
[----:B------:R-:W-:Y:S01]  /*2b10*/  UIADD3 UR6, UR18, UR7, URZ ;  /* 0x0000000712067290 */ /* 0x000fe2000fffe03f */
[----:B------:R-:W-:Y:S01]  /*2b20*/  CS2R R92, SRZ ;  /* 0x00000000005c7805 */ /* 0x000fe2000001ff00 */
[----:B------:R2:W2:Y:S01]  /*2b30*/  LDSM.16.M88.4 R144, [R160+0xa000] ;  /* 0x00a00000a090783b */ /* 0x0004a20000000200 */
[----:B------:R-:W-:Y:S01]  /*2b40*/  CS2R R98, SRZ ;  /* 0x0000000000627805 */ /* 0x000fe2000001ff00 */
[----:B------:R-:W-:Y:S01]  /*2b50*/  CS2R R96, SRZ ;  /* 0x0000000000607805 */ /* 0x000fe2000001ff00 */
[----:B------:R-:W-:Y:S01]  /*2b60*/  CS2R R90, SRZ ;  /* 0x00000000005a7805 */ /* 0x000fe2000001ff00 */
[----:B-1----:R-:W-:Y:S01]  /*2b70*/  SHF.R.S32.HI R2, RZ, 0x1f, R5 ;  /* 0x0000001fff027819 */ /* 0x002fe20000011405 */
[----:B------:R1:W1:Y:S01]  /*2b80*/  LDSM.16.M88.4 R148, [R160+0xa800] ;  /* 0x00a80000a094783b */ /* 0x0002620000000200 */
[----:B------:R-:W-:Y:S01]  /*2b90*/  CS2R R88, SRZ ;  /* 0x0000000000587805 */ /* 0x000fe2000001ff00 */
[----:B------:R-:W-:Y:S01]  /*2ba0*/  CS2R R86, SRZ ;  /* 0x0000000000567805 */ /* 0x000fe2000001ff00 */
[----:B------:R-:W-:Y:S01]  /*2bb0*/  LEA.HI R2, R2, R5, RZ, 0x4 ;  /* 0x0000000502027211 */ /* 0x000fe200078f20ff */
[----:B------:R1:W1:Y:S01]  /*2bc0*/  LDSM.16.M88.4 R152, [R3+0xa000] ;  /* 0x00a000000398783b */ /* 0x0002620000000200 */
[----:B------:R-:W-:Y:S01]  /*2bd0*/  CS2R R84, SRZ ;  /* 0x0000000000547805 */ /* 0x000fe2000001ff00 */
[----:B------:R-:W-:Y:S01]  /*2be0*/  CS2R R78, SRZ ;  /* 0x00000000004e7805 */ /* 0x000fe2000001ff00 */
[----:B------:R-:W-:Y:S01]  /*2bf0*/  LOP3.LUT R2, R2, 0xfffffff0, RZ, 0xc0, !PT ;  /* 0xfffffff002027812 */ /* 0x000fe200078ec0ff */
[----:B------:R1:W1:Y:S01]  /*2c00*/  LDSM.16.M88.4 R156, [R3+0xa800] ;  /* 0x00a80000039c783b */ /* 0x0002620000000200 */
[----:B------:R-:W-:Y:S01]  /*2c10*/  CS2R R76, SRZ ;  /* 0x00000000004c7805 */ /* 0x000fe2000001ff00 */
[----:B------:R-:W-:Y:S01]  /*2c20*/  CS2R R82, SRZ ;  /* 0x0000000000527805 */ /* 0x000fe2000001ff00 */
[----:B------:R-:W-:Y:S01]  /*2c30*/  CS2R R80, SRZ ;  /* 0x0000000000507805 */ /* 0x000fe2000001ff00 */
[----:B------:R-:W-:Y:S01]  /*2c40*/  IMAD.IADD R2, R5, 0x1, -R2 ;  /* 0x0000000105027824 */ /* 0x000fe200078e0a02 */
[----:B------:R-:W-:Y:S01]  /*2c50*/  CS2R R74, SRZ ;  /* 0x00000000004a7805 */ /* 0x000fe2000001ff00 */
[----:B------:R-:W3:Y:S01]  /*2c60*/  @P4 MUFU.RCP R5, c[0x0][0x238] ;  /* 0x00008e0000054b08 */ /* 0x000ee20000001000 */
[----:B------:R-:W-:Y:S01]  /*2c70*/  CS2R R72, SRZ ;  /* 0x0000000000487805 */ /* 0x000fe2000001ff00 */
[----:B------:R-:W-:Y:S01]  /*2c80*/  CS2R R70, SRZ ;  /* 0x0000000000467805 */ /* 0x000fe2000001ff00 */
[----:B------:R-:W-:Y:S01]  /*2c90*/  SHF.R.S32.HI R7, RZ, 0x1f, R2 ;  /* 0x0000001fff077819 */ /* 0x000fe20000011402 */
        /* <DEDUP_REMOVED lines=17> */
[C---:B------:R-:W-:Y:S01]  /*2db0*/  LOP3.LUT P0, RZ, R7.reuse, 0x2, RZ, 0xc0, !PT ;  /* 0x0000000207ff7812 */ /* 0x040fe2000780c0ff */
[----:B------:R-:W-:Y:S01]  /*2dc0*/  CS2R R40, SRZ ;  /* 0x0000000000287805 */ /* 0x000fe2000001ff00 */
[----:B------:R-:W-:Y:S01]  /*2dd0*/  LOP3.LUT P3, RZ, R7, 0x4, RZ, 0xc0, !PT ;  /* 0x0000000407ff7812 */ /* 0x000fe2000786c0ff */
[----:B------:R-:W-:Y:S01]  /*2de0*/  CS2R R38, SRZ ;  /* 0x0000000000267805 */ /* 0x000fe2000001ff00 */
[----:B------:R-:W-:Y:S01]  /*2df0*/  SEL R163, R163, 0xffffffe0, !P0 ;  /* 0xffffffe0a3a37807 */ /* 0x000fe20004000000 */
[----:B------:R-:W-:Y:S01]  /*2e00*/  CS2R R36, SRZ ;  /* 0x0000000000247805 */ /* 0x000fe2000001ff00 */
[----:B------:R-:W-:Y:S01]  /*2e10*/  IMAD.IADD R194, R194, 0x1, R209 ;  /* 0x00000001c2c27824 */ /* 0x000fe200078e02d1 */
[----:B------:R-:W-:Y:S01]  /*2e20*/  SEL R171, R171, 0xffffffc0, !P3 ;  /* 0xffffffc0abab7807 */ /* 0x000fe20005800000 */
[C---:B------:R-:W-:Y:S01]  /*2e30*/  IMAD.SHL.U32 R213, R174.reuse, 0x4, RZ ;  /* 0x00000004aed57824 */ /* 0x040fe200078e00ff */
[----:B------:R-:W-:Y:S01]  /*2e40*/  SHF.L.U64.HI R212, R174, 0x2, R179 ;  /* 0x00000002aed47819 */ /* 0x000fe200000102b3 */
[----:B------:R-:W-:Y:S01]  /*2e50*/  IMAD.MOV.U32 R214, RZ, RZ, 0x40 ;  /* 0x00000040ffd67424 */ /* 0x000fe200078e00ff */
[----:B------:R-:W-:Y:S01]  /*2e60*/  UIMAD UR16, UR12, 0x18, URZ ;  /* 0x000000180c1078a4 */ /* 0x000fe2000f8e023f */
[----:B------:R-:W-:Y:S01]  /*2e70*/  IMAD.IADD R2, R163, 0x1, R162 ;  /* 0x00000001a3027824 */ /* 0x000fe200078e02a2 */
[----:B------:R-:W-:-:S02]  /*2e80*/  USHF.L.U32 UR15, UR12, 0x5, URZ ;  /* 0x000000050c0f7899 */ /* 0x000fc4000800063f */
[----:B------:R-:W-:Y:S02]  /*2e90*/  UIMAD UR14, UR12, 0x28, URZ ;  /* 0x000000280c0e78a4 */ /* 0x000fe4000f8e023f */
[----:B------:R-:W-:Y:S02]  /*2ea0*/  UIMAD UR13, UR12, 0x30, URZ ;  /* 0x000000300c0d78a4 */ /* 0x000fe4000f8e023f */
[----:B------:R-:W-:Y:S02]  /*2eb0*/  UIADD3 UR8, -UR8, URZ, URZ ;  /* 0x0000003f08087290 */ /* 0x000fe4000fffe13f */
[----:B------:R-:W-:Y:S02]  /*2ec0*/  UIMAD UR12, UR12, 0x38, URZ ;  /* 0x000000380c0c78a4 */ /* 0x000fe4000f8e023f */
[----:B------:R-:W-:Y:S01]  /*2ed0*/  UIADD3 UR5, UR18, UR6, URZ ;  /* 0x0000000612057290 */ /* 0x000fe2000fffe03f */
[----:B---3--:R-:W-:Y:S01]  /*2ee0*/  @P4 FMUL.FTZ R201, R0, R5 ;  /* 0x0000000500c94220 */ /* 0x008fe20000410000 */
[----:B------:R-:W-:-:S02]  /*2ef0*/  IADD3 R0, R169, 0x1000, RZ ;  /* 0x00001000a9007810 */ /* 0x000fc40007ffe0ff */
[----:B------:R-:W-:Y:S02]  /*2f00*/  IADD3 R5, R170, 0x1000, RZ ;  /* 0x00001000aa057810 */ /* 0x000fe40007ffe0ff */
[----:B------:R-:W-:Y:S01]  /*2f10*/  SEL R165, R0, R169, !P1 ;  /* 0x000000a900a57207 */ /* 0x000fe20004800000 */
[----:B------:R-:W-:Y:S01]  /*2f20*/  IMAD.IADD R0, R168, 0x1, R163 ;  /* 0x00000001a8007824 */ /* 0x000fe200078e02a3 */
[----:B------:R-:W-:-:S03]  /*2f30*/  SEL R164, R5, R170, !P1 ;  /* 0x000000aa05a47207 */ /* 0x000fc60004800000 */
[----:B------:R-:W-:Y:S02]  /*2f40*/  IMAD.SHL.U32 R165, R165, 0x2, RZ ;  /* 0x00000002a5a57824 */ /* 0x000fe400078e00ff */
[----:B-12-4-:R-:W-:-:S04]  /*2f50*/  IMAD.SHL.U32 R164, R164, 0x2, RZ ;  /* 0x00000002a4a47824 */ /* 0x016fc800078e00ff */
.L_x_231:
[----:B------:R-:W0:Y:S01]  /*2f60*/  LDGDEPBAR ;  /* 0x00000000000079af */ /* 0x000e220000000000 */
[----:B------:R-:W-:Y:S02]  /*2f70*/  IADD3 R172, R164, R163, RZ ;  /* 0x000000a3a4ac7210 */ /* 0x000fe40007ffe0ff */
[C---:B------:R-:W-:Y:S02]  /*2f80*/  LEA R215, R207.reuse, R194, 0x6 ;  /* 0x000000c2cfd77211 */ /* 0x040fe400078e30ff */
[----:B------:R-:W-:Y:S02]  /*2f90*/  ISETP.GE.AND P6, PT, R207, 0x1, PT ;  /* 0x00000001cf00780c */ /* 0x000fe40003fc6270 */
[C---:B------:R-:W-:Y:S02]  /*2fa0*/  IADD3 R249, R215.reuse, 0x8, RZ ;  /* 0x00000008d7f97810 */ /* 0x040fe40007ffe0ff */
[----:B------:R-:W-:Y:S02]  /*2fb0*/  IADD3 R232, R215, 0x20, RZ ;  /* 0x00000020d7e87810 */ /* 0x000fe40007ffe0ff */
[----:B------:R-:W-:Y:S02]  /*2fc0*/  ISETP.GE.AND P1, PT, R249, RZ, PT ;  /* 0x000000fff900720c */ /* 0x000fe40003f26270 */
[C---:B------:R-:W-:Y:S02]  /*2fd0*/  IADD3 R228, R215.reuse, 0x28, RZ ;  /* 0x00000028d7e47810 */ /* 0x040fe40007ffe0ff */
[C---:B------:R-:W-:Y:S02]  /*2fe0*/  IADD3 R238, R215.reuse, -0x1, RZ ;  /* 0xffffffffd7ee7810 */ /* 0x040fe40007ffe0ff */
[----:B------:R-:W-:Y:S02]  /*2ff0*/  IABS R224, R215 ;  /* 0x000000d700e07213 */ /* 0x000fe40000000000 */
[----:B------:R-:W-:Y:S02]  /*3000*/  ISETP.GE.AND P0, PT, R238, RZ, PT ;  /* 0x000000ffee00720c */ /* 0x000fe40003f06270 */
[C---:B------:R-:W-:Y:S01]  /*3010*/  IADD3 R246, R215.reuse, 0x18, RZ ;  /* 0x00000018d7f67810 */ /* 0x040fe20007ffe0ff */
[----:B------:R1:W-:Y:S01]  /*3020*/  I2F R236, R224 ;  /* 0x000000e000ec7306 */ /* 0x0003e20000201400 */
[C---:B------:R-:W-:Y:S02]  /*3030*/  IADD3 R250, R215.reuse, 0x7, RZ ;  /* 0x00000007d7fa7810 */ /* 0x040fe40007ffe0ff */
[C---:B------:R-:W-:Y:S02]  /*3040*/  @!P1 IADD3 R249, -R215.reuse, -0x8, RZ ;  /* 0xfffffff8d7f99810 */ /* 0x040fe40007ffe1ff */
[----:B------:R-:W-:Y:S02]  /*3050*/  ISETP.GE.AND P1, PT, R232, RZ, PT ;  /* 0x000000ffe800720c */ /* 0x000fe40003f26270 */
[C---:B------:R-:W-:Y:S02]  /*3060*/  IADD3 R240, R215.reuse, -0x8, RZ ;  /* 0xfffffff8d7f07810 */ /* 0x040fe40007ffe0ff */
[C---:B------:R-:W-:Y:S01]  /*3070*/  IADD3 R234, R215.reuse, 0x1f, RZ ;  /* 0x0000001fd7ea7810 */ /* 0x040fe20007ffe0ff */
[----:B------:R-:W-:Y:S01]  /*3080*/  I2F R249, R249 ;  /* 0x000000f900f97306 */ /* 0x000fe20000201400 */
[C---:B------:R-:W-:Y:S02]  /*3090*/  @!P0 IADD3 R238, -R215.reuse, 0x1, RZ ;  /* 0x00000001d7ee8810 */ /* 0x040fe40007ffe1ff */
[----:B------:R-:W-:Y:S02]  /*30a0*/  ISETP.GE.AND P0, PT, R250, RZ, PT ;  /* 0x000000fffa00720c */ /* 0x000fe40003f06270 */
[C---:B------:R-:W-:Y:S02]  /*30b0*/  IADD3 R230, R215.reuse, 0x27, RZ ;  /* 0x00000027d7e67810 */ /* 0x040fe40007ffe0ff */
[C---:B------:R-:W-:Y:S02]  /*30c0*/  IADD3 R248, R215.reuse, 0x17, RZ ;  /* 0x00000017d7f87810 */ /* 0x040fe40007ffe0ff */
[C---:B------:R-:W-:Y:S01]  /*30d0*/  @!P1 IADD3 R232, -R215.reuse, -0x20, RZ ;  /* 0xffffffe0d7e89810 */ /* 0x040fe20007ffe1ff */
[----:B------:R-:W2:Y:S01]  /*30e0*/  I2F R238, R238 ;  /* 0x000000ee00ee7306 */ /* 0x000ea20000201400 */
[----:B------:R-:W-:Y:S02]  /*30f0*/  ISETP.GE.AND P1, PT, R228, RZ, PT ;  /* 0x000000ffe400720c */ /* 0x000fe40003f26270 */
[C---:B------:R-:W-:Y:S02]  /*3100*/  IADD3 R242, R215.reuse, -0x9, RZ ;  /* 0xfffffff7d7f27810 */ /* 0x040fe40007ffe0ff */
[C---:B-1----:R-:W-:Y:S02]  /*3110*/  IADD3 R224, R215.reuse, -0x10, RZ ;  /* 0xfffffff0d7e07810 */ /* 0x042fe40007ffe0ff */
[C---:B------:R-:W-:Y:S02]  /*3120*/  @!P0 IADD3 R250, -R215.reuse, -0x7, RZ ;  /* 0xfffffff9d7fa8810 */ /* 0x040fe40007ffe1ff */
[----:B------:R-:W-:Y:S01]  /*3130*/  ISETP.GE.AND P0, PT, R234, RZ, PT ;  /* 0x000000ffea00720c */ /* 0x000fe20003f06270 */
[----:B------:R-:W-:Y:S01]  /*3140*/  I2F R232, R232 ;  /* 0x000000e800e87306 */ /* 0x000fe20000201400 */
[C---:B------:R-:W-:Y:S02]  /*3150*/  IADD3 R252, R215.reuse, 0x10, RZ ;  /* 0x00000010d7fc7810 */ /* 0x040fe40007ffe0ff */
[C---:B------:R-:W-:Y:S02]  /*3160*/  IADD3 R225, R215.reuse, -0x11, RZ ;  /* 0xffffffefd7e17810 */ /* 0x040fe40007ffe0ff */
[C---:B------:R-:W-:Y:S02]  /*3170*/  @!P1 IADD3 R228, -R215.reuse, -0x28, RZ ;  /* 0xffffffd8d7e49810 */ /* 0x040fe40007ffe1ff */
[----:B------:R-:W-:Y:S02]  /*3180*/  ISETP.GE.AND P1, PT, R246, RZ, PT ;  /* 0x000000fff600720c */ /* 0x000fe40003f26270 */
[C---:B------:R-:W-:Y:S01]  /*3190*/  IADD3 R226, R215.reuse, -0x18, RZ ;  /* 0xffffffe8d7e27810 */ /* 0x040fe20007ffe0ff */
[----:B------:R-:W1:Y:S01]  /*31a0*/  I2F R250, R250 ;  /* 0x000000fa00fa7306 */ /* 0x000e620000201400 */
[C---:B------:R-:W-:Y:S02]  /*31b0*/  IADD3 R227, R215.reuse, 0xf, RZ ;  /* 0x0000000fd7e37810 */ /* 0x040fe40007ffe0ff */
[C---:B------:R-:W-:Y:S02]  /*31c0*/  @!P0 IADD3 R234, -R215.reuse, -0x1f, RZ ;  /* 0xffffffe1d7ea8810 */ /* 0x040fe40007ffe1ff */
[----:B------:R-:W-:Y:S02]  /*31d0*/  ISETP.GE.AND P0, PT, R230, RZ, PT ;  /* 0x000000ffe600720c */ /* 0x000fe40003f06270 */
[----:B------:R-:W-:Y:S03]  /*31e0*/  ISETP.GE.AND P4, PT, R226, RZ, PT ;  /* 0x000000ffe200720c */ /* 0x000fe60003f86270 */
[C---:B------:R-:W-:Y:S01]  /*31f0*/  @!P1 IADD3 R246, -R215.reuse, -0x18, RZ ;  /* 0xffffffe8d7f69810 */ /* 0x040fe20007ffe1ff */
[----:B------:R-:W-:Y:S01]  /*3200*/  I2F R234, R234 ;  /* 0x000000ea00ea7306 */ /* 0x000fe20000201400 */
[----:B------:R-:W-:Y:S06]  /*3210*/  ISETP.GE.AND P1, PT, R240, RZ, PT ;  /* 0x000000fff000720c */ /* 0x000fec0003f26270 */
[C---:B------:R-:W-:Y:S02]  /*3220*/  @!P0 IADD3 R230, -R215.reuse, -0x27, RZ ;  /* 0xffffffd9d7e68810 */ /* 0x040fe40007ffe1ff */
[----:B------:R-:W-:Y:S01]  /*3230*/  ISETP.GE.AND P0, PT, R248, RZ, PT ;  /* 0x000000fff800720c */ /* 0x000fe20003f06270 */
[----:B------:R-:W-:Y:S01]  /*3240*/  I2F R246, R246 ;  /* 0x000000f600f67306 */ /* 0x000fe20000201400 */
[C---:B------:R-:W-:Y:S03]  /*3250*/  @!P4 IADD3 R226, -R215.reuse, 0x18, RZ ;  /* 0x00000018d7e2c810 */ /* 0x040fe60007ffe1ff */
[C---:B------:R-:W-:Y:S02]  /*3260*/  @!P1 IADD3 R240, -R215.reuse, 0x8, RZ ;  /* 0x00000008d7f09810 */ /* 0x040fe40007ffe1ff */
[----:B------:R-:W-:Y:S04]  /*3270*/  ISETP.GE.AND P1, PT, R224, RZ, PT ;  /* 0x000000ffe000720c */ /* 0x000fe80003f26270 */
[----:B------:R-:W3:Y:S02]  /*3280*/  I2F R230, R230 ;  /* 0x000000e600e67306 */ /* 0x000ee40000201400 */
[C---:B------:R-:W-:Y:S02]  /*3290*/  @!P0 IADD3 R248, -R215.reuse, -0x17, RZ ;  /* 0xffffffe9d7f88810 */ /* 0x040fe40007ffe1ff */
[----:B------:R-:W-:Y:S05]  /*32a0*/  ISETP.GE.AND P0, PT, R242, RZ, PT ;  /* 0x000000fff200720c */ /* 0x000fea0003f06270 */
[C---:B------:R-:W-:Y:S01]  /*32b0*/  @!P1 IADD3 R224, -R215.reuse, 0x10, RZ ;  /* 0x00000010d7e09810 */ /* 0x040fe20007ffe1ff */
[----:B------:R-:W-:Y:S01]  /*32c0*/  I2F R248, R248 ;  /* 0x000000f800f87306 */ /* 0x000fe20000201400 */
[----:B------:R-:W-:Y:S06]  /*32d0*/  ISETP.GE.AND P1, PT, R252, RZ, PT ;  /* 0x000000fffc00720c */ /* 0x000fec0003f26270 */
[----:B------:R-:W-:Y:S02]  /*32e0*/  @!P0 IADD3 R242, -R215, 0x9, RZ ;  /* 0x00000009d7f28810 */ /* 0x000fe40007ffe1ff */
[----:B------:R-:W-:Y:S01]  /*32f0*/  ISETP.GE.AND P0, PT, R225, RZ, PT ;  /* 0x000000ffe100720c */ /* 0x000fe20003f06270 */
[----:B------:R-:W-:Y:S04]  /*3300*/  I2F R240, R240 ;  /* 0x000000f000f07306 */ /* 0x000fe80000201400 */
[C---:B------:R-:W-:Y:S06]  /*3310*/  @!P1 IADD3 R252, -R215.reuse, -0x10, RZ ;  /* 0xfffffff0d7fc9810 */ /* 0x040fec0007ffe1ff */
[----:B------:R-:W-:Y:S02]  /*3320*/  I2F R242, R242 ;  /* 0x000000f200f27306 */ /* 0x000fe40000201400 */
[----:B------:R-:W-:Y:S02]  /*3330*/  @!P0 IADD3 R225, -R215, 0x11, RZ ;  /* 0x00000011d7e18810 */ /* 0x000fe40007ffe1ff */
[----:B------:R-:W-:Y:S06]  /*3340*/  ISETP.GE.AND P0, PT, R227, RZ, PT ;  /* 0x000000ffe300720c */ /* 0x000fec0003f06270 */
[----:B------:R-:W-:Y:S07]  /*3350*/  I2F R252, R252 ;  /* 0x000000fc00fc7306 */ /* 0x000fee0000201400 */
[C---:B------:R-:W-:Y:S02]  /*3360*/  @!P0 IADD3 R227, -R215.reuse, -0xf, RZ ;  /* 0xfffffff1d7e38810 */ /* 0x040fe40007ffe1ff */
[----:B-----5:R-:W-:Y:S01]  /*3370*/  FSETP.NEU.FTZ.AND P0, PT, R204, -INF , PT ;  /* 0xff800000cc00780b */ /* 0x020fe20003f1d000 */
[----:B------:R-:W4:Y:S01]  /*3380*/  I2F R228, R228 ;  /* 0x000000e400e47306 */ /* 0x000f220000201400 */
[----:B------:R-:W-:Y:S04]  /*3390*/  DEPBAR.LE SB0, 0x0 ;  /* 0x000080000000791a */ /* 0x000fe80000000000 */
[----:B------:R-:W-:Y:S08]  /*33a0*/  BAR.SYNC.DEFER_BLOCKING 0x0 ;  /* 0x0000000000007b1d */ /* 0x000ff00000010000 */
[----:B------:R-:W-:Y:S08]  /*33b0*/  LDSM.16.M88.4 R100, [R164] ;  /* 0x00000000a464783b */ /* 0x000ff00000000200 */
[----:B------:R-:W1:Y:S08]  /*33c0*/  LDSM.16.M88.4 R104, [R167+0x6000] ;  /* 0x00600000a768783b */ /* 0x000e700000000200 */
[----:B------:R-:W2:Y:S08]  /*33d0*/  LDSM.16.M88.4 R108, [R164+0x1000] ;  /* 0x00100000a46c783b */ /* 0x000eb00000000200 */
[----:B------:R-:W3:Y:S08]  /*33e0*/  LDSM.16.M88.4 R112, [R167+0x6800] ;  /* 0x00680000a770783b */ /* 0x000ef00000000200 */
[----:B------:R-:W-:Y:S08]  /*33f0*/  LDSM.16.M88.4 R116, [R172] ;  /* 0x00000000ac74783b */ /* 0x000ff00000000200 */
[----:B------:R-:W3:Y:S01]  /*3400*/  LDSM.16.M88.4 R120, [R161+0x6000] ;  /* 0x00600000a178783b */ /* 0x000ee20000000200 */
[-C--:B-1----:R-:W-:Y:S07]  /*3410*/  HMMA.16816.F32 R4, R100, R104.reuse, RZ ;  /* 0x000000686404723c */ /* 0x082fee00000018ff */
[----:B------:R-:W1:Y:S01]  /*3420*/  LDSM.16.M88.4 R124, [R172+0x1000] ;  /* 0x00100000ac7c783b */ /* 0x000e620000000200 */
[C---:B--2---:R-:W-:Y:S08]  /*3430*/  HMMA.16816.F32 R8, R108.reuse, R104, RZ ;  /* 0x000000686c08723c */ /* 0x044ff000000018ff */
[-C--:B------:R-:W-:Y:S08]  /*3440*/  HMMA.16816.F32 R12, R108, R106.reuse, RZ ;  /* 0x0000006a6c0c723c */ /* 0x080ff000000018ff */
[C---:B------:R-:W-:Y:S08]  /*3450*/  HMMA.16816.F32 R16, R100.reuse, R106, RZ ;  /* 0x0000006a6410723c */ /* 0x040ff000000018ff */
[-C--:B---3--:R-:W-:Y:S08]  /*3460*/  HMMA.16816.F32 R20, R100, R112.reuse, RZ ;  /* 0x000000706414723c */ /* 0x088ff000000018ff */
[C---:B------:R-:W-:Y:S08]  /*3470*/  HMMA.16816.F32 R24, R108.reuse, R112, RZ ;  /* 0x000000706c18723c */ /* 0x040ff000000018ff */
[-C--:B------:R-:W-:Y:S01]  /*3480*/  HMMA.16816.F32 R28, R108, R114.reuse, RZ ;  /* 0x000000726c1c723c */ /* 0x080fe200000018ff */
[----:B------:R-:W-:Y:S07]  /*3490*/  LDSM.16.M88.4 R108, [R160+0x6000] ;  /* 0x00600000a06c783b */ /* 0x000fee0000000200 */
[----:B------:R-:W-:Y:S01]  /*34a0*/  HMMA.16816.F32 R32, R100, R114, RZ ;  /* 0x000000726420723c */ /* 0x000fe200000018ff */
[----:B------:R-:W2:Y:S07]  /*34b0*/  LDSM.16.M88.4 R100, [R161+0x6800] ;  /* 0x00680000a164783b */ /* 0x000eae0000000200 */
[-C--:B------:R-:W-:Y:S08]  /*34c0*/  HMMA.16816.F32 R4, R116, R120.reuse, R4 ;  /* 0x000000787404723c */ /* 0x080ff00000001804 */
[C---:B-1----:R-:W-:Y:S01]  /*34d0*/  HMMA.16816.F32 R8, R124.reuse, R120, R8 ;  /* 0x000000787c08723c */ /* 0x042fe20000001808 */
[----:B------:R1:W-:Y:S06]  /*34e0*/  I2F R121, R224 ;  /* 0x000000e000797306 */ /* 0x0003ec0000201400 */
[-C--:B------:R-:W-:Y:S01]  /*34f0*/  IADD3 R120, R164, R171.reuse, RZ ;  /* 0x000000aba4787210 */ /* 0x080fe20007ffe0ff */
[-C--:B------:R-:W-:Y:S01]  /*3500*/  HMMA.16816.F32 R12, R124, R122.reuse, R12 ;  /* 0x0000007a7c0c723c */ /* 0x080fe2000000180c */
[----:B------:R-:W-:Y:S03]  /*3510*/  IADD3 R171, R172, R171, RZ ;  /* 0x000000abacab7210 */ /* 0x000fe60007ffe0ff */
[----:B------:R-:W3:Y:S04]  /*3520*/  LDSM.16.M88.4 R104, [R120] ;  /* 0x000000007868783b */ /* 0x000ee80000000200 */
[C---:B------:R-:W-:Y:S01]  /*3530*/  HMMA.16816.F32 R16, R116.reuse, R122, R16 ;  /* 0x0000007a7410723c */ /* 0x040fe20000001810 */
[----:B------:R4:W-:Y:S03]  /*3540*/  I2F R122, R226 ;  /* 0x000000e2007a7306 */ /* 0x0009e60000201400 */
[----:B------:R-:W3:Y:S04]  /*3550*/  LDSM.16.M88.4 R112, [R120+0x1000] ;  /* 0x001000007870783b */ /* 0x000ee80000000200 */
[-C--:B--2---:R-:W-:Y:S01]  /*3560*/  HMMA.16816.F32 R20, R116, R100.reuse, R20 ;  /* 0x000000647414723c */ /* 0x084fe20000001814 */
[C---:B-1----:R-:W-:Y:S04]  /*3570*/  IADD3 R224, R215.reuse, -0x19, RZ ;  /* 0xffffffe7d7e07810 */ /* 0x042fe80007ffe0ff */
[----:B------:R-:W-:Y:S03]  /*3580*/  ISETP.GE.AND P1, PT, R224, RZ, PT ;  /* 0x000000ffe000720c */ /* 0x000fe60003f26270 */
[C---:B------:R-:W-:Y:S08]  /*3590*/  HMMA.16816.F32 R24, R124.reuse, R100, R24 ;  /* 0x000000647c18723c */ /* 0x040ff00000001818 */
[-C--:B------:R-:W-:Y:S01]  /*35a0*/  HMMA.16816.F32 R28, R124, R102.reuse, R28 ;  /* 0x000000667c1c723c */ /* 0x080fe2000000181c */
[----:B----4-:R-:W-:Y:S03]  /*35b0*/  FMUL.FTZ R226, R202, 1.4426950216293334961 ;  /* 0x3fb8aa3bcae27820 */ /* 0x010fe60000410000 */
[----:B------:R-:W-:Y:S01]  /*35c0*/  @!P1 IADD3 R224, -R215, 0x19, RZ ;  /* 0x00000019d7e09810 */ /* 0x000fe20007ffe1ff */
[----:B------:R-:W-:Y:S03]  /*35d0*/  FMUL.FTZ R215, R204, 1.4426950216293334961 ;  /* 0x3fb8aa3bccd77820 */ /* 0x000fe60000410000 */
[----:B------:R-:W-:Y:S01]  /*35e0*/  HMMA.16816.F32 R32, R116, R102, R32 ;  /* 0x000000667420723c */ /* 0x000fe20000001820 */
[----:B------:R-:W1:Y:S01]  /*35f0*/  LDSM.16.M88.4 R100, [R160+0x6800] ;  /* 0x00680000a064783b */ /* 0x000e620000000200 */
[----:B------:R-:W-:Y:S02]  /*3600*/  I2F R123, R224 ;  /* 0x000000e0007b7306 */ /* 0x000fe40000201400 */
[----:B------:R-:W-:Y:S02]  /*3610*/  FSEL R172, R215, RZ, P0 ;  /* 0x000000ffd7ac7208 */ /* 0x000fe40000000000 */
[----:B------:R-:W-:Y:S02]  /*3620*/  FSETP.NEU.FTZ.AND P0, PT, R205, -INF , PT ;  /* 0xff800000cd00780b */ /* 0x000fe40003f1d000 */
[-C--:B---3--:R-:W-:Y:S01]  /*3630*/  HMMA.16816.F32 R4, R104, R108.reuse, R4 ;  /* 0x0000006c6804723c */ /* 0x088fe20000001804 */
[----:B------:R-:W-:Y:S07]  /*3640*/  LDSM.16.M88.4 R116, [R3+0x6000] ;  /* 0x006000000374783b */ /* 0x000fee0000000200 */
[C---:B------:R-:W-:Y:S08]  /*3650*/  HMMA.16816.F32 R8, R112.reuse, R108, R8 ;  /* 0x0000006c7008723c */ /* 0x040ff00000001808 */
[-C--:B------:R-:W-:Y:S08]  /*3660*/  HMMA.16816.F32 R12, R112, R110.reuse, R12 ;  /* 0x0000006e700c723c */ /* 0x080ff0000000180c */
[C---:B------:R-:W-:Y:S01]  /*3670*/  HMMA.16816.F32 R16, R104.reuse, R110, R16 ;  /* 0x0000006e6810723c */ /* 0x040fe20000001810 */
[----:B------:R-:W2:Y:S07]  /*3680*/  LDSM.16.M88.4 R108, [R171] ;  /* 0x00000000ab6c783b */ /* 0x000eae0000000200 */
[-C--:B-1----:R-:W-:Y:S08]  /*3690*/  HMMA.16816.F32 R20, R104, R100.reuse, R20 ;  /* 0x000000646814723c */ /* 0x082ff00000001814 */
[C---:B------:R-:W-:Y:S08]  /*36a0*/  HMMA.16816.F32 R24, R112.reuse, R100, R24 ;  /* 0x000000647018723c */ /* 0x040ff00000001818 */
[-C--:B------:R-:W-:Y:S01]  /*36b0*/  HMMA.16816.F32 R28, R112, R102.reuse, R28 ;  /* 0x00000066701c723c */ /* 0x080fe2000000181c */
[----:B------:R1:W3:Y:S06]  /*36c0*/  I2F R114, R225 ;  /* 0x000000e100727306 */ /* 0x0002ec0000201400 */
[----:B------:R-:W-:Y:S01]  /*36d0*/  LEA R113, R184, R173, 0x7 ;  /* 0x000000adb8717211 */ /* 0x000fe200078e38ff */
[----:B------:R-:W-:Y:S01]  /*36e0*/  HMMA.16816.F32 R32, R104, R102, R32 ;  /* 0x000000666820723c */ /* 0x000fe20000001820 */
[----:B------:R4:W3:Y:S02]  /*36f0*/  LDSM.16.M88.4 R100, [R171+0x1000] ;  /* 0x00100000ab64783b */ /* 0x0008e40000000200 */
[CC--:B------:R-:W-:Y:S02]  /*3700*/  @P2 ISETP.GE.AND P1, PT, R113.reuse, R209.reuse, PT ;  /* 0x000000d17100220c */ /* 0x0c0fe40003f26270 */
[C---:B------:R-:W-:Y:S03]  /*3710*/  @P2 IADD3 R244, R113.reuse, 0x1, RZ ;  /* 0x0000000171f42810 */ /* 0x040fe60007ffe0ff */
[-C--:B--2---:R-:W-:Y:S01]  /*3720*/  HMMA.16816.F32 R4, R108, R116.reuse, R4 ;  /* 0x000000746c04723c */ /* 0x084fe20000001804 */
[----:B------:R-:W2:Y:S01]  /*3730*/  LDSM.16.M88.4 R104, [R3+0x6800] ;  /* 0x006800000368783b */ /* 0x000ea20000000200 */
[----:B------:R-:W-:Y:S02]  /*3740*/  @P2 ISETP.GE.AND P4, PT, R244, R209, PT ;  /* 0x000000d1f400220c */ /* 0x000fe40003f86270 */
[----:B------:R-:W-:Y:S01]  /*3750*/  @P2 IADD3 R244, R113, 0x9, RZ ;  /* 0x0000000971f42810 */ /* 0x000fe20007ffe0ff */
[----:B-1----:R-:W-:Y:S01]  /*3760*/  FMUL.FTZ R225, R205, 1.4426950216293334961 ;  /* 0x3fb8aa3bcde17820 */ /* 0x002fe20000410000 */
[----:B----4-:R-:W1:Y:S11]  /*3770*/  I2F R171, R227 ;  /* 0x000000e300ab7306 */ /* 0x010e760000201400 */
[----:B------:R-:W-:Y:S07]  /*3780*/  @!UPT UIADD3 URZ, URZ, URZ, URZ ;  /* 0x0000003f3f3ff290 */ /* 0x000fee000fffe03f */
[-C--:B------:R-:W-:Y:S02]  /*3790*/  FFMA.FTZ R5, R238, -R201.reuse, R5 ;  /* 0x800000c9ee057223 */ /* 0x080fe40000010005 */
[-C--:B------:R-:W-:Y:S02]  /*37a0*/  FFMA.FTZ R6, R249, -R201.reuse, R6 ;  /* 0x800000c9f9067223 */ /* 0x080fe40000010006 */
[-C--:B------:R-:W-:Y:S01]  /*37b0*/  FFMA.FTZ R7, R250, -R201.reuse, R7 ;  /* 0x800000c9fa077223 */ /* 0x080fe20000010007 */
[----:B------:R-:W-:Y:S01]  /*37c0*/  @P2 FSEL R5, R5, -INF , !P4 ;  /* 0xff80000005052808 */ /* 0x000fe20006000000 */
[-C--:B------:R-:W-:Y:S01]  /*37d0*/  FFMA.FTZ R4, R236, -R201.reuse, R4 ;  /* 0x800000c9ec047223 */ /* 0x080fe20000010004 */
[----:B------:R-:W-:Y:S01]  /*37e0*/  @P2 FSEL R6, R6, -INF , !P1 ;  /* 0xff80000006062808 */ /* 0x000fe20004800000 */
[C---:B---3--:R-:W-:Y:S02]  /*37f0*/  HMMA.16816.F32 R8, R100.reuse, R116, R8 ;  /* 0x000000746408723c */ /* 0x048fe40000001808 */
[----:B------:R-:W-:Y:S01]  /*3800*/  FFMA.FTZ R224, R5, c[0x0][0x23c], -R172 ;  /* 0x00008f0005e07a23 */ /* 0x000fe200000108ac */
[----:B------:R-:W-:Y:S02]  /*3810*/  FSEL R5, R225, RZ, P0 ;  /* 0x000000ffe1057208 */ /* 0x000fe40000000000 */
[----:B------:R-:W-:Y:S02]  /*3820*/  FSETP.NEU.FTZ.AND P0, PT, R202, -INF , PT ;  /* 0xff800000ca00780b */ /* 0x000fe40003f1d000 */
[----:B------:R-:W-:Y:S01]  /*3830*/  @P2 FSEL R7, R7, -INF , !P4 ;  /* 0xff80000007072808 */ /* 0x000fe20006000000 */
[----:B------:R-:W-:Y:S01]  /*3840*/  MUFU.EX2 R224, R224 ;  /* 0x000000e000e07308 */ /* 0x000fe20000000800 */
[-C--:B------:R-:W-:Y:S03]  /*3850*/  HMMA.16816.F32 R12, R100, R118.reuse, R12 ;  /* 0x00000076640c723c */ /* 0x080fe6000000180c */
[--C-:B------:R-:W-:Y:S01]  /*3860*/  FFMA.FTZ R231, R6, c[0x0][0x23c], -R5.reuse ;  /* 0x00008f0006e77a23 */ /* 0x100fe20000010805 */
[----:B------:R-:W-:Y:S01]  /*3870*/  FSEL R6, R226, RZ, P0 ;  /* 0x000000ffe2067208 */ /* 0x000fe20000000000 */
[----:B------:R-:W-:Y:S01]  /*3880*/  FFMA.FTZ R229, R7, c[0x0][0x23c], -R5 ;  /* 0x00008f0007e57a23 */ /* 0x000fe20000010805 */
[----:B------:R-:W-:Y:S02]  /*3890*/  FSETP.NEU.FTZ.AND P0, PT, R203, -INF , PT ;  /* 0xff800000cb00780b */ /* 0x000fe40003f1d000 */
[C---:B------:R-:W-:Y:S01]  /*38a0*/  HMMA.16816.F32 R16, R108.reuse, R118, R16 ;  /* 0x000000766c10723c */ /* 0x040fe20000001810 */
[----:B------:R-:W-:Y:S03]  /*38b0*/  MUFU.EX2 R226, R229 ;  /* 0x000000e500e27308 */ /* 0x000fe60000000800 */
[----:B------:R-:W-:Y:S03]  /*38c0*/  @P2 FSEL R4, R4, -INF , !P1 ;  /* 0xff80000004042808 */ /* 0x000fe60004800000 */
[-C--:B------:R-:W-:Y:S01]  /*38d0*/  FFMA.FTZ R11, R230, -R201.reuse, R11 ;  /* 0x800000c9e60b7223 */ /* 0x080fe2000001000b */
[-C--:B--2---:R-:W-:Y:S03]  /*38e0*/  HMMA.16816.F32 R20, R108, R104.reuse, R20 ;  /* 0x000000686c14723c */ /* 0x084fe60000001814 */
[----:B------:R2:W-:Y:S01]  /*38f0*/  MUFU.EX2 R225, R231 ;  /* 0x000000e700e17308 */ /* 0x0005e20000000800 */
[-C--:B------:R-:W-:Y:S01]  /*3900*/  FFMA.FTZ R10, R228, -R201.reuse, R10 ;  /* 0x800000c9e40a7223 */ /* 0x080fe2000001000a */
[----:B------:R-:W-:Y:S01]  /*3910*/  @P2 FSEL R11, R11, -INF , !P4 ;  /* 0xff8000000b0b2808 */ /* 0x000fe20006000000 */
[----:B------:R-:W-:Y:S01]  /*3920*/  FMUL.FTZ R228, R203, 1.4426950216293334961 ;  /* 0x3fb8aa3bcbe47820 */ /* 0x000fe20000410000 */
[----:B------:R-:W-:Y:S01]  /*3930*/  @P2 IADD3 R230, R113, 0x8, RZ ;  /* 0x0000000871e62810 */ /* 0x000fe20007ffe0ff */
[-C--:B------:R-:W-:Y:S01]  /*3940*/  FFMA.FTZ R8, R232, -R201.reuse, R8 ;  /* 0x800000c9e8087223 */ /* 0x080fe20000010008 */
[C---:B------:R-:W-:Y:S03]  /*3950*/  HMMA.16816.F32 R24, R100.reuse, R104, R24 ;  /* 0x000000686418723c */ /* 0x040fe60000001818 */
[-C--:B------:R-:W-:Y:S01]  /*3960*/  FFMA.FTZ R9, R234, -R201.reuse, R9 ;  /* 0x800000c9ea097223 */ /* 0x080fe20000010009 */
[----:B------:R-:W-:Y:S01]  /*3970*/  FSEL R7, R228, RZ, P0 ;  /* 0x000000ffe4077208 */ /* 0x000fe20000000000 */
[----:B------:R-:W-:Y:S01]  /*3980*/  FFMA.FTZ R13, R248, -R201, R13 ;  /* 0x800000c9f80d7223 */ /* 0x000fe2000001000d */
[----:B------:R-:W-:Y:S01]  /*3990*/  @P2 ISETP.GE.AND P0, PT, R230, R209, PT ;  /* 0x000000d1e600220c */ /* 0x000fe20003f06270 */
[-C--:B------:R-:W-:Y:S01]  /*39a0*/  FFMA.FTZ R19, R238, -R201.reuse, R19 ;  /* 0x800000c9ee137223 */ /* 0x080fe20000010013 */
[----:B------:R-:W-:Y:S01]  /*39b0*/  @P2 FSEL R8, R8, -INF , !P1 ;  /* 0xff80000008082808 */ /* 0x000fe20004800000 */
[----:B------:R-:W-:Y:S01]  /*39c0*/  FFMA.FTZ R233, R11, c[0x0][0x23c], -R7 ;  /* 0x00008f000be97a23 */ /* 0x000fe20000010807 */
[-C--:B------:R-:W-:Y:S02]  /*39d0*/  HMMA.16816.F32 R28, R100, R106.reuse, R28 ;  /* 0x0000006a641c723c */ /* 0x080fe4000000181c */
[----:B------:R-:W-:Y:S01]  /*39e0*/  @P2 IADD3 R238, R113, 0x10, RZ ;  /* 0x0000001071ee2810 */ /* 0x000fe20007ffe0ff */
[----:B------:R3:W-:Y:S01]  /*39f0*/  MUFU.EX2 R230, R233 ;  /* 0x000000e900e67308 */ /* 0x0007e20000000800 */
[----:B------:R-:W-:Y:S01]  /*3a00*/  @P2 FSEL R10, R10, -INF , !P1 ;  /* 0xff8000000a0a2808 */ /* 0x000fe20004800000 */
[----:B------:R-:W-:Y:S01]  /*3a10*/  FFMA.FTZ R15, R234, -R201, R15 ;  /* 0x800000c9ea0f7223 */ /* 0x000fe2000001000f */
[----:B------:R-:W-:Y:S01]  /*3a20*/  @P2 ISETP.GE.AND P1, PT, R244, R209, PT ;  /* 0x000000d1f400220c */ /* 0x000fe20003f26270 */
[-C--:B------:R-:W-:Y:S01]  /*3a30*/  FFMA.FTZ R17, R242, -R201.reuse, R17 ;  /* 0x800000c9f2117223 */ /* 0x080fe20000010011 */
[----:B------:R-:W-:Y:S01]  /*3a40*/  @P2 FSEL R9, R9, -INF , !P4 ;  /* 0xff80000009092808 */ /* 0x000fe20006000000 */
[-C--:B------:R-:W-:Y:S01]  /*3a50*/  FFMA.FTZ R14, R232, -R201.reuse, R14 ;  /* 0x800000c9e80e7223 */ /* 0x080fe2000001000e */
[----:B------:R-:W-:Y:S02]  /*3a60*/  HMMA.16816.F32 R32, R108, R106, R32 ;  /* 0x0000006a6c20723c */ /* 0x000fe40000001820 */
[----:B------:R-:W-:Y:S01]  /*3a70*/  @P2 FSEL R19, R19, -INF , !P1 ;  /* 0xff80000013132808 */ /* 0x000fe20004800000 */
[----:B--2---:R-:W-:Y:S01]  /*3a80*/  FFMA.FTZ R231, R9, c[0x0][0x23c], -R6 ;  /* 0x00008f0009e77a23 */ /* 0x004fe20000010806 */
[----:B------:R-:W-:Y:S01]  /*3a90*/  @P2 FSEL R13, R13, -INF , !P1 ;  /* 0xff8000000d0d2808 */ /* 0x000fe20004800000 */
[----:B------:R-:W-:Y:S01]  /*3aa0*/  FFMA.FTZ R21, R114, -R201, R21 ;  /* 0x800000c972157223 */ /* 0x000fe20000010015 */
[----:B------:R-:W-:Y:S01]  /*3ab0*/  @P2 FSEL R17, R17, -INF , !P1 ;  /* 0xff80000011112808 */ /* 0x000fe20004800000 */
[----:B------:R2:W-:Y:S01]  /*3ac0*/  MUFU.EX2 R228, R231 ;  /* 0x000000e700e47308 */ /* 0x0005e20000000800 */
[----:B------:R-:W-:Y:S01]  /*3ad0*/  FFMA.FTZ R241, R19, c[0x0][0x23c], -R5 ;  /* 0x00008f0013f17a23 */ /* 0x000fe20000010805 */
[----:B------:R-:W-:Y:S02]  /*3ae0*/  @P2 FSEL R15, R15, -INF , !P1 ;  /* 0xff8000000f0f2808 */ /* 0x000fe40004800000 */
[----:B------:R-:W-:Y:S01]  /*3af0*/  @P2 ISETP.GE.AND P1, PT, R238, R209, PT ;  /* 0x000000d1ee00220c */ /* 0x000fe20003f26270 */
[-C--:B------:R-:W-:Y:S01]  /*3b00*/  FFMA.FTZ R20, R121, -R201.reuse, R20 ;  /* 0x800000c979147223 */ /* 0x080fe20000010014 */
[----:B------:R-:W-:Y:S01]  /*3b10*/  @P2 IADD3 R244, R113, 0x11, RZ ;  /* 0x0000001171f42810 */ /* 0x000fe20007ffe0ff */
[-C--:B------:R-:W-:Y:S01]  /*3b20*/  FFMA.FTZ R28, R249, -R201.reuse, R28 ;  /* 0x800000c9f91c7223 */ /* 0x080fe2000001001c */
[----:B------:R-:W-:Y:S01]  /*3b30*/  @P2 FSEL R14, R14, -INF , !P0 ;  /* 0xff8000000e0e2808 */ /* 0x000fe20004000000 */
[-C--:B-1----:R-:W-:Y:S01]  /*3b40*/  FFMA.FTZ R25, R171, -R201.reuse, R25 ;  /* 0x800000c9ab197223 */ /* 0x082fe20000010019 */
[----:B------:R1:W-:Y:S01]  /*3b50*/  MUFU.EX2 R238, R241 ;  /* 0x000000f100ee7308 */ /* 0x0003e20000000800 */
[----:B------:R-:W-:Y:S01]  /*3b60*/  FFMA.FTZ R12, R246, -R201, R12 ;  /* 0x800000c9f60c7223 */ /* 0x000fe2000001000c */
[----:B------:R-:W-:Y:S01]  /*3b70*/  @P2 ISETP.GE.AND P4, PT, R244, R209, PT ;  /* 0x000000d1f400220c */ /* 0x000fe20003f86270 */
[-C--:B------:R-:W-:Y:S01]  /*3b80*/  FFMA.FTZ R16, R240, -R201.reuse, R16 ;  /* 0x800000c9f0107223 */ /* 0x080fe20000010010 */
[----:B------:R-:W-:Y:S01]  /*3b90*/  @P2 FSEL R20, R20, -INF , !P1 ;  /* 0xff80000014142808 */ /* 0x000fe20004800000 */
[-C--:B------:R-:W-:Y:S01]  /*3ba0*/  FFMA.FTZ R18, R236, -R201.reuse, R18 ;  /* 0x800000c9ec127223 */ /* 0x080fe20000010012 */
[----:B------:R-:W-:Y:S01]  /*3bb0*/  @P2 FSEL R12, R12, -INF , !P0 ;  /* 0xff8000000c0c2808 */ /* 0x000fe20004000000 */
[--C-:B---3--:R-:W-:Y:S01]  /*3bc0*/  FFMA.FTZ R233, R14, c[0x0][0x23c], -R7.reuse ;  /* 0x00008f000ee97a23 */ /* 0x108fe20000010807 */
[----:B------:R-:W-:Y:S01]  /*3bd0*/  @P2 IADD3 R14, R113, 0x18, RZ ;  /* 0x00000018710e2810 */ /* 0x000fe20007ffe0ff */
[----:B------:R-:W-:Y:S01]  /*3be0*/  FFMA.FTZ R229, R10, c[0x0][0x23c], -R7 ;  /* 0x00008f000ae57a23 */ /* 0x000fe20000010807 */
[----:B------:R-:W-:Y:S01]  /*3bf0*/  @P2 FSEL R16, R16, -INF , !P0 ;  /* 0xff80000010102808 */ /* 0x000fe20004000000 */
[-C--:B------:R-:W-:Y:S01]  /*3c00*/  FFMA.FTZ R22, R240, -R201.reuse, R22 ;  /* 0x800000c9f0167223 */ /* 0x080fe20000010016 */
[----:B------:R-:W-:Y:S01]  /*3c10*/  @P2 FSEL R18, R18, -INF , !P0 ;  /* 0xff80000012122808 */ /* 0x000fe20004000000 */
[----:B------:R-:W-:Y:S01]  /*3c20*/  MUFU.EX2 R233, R233 ;  /* 0x000000e900e97308 */ /* 0x000fe20000000800 */
[----:B------:R-:W-:Y:S01]  /*3c30*/  IADD3 R10, P0, R213, R198, RZ ;  /* 0x000000c6d50a7210 */ /* 0x000fe20007f1e0ff */
[-C--:B------:R-:W-:Y:S01]  /*3c40*/  FFMA.FTZ R24, R252, -R201.reuse, R24 ;  /* 0x800000c9fc187223 */ /* 0x080fe20000010018 */
[----:B------:R-:W-:Y:S01]  /*3c50*/  @P2 FSEL R22, R22, -INF , !P1 ;  /* 0xff80000016162808 */ /* 0x000fe20004800000 */
[----:B------:R-:W-:Y:S01]  /*3c60*/  FFMA.FTZ R26, R246, -R201, R26 ;  /* 0x800000c9f61a7223 */ /* 0x000fe2000001001a */
[----:B------:R-:W-:Y:S01]  /*3c70*/  IADD3.X R11, R212, R199, RZ, P0, !PT ;  /* 0x000000c7d40b7210 */ /* 0x000fe200007fe4ff */
[----:B------:R-:W-:Y:S01]  /*3c80*/  FFMA.FTZ R29, R250, -R201, R29 ;  /* 0x800000c9fa1d7223 */ /* 0x000fe2000001001d */
[-C--:B------:R-:W-:Y:S01]  /*3c90*/  @P2 ISETP.GE.AND P0, PT, R14, R209.reuse, PT ;  /* 0x000000d10e00220c */ /* 0x080fe20003f06270 */
[----:B------:R-:W-:Y:S01]  /*3ca0*/  FFMA.FTZ R215, R4, c[0x0][0x23c], -R172 ;  /* 0x00008f0004d77a23 */ /* 0x000fe200000108ac */
[----:B------:R-:W-:Y:S01]  /*3cb0*/  @P2 IADD3 R14, R113, 0x19, RZ ;  /* 0x00000019710e2810 */ /* 0x000fe20007ffe0ff */
[--C-:B------:R-:W-:Y:S01]  /*3cc0*/  FFMA.FTZ R227, R8, c[0x0][0x23c], -R6.reuse ;  /* 0x00008f0008e37a23 */ /* 0x100fe20000010806 */
[----:B------:R-:W-:Y:S01]  /*3cd0*/  @P2 FSEL R24, R24, -INF , !P1 ;  /* 0xff80000018182808 */ /* 0x000fe20004800000 */
[--C-:B--2---:R-:W-:Y:S01]  /*3ce0*/  FFMA.FTZ R231, R12, c[0x0][0x23c], -R6.reuse ;  /* 0x00008f000ce77a23 */ /* 0x104fe20000010806 */
[----:B------:R-:W-:Y:S01]  /*3cf0*/  @P2 FSEL R26, R26, -INF , !P1 ;  /* 0xff8000001a1a2808 */ /* 0x000fe20004800000 */
[----:B------:R-:W-:Y:S01]  /*3d00*/  FFMA.FTZ R232, R13, c[0x0][0x23c], -R6 ;  /* 0x00008f000de87a23 */ /* 0x000fe20000010806 */
[----:B------:R-:W-:Y:S01]  /*3d10*/  @P2 ISETP.GE.AND P1, PT, R14, R209, PT ;  /* 0x000000d10e00220c */ /* 0x000fe20003f26270 */
[--C-:B------:R-:W-:Y:S01]  /*3d20*/  FFMA.FTZ R235, R16, c[0x0][0x23c], -R172.reuse ;  /* 0x00008f0010eb7a23 */ /* 0x100fe200000108ac */
[----:B------:R-:W-:Y:S01]  /*3d30*/  @P2 FSEL R25, R25, -INF , !P4 ;  /* 0xff80000019192808 */ /* 0x000fe20006000000 */
[----:B------:R-:W-:Y:S01]  /*3d40*/  FFMA.FTZ R236, R17, c[0x0][0x23c], -R172 ;  /* 0x00008f0011ec7a23 */ /* 0x000fe200000108ac */
[----:B------:R-:W-:Y:S01]  /*3d50*/  @P2 FSEL R28, R28, -INF , !P0 ;  /* 0xff8000001c1c2808 */ /* 0x000fe20004000000 */
[----:B------:R-:W-:Y:S01]  /*3d60*/  FFMA.FTZ R237, R18, c[0x0][0x23c], -R5 ;  /* 0x00008f0012ed7a23 */ /* 0x000fe20000010805 */
[----:B------:R-:W-:Y:S01]  /*3d70*/  @P2 FSEL R29, R29, -INF , !P1 ;  /* 0xff8000001d1d2808 */ /* 0x000fe20004800000 */
[--C-:B------:R-:W-:Y:S01]  /*3d80*/  FFMA.FTZ R245, R24, c[0x0][0x23c], -R6.reuse ;  /* 0x00008f0018f57a23 */ /* 0x100fe20000010806 */
[----:B-1----:R1:W2:Y:S01]  /*3d90*/  LDG.E R241, [R10.64] ;  /* 0x000000140af17981 */ /* 0x0022a2000c1e1900 */
[--C-:B------:R-:W-:Y:S01]  /*3da0*/  FFMA.FTZ R246, R25, c[0x0][0x23c], -R6.reuse ;  /* 0x00008f0019f67a23 */ /* 0x100fe20000010806 */
[----:B------:R-:W3:Y:S01]  /*3db0*/  MUFU.EX2 R215, R215 ;  /* 0x000000d700d77308 */ /* 0x000ee20000000800 */
[--C-:B------:R-:W-:Y:S01]  /*3dc0*/  FFMA.FTZ R250, R28, c[0x0][0x23c], -R6.reuse ;  /* 0x00008f001cfa7a23 */ /* 0x100fe20000010806 */
[----:B------:R1:W4:Y:S01]  /*3dd0*/  LDG.E R244, [R10.64+0x20] ;  /* 0x000020140af47981 */ /* 0x000322000c1e1900 */
[----:B------:R-:W-:Y:S01]  /*3de0*/  FFMA.FTZ R6, R29, c[0x0][0x23c], -R6 ;  /* 0x00008f001d067a23 */ /* 0x000fe20000010806 */
[----:B------:R-:W-:Y:S01]  /*3df0*/  @P2 FSEL R21, R21, -INF , !P4 ;  /* 0xff80000015152808 */ /* 0x000fe20006000000 */
[-C--:B------:R-:W-:Y:S01]  /*3e00*/  FFMA.FTZ R30, R252, -R201.reuse, R30 ;  /* 0x800000c9fc1e7223 */ /* 0x080fe2000001001e */
[----:B------:R1:W2:Y:S01]  /*3e10*/  LDG.E R247, [R10.64+0x80] ;  /* 0x000080140af77981 */ /* 0x0002a2000c1e1900 */
[-C--:B------:R-:W-:Y:S02]  /*3e20*/  FFMA.FTZ R34, R121, -R201.reuse, R34 ;  /* 0x800000c979227223 */ /* 0x080fe40000010022 */
[-C--:B------:R-:W-:Y:S01]  /*3e30*/  FFMA.FTZ R23, R242, -R201.reuse, R23 ;  /* 0x800000c9f2177223 */ /* 0x080fe20000010017 */
[----:B------:R1:W2:Y:S01]  /*3e40*/  LDG.E R249, [R10.64+0xa0] ;  /* 0x0000a0140af97981 */ /* 0x0002a2000c1e1900 */
[----:B------:R1:W-:Y:S01]  /*3e50*/  MUFU.EX2 R252, R6 ;  /* 0x0000000600fc7308 */ /* 0x0003e20000000800 */
[-C--:B------:R-:W-:Y:S01]  /*3e60*/  FFMA.FTZ R32, R122, -R201.reuse, R32 ;  /* 0x800000c97a207223 */ /* 0x080fe20000010020 */
[----:B------:R-:W-:Y:S01]  /*3e70*/  @P2 FSEL R34, R34, -INF , !P0 ;  /* 0xff80000022222808 */ /* 0x000fe20004000000 */
[-C--:B------:R-:W-:Y:S01]  /*3e80*/  FFMA.FTZ R33, R123, -R201.reuse, R33 ;  /* 0x800000c97b217223 */ /* 0x080fe20000010021 */
[----:B------:R-:W-:Y:S01]  /*3e90*/  @P2 FSEL R23, R23, -INF , !P4 ;  /* 0xff80000017172808 */ /* 0x000fe20006000000 */
[-C--:B------:R-:W-:Y:S01]  /*3ea0*/  FFMA.FTZ R31, R171, -R201.reuse, R31 ;  /* 0x800000c9ab1f7223 */ /* 0x080fe2000001001f */
[----:B------:R-:W-:Y:S01]  /*3eb0*/  @P2 FSEL R32, R32, -INF , !P0 ;  /* 0xff80000020202808 */ /* 0x000fe20004000000 */
[-C--:B------:R-:W-:Y:S01]  /*3ec0*/  FFMA.FTZ R27, R248, -R201.reuse, R27 ;  /* 0x800000c9f81b7223 */ /* 0x080fe2000001001b */
[----:B------:R-:W-:Y:S01]  /*3ed0*/  @P2 FSEL R33, R33, -INF , !P1 ;  /* 0xff80000021212808 */ /* 0x000fe20004800000 */
[----:B------:R-:W-:Y:S01]  /*3ee0*/  FFMA.FTZ R35, R114, -R201, R35 ;  /* 0x800000c972237223 */ /* 0x000fe20000010023 */
[----:B------:R-:W-:Y:S01]  /*3ef0*/  MUFU.EX2 R235, R235 ;  /* 0x000000eb00eb7308 */ /* 0x000fe20000000800 */
[----:B------:R-:W-:Y:S01]  /*3f00*/  FFMA.FTZ R234, R15, c[0x0][0x23c], -R7 ;  /* 0x00008f000fea7a23 */ /* 0x000fe20000010807 */
[----:B------:R-:W-:Y:S01]  /*3f10*/  @P2 FSEL R27, R27, -INF , !P4 ;  /* 0xff8000001b1b2808 */ /* 0x000fe20006000000 */
[--C-:B------:R-:W-:Y:S01]  /*3f20*/  FFMA.FTZ R239, R20, c[0x0][0x23c], -R172.reuse ;  /* 0x00008f0014ef7a23 */ /* 0x100fe200000108ac */
[----:B---3--:R-:W-:Y:S01]  /*3f30*/  F2FP.PACK_AB R9, R224, R215 ;  /* 0x000000d7e009723e */ /* 0x008fe200000000ff */
[--C-:B------:R-:W-:Y:S01]  /*3f40*/  FFMA.FTZ R240, R21, c[0x0][0x23c], -R172.reuse ;  /* 0x00008f0015f07a23 */ /* 0x100fe200000108ac */
[----:B------:R-:W-:Y:S01]  /*3f50*/  @P2 FSEL R30, R30, -INF , !P0 ;  /* 0xff8000001e1e2808 */ /* 0x000fe20004000000 */
[--C-:B------:R-:W-:Y:S01]  /*3f60*/  FFMA.FTZ R242, R22, c[0x0][0x23c], -R5.reuse ;  /* 0x00008f0016f27a23 */ /* 0x100fe20000010805 */
[----:B------:R-:W-:Y:S01]  /*3f70*/  @P2 FSEL R31, R31, -INF , !P1 ;  /* 0xff8000001f1f2808 */ /* 0x000fe20004800000 */
[--C-:B------:R-:W-:Y:S01]  /*3f80*/  FFMA.FTZ R243, R23, c[0x0][0x23c], -R5.reuse ;  /* 0x00008f0017f37a23 */ /* 0x100fe20000010805 */
[----:B------:R-:W3:Y:S01]  /*3f90*/  MUFU.EX2 R236, R236 ;  /* 0x000000ec00ec7308 */ /* 0x000ee20000000800 */
[--C-:B------:R-:W-:Y:S01]  /*3fa0*/  FFMA.FTZ R123, R32, c[0x0][0x23c], -R172.reuse ;  /* 0x00008f00207b7a23 */ /* 0x100fe200000108ac */
[----:B------:R3:W-:Y:S01]  /*3fb0*/  STS [R188+0xe000], R9 ;  /* 0x00e00009bc007388 */ /* 0x0007e20000000800 */
[----:B------:R-:W-:Y:S01]  /*3fc0*/  FFMA.FTZ R172, R33, c[0x0][0x23c], -R172 ;  /* 0x00008f0021ac7a23 */ /* 0x000fe200000108ac */
[----:B-1----:R-:W-:Y:S01]  /*3fd0*/  F2FP.PACK_AB R11, R226, R225 ;  /* 0x000000e1e20b723e */ /* 0x002fe200000000ff */
[----:B------:R-:W-:Y:S01]  /*3fe0*/  FFMA.FTZ R6, R34, c[0x0][0x23c], -R5 ;  /* 0x00008f0022067a23 */ /* 0x000fe20000010805 */
[----:B------:R-:W-:Y:S01]  /*3ff0*/  @P2 FSEL R35, R35, -INF , !P1 ;  /* 0xff80000023232808 */ /* 0x000fe20004800000 */
[--C-:B------:R-:W-:Y:S02]  /*4000*/  FFMA.FTZ R248, R26, c[0x0][0x23c], -R7.reuse ;  /* 0x00008f001af87a23 */ /* 0x100fe40000010807 */
[----:B------:R-:W-:Y:S01]  /*4010*/  STS [R188+0xe400], R11 ;  /* 0x00e4000bbc007388 */ /* 0x000fe20000000800 */
[----:B------:R-:W1:Y:S01]  /*4020*/  MUFU.EX2 R237, R237 ;  /* 0x000000ed00ed7308 */ /* 0x000e620000000800 */
[--C-:B------:R-:W-:Y:S02]  /*4030*/  FFMA.FTZ R251, R27, c[0x0][0x23c], -R7.reuse ;  /* 0x00008f001bfb7a23 */ /* 0x100fe40000010807 */
[--C-:B------:R-:W-:Y:S02]  /*4040*/  FFMA.FTZ R122, R30, c[0x0][0x23c], -R7.reuse ;  /* 0x00008f001e7a7a23 */ /* 0x100fe40000010807 */
[----:B------:R-:W-:Y:S02]  /*4050*/  FFMA.FTZ R7, R31, c[0x0][0x23c], -R7 ;  /* 0x00008f001f077a23 */ /* 0x000fe40000010807 */
[----:B------:R-:W-:Y:S03]  /*4060*/  FFMA.FTZ R5, R35, c[0x0][0x23c], -R5 ;  /* 0x00008f0023057a23 */ /* 0x000fe60000010805 */
[----:B------:R-:W1:Y:S01]  /*4070*/  MUFU.EX2 R227, R227 ;  /* 0x000000e300e37308 */ /* 0x000e620000000800 */
[----:B---3--:R-:W-:Y:S05]  /*4080*/  F2FP.PACK_AB R33, R236, R235 ;  /* 0x000000ebec21723e */ /* 0x008fea00000000ff */
[----:B------:R-:W-:Y:S04]  /*4090*/  STS [R193+0xe000], R33 ;  /* 0x00e00021c1007388 */ /* 0x000fe80000000800 */
[----:B------:R-:W3:Y:S01]  /*40a0*/  MUFU.EX2 R229, R229 ;  /* 0x000000e500e57308 */ /* 0x000ee20000000800 */
[----:B-1----:R-:W-:Y:S05]  /*40b0*/  F2FP.PACK_AB R34, R238, R237 ;  /* 0x000000edee22723e */ /* 0x002fea00000000ff */
[----:B------:R-:W-:Y:S04]  /*40c0*/  STS [R193+0xe400], R34 ;  /* 0x00e40022c1007388 */ /* 0x000fe80000000800 */
[----:B------:R-:W-:Y:S01]  /*40d0*/  MUFU.EX2 R231, R231 ;  /* 0x000000e700e77308 */ /* 0x000fe20000000800 */
[----:B------:R-:W-:Y:S05]  /*40e0*/  F2FP.PACK_AB R171, R228, R227 ;  /* 0x000000e3e4ab723e */ /* 0x000fea00000000ff */
[----:B------:R1:W-:Y:S04]  /*40f0*/  STS [R188+0xf000], R171 ;  /* 0x00f000abbc007388 */ /* 0x0003e80000000800 */
[----:B------:R-:W1:Y:S01]  /*4100*/  MUFU.EX2 R232, R232 ;  /* 0x000000e800e87308 */ /* 0x000e620000000800 */
[----:B---3--:R-:W-:Y:S05]  /*4110*/  F2FP.PACK_AB R35, R230, R229 ;  /* 0x000000e5e623723e */ /* 0x008fea00000000ff */
[----:B------:R-:W-:Y:S04]  /*4120*/  STS [R188+0xf400], R35 ;  /* 0x00f40023bc007388 */ /* 0x000fe80000000800 */
[----:B------:R-:W3:Y:S10]  /*4130*/  MUFU.EX2 R234, R234 ;  /* 0x000000ea00ea7308 */ /* 0x000ef40000000800 */
[----:B------:R3:W-:Y:S01]  /*4140*/  MUFU.EX2 R125, R6 ;  /* 0x00000006007d7308 */ /* 0x0007e20000000800 */
[----:B-1----:R-:W-:Y:S05]  /*4150*/  F2FP.PACK_AB R10, R232, R231 ;  /* 0x000000e7e80a723e */ /* 0x002fea00000000ff */
[----:B------:R-:W-:Y:S04]  /*4160*/  STS [R193+0xf000], R10 ;  /* 0x00f0000ac1007388 */ /* 0x000fe80000000800 */
        /* <DEDUP_REMOVED lines=8> */
[----:B------:R3:W-:Y:S10]  /*41f0*/  MUFU.EX2 R127, R7 ;  /* 0x00000007007f7308 */ /* 0x0007f40000000800 */
[----:B------:R-:W-:Y:S10]  /*4200*/  MUFU.EX2 R123, R123 ;  /* 0x0000007b007b7308 */ /* 0x000ff40000000800 */
[----:B------:R-:W1:Y:S01]  /*4210*/  MUFU.EX2 R172, R172 ;  /* 0x000000ac00ac7308 */ /* 0x000e620000000800 */
[----:B---3--:R-:W-:Y:S05]  /*4220*/  F2FP.PACK_AB R7, R243, R242 ;  /* 0x000000f2f307723e */ /* 0x008fea00000000ff */
[----:B------:R-:W-:Y:S04]  /*4230*/  STS [R192+0xe400], R7 ;  /* 0x00e40007c0007388 */ /* 0x000fe80000000800 */
[----:B------:R1:W3:Y:S10]  /*4240*/  MUFU.EX2 R126, R5 ;  /* 0x00000005007e7308 */ /* 0x0002f40000000800 */
[----:B------:R-:W-:Y:S10]  /*4250*/  MUFU.EX2 R245, R245 ;  /* 0x000000f500f57308 */ /* 0x000ff40000000800 */
[----:B------:R-:W3:Y:S01]  /*4260*/  MUFU.EX2 R246, R246 ;  /* 0x000000f600f67308 */ /* 0x000ee20000000800 */
[----:B-1----:R-:W-:Y:S02]  /*4270*/  F2FP.PACK_AB R5, R172, R123 ;  /* 0x0000007bac05723e */ /* 0x002fe400000000ff */
[----:B---3--:R-:W-:Y:S03]  /*4280*/  F2FP.PACK_AB R171, R126, R125 ;  /* 0x0000007d7eab723e */ /* 0x008fe600000000ff */
[----:B------:R-:W-:Y:S04]  /*4290*/  STS [R210+0xe000], R5 ;  /* 0x00e00005d2007388 */ /* 0x000fe80000000800 */
[----:B------:R-:W-:Y:S01]  /*42a0*/  MUFU.EX2 R248, R248 ;  /* 0x000000f800f87308 */ /* 0x000fe20000000800 */
[----:B------:R1:W-:Y:S09]  /*42b0*/  STS [R210+0xe400], R171 ;  /* 0x00e400abd2007388 */ /* 0x0003f20000000800 */
[----:B------:R-:W3:Y:S01]  /*42c0*/  MUFU.EX2 R251, R251 ;  /* 0x000000fb00fb7308 */ /* 0x000ee20000000800 */
[----:B------:R-:W-:Y:S05]  /*42d0*/  F2FP.PACK_AB R17, R246, R245 ;  /* 0x000000f5f611723e */ /* 0x000fea00000000ff */
[----:B------:R-:W-:Y:S04]  /*42e0*/  STS [R192+0xf000], R17 ;  /* 0x00f00011c0007388 */ /* 0x000fe80000000800 */
[----:B------:R-:W3:Y:S01]  /*42f0*/  MUFU.EX2 R250, R250 ;  /* 0x000000fa00fa7308 */ /* 0x000ee20000000800 */
[----:B-1----:R-:W-:Y:S09]  /*4300*/  SEL R171, R214, 0xffffffc0, !P3 ;  /* 0xffffffc0d6ab7807 */ /* 0x002ff20005800000 */
[----:B------:R-:W1:Y:S01]  /*4310*/  MUFU.EX2 R122, R122 ;  /* 0x0000007a007a7308 */ /* 0x000e620000000800 */
[----:B------:R-:W-:Y:S02]  /*4320*/  IADD3 R121, R171, R162, RZ ;  /* 0x000000a2ab797210 */ /* 0x000fe40007ffe0ff */
[----:B---3--:R-:W-:Y:S02]  /*4330*/  F2FP.PACK_AB R34, R251, R248 ;  /* 0x000000f8fb22723e */ /* 0x008fe400000000ff */
[----:B------:R-:W-:Y:S03]  /*4340*/  IADD3 R120, R171, R2, RZ ;  /* 0x00000002ab787210 */ /* 0x000fe60007ffe0ff */
[----:B------:R-:W-:Y:S01]  /*4350*/  STS [R192+0xf400], R34 ;  /* 0x00f40022c0007388 */ /* 0x000fe20000000800 */
[----:B------:R-:W-:Y:S05]  /*4360*/  F2FP.PACK_AB R35, R252, R250 ;  /* 0x000000fafc23723e */ /* 0x000fea00000000ff */
[----:B------:R-:W-:Y:S01]  /*4370*/  STS [R210+0xf000], R35 ;  /* 0x00f00023d2007388 */ /* 0x000fe20000000800 */
[----:B-1----:R-:W-:Y:S05]  /*4380*/  F2FP.PACK_AB R33, R127, R122 ;  /* 0x0000007a7f21723e */ /* 0x002fea00000000ff */
[----:B------:R-:W-:Y:S04]  /*4390*/  STS [R210+0xf400], R33 ;  /* 0x00f40021d2007388 */ /* 0x000fe80000000800 */
[----:B------:R-:W1:Y:S08]  /*43a0*/  LDSM.16.M88.4 R100, [R162+0x4000] ;  /* 0x00400000a264783b */ /* 0x000e700000000200 */
[----:B------:R-:W3:Y:S08]  /*43b0*/  LDSM.16.M88.4 R104, [R162+0x5000] ;  /* 0x00500000a268783b */ /* 0x000ef00000000200 */
[----:B------:R-:W2:Y:S08]  /*43c0*/  LDSM.16.M88.4 R108, [R2+0x4000] ;  /* 0x00400000026c783b */ /* 0x000eb00000000200 */
[----:B------:R-:W2:Y:S08]  /*43d0*/  LDSM.16.M88.4 R112, [R2+0x5000] ;  /* 0x005000000270783b */ /* 0x000eb00000000200 */
[----:B------:R-:W-:Y:S01]  /*43e0*/  LDSM.16.M88.4 R116, [R121+0x5000] ;  /* 0x005000007974783b */ /* 0x000fe20000000200 */
[-C--:B-1----:R-:W-:Y:S08]  /*43f0*/  HMMA.16816.F32 R4, R100, R128.reuse, RZ ;  /* 0x000000806404723c */ /* 0x082ff000000018ff */
[C---:B---3--:R-:W-:Y:S08]  /*4400*/  HMMA.16816.F32 R8, R104.reuse, R128, RZ ;  /* 0x000000806808723c */ /* 0x048ff000000018ff */
[-C--:B------:R-:W-:Y:S08]  /*4410*/  HMMA.16816.F32 R12, R104, R130.reuse, RZ ;  /* 0x00000082680c723c */ /* 0x080ff000000018ff */
[C---:B------:R-:W-:Y:S08]  /*4420*/  HMMA.16816.F32 R16, R100.reuse, R130, RZ ;  /* 0x000000826410723c */ /* 0x040ff000000018ff */
[-C--:B------:R-:W-:Y:S08]  /*4430*/  HMMA.16816.F32 R20, R100, R132.reuse, RZ ;  /* 0x000000846414723c */ /* 0x080ff000000018ff */
[C---:B------:R-:W-:Y:S08]  /*4440*/  HMMA.16816.F32 R24, R104.reuse, R132, RZ ;  /* 0x000000846818723c */ /* 0x040ff000000018ff */
[-C--:B------:R-:W-:Y:S01]  /*4450*/  HMMA.16816.F32 R28, R104, R134.reuse, RZ ;  /* 0x00000086681c723c */ /* 0x080fe200000018ff */
[----:B------:R-:W1:Y:S07]  /*4460*/  LDSM.16.M88.4 R104, [R121+0x4000] ;  /* 0x004000007968783b */ /* 0x000e6e0000000200 */
[----:B------:R-:W-:Y:S01]  /*4470*/  HMMA.16816.F32 R32, R100, R134, RZ ;  /* 0x000000866420723c */ /* 0x000fe200000018ff */
[----:B------:R-:W3:Y:S07]  /*4480*/  LDSM.16.M88.4 R100, [R120+0x4000] ;  /* 0x004000007864783b */ /* 0x000eee0000000200 */
[-C--:B--2---:R-:W-:Y:S08]  /*4490*/  HMMA.16816.F32 R4, R108, R136.reuse, R4 ;  /* 0x000000886c04723c */ /* 0x084ff00000001804 */
[C---:B------:R-:W-:Y:S08]  /*44a0*/  HMMA.16816.F32 R8, R112.reuse, R136, R8 ;  /* 0x000000887008723c */ /* 0x040ff00000001808 */
[-C--:B------:R-:W-:Y:S08]  /*44b0*/  HMMA.16816.F32 R12, R112, R138.reuse, R12 ;  /* 0x0000008a700c723c */ /* 0x080ff0000000180c */
[C---:B------:R-:W-:Y:S08]  /*44c0*/  HMMA.16816.F32 R16, R108.reuse, R138, R16 ;  /* 0x0000008a6c10723c */ /* 0x040ff00000001810 */
[-C--:B------:R-:W-:Y:S08]  /*44d0*/  HMMA.16816.F32 R20, R108, R140.reuse, R20 ;  /* 0x0000008c6c14723c */ /* 0x080ff00000001814 */
[C---:B------:R-:W-:Y:S08]  /*44e0*/  HMMA.16816.F32 R24, R112.reuse, R140, R24 ;  /* 0x0000008c7018723c */ /* 0x040ff00000001818 */
[-C--:B------:R-:W-:Y:S01]  /*44f0*/  HMMA.16816.F32 R28, R112, R142.reuse, R28 ;  /* 0x0000008e701c723c */ /* 0x080fe2000000181c */
[----:B------:R-:W2:Y:S07]  /*4500*/  LDSM.16.M88.4 R112, [R120+0x5000] ;  /* 0x005000007870783b */ /* 0x000eae0000000200 */
        /* <DEDUP_REMOVED lines=9> */
[-C--:B---3--:R-:W-:Y:S08]  /*45a0*/  HMMA.16816.F32 R4, R100, R152.reuse, R4 ;  /* 0x000000986404723c */ /* 0x088ff00000001804 */
[C---:B--2---:R-:W-:Y:S08]  /*45b0*/  HMMA.16816.F32 R8, R112.reuse, R152, R8 ;  /* 0x000000987008723c */ /* 0x044ff00000001808 */
[-C--:B------:R-:W-:Y:S08]  /*45c0*/  HMMA.16816.F32 R12, R112, R154.reuse, R12 ;  /* 0x0000009a700c723c */ /* 0x080ff0000000180c */
[----:B------:R-:W-:Y:S01]  /*45d0*/  FADD.FTZ R5, -R241, R5 ;  /* 0x00000005f1057221 */ /* 0x000fe20000010100 */
[C---:B------:R-:W-:Y:S03]  /*45e0*/  HMMA.16816.F32 R16, R100.reuse, R154, R16 ;  /* 0x0000009a6410723c */ /* 0x040fe60000001810 */
[----:B------:R-:W-:Y:S02]  /*45f0*/  FMUL.FTZ R224, R224, R5 ;  /* 0x00000005e0e07220 */ /* 0x000fe40000410000 */
[C---:B----4-:R-:W-:Y:S02]  /*4600*/  FADD.FTZ R6, -R244.reuse, R6 ;  /* 0x00000006f4067221 */ /* 0x050fe40000010100 */
[C---:B------:R-:W-:Y:S01]  /*4610*/  FADD.FTZ R7, -R244.reuse, R7 ;  /* 0x00000007f4077221 */ /* 0x040fe20000010100 */
[-C--:B------:R-:W-:Y:S01]  /*4620*/  HMMA.16816.F32 R20, R100, R156.reuse, R20 ;  /* 0x0000009c6414723c */ /* 0x080fe20000001814 */
[----:B------:R-:W-:Y:S03]  /*4630*/  FMUL.FTZ R225, R225, R6 ;  /* 0x00000006e1e17220 */ /* 0x000fe60000410000 */
[----:B------:R-:W-:Y:S02]  /*4640*/  FADD.FTZ R9, -R247, R9 ;  /* 0x00000009f7097221 */ /* 0x000fe40000010100 */
[----:B------:R-:W-:Y:S02]  /*4650*/  FADD.FTZ R121, -R241, R4 ;  /* 0x00000004f1797221 */ /* 0x000fe40000010100 */
[----:B------:R-:W-:Y:S01]  /*4660*/  FADD.FTZ R13, -R247, R13 ;  /* 0x0000000df70d7221 */ /* 0x000fe20000010100 */
[C---:B------:R-:W-:Y:S03]  /*4670*/  HMMA.16816.F32 R24, R112.reuse, R156, R24 ;  /* 0x0000009c7018723c */ /* 0x040fe60000001818 */
[C---:B------:R-:W-:Y:S02]  /*4680*/  FADD.FTZ R14, -R249.reuse, R14 ;  /* 0x0000000ef90e7221 */ /* 0x040fe40000010100 */
[----:B------:R-:W-:Y:S02]  /*4690*/  FADD.FTZ R15, -R249, R15 ;  /* 0x0000000ff90f7221 */ /* 0x000fe40000010100 */
[C---:B------:R-:W-:Y:S01]  /*46a0*/  FADD.FTZ R18, -R244.reuse, R18 ;  /* 0x00000012f4127221 */ /* 0x040fe20000010100 */
[-C--:B------:R-:W-:Y:S01]  /*46b0*/  HMMA.16816.F32 R28, R112, R158.reuse, R28 ;  /* 0x0000009e701c723c */ /* 0x080fe2000000181c */
[C---:B------:R-:W-:Y:S03]  /*46c0*/  FADD.FTZ R19, -R244.reuse, R19 ;  /* 0x00000013f4137221 */ /* 0x040fe60000010100 */
[C---:B------:R-:W-:Y:S02]  /*46d0*/  FADD.FTZ R17, -R241.reuse, R17 ;  /* 0x00000011f1117221 */ /* 0x040fe40000010100 */
[C---:B------:R-:W-:Y:S02]  /*46e0*/  FADD.FTZ R106, -R241.reuse, R16 ;  /* 0x00000010f16a7221 */ /* 0x040fe40000010100 */
[----:B------:R-:W-:Y:S01]  /*46f0*/  FADD.FTZ R5, -R241, R20 ;  /* 0x00000014f1057221 */ /* 0x000fe20000010100 */
[----:B------:R-:W-:Y:S03]  /*4700*/  HMMA.16816.F32 R32, R100, R158, R32 ;  /* 0x0000009e6420723c */ /* 0x000fe60000001820 */
[----:B------:R-:W-:Y:S02]  /*4710*/  FMUL.FTZ R239, R239, R5 ;  /* 0x00000005efef7220 */ /* 0x000fe40000410000 */
[C---:B------:R-:W-:Y:S02]  /*4720*/  FADD.FTZ R5, -R244.reuse, R22 ;  /* 0x00000016f4057221 */ /* 0x040fe40000010100 */
[----:B------:R-:W-:Y:S02]  /*4730*/  FADD.FTZ R6, -R244, R23 ;  /* 0x00000017f4067221 */ /* 0x000fe40000010100 */
[----:B------:R-:W-:Y:S03]  /*4740*/  FMUL.FTZ R242, R242, R5 ;  /* 0x00000005f2f27220 */ /* 0x000fe60000410000 */
[----:B------:R-:W-:Y:S02]  /*4750*/  FMUL.FTZ R243, R243, R6 ;  /* 0x00000006f3f37220 */ /* 0x000fe40000410000 */
[C---:B------:R-:W-:Y:S02]  /*4760*/  FADD.FTZ R6, -R247.reuse, R12 ;  /* 0x0000000cf7067221 */ /* 0x040fe40000010100 */
[C---:B------:R-:W-:Y:S02]  /*4770*/  FADD.FTZ R25, -R247.reuse, R25 ;  /* 0x00000019f7197221 */ /* 0x040fe40000010100 */
[----:B------:R-:W-:Y:S02]  /*4780*/  FADD.FTZ R5, -R247, R28 ;  /* 0x0000001cf7057221 */ /* 0x000fe40000010100 */
[----:B------:R-:W-:Y:S02]  /*4790*/  FMUL.FTZ R236, R236, R17 ;  /* 0x00000011ecec7220 */ /* 0x000fe40000410000 */
[----:B------:R-:W-:Y:S02]  /*47a0*/  FADD.FTZ R21, -R241, R21 ;  /* 0x00000015f1157221 */ /* 0x000fe40000010100 */
[C---:B------:R-:W-:Y:S02]  /*47b0*/  FADD.FTZ R34, -R244.reuse, R34 ;  /* 0x00000022f4227221 */ /* 0x040fe40000010100 */
[----:B------:R-:W-:Y:S02]  /*47c0*/  FADD.FTZ R244, -R244, R35 ;  /* 0x00000023f4f47221 */ /* 0x000fe40000010100 */
[----:B------:R-:W-:Y:S02]  /*47d0*/  FADD.FTZ R35, -R247, R8 ;  /* 0x00000008f7237221 */ /* 0x000fe40000010100 */
[----:B------:R-:W-:Y:S02]  /*47e0*/  FADD.FTZ R17, -R241, R32 ;  /* 0x00000020f1117221 */ /* 0x000fe40000010100 */
[----:B------:R-:W-:Y:S02]  /*47f0*/  FMUL.FTZ R227, R227, R35 ;  /* 0x00000023e3e37220 */ /* 0x000fe40000410000 */
[C---:B------:R-:W-:Y:S02]  /*4800*/  FADD.FTZ R35, -R247.reuse, R24 ;  /* 0x00000018f7237221 */ /* 0x040fe40000010100 */
[----:B------:R-:W-:Y:S02]  /*4810*/  FADD.FTZ R247, -R247, R29 ;  /* 0x0000001df7f77221 */ /* 0x000fe40000010100 */
[----:B------:R-:W-:Y:S02]  /*4820*/  FMUL.FTZ R245, R245, R35 ;  /* 0x00000023f5f57220 */ /* 0x000fe40000410000 */
[----:B------:R-:W-:Y:S02]  /*4830*/  FMUL.FTZ R247, R252, R247 ;  /* 0x000000f7fcf77220 */ /* 0x000fe40000410000 */
        /* <DEDUP_REMOVED lines=38> */
[C---:B------:R-:W-:Y:S01]  /*4aa0*/  LEA R220, P0, R5.reuse, R220, 0x1 ;  /* 0x000000dc05dc7211 */ /* 0x040fe200078008ff */
        /* <DEDUP_REMOVED lines=24> */
.L_x_229:
        /* <DEDUP_REMOVED lines=106> */
.L_x_230:
        /* <DEDUP_REMOVED lines=310> */
.L_x_232:
        /* <DEDUP_REMOVED lines=15> */
.L_x_233:
        /* <DEDUP_REMOVED lines=12> */
[----:B------:R-:W-:Y:S02]  /*67e0*/  IADD3 R46, P0, R34, R40, RZ ;  /* 0x00000028222e7210 */ /* 0x000fe40007f1e0ff */
[----:B------:R-:W-:Y:S01]  /*67f0*/  SHF.R.S32.HI R39, RZ, 0x1f, R178 ;  /* 0x0000001fff277819 */ /* 0x000fe200000114b2 */
[----:B------:R-:W-:-:S05]  /*6800*/  IMAD R33, R38, c[0x0][0x3a4], R33 ;  /* 0x0000e90026217a24 */ /* 0x000fca00078e0221 */
        /* <DEDUP_REMOVED lines=15> */
[----:B------:R-:W-:-:S04]  /*6900*/  IMAD R43, R39, c[0x0][0x3a0], RZ ;  /* 0x0000e800272b7a24 */ /* 0x000fc800078e02ff */
[----:B------:R-:W-:-:S04]  /*6910*/  IMAD.WIDE.U32 R48, R178, c[0x0][0x3a0], R40 ;  /* 0x0000e800b2307a25 */ /* 0x000fc800078e0028 */
[----:B------:R-:W-:Y:S01]  /*6920*/  IMAD R40, R178, c[0x0][0x3a4], R43 ;  /* 0x0000e900b2287a24 */ /* 0x000fe200078e022b */
[----:B------:R-:W-:-:S04]  /*6930*/  LEA R42, P0, R48, c[0x0][0x340], 0x1 ;  /* 0x0000d000302a7a11 */ /* 0x000fc800078008ff */
[----:B------:R-:W-:-:S04]  /*6940*/  IADD3 R40, R49, R40, RZ ;  /* 0x0000002831287210 */ /* 0x000fc80007ffe0ff */
[----:B------:R-:W-:-:S05]  /*6950*/  LEA.HI.X R43, R48, c[0x0][0x344], R40, 0x1, P0 ;  /* 0x0000d100302b7a11 */ /* 0x000fca00000f0c28 */
[----:B----4-:R4:W-:Y:S02]  /*6960*/  STG.E.128 [R42.64], R32 ;  /* 0x000000202a007986 */ /* 0x0109e4000c101d14 */
.L_x_235:
[----:B------:R-:W-:Y:S05]  /*6970*/  BSYNC B0 ;  /* 0x0000000000007941 */ /* 0x000fea0003800000 */
.L_x_234:
        /* <DEDUP_REMOVED lines=14> */
.L_x_237:
[----:B------:R-:W-:Y:S05]  /*6a60*/  BSYNC B0 ;  /* 0x0000000000007941 */ /* 0x000fea0003800000 */
.L_x_236:
        /* <DEDUP_REMOVED lines=14> */
.L_x_239:
[----:B------:R-:W-:Y:S05]  /*6b50*/  BSYNC B0 ;  /* 0x0000000000007941 */ /* 0x000fea0003800000 */
.L_x_238:
        /* <DEDUP_REMOVED lines=14> */
.L_x_241:
[----:B------:R-:W-:Y:S05]  /*6c40*/  BSYNC B0 ;  /* 0x0000000000007941 */ /* 0x000fea0003800000 */
.L_x_240:
[----:B------:R-:W-:Y:S01]  /*6c50*/  IMAD.WIDE.U32 R44, R38, c[0x0][0x3a8], R44 ;  /* 0x0000ea00262c7a25 */ /* 0x000fe200078e002c */
[----:B------:R-:W-:Y:S03]  /*6c60*/  BSSY B0, `(.L_x_242) ;  /* 0x0000012000007945 */ /* 0x000fe60003800000 */
[----:B------:R-:W-:Y:S01]  /*6c70*/  IMAD R37, R37, c[0x0][0x3a8], RZ ;  /* 0x0000ea0025257a24 */ /* 0x000fe200078e02ff */
[----:B------:R-:W-:Y:S01]  /*6c80*/  IADD3 R24, P0, R2, R44, RZ ;  /* 0x0000002c02187210 */ /* 0x000fe20007f1e0ff */
[----:B--2---:R-:W-:Y:S02]  /*6c90*/  IMAD R21, R36, c[0x0][0x3c0], RZ ;  /* 0x0000f00024157a24 */ /* 0x004fe400078e02ff */
        /* <DEDUP_REMOVED lines=14> */
.L_x_243:
[----:B------:R-:W-:Y:S05]  /*6d80*/  BSYNC B0 ;  /* 0x0000000000007941 */ /* 0x000fea0003800000 */
.L_x_242:
        /* <DEDUP_REMOVED lines=12> */
.L_x_245:
[----:B------:R-:W-:Y:S05]  /*6e50*/  BSYNC B0 ;  /* 0x0000000000007941 */ /* 0x000fea0003800000 */
.L_x_244:
        /* <DEDUP_REMOVED lines=12> */
.L_x_247:
[----:B------:R-:W-:Y:S05]  /*6f20*/  BSYNC B0 ;  /* 0x0000000000007941 */ /* 0x000fea0003800000 */
.L_x_246:
        /* <DEDUP_REMOVED lines=12> */
.L_x_204:
        /* <DEDUP_REMOVED lines=16> */
.L_x_249:
        /* <DEDUP_REMOVED lines=15> */
.L_x_250:
        /* <DEDUP_REMOVED lines=26> */
.L_x_252:
[----:B------:R-:W-:Y:S05]  /*7380*/  BSYNC B0 ;  /* 0x0000000000007941 */ /* 0x000fea0003800000 */
.L_x_251:
        /* <DEDUP_REMOVED lines=14> */
.L_x_254:
[----:B------:R-:W-:Y:S05]  /*7470*/  BSYNC B0 ;  /* 0x0000000000007941 */ /* 0x000fea0003800000 */
.L_x_253:
        /* <DEDUP_REMOVED lines=14> */
.L_x_256:
[----:B------:R-:W-:Y:S05]  /*7560*/  BSYNC B0 ;  /* 0x0000000000007941 */ /* 0x000fea0003800000 */
.L_x_255:
        /* <DEDUP_REMOVED lines=14> */
.L_x_258:
[----:B------:R-:W-:Y:S05]  /*7650*/  BSYNC B0 ;  /* 0x0000000000007941 */ /* 0x000fea0003800000 */
.L_x_257:
        /* <DEDUP_REMOVED lines=13> */
[----:B--2---:R-:W-:-:S04]  /*7730*/  IMAD.WIDE.U32 R12, R178, c[0x0][0x3a8], R8 ;  /* 0x0000ea00b20c7a25 */ /* 0x004fc800078e0008 */
[----:B------:R-:W-:Y:S01]  /*7740*/  IMAD R0, R178, c[0x0][0x3ac], R5 ;  /* 0x0000eb00b2007a24 */ /* 0x000fe200078e0205 */
[----:B------:R-:W-:-:S04]  /*7750*/  LEA R4, P0, R12, c[0x0][0x348], 0x1 ;  /* 0x0000d2000c047a11 */ /* 0x000fc800078008ff */
[----:B------:R-:W-:-:S04]  /*7760*/  IADD3 R0, R0, R13, RZ ;  /* 0x0000000d00007210 */ /* 0x000fc80007ffe0ff */
[----:B------:R-:W-:-:S05]  /*7770*/  LEA.HI.X R5, R12, c[0x0][0x34c], R0, 0x1, P0 ;  /* 0x0000d3000c057a11 */ /* 0x000fca00000f0c00 */
[----:B------:R2:W-:Y:S02]  /*7780*/  STG.E.128 [R4.64], RZ ;  /* 0x000000ff04007986 */ /* 0x0005e4000c101d14 */
.L_x_260:
[----:B------:R-:W-:Y:S05]  /*7790*/  BSYNC B0 ;  /* 0x0000000000007941 */ /* 0x000fea0003800000 */
.L_x_259:
        /* <DEDUP_REMOVED lines=12> */
.L_x_262:
[----:B------:R-:W-:Y:S05]  /*7860*/  BSYNC B0 ;  /* 0x0000000000007941 */ /* 0x000fea0003800000 */
.L_x_261:
        /* <DEDUP_REMOVED lines=12> */
.L_x_264:
[----:B------:R-:W-:Y:S05]  /*7930*/  BSYNC B0 ;  /* 0x0000000000007941 */ /* 0x000fea0003800000 */
.L_x_263:
        /* <DEDUP_REMOVED lines=11> */
.L_x_248:
[----:B------:R-:W-:Y:S05]  /*79f0*/  BSYNC B1 ;  /* 0x0000000000017941 */ /* 0x000fea0003800000 */
.L_x_199:
        /* <DEDUP_REMOVED lines=9> */
.L_x_265:
[----:B------:R-:W-:Y:S05]  /*7a90*/  EXIT ;  /* 0x000000000000794d */ /* 0x000fea0003800000 */
.L_x_267:
        /* <DEDUP_REMOVED lines=14> */
.L_x_2455:


//--------------------- .text._ZN5flash44flash_bwd_dq_dk_dv_loop_seqk_parallel_kernelI23Flash_bwd_kernel_traitsILi64ELi64ELi128ELi8ELi2ELi4ELi4ELb1ELb0EN7cutlass6half_tE19Flash_kernel_traitsILi64ELi64ELi128ELi8ES3_EELb0ELb0ELb1ELb0ELb0ELb1ELb0EEEvNS_16Flash_bwd_paramsE --------------------------
	.section	.text._ZN5flash44flash_bwd_dq_dk_dv_loop_seqk_parallel_kernelI23Flash_bwd_kernel_traitsILi64ELi64ELi128ELi8ELi2ELi4ELi4ELb1ELb0EN7cutlass6half_tE19Flash_kernel_traitsILi64ELi64ELi128ELi8ES3_EELb0ELb0ELb1ELb0ELb0ELb1ELb0EEEvNS_16Flash_bwd_paramsE,"ax",@progbits
	.sectioninfo	@"SHI_REGISTERS=252"
	.align	128
        .global         _ZN5flash44flash_bwd_dq_dk_dv_loop_seqk_parallel_kernelI23Flash_bwd_kernel_traitsILi64ELi64ELi128ELi8ELi2ELi4ELi4ELb1ELb0EN7cutlass6half_tE19Flash_kernel_traitsILi64ELi64ELi128ELi8ES3_EELb0ELb0ELb1ELb0ELb0ELb1ELb0EEEvNS_16Flash_bwd_paramsE
        .type           _ZN5flash44flash_bwd_dq_dk_dv_loop_seqk_parallel_kernelI23Flash_bwd_kernel_traitsILi64ELi64ELi128ELi8ELi2ELi4ELi4ELb1ELb0EN7cutlass6half_tE19Flash_kernel_traitsILi64ELi64ELi128ELi8ES3_EELb0ELb0ELb1ELb0ELb0ELb1ELb0EEEvNS_16Flash_bwd_paramsE,@function
        .size           _ZN5flash44flash_bwd_dq_dk_dv_loop_seqk_parallel_kernelI23Flash_bwd_kernel_traitsILi64ELi64ELi128ELi8ELi2ELi4ELi4ELb1ELb0EN7cutlass6half_tE19Flash_kernel_traitsILi64ELi64ELi128ELi8ES3_EELb0ELb0ELb1ELb0ELb0ELb1ELb0EEEvNS_16Flash_bwd_paramsE,(.L_x_2456 - _ZN5flash44flash_bwd_dq_dk_dv_loop_seqk_parallel_kernelI23Flash_bwd_kernel_traitsILi64ELi64ELi128ELi8ELi2ELi4ELi4ELb1ELb0EN7cutlass6half_tE19Flash_kernel_traitsILi64ELi64ELi128ELi8ES3_EELb0ELb0ELb1ELb0ELb0ELb1ELb0EEEvNS_16Flash_bwd_paramsE)
        .other          _ZN5flash44flash_bwd_dq_dk_dv_loop_seqk_parallel_kernelI23Flash_bwd_kernel_traitsILi64ELi64ELi128ELi8ELi2ELi4ELi4ELb1ELb0EN7cutlass6half_tE19Flash_kernel_traitsILi64ELi64ELi128ELi8ES3_EELb0ELb0ELb1ELb0ELb0ELb1ELb0EEEvNS_16Flash_bwd_paramsE,@"STO_CUDA_ENTRY STV_DEFAULT"
_ZN5flash44flash_bwd_dq_dk_dv_loop_seqk_parallel_kernelI23Flash_bwd_kernel_traitsILi64ELi64ELi128ELi8ELi2ELi4ELi4ELb1ELb0EN7cutlass6half_tE19Flash_kernel_traitsILi64ELi64ELi128ELi8ES3_EELb0ELb0ELb1ELb0ELb0ELb1ELb0EEEvNS_16Flash_bwd_paramsE:
.text._ZN5flash44flash_bwd_dq_dk_dv_loop_seqk_parallel_kernelI23Flash_bwd_kernel_traitsILi64ELi64ELi128ELi8ELi2ELi4ELi4ELb1ELb0EN7cutlass6half_tE19Flash_kernel_traitsILi64ELi64ELi128ELi8ES3_EELb0ELb0ELb1ELb0ELb0ELb1ELb0EEEvNS_16Flash_bwd_paramsE:
        /* <DEDUP_REMOVED lines=143> */
.L_x_314:
[----:B-1--4-:R-:W1:Y:S01]  /*08f0*/  LDC.U8 R4, c[0x0][0x312] ;  /* 0x0000c480ff047b82 */ /* 0x012e620000000000 */
[----:B------:R-:W-:Y:S01]  /*0900*/  ISETP.NE.U32.AND P3, PT, RZ, c[0x0][0x250], PT ;  /* 0x00009400ff007a0c */ /* 0x000fe20003f65070 */
[----:B------:R-:W-:Y:S01]  /*0910*/  IMAD.SHL.U32 R5, R182, 0x4, RZ ;  /* 0x00000004b6057824 */ /* 0x000fe200078e00ff */
[----:B------:R-:W-:Y:S01]  /*0920*/  ISETP.NE.U32.AND P2, PT, RZ, c[0x0][0x240], PT ;  /* 0x00009000ff007a0c */ /* 0x000fe20003f45070 */
[----:B------:R-:W-:Y:S01]  /*0930*/  IMAD.MOV.U32 R16, RZ, RZ, -0x1 ;  /* 0xffffffffff107424 */ /* 0x000fe200078e00ff */
[----:B------:R-:W-:-:S02]  /*0940*/  ISETP.NE.AND.EX P3, PT, RZ, c[0x0][0x254], PT, P3 ;  /* 0x00009500ff007a0c */ /* 0x000fc40003f65330 */
[----:B------:R-:W-:Y:S02]  /*0950*/  SHF.R.S32.HI R6, RZ, 0x1f, R182 ;  /* 0x0000001fff067819 */ /* 0x000fe400000114b6 */
[----:B------:R-:W-:Y:S02]  /*0960*/  ISETP.NE.AND.EX P2, PT, RZ, c[0x0][0x244], PT, P2 ;  /* 0x00009100ff007a0c */ /* 0x000fe40003f45320 */
[----:B------:R-:W-:Y:S02]  /*0970*/  SHF.L.U64.HI R0, R182, 0x2, R6 ;  /* 0x00000002b6007819 */ /* 0x000fe40000010206 */
[----:B------:R-:W-:Y:S02]  /*0980*/  IADD3 R224, P0, R5, c[0x0][0x240], RZ ;  /* 0x0000900005e07a10 */ /* 0x000fe40007f1e0ff */
[----:B------:R-:W-:Y:S02]  /*0990*/  ISETP.EQ.U32.AND P5, PT, RZ, c[0x0][0x248], PT ;  /* 0x00009200ff007a0c */ /* 0x000fe40003fa2070 */
[----:B------:R-:W-:-:S02]  /*09a0*/  IADD3.X R225, R0, c[0x0][0x244], RZ, P0, !PT ;  /* 0x0000910000e17a10 */ /* 0x000fc400007fe4ff */
[C---:B---3--:R-:W-:Y:S02]  /*09b0*/  @P3 IADD3 R10, P0, R5.reuse, c[0x0][0x250], RZ ;  /* 0x00009400050a3a10 */ /* 0x048fe40007f1e0ff */
        /* <DEDUP_REMOVED lines=20> */
.L_x_268:
        /* <DEDUP_REMOVED lines=13> */
[----:B------:R-:W-:Y:S01]  /*0bd0*/  IADD3 R4, R224, 0x80, R196 ;  /* 0x00000080e0047810 */ /* 0x000fe20007ffe0c4 */
        /* <DEDUP_REMOVED lines=38> */
.L_x_270:
        /* <DEDUP_REMOVED lines=16> */
.L_x_271:
        /* <DEDUP_REMOVED lines=11> */
[----:B------:R-:W-:Y:S01]  /*0ff0*/  IMAD.WIDE.U32 R28, R182, c[0x0][0x224], RZ ;  /* 0x00008900b61c7a25 */ /* 0x000fe200078e00ff */
[----:B------:R-:W-:-:S02]  /*1000*/  ISETP.GE.AND P4, PT, R22, RZ, PT ;  /* 0x000000ff1600720c */ /* 0x000fc40003f86270 */
[----:B------:R-:W-:Y:S01]  /*1010*/  SHF.L.U32 R34, R182, 0x7, RZ ;  /* 0x00000007b6227819 */ /* 0x000fe200000006ff */
[----:B------:R-:W-:Y:S02]  /*1020*/  IMAD R15, R15, R182, RZ ;  /* 0x000000b60f0f7224 */ /* 0x000fe400078e02ff */
[----:B------:R-:W-:Y:S01]  /*1030*/  IMAD.WIDE R22, R208, c[0x0][0x1c0], RZ ;  /* 0x00007000d0167a25 */ /* 0x000fe200078e02ff */
[----:B------:R-:W-:Y:S01]  /*1040*/  SEL R34, R34, RZ, P2 ;  /* 0x000000ff22227207 */ /* 0x000fe20001000000 */
[----:B--2---:R-:W2:Y:S02]  /*1050*/  MUFU.RCP R4, R4 ;  /* 0x0000000400047308 */ /* 0x004ea40000001000 */
        /* <DEDUP_REMOVED lines=40> */
[----:B------:R-:W-:Y:S02]  /*12e0*/  SEL R18, R28, R14, !P1 ;  /* 0x0000000e1c127207 */ /* 0x000fe40004800000 */
[----:B--2---:R-:W-:Y:S01]  /*12f0*/  ISETP.NE.AND P2, PT, R5, RZ, PT ;  /* 0x000000ff0500720c */ /* 0x004fe20003f45270 */
[----:B------:R-:W-:Y:S01]  /*1300*/  @P1 IMAD.IADD R17, R15, 0x1, R7 ;  /* 0x000000010f111824 */ /* 0x000fe200078e0207 */
[----:B------:R-:W-:Y:S01]  /*1310*/  SHF.R.S32.HI R7, RZ, 0x1f, R196 ;  /* 0x0000001fff077819 */ /* 0x000fe200000114c4 */
[----:B-1----:R-:W-:Y:S01]  /*1320*/  IMAD.WIDE.U32 R14, R4, c[0x0][0x3d8], RZ ;  /* 0x0000f600040e7a25 */ /* 0x002fe200078e00ff */
[----:B------:R-:W-:-:S03]  /*1330*/  IADD3 R26, R35, R26, RZ ;  /* 0x0000001a231a7210 */ /* 0x000fc60007ffe0ff */
[----:B------:R-:W-:Y:S01]  /*1340*/  IMAD R23, R4, c[0x0][0x3dc], R15 ;  /* 0x0000f70004177a24 */ /* 0x000fe200078e020f */
[----:B------:R-:W-:Y:S01]  /*1350*/  SEL R24, R14, RZ, P2 ;  /* 0x000000ff0e187207 */ /* 0x000fe20001000000 */
[--C-:B------:R-:W-:Y:S01]  /*1360*/  @!P3 IMAD R4, R182, c[0x0][0x1c0], R203.reuse ;  /* 0x00007000b604ba24 */ /* 0x100fe200078e02cb */
[----:B------:R-:W-:Y:S02]  /*1370*/  @P6 IADD3 R9, R9, 0x1, RZ ;  /* 0x0000000109096810 */ /* 0x000fe40007ffe0ff */
[----:B------:R-:W-:Y:S01]  /*1380*/  SHF.R.S32.HI R14, RZ, 0x1f, R203 ;  /* 0x0000001fff0e7819 */ /* 0x000fe200000114cb */
[----:B------:R-:W-:Y:S01]  /*1390*/  @!P3 IMAD R32, R4, c[0x0][0x214], RZ ;  /* 0x000085000420ba24 */ /* 0x000fe200078e02ff */
[----:B------:R-:W-:Y:S02]  /*13a0*/  @!P4 IADD3 R9, -R9, RZ, RZ ;  /* 0x000000ff0909c210 */ /* 0x000fe40007ffe1ff */
[----:B------:R-:W-:Y:S02]  /*13b0*/  @!P5 LOP3.LUT R9, RZ, c[0x0][0x1c8], RZ, 0x33, !PT ;  /* 0x00007200ff09da12 */ /* 0x000fe400078e33ff */
[----:B------:R-:W-:-:S02]  /*13c0*/  SHF.R.S32.HI R15, RZ, 0x1f, R27 ;  /* 0x0000001fff0f7819 */ /* 0x000fc4000001141b */
[----:B------:R-:W-:Y:S02]  /*13d0*/  SEL R23, R23, RZ, P2 ;  /* 0x000000ff17177207 */ /* 0x000fe40001000000 */
        /* <DEDUP_REMOVED lines=9> */
.L_x_272:
[----:B------:R-:W-:-:S04]  /*1470*/  IMAD R28, R182, c[0x0][0x1c0], R203 ;  /* 0x00007000b61c7a24 */ /* 0x000fc800078e02cb */
[----:B------:R-:W-:Y:S02]  /*1480*/  IMAD R28, R28, c[0x0][0x224], RZ ;  /* 0x000089001c1c7a24 */ /* 0x000fe400078e02ff */
.L_x_273:
        /* <DEDUP_REMOVED lines=83> */
.L_x_275:
        /* <DEDUP_REMOVED lines=15> */
.L_x_276:
[----:B------:R-:W-:Y:S01]  /*1ab0*/  IMAD R222, R184, -0x80, R222 ;  /* 0xffffff80b8de7824 */ /* 0x000fe200078e02de */
[----:B------:R-:W-:Y:S01]  /*1ac0*/  BSSY B0, `(.L_x_277) ;  /* 0x0000015000007945 */ /* 0x000fe20003800000 */
[----:B------:R-:W-:Y:S02]  /*1ad0*/  IMAD R6, R7, c[0x0][0x3a0], RZ ;  /* 0x0000e80007067a24 */ /* 0x000fe400078e02ff */
[----:B------:R-:W-:Y:S01]  /*1ae0*/  IMAD.WIDE.U32 R10, R196, c[0x0][0x3a0], R180 ;  /* 0x0000e800c40a7a25 */ /* 0x000fe200078e00b4 */
[----:B------:R-:W-:-:S03]  /*1af0*/  ISETP.GE.AND P3, PT, R178, R222, PT ;  /* 0x000000deb200720c */ /* 0x000fc60003f66270 */
[----:B------:R-:W-:Y:S01]  /*1b00*/  IMAD R6, R196, c[0x0][0x3a4], R6 ;  /* 0x0000e900c4067a24 */ /* 0x000fe200078e0206 */
[----:B------:R-:W-:Y:S01]  /*1b10*/  IADD3 R10, P0, R9, R10, RZ ;  /* 0x0000000a090a7210 */ /* 0x000fe20007f1e0ff */
[----:B------:R-:W-:-:S03]  /*1b20*/  IMAD R9, R14, c[0x0][0x3b8], RZ ;  /* 0x0000ee000e097a24 */ /* 0x000fc600078e02ff */
[----:B------:R-:W-:Y:S01]  /*1b30*/  IADD3.X R11, R8, R11, R6, P0, !PT ;  /* 0x0000000b080b7210 */ /* 0x000fe200007fe406 */
[----:B------:R-:W-:-:S04]  /*1b40*/  IMAD R6, R203, c[0x0][0x3bc], R9 ;  /* 0x0000ef00cb067a24 */ /* 0x000fc800078e0209 */
        /* <DEDUP_REMOVED lines=12> */
.L_x_278:
[----:B------:R-:W-:Y:S05]  /*1c10*/  BSYNC B0 ;  /* 0x0000000000007941 */ /* 0x000fea0003800000 */
.L_x_277:
[----:B------:R-:W-:Y:S01]  /*1c20*/  IADD3 R8, R178, 0x20, RZ ;  /* 0x00000020b2087810 */ /* 0x000fe20007ffe0ff */
[----:B------:R-:W-:Y:S03]  /*1c30*/  BSSY B0, `(.L_x_279) ;  /* 0x000000e000007945 */ /* 0x000fe60003800000 */
[----:B------:R-:W-:-:S13]  /*1c40*/  ISETP.GE.AND P2, PT, R8, R222, PT ;  /* 0x000000de0800720c */ /* 0x000fda0003f46270 */
        /* <DEDUP_REMOVED lines=12> */
.L_x_280:
[----:B------:R-:W-:Y:S05]  /*1d10*/  BSYNC B0 ;  /* 0x0000000000007941 */ /* 0x000fea0003800000 */
.L_x_279:
        /* <DEDUP_REMOVED lines=15> */
.L_x_282:
[----:B------:R-:W-:Y:S05]  /*1e10*/  BSYNC B0 ;  /* 0x0000000000007941 */ /* 0x000fea0003800000 */
.L_x_281:
        /* <DEDUP_REMOVED lines=14> */
.L_x_284:
[----:B------:R-:W-:Y:S05]  /*1f00*/  BSYNC B0 ;  /* 0x0000000000007941 */ /* 0x000fea0003800000 */
.L_x_283:
        /* <DEDUP_REMOVED lines=20> */
.L_x_286:
[----:B------:R-:W-:Y:S05]  /*2050*/  BSYNC B0 ;  /* 0x0000000000007941 */ /* 0x000fea0003800000 */
.L_x_285:
        /* <DEDUP_REMOVED lines=13> */
.L_x_288:
[----:B------:R-:W-:Y:S05]  /*2130*/  BSYNC B0 ;  /* 0x0000000000007941 */ /* 0x000fea0003800000 */
.L_x_287:
        /* <DEDUP_REMOVED lines=13> */
.L_x_290:
[----:B------:R-:W-:Y:S05]  /*2210*/  BSYNC B0 ;  /* 0x0000000000007941 */ /* 0x000fea0003800000 */
.L_x_289:
        /* <DEDUP_REMOVED lines=13> */
.L_x_274:
[----:B------:R-:W-:Y:S01]  /*22f0*/  IMAD R14, R7, c[0x0][0x1a0], RZ ;  /* 0x00006800070e7a24 */ /* 0x000fe200078e02ff */
[----:B------:R-:W-:Y:S01]  /*2300*/  MOV R173, 0x40 ;  /* 0x0000004000ad7802 */ /* 0x000fe20000000f00 */
[----:B------:R-:W-:Y:S01]  /*2310*/  IMAD.WIDE.U32 R16, R196, c[0x0][0x1a0], R180 ;  /* 0x00006800c4107a25 */ /* 0x000fe200078e00b4 */
[----:B------:R-:W-:Y:S01]  /*2320*/  @P2 BAR.SYNC.DEFER_BLOCKING 0x0 ;  /* 0x0000000000002b1d */ /* 0x000fe20000010000 */
[----:B------:R-:W-:Y:S02]  /*2330*/  MOV R216, 0x7f800000 ;  /* 0x7f80000000d87802 */ /* 0x000fe40000000f00 */
[----:B------:R-:W-:Y:S01]  /*2340*/  IMAD R6, R184, -0x80, R222 ;  /* 0xffffff80b8067824 */ /* 0x000fe200078e02de */
[----:B------:R-:W-:Y:S01]  /*2350*/  IADD3 R20, P0, R13, R16, RZ ;  /* 0x000000100d147210 */ /* 0x000fe20007f1e0ff */
[----:B------:R-:W-:Y:S01]  /*2360*/  IMAD R14, R196, c[0x0][0x1a4], R14 ;  /* 0x00006900c40e7a24 */ /* 0x000fe200078e020e */
[----:B------:R-:W-:Y:S01]  /*2370*/  IADD3 R13, R178, 0x40, RZ ;  /* 0x00000040b20d7810 */ /* 0x000fe20007ffe0ff */
[----:B------:R-:W-:Y:S01]  /*2380*/  IMAD R15, R8, c[0x0][0x1b8], RZ ;  /* 0x00006e00080f7a24 */ /* 0x000fe200078e02ff */
[----:B------:R-:W-:Y:S01]  /*2390*/  ISETP.GE.AND P6, PT, R178, R6, PT ;  /* 0x00000006b200720c */ /* 0x000fe20003fc6270 */
[----:B------:R-:W-:Y:S01]  /*23a0*/  IMAD.WIDE.U32 R26, R173, c[0x0][0x370], RZ ;  /* 0x0000dc00ad1a7a25 */ /* 0x000fe200078e00ff */
[----:B------:R-:W-:-:S02]  /*23b0*/  IADD3.X R21, R12, R17, R14, P0, !PT ;  /* 0x000000110c157210 */ /* 0x000fc400007fe40e */
[----:B------:R-:W-:Y:S01]  /*23c0*/  IADD3 R12, R178, 0x20, RZ ;  /* 0x00000020b20c7810 */ /* 0x000fe20007ffe0ff */
[----:B------:R-:W-:Y:S01]  /*23d0*/  IMAD R15, R9, c[0x0][0x1bc], R15 ;  /* 0x00006f00090f7a24 */ /* 0x000fe200078e020f */
[-C--:B------:R-:W-:Y:S01]  /*23e0*/  ISETP.GE.AND P4, PT, R13, R6.reuse, PT ;  /* 0x000000060d00720c */ /* 0x080fe20003f86270 */
[----:B------:R-:W-:Y:S01]  /*23f0*/  IMAD.WIDE.U32 R20, R9, c[0x0][0x1b8], R20 ;  /* 0x00006e0009147a25 */ /* 0x000fe200078e0014 */
[-C--:B------:R-:W-:Y:S02]  /*2400*/  ISETP.GE.AND P5, PT, R12, R6.reuse, PT ;  /* 0x000000060c00720c */ /* 0x080fe40003fa6270 */
[C---:B------:R-:W-:Y:S01]  /*2410*/  IADD3 R13, R178.reuse, 0x60, RZ ;  /* 0x00000060b20d7810 */ /* 0x040fe20007ffe0ff */
[----:B------:R-:W-:Y:S02]  /*2420*/  IMAD.IADD R21, R21, 0x1, R15 ;  /* 0x0000000115157824 */ /* 0x000fe400078e020f */
[----:B------:R-:W-:Y:S01]  /*2430*/  @!P6 IMAD R14, R5, c[0x0][0x1a0], RZ ;  /* 0x00006800050eea24 */ /* 0x000fe200078e02ff */
[----:B------:R-:W-:Y:S01]  /*2440*/  ISETP.GE.AND P3, PT, R13, R6, PT ;  /* 0x000000060d00720c */ /* 0x000fe20003f66270 */
[C---:B------:R-:W-:Y:S01]  /*2450*/  @!P6 IMAD.WIDE.U32 R22, R178.reuse, c[0x0][0x1a0], R20 ;  /* 0x00006800b216ea25 */ /* 0x040fe200078e0014 */
[----:B------:R1:W-:Y:S03]  /*2460*/  @P6 STS.128 [R183+0xa000], RZ ;  /* 0x00a000ffb7006388 */ /* 0x0003e60000000c00 */
[----:B------:R-:W-:Y:S01]  /*2470*/  @!P6 IMAD R14, R178, c[0x0][0x1a4], R14 ;  /* 0x00006900b20eea24 */ /* 0x000fe200078e020e */
        /* <DEDUP_REMOVED lines=12> */
[----:B------:R-:W-:Y:S01]  /*2540*/  @!P5 IMAD.MOV.U32 R22, RZ, RZ, R20 ;  /* 0x000000ffff16d224 */ /* 0x000fe200078e0014 */
[----:B------:R-:W-:Y:S01]  /*2550*/  @!P4 IADD3.X R14, RZ, R5, RZ, P1, !PT ;  /* 0x00000005ff0ec210 */ /* 0x000fe20000ffe4ff */
[----:B------:R-:W-:Y:S01]  /*2560*/  @!P5 IMAD R17, R16, c[0x0][0x1a4], R17 ;  /* 0x000069001011da24 */ /* 0x000fe200078e0211 */
[----:B------:R-:W-:Y:S01]  /*2570*/  ISETP.GE.AND P1, PT, R12, R6, PT ;  /* 0x000000060c00720c */ /* 0x000fe20003f26270 */
[----:B------:R-:W-:Y:S01]  /*2580*/  @!P3 IMAD.X R12, RZ, RZ, R5, P0 ;  /* 0x000000ffff0cb224 */ /* 0x000fe200000e0605 */
[----:B------:R-:W-:Y:S01]  /*2590*/  @!PT LDS RZ, [RZ] ;  /* 0x00000000fffff984 */ /* 0x000fe20000000800 */
[----:B------:R-:W-:Y:S01]  /*25a0*/  @!PT LDS RZ, [RZ] ;  /* 0x00000000fffff984 */ /* 0x000fe20000000800 */
[----:B------:R-:W-:Y:S01]  /*25b0*/  @!PT LDS RZ, [RZ] ;  /* 0x00000000fffff984 */ /* 0x000fe20000000800 */
[----:B------:R2:W-:Y:S01]  /*25c0*/  @!P6 LDGSTS.E.BYPASS.LTC128B.128 [R183+0xa000], [R18.64] ;  /* 0x0a00000012b7efae */ /* 0x0005e2000b901d46 */
[----:B------:R-:W-:-:S03]  /*25d0*/  @!P5 IMAD.WIDE.U32 R22, R16, c[0x0][0x1a0], R22 ;  /* 0x000068001016da25 */ /* 0x000fc600078e0016 */
[----:B------:R1:W-:Y:S01]  /*25e0*/  @P5 STS.128 [R183+0xb000], RZ ;  /* 0x00b000ffb7005388 */ /* 0x0003e20000000c00 */
[----:B------:R-:W-:Y:S01]  /*25f0*/  @!P4 IMAD R14, R14, c[0x0][0x1a0], RZ ;  /* 0x000068000e0eca24 */ /* 0x000fe200078e02ff */
[----:B------:R-:W-:Y:S01]  /*2600*/  @!P5 LEA R16, P0, R22, c[0x0][0x170], 0x1 ;  /* 0x00005c001610da11 */ /* 0x000fe200078008ff */
[----:B------:R-:W-:Y:S02]  /*2610*/  @!P3 IMAD R12, R12, c[0x0][0x1a0], RZ ;  /* 0x000068000c0cba24 */ /* 0x000fe400078e02ff */
[----:B------:R-:W-:Y:S02]  /*2620*/  @!P5 IMAD.IADD R17, R23, 0x1, R17 ;  /* 0x000000011711d824 */ /* 0x000fe400078e0211 */
[C---:B------:R-:W-:Y:S02]  /*2630*/  @!P4 IMAD R14, R15.reuse, c[0x0][0x1a4], R14 ;  /* 0x000069000f0eca24 */ /* 0x040fe400078e020e */
[----:B------:R-:W-:Y:S01]  /*2640*/  @!P4 IMAD.WIDE.U32 R24, R15, c[0x0][0x1a0], R24 ;  /* 0x000068000f18ca25 */ /* 0x000fe200078e0018 */
[----:B------:R-:W-:-:S03]  /*2650*/  @!P5 LEA.HI.X R17, R22, c[0x0][0x174], R17, 0x1, P0 ;  /* 0x00005d001611da11 */ /* 0x000fc600000f0c11 */
[C---:B------:R-:W-:Y:S02]  /*2660*/  @!P3 IMAD R12, R13.reuse, c[0x0][0x1a4], R12 ;  /* 0x000069000d0cba24 */ /* 0x040fe400078e020c */
[----:B------:R-:W-:Y:S01]  /*2670*/  @!P3 IMAD.WIDE.U32 R20, R13, c[0x0][0x1a0], R20 ;  /* 0x000068000d14ba25 */ /* 0x000fe200078e0014 */
[----:B------:R-:W-:Y:S01]  /*2680*/  @!PT LDS RZ, [RZ] ;  /* 0x00000000fffff984 */ /* 0x000fe20000000800 */
[----:B------:R-:W-:Y:S01]  /*2690*/  @!PT LDS RZ, [RZ] ;  /* 0x00000000fffff984 */ /* 0x000fe20000000800 */
[----:B------:R-:W-:Y:S01]  /*26a0*/  @!PT LDS RZ, [RZ] ;  /* 0x00000000fffff984 */ /* 0x000fe20000000800 */
[----:B------:R3:W-:Y:S03]  /*26b0*/  @!P5 LDGSTS.E.BYPASS.LTC128B.128 [R183+0xb000], [R16.64] ;  /* 0x0b00000010b7dfae */ /* 0x0007e6000b901d46 */
[----:B------:R-:W-:Y:S01]  /*26c0*/  @!P4 IMAD.IADD R13, R25, 0x1, R14 ;  /* 0x00000001190dc824 */ /* 0x000fe200078e020e */
[C---:B------:R-:W-:Y:S01]  /*26d0*/  @!P4 LEA R14, P0, R24.reuse, c[0x0][0x170], 0x1 ;  /* 0x00005c00180eca11 */ /* 0x040fe200078008ff */
[----:B------:R-:W-:Y:S01]  /*26e0*/  @!P3 IMAD.IADD R12, R21, 0x1, R12 ;  /* 0x00000001150cb824 */ /* 0x000fe200078e020c */
[----:B------:R1:W-:Y:S01]  /*26f0*/  @P4 STS.128 [R183+0xc000], RZ ;  /* 0x00c000ffb7004388 */ /* 0x0003e20000000c00 */
[----:B------:R-:W-:Y:S01]  /*2700*/  IMAD.WIDE.U32 R22, R173, c[0x0][0x190], RZ ;  /* 0x00006400ad167a25 */ /* 0x000fe200078e00ff */
[----:B------:R-:W-:-:S02]  /*2710*/  @!P4 LEA.HI.X R15, R24, c[0x0][0x174], R13, 0x1, P0 ;  /* 0x00005d00180fca11 */ /* 0x000fc400000f0c0d */
[C---:B------:R-:W-:Y:S01]  /*2720*/  @!P3 LEA R24, P0, R20.reuse, c[0x0][0x170], 0x1 ;  /* 0x00005c001418ba11 */ /* 0x040fe200078008ff */
[----:B------:R-:W-:Y:S01]  /*2730*/  IMAD R7, R7, c[0x0][0x198], RZ ;  /* 0x0000660007077a24 */ /* 0x000fe200078e02ff */
[----:B------:R-:W-:Y:S01]  /*2740*/  LEA.HI R13, R221, R221, RZ, 0x1 ;  /* 0x000000dddd0d7211 */ /* 0x000fe200078f08ff */
[----:B------:R-:W-:Y:S01]  /*2750*/  @!PT LDS RZ, [RZ] ;  /* 0x00000000fffff984 */ /* 0x000fe20000000800 */
[----:B------:R-:W-:Y:S01]  /*2760*/  @!PT LDS RZ, [RZ] ;  /* 0x00000000fffff984 */ /* 0x000fe20000000800 */
[----:B------:R-:W-:Y:S01]  /*2770*/  @!PT LDS RZ, [RZ] ;  /* 0x00000000fffff984 */ /* 0x000fe20000000800 */
[----:B------:R4:W-:Y:S01]  /*2780*/  @!P4 LDGSTS.E.BYPASS.LTC128B.128 [R183+0xc000], [R14.64] ;  /* 0x0c0000000eb7cfae */ /* 0x0009e2000b901d46 */
[----:B------:R-:W-:Y:S01]  /*2790*/  @!P3 LEA.HI.X R25, R20, c[0x0][0x174], R12, 0x1, P0 ;  /* 0x00005d001419ba11 */ /* 0x000fe200000f0c0c */
[----:B------:R-:W-:Y:S01]  /*27a0*/  IMAD R12, R173, c[0x0][0x374], RZ ;  /* 0x0000dd00ad0c7a24 */ /* 0x000fe200078e02ff */
[----:B------:R-:W-:Y:S01]  /*27b0*/  @!P1 IADD3 R20, P0, R232, R26, RZ ;  /* 0x0000001ae8149210 */ /* 0x000fe20007f1e0ff */
[----:B------:R-:W-:Y:S01]  /*27c0*/  IMAD R7, R196, c[0x0][0x19c], R7 ;  /* 0x00006700c4077a24 */ /* 0x000fe200078e0207 */
[----:B------:R-:W-:Y:S01]  /*27d0*/  LOP3.LUT R13, R13, 0xfffffffe, RZ, 0xc0, !PT ;  /* 0xfffffffe0d0d7812 */ /* 0x000fe200078ec0ff */
[----:B------:R1:W-:Y:S01]  /*27e0*/  @P3 STS.128 [R183+0xd000], RZ ;  /* 0x00d000ffb7003388 */ /* 0x0003e20000000c00 */
        /* <DEDUP_REMOVED lines=11> */
[----:B------:R-:W0:Y:S01]  /*28a0*/  LDGDEPBAR ;  /* 0x00000000000079af */ /* 0x000e220000000000 */
[----:B------:R-:W-:-:S02]  /*28b0*/  IMAD.MOV.U32 R218, RZ, RZ, 0x7f800000 ;  /* 0x7f800000ffda7424 */ /* 0x000fc400078e00ff */
[----:B------:R-:W-:Y:S01]  /*28c0*/  IADD3.X R27, R10, R27, R7, P0, !PT ;  /* 0x0000001b0a1b7210 */ /* 0x000fe200007fe407 */
[----:B------:R-:W-:Y:S01]  /*28d0*/  IMAD R7, R8, c[0x0][0x1b0], RZ ;  /* 0x00006c0008077a24 */ /* 0x000fe200078e02ff */
[----:B------:R-:W-:Y:S01]  /*28e0*/  ISETP.GE.AND P0, PT, R178, R6, PT ;  /* 0x00000006b200720c */ /* 0x000fe20003f06270 */
[----:B------:R-:W-:Y:S01]  /*28f0*/  IMAD.MOV.U32 R219, RZ, RZ, 0x7f800000 ;  /* 0x7f800000ffdb7424 */ /* 0x000fe200078e00ff */
[----:B------:R-:W-:Y:S01]  /*2900*/  ISETP.NE.AND P2, PT, R13, 0x1, PT ;  /* 0x000000010d00780c */ /* 0x000fe20003f45270 */
[----:B------:R-:W-:Y:S01]  /*2910*/  IMAD R7, R9, c[0x0][0x1b4], R7 ;  /* 0x00006d0009077a24 */ /* 0x000fe200078e0207 */
[----:B------:R-:W-:Y:S01]  /*2920*/  IADD3 R8, R177, 0x1000, RZ ;  /* 0x00001000b1087810 */ /* 0x000fe20007ffe0ff */
[----:B------:R-:W-:-:S03]  /*2930*/  IMAD.WIDE.U32 R26, R9, c[0x0][0x1b0], R26 ;  /* 0x00006c00091a7a25 */ /* 0x000fc600078e001a */
[----:B------:R-:W-:Y:S01]  /*2940*/  SEL R8, R8, R177, !P2 ;  /* 0x000000b108087207 */ /* 0x000fe20005000000 */
[----:B------:R-:W-:Y:S01]  /*2950*/  @!P6 IMAD.MOV.U32 R12, RZ, RZ, R26 ;  /* 0x000000ffff0ce224 */ /* 0x000fe200078e001a */
[----:B------:R-:W-:Y:S01]  /*2960*/  IADD3 R13, R27, R7, RZ ;  /* 0x000000071b0d7210 */ /* 0x000fe20007ffe0ff */
[----:B------:R-:W-:Y:S01]  /*2970*/  IMAD.MOV.U32 R217, RZ, RZ, 0x7f800000 ;  /* 0x7f800000ffd97424 */ /* 0x000fe200078e00ff */
[-C--:B---3--:R-:W-:Y:S01]  /*2980*/  @!P5 MOV R16, R26.reuse ;  /* 0x0000001a0010d202 */ /* 0x088fe20000000f00 */
[----:B------:R-:W-:Y:S01]  /*2990*/  IMAD.SHL.U32 R220, R8, 0x2, RZ ;  /* 0x0000000208dc7824 */ /* 0x000fe200078e00ff */
[----:B------:R1:W-:Y:S01]  /*29a0*/  @P0 STS.128 [R183+0x4000], RZ ;  /* 0x004000ffb7000388 */ /* 0x0003e20000000c00 */
[----:B------:R-:W-:Y:S01]  /*29b0*/  @!P6 IMAD R8, R5, c[0x0][0x198], RZ ;  /* 0x000066000508ea24 */ /* 0x000fe200078e02ff */
[----:B--2---:R-:W-:Y:S01]  /*29c0*/  @!P3 MOV R18, R26 ;  /* 0x0000001a0012b202 */ /* 0x004fe20000000f00 */
[C---:B----4-:R-:W-:Y:S01]  /*29d0*/  @!P6 IMAD.WIDE.U32 R14, R178.reuse, c[0x0][0x198], R12 ;  /* 0x00006600b20eea25 */ /* 0x050fe200078e000c */
[----:B------:R-:W-:Y:S01]  /*29e0*/  @!PT LDS RZ, [RZ] ;  /* 0x00000000fffff984 */ /* 0x000fe20000000800 */
[----:B------:R-:W-:Y:S01]  /*29f0*/  @!PT LDS RZ, [RZ] ;  /* 0x00000000fffff984 */ /* 0x000fe20000000800 */
[----:B------:R-:W-:Y:S01]  /*2a00*/  @!PT LDS RZ, [RZ] ;  /* 0x00000000fffff984 */ /* 0x000fe20000000800 */
[----:B------:R1:W-:Y:S03]  /*2a10*/  @!P0 LDGSTS.E.BYPASS.LTC128B.128 [R183+0x4000], [R232.64] ;  /* 0x04000000e8b78fae */ /* 0x0003e6000b901d46 */
[----:B------:R-:W-:Y:S01]  /*2a20*/  @!P6 IMAD R7, R178, c[0x0][0x19c], R8 ;  /* 0x00006700b207ea24 */ /* 0x000fe200078e0208 */
[----:B------:R1:W-:Y:S01]  /*2a30*/  @P1 STS.128 [R183+0x5000], RZ ;  /* 0x005000ffb7001388 */ /* 0x0003e20000000c00 */
[----:B------:R-:W-:-:S02]  /*2a40*/  @!P5 IMAD.MOV.U32 R17, RZ, RZ, R13 ;  /* 0x000000ffff11d224 */ /* 0x000fc400078e000d */
[----:B------:R-:W-:Y:S01]  /*2a50*/  @!P6 IMAD.IADD R7, R15, 0x1, R7 ;  /* 0x000000010f07e824 */ /* 0x000fe200078e0207 */
[----:B------:R-:W-:Y:S01]  /*2a60*/  @!PT LDS RZ, [RZ] ;  /* 0x00000000fffff984 */ /* 0x000fe20000000800 */
[----:B------:R-:W-:Y:S01]  /*2a70*/  @!PT LDS RZ, [RZ] ;  /* 0x00000000fffff984 */ /* 0x000fe20000000800 */
[----:B------:R-:W-:Y:S01]  /*2a80*/  @!PT LDS RZ, [RZ] ;  /* 0x00000000fffff984 */ /* 0x000fe20000000800 */
[----:B------:R1:W-:Y:S01]  /*2a90*/  @!P1 LDGSTS.E.BYPASS.LTC128B.128 [R183+0x5000], [R20.64] ;  /* 0x0500000014b79fae */ /* 0x0003e2000b901d46 */
[----:B------:R-:W-:-:S03]  /*2aa0*/  @!P3 IMAD.MOV.U32 R19, RZ, RZ, R13 ;  /* 0x000000ffff13b224 */ /* 0x000fc600078e000d */
[----:B------:R1:W-:Y:S04]  /*2ab0*/  @P0 STS [R220], RZ ;  /* 0x000000ffdc000388 */ /* 0x0003e80000000800 */
[----:B------:R1:W-:Y:S04]  /*2ac0*/  @P0 STS [R220+0x4], RZ ;  /* 0x000004ffdc000388 */ /* 0x0003e80000000800 */
[----:B------:R1:W-:Y:S04]  /*2ad0*/  @P0 STS [R220+0x8], RZ ;  /* 0x000008ffdc000388 */ /* 0x0003e80000000800 */
[----:B------:R1:W-:Y:S04]  /*2ae0*/  @P0 STS [R220+0xc], RZ ;  /* 0x00000cffdc000388 */ /* 0x0003e80000000800 */
[----:B------:R-:W-:Y:S01]  /*2af0*/  @!PT LDS RZ, [RZ] ;  /* 0x00000000fffff984 */ /* 0x000fe20000000800 */
[----:B------:R-:W-:Y:S01]  /*2b00*/  @!PT LDS RZ, [RZ] ;  /* 0x00000000fffff984 */ /* 0x000fe20000000800 */
[----:B------:R-:W-:Y:S01]  /*2b10*/  @!PT LDS RZ, [RZ] ;  /* 0x00000000fffff984 */ /* 0x000fe20000000800 */
[----:B------:R1:W-:Y:S01]  /*2b20*/  @!P0 LDGSTS.E.BYPASS.LTC128B.128 [R220], [R234.64] ;  /* 0x00000000eadc8fae */ /* 0x0003e2000b901d46 */
[----:B------:R-:W-:-:S03]  /*2b30*/  @!P5 IADD3 R9, P0, R178, 0x20, RZ ;  /* 0x00000020b209d810 */ /* 0x000fc60007f1e0ff */
[----:B------:R1:W-:Y:S02]  /*2b40*/  @P1 STS [R220+0x1000], RZ ;  /* 0x001000ffdc001388 */ /* 0x0003e40000000800 */
[----:B------:R-:W-:Y:S01]  /*2b50*/  @!P5 IMAD.X R8, RZ, RZ, R5, P0 ;  /* 0x000000ffff08d224 */ /* 0x000fe200000e0605 */
[C---:B------:R-:W-:Y:S01]  /*2b60*/  @!P6 LEA R10, P0, R14.reuse, c[0x0][0x168], 0x1 ;  /* 0x00005a000e0aea11 */ /* 0x040fe200078008ff */
[C---:B------:R-:W-:Y:S01]  /*2b70*/  @!P5 IMAD.WIDE.U32 R16, R9.reuse, c[0x0][0x198], R16 ;  /* 0x000066000910da25 */ /* 0x040fe200078e0010 */
[----:B------:R1:W-:Y:S02]  /*2b80*/  @P1 STS [R220+0x1004], RZ ;  /* 0x001004ffdc001388 */ /* 0x0003e40000000800 */
[----:B------:R-:W-:Y:S01]  /*2b90*/  @!P6 LEA.HI.X R11, R14, c[0x0][0x16c], R7, 0x1, P0 ;  /* 0x00005b000e0bea11 */ /* 0x000fe200000f0c07 */
[----:B------:R-:W-:Y:S01]  /*2ba0*/  @!P5 IMAD R8, R8, c[0x0][0x198], RZ ;  /* 0x000066000808da24 */ /* 0x000fe200078e02ff */
[----:B------:R-:W-:Y:S01]  /*2bb0*/  @!P4 IADD3 R7, P0, R178, 0x40, RZ ;  /* 0x00000040b207c810 */ /* 0x000fe20007f1e0ff */
[----:B------:R1:W-:Y:S02]  /*2bc0*/  @P1 STS [R220+0x1008], RZ ;  /* 0x001008ffdc001388 */ /* 0x0003e40000000800 */
[----:B------:R-:W-:-:S02]  /*2bd0*/  @!P5 IMAD R8, R9, c[0x0][0x19c], R8 ;  /* 0x000067000908da24 */ /* 0x000fc400078e0208 */
[----:B------:R-:W-:Y:S01]  /*2be0*/  @!P4 IMAD.X R9, RZ, RZ, R5, P0 ;  /* 0x000000ffff09c224 */ /* 0x000fe200000e0605 */
[C---:B------:R-:W-:Y:S01]  /*2bf0*/  @!P5 LEA R14, P0, R16.reuse, c[0x0][0x168], 0x1 ;  /* 0x00005a00100eda11 */ /* 0x040fe200078008ff */
[----:B------:R-:W-:Y:S01]  /*2c00*/  @!P5 IMAD.IADD R8, R17, 0x1, R8 ;  /* 0x000000011108d824 */ /* 0x000fe200078e0208 */
[----:B------:R1:W-:Y:S01]  /*2c10*/  @P1 STS [R220+0x100c], RZ ;  /* 0x00100cffdc001388 */ /* 0x0003e20000000800 */
[----:B------:R-:W-:Y:S02]  /*2c20*/  @!P4 IMAD R9, R9, c[0x0][0x198], RZ ;  /* 0x000066000909ca24 */ /* 0x000fe400078e02ff */
[----:B------:R-:W-:Y:S01]  /*2c30*/  @!P4 IMAD.MOV.U32 R17, RZ, RZ, R13 ;  /* 0x000000ffff11c224 */ /* 0x000fe200078e000d */
[----:B------:R-:W-:Y:S01]  /*2c40*/  @!P5 LEA.HI.X R15, R16, c[0x0][0x16c], R8, 0x1, P0 ;  /* 0x00005b00100fda11 */ /* 0x000fe200000f0c08 */
[----:B------:R-:W-:Y:S01]  /*2c50*/  @!P4 IMAD R9, R7, c[0x0][0x19c], R9 ;  /* 0x000067000709ca24 */ /* 0x000fe200078e0209 */
[----:B------:R-:W-:Y:S01]  /*2c60*/  @!P3 IADD3 R8, P0, R178, 0x60, RZ ;  /* 0x00000060b208b810 */ /* 0x000fe20007f1e0ff */
[----:B------:R-:W-:Y:S01]  /*2c70*/  @!PT LDS RZ, [RZ] ;  /* 0x00000000fffff984 */ /* 0x000fe20000000800 */
[----:B------:R-:W-:Y:S01]  /*2c80*/  @!PT LDS RZ, [RZ] ;  /* 0x00000000fffff984 */ /* 0x000fe20000000800 */
[----:B------:R-:W-:Y:S01]  /*2c90*/  @!PT LDS RZ, [RZ] ;  /* 0x00000000fffff984 */ /* 0x000fe20000000800 */
[----:B------:R1:W-:Y:S01]  /*2ca0*/  @!P1 LDGSTS.E.BYPASS.LTC128B.128 [R220+0x1000], [R22.64] ;  /* 0x0100000016dc9fae */ /* 0x0003e2000b901d46 */
[----:B------:R-:W-:-:S03]  /*2cb0*/  @!P4 MOV R16, R26 ;  /* 0x0000001a0010c202 */ /* 0x000fc60000000f00 */
[----:B------:R-:W-:Y:S01]  /*2cc0*/  @!P3 IMAD.X R5, RZ, RZ, R5, P0 ;  /* 0x000000ffff05b224 */ /* 0x000fe200000e0605 */
[----:B------:R1:W-:Y:S01]  /*2cd0*/  @P6 STS.128 [R183+0x6000], RZ ;  /* 0x006000ffb7006388 */ /* 0x0003e20000000c00 */
[----:B------:R-:W-:Y:S01]  /*2ce0*/  @!P4 IMAD.WIDE.U32 R16, R7, c[0x0][0x198], R16 ;  /* 0x000066000710ca25 */ /* 0x000fe200078e0010 */
[----:B------:R-:W-:Y:S02]  /*2cf0*/  IADD3 R7, R176, 0x8, RZ ;  /* 0x00000008b0077810 */ /* 0x000fe40007ffe0ff */
[----:B------:R-:W-:Y:S01]  /*2d00*/  @!PT LDS RZ, [RZ] ;  /* 0x00000000fffff984 */ /* 0x000fe20000000800 */
[----:B------:R-:W-:Y:S01]  /*2d10*/  @!PT LDS RZ, [RZ] ;  /* 0x00000000fffff984 */ /* 0x000fe20000000800 */
[----:B------:R-:W-:Y:S01]  /*2d20*/  @!PT LDS RZ, [RZ] ;  /* 0x00000000fffff984 */ /* 0x000fe20000000800 */
[----:B------:R2:W-:Y:S01]  /*2d30*/  @!P6 LDGSTS.E.BYPASS.LTC128B.128 [R183+0x6000], [R10.64] ;  /* 0x060000000ab7efae */ /* 0x0005e2000b901d46 */
[----:B------:R-:W-:Y:S01]  /*2d40*/  @!P3 IMAD R5, R5, c[0x0][0x198], RZ ;  /* 0x000066000505ba24 */ /* 0x000fe200078e02ff */
[----:B------:R-:W-:Y:S01]  /*2d50*/  @!P4 LEA R12, P0, R16, c[0x0][0x168], 0x1 ;  /* 0x00005a00100cca11 */ /* 0x000fe200078008ff */
[----:B------:R-:W-:Y:S01]  /*2d60*/  @!P4 IMAD.IADD R9, R17, 0x1, R9 ;  /* 0x000000011109c824 */ /* 0x000fe200078e0209 */
[----:B------:R1:W-:Y:S01]  /*2d70*/  @P5 STS.128 [R183+0x7000], RZ ;  /* 0x007000ffb7005388 */ /* 0x0003e20000000c00 */
[C---:B------:R-:W-:Y:S01]  /*2d80*/  @!P3 IMAD R5, R8.reuse, c[0x0][0x19c], R5 ;  /* 0x000067000805ba24 */ /* 0x040fe200078e0205 */
[-C--:B------:R-:W-:Y:S01]  /*2d90*/  ISETP.GE.AND P1, PT, R7, R6.reuse, PT ;  /* 0x000000060700720c */ /* 0x080fe20003f26270 */
[----:B------:R-:W-:Y:S01]  /*2da0*/  @!P3 IMAD.WIDE.U32 R18, R8, c[0x0][0x198], R18 ;  /* 0x000066000812ba25 */ /* 0x000fe200078e0012 */
[----:B------:R-:W-:Y:S01]  /*2db0*/  @!P4 LEA.HI.X R13, R16, c[0x0][0x16c], R9, 0x1, P0 ;  /* 0x00005b00100dca11 */ /* 0x000fe200000f0c09 */
[----:B------:R-:W-:Y:S01]  /*2dc0*/  @!PT LDS RZ, [RZ] ;  /* 0x00000000fffff984 */ /* 0x000fe20000000800 */
[----:B------:R-:W-:Y:S01]  /*2dd0*/  @!PT LDS RZ, [RZ] ;  /* 0x00000000fffff984 */ /* 0x000fe20000000800 */
[----:B------:R-:W-:Y:S01]  /*2de0*/  @!PT LDS RZ, [RZ] ;  /* 0x00000000fffff984 */ /* 0x000fe20000000800 */
[----:B------:R1:W-:Y:S01]  /*2df0*/  @!P5 LDGSTS.E.BYPASS.LTC128B.128 [R183+0x7000], [R14.64] ;  /* 0x070000000eb7dfae */ /* 0x0003e2000b901d46 */
[C---:B------:R-:W-:Y:S01]  /*2e00*/  IADD3 R8, R176.reuse, 0x28, RZ ;  /* 0x00000028b0087810 */ /* 0x040fe20007ffe0ff */
[----:B------:R-:W-:Y:S01]  /*2e10*/  @!P3 IMAD.IADD R5, R19, 0x1, R5 ;  /* 0x000000011305b824 */ /* 0x000fe200078e0205 */
[----:B------:R-:W-:Y:S01]  /*2e20*/  IADD3 R7, R176, 0x20, RZ ;  /* 0x00000020b0077810 */ /* 0x000fe20007ffe0ff */
[----:B------:R1:W-:Y:S01]  /*2e30*/  @P4 STS.128 [R183+0x8000], RZ ;  /* 0x008000ffb7004388 */ /* 0x0003e20000000c00 */
[----:B------:R-:W-:-:S02]  /*2e40*/  ISETP.GE.AND P5, PT, R8, R6, PT ;  /* 0x000000060800720c */ /* 0x000fc40003fa6270 */
[----:B------:R-:W-:Y:S01]  /*2e50*/  ISETP.GE.AND P6, PT, R7, R6, PT ;  /* 0x000000060700720c */ /* 0x000fe20003fc6270 */
[----:B------:R-:W-:Y:S01]  /*2e60*/  @!PT LDS RZ, [RZ] ;  /* 0x00000000fffff984 */ /* 0x000fe20000000800 */
[----:B------:R-:W-:Y:S01]  /*2e70*/  @!PT LDS RZ, [RZ] ;  /* 0x00000000fffff984 */ /* 0x000fe20000000800 */
[----:B------:R-:W-:Y:S01]  /*2e80*/  @!PT LDS RZ, [RZ] ;  /* 0x00000000fffff984 */ /* 0x000fe20000000800 */
[----:B------:R1:W-:Y:S01]  /*2e90*/  @!P4 LDGSTS.E.BYPASS.LTC128B.128 [R183+0x8000], [R12.64] ;  /* 0x080000000cb7cfae */ /* 0x0003e2000b901d46 */
[----:B------:R-:W-:-:S03]  /*2ea0*/  SHF.L.U64.HI R7, R176, 0x2, R179 ;  /* 0x00000002b0077819 */ /* 0x000fc600000102b3 */
[----:B------:R1:W-:Y:S01]  /*2eb0*/  @P3 STS.128 [R183+0x9000], RZ ;  /* 0x009000ffb7003388 */ /* 0x0003e20000000c00 */
[----:B--2---:R-:W-:-:S04]  /*2ec0*/  @!P3 LEA R10, P0, R18, c[0x0][0x168], 0x1 ;  /* 0x00005a00120aba11 */ /* 0x004fc800078008ff */
[----:B------:R-:W-:Y:S02]  /*2ed0*/  @!P3 LEA.HI.X R11, R18, c[0x0][0x16c], R5, 0x1, P0 ;  /* 0x00005b00120bba11 */ /* 0x000fe400000f0c05 */
[C---:B------:R-:W-:Y:S01]  /*2ee0*/  ISETP.GE.AND P0, PT, R176.reuse, R6, PT ;  /* 0x00000006b000720c */ /* 0x040fe20003f06270 */
[----:B------:R-:W-:Y:S01]  /*2ef0*/  IMAD.SHL.U32 R6, R176, 0x4, RZ ;  /* 0x00000004b0067824 */ /* 0x000fe200078e00ff */
[----:B------:R-:W-:Y:S01]  /*2f00*/  SHF.R.S32.HI R5, RZ, 0x1f, R8 ;  /* 0x0000001fff057819 */ /* 0x000fe20000011408 */
[----:B------:R-:W-:Y:S01]  /*2f10*/  @!PT LDS RZ, [RZ] ;  /* 0x00000000fffff984 */ /* 0x000fe20000000800 */
[----:B------:R-:W-:Y:S01]  /*2f20*/  @!PT LDS RZ, [RZ] ;  /* 0x00000000fffff984 */ /* 0x000fe20000000800 */
[----:B------:R-:W-:Y:S01]  /*2f30*/  @!PT LDS RZ, [RZ] ;  /* 0x00000000fffff984 */ /* 0x000fe20000000800 */
[----:B------:R2:W-:Y:S03]  /*2f40*/  @!P3 LDGSTS.E.BYPASS.LTC128B.128 [R183+0x9000], [R10.64] ;  /* 0x090000000ab7bfae */ /* 0x0005e6000b901d46 */
[----:B------:R-:W-:Y:S01]  /*2f50*/  IADD3 R6, P4, R6, R200, RZ ;  /* 0x000000c806067210 */ /* 0x000fe20007f9e0ff */
[----:B------:R-:W0:Y:S03]  /*2f60*/  LDGDEPBAR ;  /* 0x00000000000079af */ /* 0x000e260000000000 */
[----:B------:R-:W-:-:S05]  /*2f70*/  IADD3.X R7, R7, R199, RZ, P4, !PT ;  /* 0x000000c707077210 */ /* 0x000fca00027fe4ff */
[----:B------:R1:W5:Y:S04]  /*2f80*/  @!P0 LDG.E R218, [R6.64] ;  /* 0x0000000606da8981 */ /* 0x000368000c1e1900 */
[----:B------:R1:W5:Y:S04]  /*2f90*/  @!P1 LDG.E R219, [R6.64+0x20] ;  /* 0x0000200606db9981 */ /* 0x000368000c1e1900 */
[----:B------:R1:W5:Y:S01]  /*2fa0*/  @!P6 LDG.E R216, [R6.64+0x80] ;  /* 0x0000800606d8e981 */ /* 0x000362000c1e1900 */
[----:B--2---:R-:W-:Y:S01]  /*2fb0*/  @!P5 LEA R10, P3, R8, R200, 0x2 ;  /* 0x000000c8080ad211 */ /* 0x004fe200078610ff */
[----:B------:R-:W-:-:S04]  /*2fc0*/  DEPBAR.LE SB0, 0x1 ;  /* 0x000080400000791a */ /* 0x000fc80000000000 */
[----:B------:R-:W-:-:S05]  /*2fd0*/  @!P5 LEA.HI.X R11, R8, R199, R5, 0x2, P3 ;  /* 0x000000c7080bd211 */ /* 0x000fca00018f1405 */
[----:B------:R1:W5:Y:S04]  /*2fe0*/  @!P5 LDG.E R217, [R10.64] ;  /* 0x000000060ad9d981 */ /* 0x000368000c1e1900 */
[----:B------:R-:W-:Y:S01]  /*2ff0*/  BAR.SYNC.DEFER_BLOCKING 0x0 ;  /* 0x0000000000007b1d */ /* 0x000fe20000010000 */
[----:B------:R-:W-:-:S04]  /*3000*/  LEA.HI R0, R0, R4, RZ, 0x4 ;  /* 0x0000000400007211 */ /* 0x000fc800078f20ff */
[----:B------:R-:W-:Y:S02]  /*3010*/  LOP3.LUT R0, R0, 0xfffffff0, RZ, 0xc0, !PT ;  /* 0xfffffff000007812 */ /* 0x000fe400078ec0ff */
[----:B------:R-:W-:-:S03]  /*3020*/  SHF.L.U32 R213, R208, 0x4, RZ ;  /* 0x00000004d0d57819 */ /* 0x000fc600000006ff */
[----:B------:R-:W-:Y:S01]  /*3030*/  IMAD.IADD R4, R4, 0x1, -R0 ;  /* 0x0000000104047824 */ /* 0x000fe200078e0a00 */
[----:B------:R-:W-:Y:S01]  /*3040*/  IADD3 R207, R213, 0x20, RZ ;  /* 0x00000020d5cf7810 */ /* 0x000fe20007ffe0ff */
        /* <DEDUP_REMOVED lines=9> */
[----:B------:R-:W-:-:S03]  /*30e0*/  IMAD.SHL.U32 R214, R208, 0x8, RZ ;  /* 0x00000008d0d67824 */ /* 0x000fc600078e00ff */
[----:B------:R-:W-:Y:S01]  /*30f0*/  LEA.HI R0, R0, R4, RZ, 0x3 ;  /* 0x0000000400007211 */ /* 0x000fe200078f18ff */
[----:B------:R-:W-:-:S03]  /*3100*/  IMAD.IADD R206, R214, 0x1, R207 ;  /* 0x00000001d6ce7824 */ /* 0x000fc600078e02cf */
[----:B------:R-:W-:Y:S02]  /*3110*/  LOP3.LUT R0, R0, 0xfffffff8, RZ, 0xc0, !PT ;  /* 0xfffffff800007812 */ /* 0x000fe400078ec0ff */
[----:B------:R-:W-:Y:S02]  /*3120*/  IADD3 R205, R214, R206, RZ ;  /* 0x000000ced6cd7210 */ /* 0x000fe40007ffe0ff */
[----:B------:R-:W-:Y:S01]  /*3130*/  IADD3 R0, R4, -R0, RZ ;  /* 0x8000000004007210 */ /* 0x000fe20007ffe0ff */
[----:B------:R-:W-:Y:S01]  /*3140*/  IMAD.MOV.U32 R165, RZ, RZ, 0x20 ;  /* 0x00000020ffa57424 */ /* 0x000fe200078e00ff */
[----:B------:R-:W-:Y:S01]  /*3150*/  IADD3 R167, R172, 0x1000, RZ ;  /* 0x00001000aca77810 */ /* 0x000fe20007ffe0ff */
[----:B------:R-:W-:Y:S01]  /*3160*/  IMAD.IADD R204, R214, 0x1, R205 ;  /* 0x00000001d6cc7824 */ /* 0x000fe200078e02cd */
[----:B------:R-:W-:Y:S02]  /*3170*/  LOP3.LUT P0, RZ, R0, 0x2, RZ, 0xc0, !PT ;  /* 0x0000000200ff7812 */ /* 0x000fe4000780c0ff */
[----:B------:R-:W-:-:S02]  /*3180*/  IADD3 R166, R171, 0x1000, RZ ;  /* 0x00001000aba67810 */ /* 0x000fc40007ffe0ff */
[----:B------:R-:W-:Y:S01]  /*3190*/  IADD3 R194, R196, R224, RZ ;  /* 0x000000e0c4c27210 */ /* 0x000fe20007ffe0ff */
[----:B------:R-:W-:Y:S01]  /*31a0*/  IMAD.IADD R228, R214, 0x1, R204 ;  /* 0x00000001d6e47824 */ /* 0x000fe200078e02cc */
[----:B------:R-:W-:Y:S02]  /*31b0*/  SEL R167, R167, R172, !P2 ;  /* 0x000000aca7a77207 */ /* 0x000fe40005000000 */
[----:B------:R-:W-:Y:S02]  /*31c0*/  LOP3.LUT P1, RZ, R0, 0x4, RZ, 0xc0, !PT ;  /* 0x0000000400ff7812 */ /* 0x000fe4000782c0ff */
[----:B------:R-:W-:Y:S02]  /*31d0*/  IADD3 R194, -R222, 0x80, R194 ;  /* 0x00000080dec27810 */ /* 0x000fe40007ffe1c2 */
[----:B------:R-:W-:Y:S02]  /*31e0*/  SEL R166, R166, R171, !P2 ;  /* 0x000000aba6a67207 */ /* 0x000fe40005000000 */
[----:B------:R-:W-:Y:S01]  /*31f0*/  SEL R165, R165, 0xffffffe0, !P0 ;  /* 0xffffffe0a5a57807 */ /* 0x000fe20004000000 */
[C---:B------:R-:W-:Y:S01]  /*3200*/  IMAD R212, R208.reuse, 0x18, RZ ;  /* 0x00000018d0d47824 */ /* 0x040fe200078e02ff */
[----:B------:R-:W-:Y:S01]  /*3210*/  CS2R R94, SRZ ;  /* 0x00000000005e7805 */ /* 0x000fe2000001ff00 */
[C---:B------:R-:W-:Y:S01]  /*3220*/  IMAD.SHL.U32 R211, R208.reuse, 0x20, RZ ;  /* 0x00000020d0d37824 */ /* 0x040fe200078e00ff */
[----:B------:R-:W-:Y:S01]  /*3230*/  CS2R R92, SRZ ;  /* 0x00000000005c7805 */ /* 0x000fe2000001ff00 */
[C---:B------:R-:W-:Y:S01]  /*3240*/  IMAD R210, R208.reuse, 0x28, RZ ;  /* 0x00000028d0d27824 */ /* 0x040fe200078e02ff */
[----:B------:R-:W-:Y:S01]  /*3250*/  CS2R R98, SRZ ;  /* 0x0000000000627805 */ /* 0x000fe2000001ff00 */
[C---:B------:R-:W-:Y:S01]  /*3260*/  IMAD R209, R208.reuse, 0x30, RZ ;  /* 0x00000030d0d17824 */ /* 0x040fe200078e02ff */
[----:B------:R-:W-:Y:S01]  /*3270*/  CS2R R96, SRZ ;  /* 0x0000000000607805 */ /* 0x000fe2000001ff00 */
[----:B------:R-:W-:Y:S01]  /*3280*/  IMAD.MOV R198, RZ, RZ, -R198 ;  /* 0x000000ffffc67224 */ /* 0x000fe200078e0ac6 */
[----:B------:R-:W-:Y:S01]  /*3290*/  CS2R R90, SRZ ;  /* 0x00000000005a7805 */ /* 0x000fe2000001ff00 */
[----:B------:R-:W-:Y:S01]  /*32a0*/  IMAD R208, R208, 0x38, RZ ;  /* 0x00000038d0d07824 */ /* 0x000fe200078e02ff */
[----:B------:R-:W-:Y:S01]  /*32b0*/  CS2R R88, SRZ ;  /* 0x0000000000587805 */ /* 0x000fe2000001ff00 */
[----:B------:R-:W-:Y:S01]  /*32c0*/  IMAD.MOV.U32 R215, RZ, RZ, c[0x0][0x2e4] ;  /* 0x0000b900ffd77624 */ /* 0x000fe200078e00ff */
        /* <DEDUP_REMOVED lines=26> */
[----:B------:R-:W-:Y:S01]  /*3470*/  IADD3 R194, R194, -c[0x0][0x2e8], RZ ;  /* 0x8000ba00c2c27a10 */ /* 0x000fe20007ffe0ff */
[----:B------:R-:W-:Y:S01]  /*3480*/  IMAD.SHL.U32 R167, R167, 0x2, RZ ;  /* 0x00000002a7a77824 */ /* 0x000fe200078e00ff */
[----:B------:R-:W-:Y:S01]  /*3490*/  SHF.L.U32 R166, R166, 0x1, RZ ;  /* 0x00000001a6a67819 */ /* 0x000fe200000006ff */
[----:B------:R-:W-:Y:S01]  /*34a0*/  IMAD.SHL.U32 R229, R176, 0x4, RZ ;  /* 0x00000004b0e57824 */ /* 0x000fe200078e00ff */
[----:B------:R-:W-:Y:S01]  /*34b0*/  SEL R173, R173, 0xffffffc0, !P1 ;  /* 0xffffffc0adad7807 */ /* 0x000fe20004800000 */
[----:B------:R-:W-:Y:S01]  /*34c0*/  IMAD.IADD R227, R214, 0x1, R228 ;  /* 0x00000001d6e37824 */ /* 0x000fe200078e02e4 */
[----:B------:R-:W-:-:S02]  /*34d0*/  SHF.L.U64.HI R230, R176, 0x2, R179 ;  /* 0x00000002b0e67819 */ /* 0x000fc400000102b3 */
[----:B-1234-:R-:W-:Y:S02]  /*34e0*/  IADD3 R0, R169, R165, RZ ;  /* 0x000000a5a9007210 */ /* 0x01efe40007ffe0ff */
.L_x_296:
        /* <DEDUP_REMOVED lines=8> */
[----:B------:R-:W1:Y:S05]  /*3570*/  LDSM.16.M88.4 R16, [R170+0x6000] ;  /* 0x00600000aa10783b */ /* 0x000e6a0000000200 */
[----:B------:R-:W2:Y:S05]  /*3580*/  LDSM.16.M88.4 R28, [R167+0x1000] ;  /* 0x00100000a71c783b */ /* 0x000eaa0000000200 */
[----:B-----5:R1:W5:Y:S05]  /*3590*/  LDG.E R240, [R4.64] ;  /* 0x0000000604f07981 */ /* 0x02036a000c1e1900 */
[----:B------:R1:W5:Y:S05]  /*35a0*/  LDG.E R239, [R4.64+0x20] ;  /* 0x0000200604ef7981 */ /* 0x00036a000c1e1900 */
[----:B------:R1:W5:Y:S05]  /*35b0*/  LDG.E R238, [R4.64+0x80] ;  /* 0x0000800604ee7981 */ /* 0x00036a000c1e1900 */
[----:B------:R1:W5:Y:S05]  /*35c0*/  LDG.E R237, [R4.64+0xa0] ;  /* 0x0000a00604ed7981 */ /* 0x00036a000c1e1900 */
[----:B------:R-:W3:Y:S05]  /*35d0*/  LDSM.16.M88.4 R100, [R170+0x6800] ;  /* 0x00680000aa64783b */ /* 0x000eea0000000200 */
[----:B------:R-:W-:Y:S05]  /*35e0*/  LDSM.16.M88.4 R104, [R174] ;  /* 0x00000000ae68783b */ /* 0x000fea0000000200 */
[----:B------:R-:W4:Y:S05]  /*35f0*/  LDSM.16.M88.4 R108, [R164+0x6000] ;  /* 0x00600000a46c783b */ /* 0x000f2a0000000200 */
[----:B------:R-:W4:Y:S01]  /*3600*/  LDSM.16.M88.4 R112, [R174+0x1000] ;  /* 0x00100000ae70783b */ /* 0x000f220000000200 */
[-C--:B-1----:R-:W-:Y:S04]  /*3610*/  HMMA.16816.F32 R4, R32, R16.reuse, RZ ;  /* 0x000000102004723c */ /* 0x082fe800000018ff */
[----:B------:R-:W1:Y:S05]  /*3620*/  LDSM.16.M88.4 R116, [R164+0x6800] ;  /* 0x00680000a474783b */ /* 0x000e6a0000000200 */
[----:B------:R-:W-:Y:S01]  /*3630*/  LDSM.16.M88.4 R120, [R3+0x6000] ;  /* 0x006000000378783b */ /* 0x000fe20000000200 */
[C---:B--2---:R-:W-:Y:S04]  /*3640*/  HMMA.16816.F32 R8, R28.reuse, R16, RZ ;  /* 0x000000101c08723c */ /* 0x044fe800000018ff */
[----:B------:R-:W-:Y:S04]  /*3650*/  LDSM.16.M88.4 R128, [R3+0x6800] ;  /* 0x006800000380783b */ /* 0x000fe80000000200 */
[-C--:B------:R-:W-:Y:S08]  /*3660*/  HMMA.16816.F32 R12, R28, R18.reuse, RZ ;  /* 0x000000121c0c723c */ /* 0x080ff000000018ff */
[C---:B------:R-:W-:Y:S08]  /*3670*/  HMMA.16816.F32 R16, R32.reuse, R18, RZ ;  /* 0x000000122010723c */ /* 0x040ff000000018ff */
[-C--:B---3--:R-:W-:Y:S08]  /*3680*/  HMMA.16816.F32 R20, R32, R100.reuse, RZ ;  /* 0x000000642014723c */ /* 0x088ff000000018ff */
[C---:B------:R-:W-:Y:S08]  /*3690*/  HMMA.16816.F32 R24, R28.reuse, R100, RZ ;  /* 0x000000641c18723c */ /* 0x040ff000000018ff */
[-C--:B------:R-:W-:Y:S08]  /*36a0*/  HMMA.16816.F32 R28, R28, R102.reuse, RZ ;  /* 0x000000661c1c723c */ /* 0x080ff000000018ff */
[----:B------:R-:W-:Y:S01]  /*36b0*/  HMMA.16816.F32 R32, R32, R102, RZ ;  /* 0x000000662020723c */ /* 0x000fe200000018ff */
[----:B------:R-:W2:Y:S05]  /*36c0*/  LDSM.16.M88.4 R100, [R124] ;  /* 0x000000007c64783b */ /* 0x000eaa0000000200 */
[----:B------:R-:W3:Y:S02]  /*36d0*/  LDSM.16.M88.4 R124, [R124+0x1000] ;  /* 0x001000007c7c783b */ /* 0x000ee40000000200 */
[-C--:B----4-:R-:W-:Y:S08]  /*36e0*/  HMMA.16816.F32 R4, R104, R108.reuse, R4 ;  /* 0x0000006c6804723c */ /* 0x090ff00000001804 */
        /* <DEDUP_REMOVED lines=11> */
[-C--:B--2---:R-:W-:Y:S03]  /*37a0*/  HMMA.16816.F32 R4, R100, R120.reuse, R4 ;  /* 0x000000786404723c */ /* 0x084fe60000001804 */
[----:B------:R-:W2:Y:S05]  /*37b0*/  LDSM.16.M88.4 R112, [R112+0x1000] ;  /* 0x001000007070783b */ /* 0x000eaa0000000200 */
[C---:B---3--:R-:W-:Y:S07]  /*37c0*/  HMMA.16816.F32 R8, R124.reuse, R120, R8 ;  /* 0x000000787c08723c */ /* 0x048fee0000001808 */
        /* <DEDUP_REMOVED lines=30> */
.L_x_292:
        /* <DEDUP_REMOVED lines=128> */
.L_x_293:
        /* <DEDUP_REMOVED lines=224> */
[C---:B------:R-:W-:Y:S03]  /*4fb0*/  IMAD.U32 R4, R5.reuse, -0x40, RZ ;  /* 0xffffffc005047824 */ /* 0x040fe600078e00ff */
[----:B------:R-:W-:Y:S02]  /*4fc0*/  SEL R6, R6, 0x2000, !P2 ;  /* 0x0000200006067807 */ /* 0x000fe40005000000 */
[----:B------:R-:W-:Y:S03]  /*4fd0*/  LEA R234, P0, R4, R234, 0x1 ;  /* 0x000000ea04ea7211 */ /* 0x000fe600078008ff */
[--C-:B------:R-:W-:Y:S01]  /*4fe0*/  IMAD.IADD R220, R220, 0x1, R6.reuse ;  /* 0x00000001dcdc7824 */ /* 0x100fe200078e0206 */
[----:B------:R-:W-:Y:S01]  /*4ff0*/  LEA.HI.X.SX32 R235, R4, R235, 0x1, P0 ;  /* 0x000000eb04eb7211 */ /* 0x000fe200000f0eff */
[----:B------:R-:W-:Y:S01]  /*5000*/  IMAD.MOV.U32 R4, RZ, RZ, c[0x0][0x194] ;  /* 0x00006500ff047624 */ /* 0x000fe200078e00ff */
[----:B------:R-:W-:Y:S01]  /*5010*/  LEA R8, P0, R5, R234, 0x6 ;  /* 0x000000ea05087211 */ /* 0x000fe200078030ff */
        /* <DEDUP_REMOVED lines=8> */
.L_x_294:
        /* <DEDUP_REMOVED lines=88> */
[C---:B------:R-:W-:Y:S05]  /*5620*/  IMAD.U32 R4, R5.reuse, -0x40, RZ ;  /* 0xffffffc005047824 */ /* 0x040fea00078e00ff */
        /* <DEDUP_REMOVED lines=11> */
.L_x_295:
        /* <DEDUP_REMOVED lines=61> */
[----:B------:R-:W-:Y:S01]  /*5ab0*/  IMAD.MOV.U32 R22, RZ, RZ, R231 ;  /* 0x000000ffff167224 */ /* 0x000fe200078e00e7 */
[C---:B---3--:R-:W-:Y:S01]  /*5ac0*/  HMMA.16816.F32 R4, R28.reuse, R32, R4 ;  /* 0x000000201c04723c */ /* 0x048fe20000001804 */
[----:B------:R1:W5:Y:S04]  /*5ad0*/  @P6 LDG.E R218, [R20.64] ;  /* 0x0000000614da6981 */ /* 0x000368000c1e1900 */
[----:B------:R1:W5:Y:S01]  /*5ae0*/  @P6 LDG.E R219, [R20.64+0x20] ;  /* 0x0000200614db6981 */ /* 0x000362000c1e1900 */
[----:B------:R-:W-:Y:S02]  /*5af0*/  IMAD.MOV.U32 R23, RZ, RZ, R236 ;  /* 0x000000ffff177224 */ /* 0x000fe400078e00ec */
[C---:B------:R-:W-:Y:S01]  /*5b00*/  HMMA.16816.F32 R8, R28.reuse, R34, R8 ;  /* 0x000000221c08723c */ /* 0x040fe20000001808 */
[----:B------:R-:W-:Y:S04]  /*5b10*/  LDSM.16.MT88.4 R32, [R168+0xc800] ;  /* 0x00c80000a820783b */ /* 0x000fe80000004200 */
[----:B------:R1:W5:Y:S03]  /*5b20*/  @P6 LDG.E R216, [R20.64+0x80] ;  /* 0x0000800614d86981 */ /* 0x000366000c1e1900 */
[C---:B--2---:R-:W-:Y:S01]  /*5b30*/  HMMA.16816.F32 R12, R28.reuse, R24, R12 ;  /* 0x000000181c0c723c */ /* 0x044fe2000000180c */
[----:B------:R1:W5:Y:S06]  /*5b40*/  @P6 LDG.E R217, [R20.64+0xa0] ;  /* 0x0000a00614d96981 */ /* 0x00036c000c1e1900 */
[CC--:B------:R-:W-:Y:S01]  /*5b50*/  LEA R24, P2, R214.reuse, R22.reuse, 0x2 ;  /* 0x00000016d6187211 */ /* 0x0c0fe200078410ff */
[----:B------:R-:W-:Y:S01]  /*5b60*/  HMMA.16816.F32 R16, R28, R26, R16 ;  /* 0x0000001a1c10723c */ /* 0x000fe20000001810 */
[----:B------:R2:W-:Y:S03]  /*5b70*/  RED.E.ADD.F32.FTZ.RN.STRONG.GPU [R22.64], R4 ;  /* 0x000000041600798e */ /* 0x0005e6000c10e786 */
[-C--:B------:R-:W-:Y:S01]  /*5b80*/  LEA.HI.X.SX32 R25, R214, R23.reuse, 0x2, P2 ;  /* 0x00000017d6197211 */ /* 0x080fe200010f16ff */
[----:B------:R-:W-:Y:S04]  /*5b90*/  LDSM.16.MT88.4 R28, [R168+0xa800] ;  /* 0x00a80000a81c783b */ /* 0x000fe80000004200 */
[----:B------:R3:W-:Y:S03]  /*5ba0*/  RED.E.ADD.F32.FTZ.RN.STRONG.GPU [R24.64], R5 ;  /* 0x000000051800798e */ /* 0x0007e6000c10e786 */
[CC--:B-1----:R-:W-:Y:S04]  /*5bb0*/  LEA R20, P0, R213.reuse, R22.reuse, 0x2 ;  /* 0x00000016d5147211 */ /* 0x0c2fe800078010ff */
[-C--:B------:R-:W-:Y:S02]  /*5bc0*/  LEA.HI.X.SX32 R21, R213, R23.reuse, 0x2, P0 ;  /* 0x00000017d5157211 */ /* 0x080fe400000f16ff */
[CC--:B------:R-:W-:Y:S03]  /*5bd0*/  LEA R26, P0, R211.reuse, R22.reuse, 0x2 ;  /* 0x00000016d31a7211 */ /* 0x0c0fe600078010ff */
[----:B------:R1:W-:Y:S01]  /*5be0*/  RED.E.ADD.F32.FTZ.RN.STRONG.GPU [R20.64], R6 ;  /* 0x000000061400798e */ /* 0x0003e2000c10e786 */
[CC--:B--2---:R-:W-:Y:S02]  /*5bf0*/  LEA R4, P2, R212.reuse, R22.reuse, 0x2 ;  /* 0x00000016d4047211 */ /* 0x0c4fe400078410ff */
[-C--:B------:R-:W-:Y:S02]  /*5c00*/  LEA.HI.X.SX32 R27, R211, R23.reuse, 0x2, P0 ;  /* 0x00000017d31b7211 */ /* 0x080fe400000f16ff */
        /* <DEDUP_REMOVED lines=13> */
[CC--:B------:R-:W-:Y:S01]  /*5ce0*/  LEA R8, P2, R228.reuse, R22.reuse, 0x2 ;  /* 0x00000016e4087211 */ /* 0x0c0fe200078410ff */
[----:B------:R3:W-:Y:S04]  /*5cf0*/  RED.E.ADD.F32.FTZ.RN.STRONG.GPU [R4.64], R11 ;  /* 0x0000000b0400798e */ /* 0x0007e8000c10e786 */
[----:B------:R-:W-:Y:S04]  /*5d00*/  RED.E.ADD.F32.FTZ.RN.STRONG.GPU [R22.64+0x80], R12 ;  /* 0x0000800c1600798e */ /* 0x000fe8000c10e786 */
[----:B------:R-:W-:Y:S01]  /*5d10*/  RED.E.ADD.F32.FTZ.RN.STRONG.GPU [R24.64+0x80], R13 ;  /* 0x0000800d1800798e */ /* 0x000fe2000c10e786 */
[CC--:B-1----:R-:W-:Y:S02]  /*5d20*/  LEA R20, P4, R205.reuse, R22.reuse, 0x2 ;  /* 0x00000016cd147211 */ /* 0x0c2fe400078810ff */
[-C--:B------:R-:W-:Y:S02]  /*5d30*/  LEA.HI.X.SX32 R9, R228, R23.reuse, 0x2, P2 ;  /* 0x00000017e4097211 */ /* 0x080fe400010f16ff */
[----:B------:R-:W-:Y:S02]  /*5d40*/  LEA.HI.X.SX32 R21, R205, R23, 0x2, P4 ;  /* 0x00000017cd157211 */ /* 0x000fe400020f16ff */
[----:B------:R-:W-:Y:S02]  /*5d50*/  ISETP.GT.AND P4, PT, R221, R195, PT ;  /* 0x000000c3dd00720c */ /* 0x000fe40003f84270 */
[----:B------:R-:W-:Y:S02]  /*5d60*/  @P6 IADD3 R202, P2, R202, -0x100, RZ ;  /* 0xffffff00caca6810 */ /* 0x000fe40007f5e0ff */
        /* <DEDUP_REMOVED lines=9> */
[----:B------:R-:W-:Y:S02]  /*5e00*/  @P6 IADD3.X R201, R201, -0x1, RZ, P2, !PT ;  /* 0xffffffffc9c96810 */ /* 0x000fe400017fe4ff */
[----:B------:R-:W-:Y:S01]  /*5e10*/  @P6 IADD3.X R199, R199, -0x1, RZ, P3, !PT ;  /* 0xffffffffc7c76810 */ /* 0x000fe20001ffe4ff */
[----:B------:R-:W-:Y:S04]  /*5e20*/  RED.E.ADD.F32.FTZ.RN.STRONG.GPU [R20.64], R16 ;  /* 0x000000101400798e */ /* 0x000fe8000c10e786 */
        /* <DEDUP_REMOVED lines=169> */
.L_x_297:
        /* <DEDUP_REMOVED lines=13> */
.L_x_298:
[----:B------:R-:W-:Y:S01]  /*6990*/  BAR.SYNC.DEFER_BLOCKING 0x0 ;  /* 0x0000000000007b1d */ /* 0x000fe20000010000 */
[----:B------:R-:W-:Y:S01]  /*69a0*/  SHF.R.S32.HI R38, RZ, 0x1f, R196 ;  /* 0x0000001fff267819 */ /* 0x000fe200000114c4 */
[----:B------:R-:W-:Y:S01]  /*69b0*/  IMAD R222, R184, -0x80, R222 ;  /* 0xffffff80b8de7824 */ /* 0x000fe200078e02de */
[----:B------:R-:W-:Y:S02]  /*69c0*/  SHF.R.S32.HI R43, RZ, 0x1f, R180 ;  /* 0x0000001fff2b7819 */ /* 0x000fe400000114b4 */
[----:B------:R-:W-:Y:S01]  /*69d0*/  MOV R42, R180 ;  /* 0x000000b4002a7202 */ /* 0x000fe20000000f00 */
[----:B------:R-:W-:Y:S01]  /*69e0*/  IMAD R34, R38, c[0x0][0x3a0], RZ ;  /* 0x0000e80026227a24 */ /* 0x000fe200078e02ff */
[----:B------:R-:W-:Y:S01]  /*69f0*/  ISETP.GE.AND P4, PT, R178, R222, PT ;  /* 0x000000deb200720c */ /* 0x000fe20003f86270 */
[----:B------:R-:W-:Y:S01]  /*6a00*/  BSSY B0, `(.L_x_299) ;  /* 0x000001d000007945 */ /* 0x000fe20003800000 */
        /* <DEDUP_REMOVED lines=8> */
[C---:B------:R-:W-:Y:S02]  /*6a90*/  IMAD R41, R203.reuse, c[0x0][0x3bc], R41 ;  /* 0x0000ef00cb297a24 */ /* 0x040fe400078e0229 */
[----:B------:R-:W-:Y:S01]  /*6aa0*/  IMAD.WIDE.U32 R44, R203, c[0x0][0x3b8], R44 ;  /* 0x0000ee00cb2c7a25 */ /* 0x000fe200078e002c */
[----:B------:R1:W3:Y:S04]  /*6ab0*/  LDS.128 R24, [R183+0x8000] ;  /* 0x00800000b7187984 */ /* 0x0002e80000000c00 */
[----:B------:R1:W4:Y:S01]  /*6ac0*/  LDS.128 R20, [R183+0x9000] ;  /* 0x00900000b7147984 */ /* 0x0003220000000c00 */
[----:B------:R-:W-:-:S03]  /*6ad0*/  IADD3 R41, R41, R45, RZ ;  /* 0x0000002d29297210 */ /* 0x000fc60007ffe0ff */
        /* <DEDUP_REMOVED lines=15> */
.L_x_300:
[----:B------:R-:W-:Y:S05]  /*6bd0*/  BSYNC B0 ;  /* 0x0000000000007941 */ /* 0x000fea0003800000 */
.L_x_299:
[----:B----4-:R-:W-:Y:S01]  /*6be0*/  IADD3 R32, R178, 0x20, RZ ;  /* 0x00000020b2207810 */ /* 0x010fe20007ffe0ff */
        /* <DEDUP_REMOVED lines=14> */
.L_x_302:
[----:B------:R-:W-:Y:S05]  /*6cd0*/  BSYNC B0 ;  /* 0x0000000000007941 */ /* 0x000fea0003800000 */
.L_x_301:
[----:B--2---:R-:W-:Y:S01]  /*6ce0*/  IADD3 R28, R178, 0x40, RZ ;  /* 0x00000040b21c7810 */ /* 0x004fe20007ffe0ff */
        /* <DEDUP_REMOVED lines=14> */
.L_x_304:
[----:B------:R-:W-:Y:S05]  /*6dd0*/  BSYNC B0 ;  /* 0x0000000000007941 */ /* 0x000fea0003800000 */
.L_x_303:
[----:B--23--:R-:W-:Y:S01]  /*6de0*/  IADD3 R24, R178, 0x60, RZ ;  /* 0x00000060b2187810 */ /* 0x00cfe20007ffe0ff */
        /* <DEDUP_REMOVED lines=14> */
.L_x_306:
[----:B------:R-:W-:Y:S05]  /*6ed0*/  BSYNC B0 ;  /* 0x0000000000007941 */ /* 0x000fea0003800000 */
.L_x_305:
        /* <DEDUP_REMOVED lines=20> */
.L_x_308:
[----:B------:R-:W-:Y:S05]  /*7020*/  BSYNC B0 ;  /* 0x0000000000007941 */ /* 0x000fea0003800000 */
.L_x_307:
        /* <DEDUP_REMOVED lines=13> */
.L_x_310:
[----:B------:R-:W-:Y:S05]  /*7100*/  BSYNC B0 ;  /* 0x0000000000007941 */ /* 0x000fea0003800000 */
.L_x_309:
        /* <DEDUP_REMOVED lines=13> */
.L_x_312:
[----:B------:R-:W-:Y:S05]  /*71e0*/  BSYNC B0 ;  /* 0x0000000000007941 */ /* 0x000fea0003800000 */
.L_x_311:
        /* <DEDUP_REMOVED lines=12> */
.L_x_291:
[----:B------:R-:W-:Y:S05]  /*72b0*/  BSYNC B1 ;  /* 0x0000000000017941 */ /* 0x000fea0003800000 */
.L_x_269:
        /* <DEDUP_REMOVED lines=9> */
.L_x_313:
[----:B------:R-:W-:Y:S05]  /*7350*/  EXIT ;  /* 0x000000000000794d */ /* 0x000fea0003800000 */
.L_x_315:
        /* <DEDUP_REMOVED lines=10> */
.L_x_2456:


//--------------------- .text._ZN5flash44flash_bwd_dq_dk_dv_loop_seqk_parallel_kernelI23Flash_bwd_kernel_traitsILi64ELi64ELi128ELi8ELi2ELi4ELi4ELb1ELb0EN7cutlass6half_tE19Flash_kernel_traitsILi64ELi64ELi128ELi8ES3_EELb0ELb0ELb1ELb1ELb0ELb0ELb0EEEvNS_16Flash_bwd_paramsE --------------------------
	.section	.text._ZN5flash44flash_bwd_dq_dk_dv_loop_seqk_parallel_kernelI23Flash_bwd_kernel_traitsILi64ELi64ELi128ELi8ELi2ELi4ELi4ELb1ELb0EN7cutlass6half_tE19Flash_kernel_traitsILi64ELi64ELi128ELi8ES3_EELb0ELb0ELb1ELb1ELb0ELb0ELb0EEEvNS_16Flash_bwd_paramsE,"ax",@progbits
	.sectioninfo	@"SHI_REGISTERS=255"
	.align	128
        .global         _ZN5flash44flash_bwd_dq_dk_dv_loop_seqk_parallel_kernelI23Flash_bwd_kernel_traitsILi64ELi64ELi128ELi8ELi2ELi4ELi4ELb1ELb0EN7cutlass6half_tE19Flash_kernel_traitsILi64ELi64ELi128ELi8ES3_EELb0ELb0ELb1ELb1ELb0ELb0ELb0EEEvNS_16Flash_bwd_paramsE
        .type           _ZN5flash44flash_bwd_dq_dk_dv_loop_seqk_parallel_kernelI23Flash_bwd_kernel_traitsILi64ELi64ELi128ELi8ELi2ELi4ELi4ELb1ELb0EN7cutlass6half_tE19Flash_kernel_traitsILi64ELi64ELi128ELi8ES3_EELb0ELb0ELb1ELb1ELb0ELb0ELb0EEEvNS_16Flash_bwd_paramsE,@function
        .size           _ZN5flash44flash_bwd_dq_dk_dv_loop_seqk_parallel_kernelI23Flash_bwd_kernel_traitsILi64ELi64ELi128ELi8ELi2ELi4ELi4ELb1ELb0EN7cutlass6half_tE19Flash_kernel_traitsILi64ELi64ELi128ELi8ES3_EELb0ELb0ELb1ELb1ELb0ELb0ELb0EEEvNS_16Flash_bwd_paramsE,(.L_x_2457 - _ZN5flash44flash_bwd_dq_dk_dv_loop_seqk_parallel_kernelI23Flash_bwd_kernel_traitsILi64ELi64ELi128ELi8ELi2ELi4ELi4ELb1ELb0EN7cutlass6half_tE19Flash_kernel_traitsILi64ELi64ELi128ELi8ES3_EELb0ELb0ELb1ELb1ELb0ELb0ELb0EEEvNS_16Flash_bwd_paramsE)
        .other          _ZN5flash44flash_bwd_dq_dk_dv_loop_seqk_parallel_kernelI23Flash_bwd_kernel_traitsILi64ELi64ELi128ELi8ELi2ELi4ELi4ELb1ELb0EN7cutlass6half_tE19Flash_kernel_traitsILi64ELi64ELi128ELi8ES3_EELb0ELb0ELb1ELb1ELb0ELb0ELb0EEEvNS_16Flash_bwd_paramsE,@"STO_CUDA_ENTRY STV_DEFAULT"
_ZN5flash44flash_bwd_dq_dk_dv_loop_seqk_parallel_kernelI23Flash_bwd_kernel_traitsILi64ELi64ELi128ELi8ELi2ELi4ELi4ELb1ELb0EN7cutlass6half_tE19Flash_kernel_traitsILi64ELi64ELi128ELi8ES3_EELb0ELb0ELb1ELb1ELb0ELb0ELb0EEEvNS_16Flash_bwd_paramsE:
.text._ZN5flash44flash_bwd_dq_dk_dv_loop_seqk_parallel_kernelI23Flash_bwd_kernel_traitsILi64ELi64ELi128ELi8ELi2ELi4ELi4ELb1ELb0EN7cutlass6half_tE19Flash_kernel_traitsILi64ELi64ELi128ELi8ES3_EELb0ELb0ELb1ELb1ELb0ELb0ELb0EEEvNS_16Flash_bwd_paramsE:
        /* <DEDUP_REMOVED lines=10> */
[----:B------:R-:W-:Y:S01]  /*00a0*/  IMAD.MOV.U32 R192, RZ, RZ, -0x10 ;  /* 0xfffffff0ffc07424 */ /* 0x000fe200078e00ff */
[----:B------:R-:W-:Y:S02]  /*00b0*/  ULDC.64 UR6, c[0x0][0x118] ;  /* 0x0000460000067ab9 */ /* 0x000fe40000000a00 */
[----:B------:R-:W2:Y:S01]  /*00c0*/  S2R R226, SR_CTAID.Z ;  /* 0x0000000000e27919 */ /* 0x000ea20000002700 */
[----:B-1----:R-:W-:Y:S01]  /*00d0*/  SHF.R.S32.HI R15, RZ, 0x1f, R10 ;  /* 0x0000001fff0f7819 */ /* 0x002fe2000001140a */
[----:B------:R-:W-:-:S03]  /*00e0*/  IMAD.SHL.U32 R235, R10, 0x2, RZ ;  /* 0x000000020aeb7824 */ /* 0x000fc600078e00ff */
[CC--:B------:R-:W-:Y:S02]  /*00f0*/  LEA.HI R4, R15.reuse, R10.reuse, RZ, 0x5 ;  /* 0x0000000a0f047211 */ /* 0x0c0fe400078f28ff */
[----:B------:R-:W-:Y:S02]  /*0100*/  LEA.HI R9, R15, R10, RZ, 0x4 ;  /* 0x0000000a0f097211 */ /* 0x000fe400078f20ff */
[--C-:B------:R-:W-:Y:S02]  /*0110*/  SHF.R.S32.HI R6, RZ, 0x5, R4.reuse ;  /* 0x00000005ff067819 */ /* 0x100fe40000011404 */
[----:B------:R-:W-:Y:S02]  /*0120*/  SHF.R.S32.HI R0, RZ, 0x1f, R4 ;  /* 0x0000001fff007819 */ /* 0x000fe40000011404 */
[-C--:B------:R-:W-:Y:S02]  /*0130*/  LEA.HI R2, R4, R6.reuse, RZ, 0x1 ;  /* 0x0000000604027211 */ /* 0x080fe400078f08ff */
[----:B------:R-:W-:-:S02]  /*0140*/  LEA.HI R0, R0, R6, RZ, 0x2 ;  /* 0x0000000600007211 */ /* 0x000fc400078f10ff */
[----:B------:R-:W-:Y:S02]  /*0150*/  LEA.HI R17, R15, R10, RZ, 0x2 ;  /* 0x0000000a0f117211 */ /* 0x000fe400078f10ff */
[----:B------:R-:W-:Y:S02]  /*0160*/  SHF.R.S32.HI R7, RZ, 0x4, R9 ;  /* 0x00000004ff077819 */ /* 0x000fe40000011409 */
[----:B------:R-:W-:Y:S02]  /*0170*/  LOP3.LUT R2, R2, 0xfffffffe, RZ, 0xc0, !PT ;  /* 0xfffffffe02027812 */ /* 0x000fe400078ec0ff */
[----:B------:R-:W-:Y:S02]  /*0180*/  LOP3.LUT R0, R0, 0xfffffffc, RZ, 0xc0, !PT ;  /* 0xfffffffc00007812 */ /* 0x000fe400078ec0ff */
[--C-:B------:R-:W-:Y:S01]  /*0190*/  SHF.R.S32.HI R8, RZ, 0x2, R17.reuse ;  /* 0x00000002ff087819 */ /* 0x100fe20000011411 */
[C---:B------:R-:W-:Y:S01]  /*01a0*/  IMAD.IADD R14, R6.reuse, 0x1, -R2 ;  /* 0x00000001060e7824 */ /* 0x040fe200078e0a02 */
[----:B------:R-:W-:Y:S01]  /*01b0*/  SHF.R.S32.HI R3, RZ, 0x1f, R17 ;  /* 0x0000001fff037819 */ /* 0x000fe20000011411 */
[----:B------:R-:W-:Y:S01]  /*01c0*/  IMAD.IADD R159, R6, 0x1, -R0 ;  /* 0x00000001069f7824 */ /* 0x000fe200078e0a00 */
[----:B------:R-:W-:-:S02]  /*01d0*/  LEA.HI R5, R9, R7, RZ, 0x1 ;  /* 0x0000000709057211 */ /* 0x000fc400078f08ff */
[----:B------:R-:W-:Y:S02]  /*01e0*/  LEA.HI R3, R3, R8, RZ, 0x3 ;  /* 0x0000000803037211 */ /* 0x000fe400078f18ff */
[----:B------:R-:W-:Y:S02]  /*01f0*/  LOP3.LUT R2, R4, 0xffffffe0, RZ, 0xc0, !PT ;  /* 0xffffffe004027812 */ /* 0x000fe400078ec0ff */
[----:B------:R-:W-:Y:S02]  /*0200*/  LOP3.LUT R0, R5, 0xfffffffe, RZ, 0xc0, !PT ;  /* 0xfffffffe05007812 */ /* 0x000fe400078ec0ff */
[----:B------:R-:W-:Y:S01]  /*0210*/  LEA.HI R16, R15, R10, RZ, 0x3 ;  /* 0x0000000a0f107211 */ /* 0x000fe200078f18ff */
[----:B------:R-:W-:Y:S01]  /*0220*/  IMAD.IADD R2, R10, 0x1, -R2 ;  /* 0x000000010a027824 */ /* 0x000fe200078e0a02 */
[----:B------:R-:W-:Y:S01]  /*0230*/  LOP3.LUT R3, R3, 0xfffffff8, RZ, 0xc0, !PT ;  /* 0xfffffff803037812 */ /* 0x000fe200078ec0ff */
[----:B------:R-:W-:Y:S01]  /*0240*/  IMAD.IADD R12, R7, 0x1, -R0 ;  /* 0x00000001070c7824 */ /* 0x000fe200078e0a00 */
[----:B------:R-:W-:-:S02]  /*0250*/  SHF.R.S32.HI R217, RZ, 0x3, R16 ;  /* 0x00000003ffd97819 */ /* 0x000fc40000011410 */
[----:B------:R-:W-:Y:S01]  /*0260*/  LOP3.LUT R0, R16, 0xfffffff8, RZ, 0xc0, !PT ;  /* 0xfffffff810007812 */ /* 0x000fe200078ec0ff */
[----:B------:R-:W-:Y:S01]  /*0270*/  IMAD.IADD R8, R8, 0x1, -R3 ;  /* 0x0000000108087824 */ /* 0x000fe200078e0a03 */
[----:B------:R-:W-:Y:S01]  /*0280*/  SHF.R.S32.HI R5, RZ, 0x1f, R2 ;  /* 0x0000001fff057819 */ /* 0x000fe20000011402 */
[----:B------:R-:W-:Y:S01]  /*0290*/  IMAD.SHL.U32 R4, R217, 0x40, RZ ;  /* 0x00000040d9047824 */ /* 0x000fe200078e00ff */
[----:B------:R-:W-:Y:S01]  /*02a0*/  LOP3.LUT R3, R9, 0xfffffff0, RZ, 0xc0, !PT ;  /* 0xfffffff009037812 */ /* 0x000fe200078ec0ff */
[C---:B------:R-:W-:Y:S01]  /*02b0*/  IMAD.IADD R0, R10.reuse, 0x1, -R0 ;  /* 0x000000010a007824 */ /* 0x040fe200078e0a00 */
[----:B------:R-:W-:Y:S02]  /*02c0*/  LEA.HI R232, R5, R2, RZ, 0x2 ;  /* 0x0000000205e87211 */ /* 0x000fe400078f10ff */
[----:B------:R-:W-:Y:S01]  /*02d0*/  LEA.HI R6, R15, R10, RZ, 0x6 ;  /* 0x0000000a0f067211 */ /* 0x000fe200078f30ff */
[----:B------:R-:W-:Y:S01]  /*02e0*/  IMAD.IADD R2, R10, 0x1, -R3 ;  /* 0x000000010a027824 */ /* 0x000fe200078e0a03 */
[----:B------:R-:W-:Y:S01]  /*02f0*/  LOP3.LUT R3, R4, 0x1c0, RZ, 0xc0, !PT ;  /* 0x000001c004037812 */ /* 0x000fe200078ec0ff */
[C---:B------:R-:W-:Y:S01]  /*0300*/  IMAD.SHL.U32 R204, R0.reuse, 0x8, RZ ;  /* 0x0000000800cc7824 */ /* 0x040fe200078e00ff */
[----:B------:R-:W-:-:S02]  /*0310*/  LOP3.LUT P4, RZ, R0, 0x2, RZ, 0xc0, !PT ;  /* 0x0000000200ff7812 */ /* 0x000fc4000788c0ff */
[----:B------:R-:W-:Y:S02]  /*0320*/  SHF.R.U32.HI R4, RZ, 0x3, R3 ;  /* 0x00000003ff047819 */ /* 0x000fe40000011603 */
[C---:B------:R-:W-:Y:S01]  /*0330*/  LOP3.LUT P3, RZ, R0.reuse, 0x4, RZ, 0xc0, !PT ;  /* 0x0000000400ff7812 */ /* 0x040fe2000786c0ff */
[----:B------:R-:W-:Y:S01]  /*0340*/  IMAD.SHL.U32 R0, R0, 0x40, RZ ;  /* 0x0000004000007824 */ /* 0x000fe200078e00ff */
[----:B------:R-:W-:Y:S02]  /*0350*/  LOP3.LUT R3, R3, 0x38, R204, 0xf8, !PT ;  /* 0x0000003803037812 */ /* 0x000fe400078ef8cc */
[----:B------:R-:W-:Y:S02]  /*0360*/  SHF.R.S32.HI R5, RZ, 0x1f, R2 ;  /* 0x0000001fff057819 */ /* 0x000fe40000011402 */
[----:B------:R-:W-:Y:S01]  /*0370*/  LOP3.LUT R9, R3, R4, RZ, 0x3c, !PT ;  /* 0x0000000403097212 */ /* 0x000fe200078e3cff */
[----:B------:R-:W-:Y:S01]  /*0380*/  IMAD.SHL.U32 R4, R159, 0x10, RZ ;  /* 0x000000109f047824 */ /* 0x000fe200078e00ff */
[----:B------:R-:W-:-:S02]  /*0390*/  LOP3.LUT R0, R0, 0x1c0, RZ, 0xc0, !PT ;  /* 0x000001c000007812 */ /* 0x000fc400078ec0ff */
[----:B------:R-:W-:Y:S01]  /*03a0*/  LEA.HI R13, R5, R2, RZ, 0x3 ;  /* 0x00000002050d7211 */ /* 0x000fe200078f18ff */
[----:B------:R-:W-:Y:S01]  /*03b0*/  IMAD.SHL.U32 R5, R12, 0x200, RZ ;  /* 0x000002000c057824 */ /* 0x000fe200078e00ff */
[C---:B------:R-:W-:Y:S02]  /*03c0*/  LOP3.LUT R161, R0.reuse, 0x8, R16, 0xf8, !PT ;  /* 0x0000000800a17812 */ /* 0x040fe400078ef810 */
[----:B------:R-:W-:Y:S02]  /*03d0*/  LOP3.LUT R7, R13, 0xfffffff8, RZ, 0xc0, !PT ;  /* 0xfffffff80d077812 */ /* 0x000fe400078ec0ff */
[----:B------:R-:W-:Y:S02]  /*03e0*/  LOP3.LUT R4, R0, 0x30, R4, 0xf8, !PT ;  /* 0x0000003000047812 */ /* 0x000fe400078ef804 */
[----:B------:R-:W-:Y:S01]  /*03f0*/  SHF.R.S32.HI R3, RZ, 0x6, R6 ;  /* 0x00000006ff037819 */ /* 0x000fe20000011406 */
[----:B------:R-:W-:Y:S01]  /*0400*/  IMAD.IADD R11, R2, 0x1, -R7 ;  /* 0x00000001020b7824 */ /* 0x000fe200078e0a07 */
[----:B------:R-:W-:-:S02]  /*0410*/  SHF.R.U32.HI R0, RZ, 0x3, R0 ;  /* 0x00000003ff007819 */ /* 0x000fc40000011600 */
[----:B------:R-:W-:Y:S01]  /*0420*/  LOP3.LUT R6, R8, 0x1, RZ, 0xc0, !PT ;  /* 0x0000000108067812 */ /* 0x000fe200078ec0ff */
[----:B------:R-:W-:Y:S01]  /*0430*/  IMAD R2, R3, 0x800, R5 ;  /* 0x0000080003027824 */ /* 0x000fe200078e0205 */
[----:B------:R-:W-:Y:S01]  /*0440*/  LOP3.LUT R161, R161, R0, RZ, 0x3c, !PT ;  /* 0x00000000a1a17212 */ /* 0x000fe200078e3cff */
[C---:B------:R-:W-:Y:S01]  /*0450*/  IMAD R250, R3.reuse, 0x200, R9 ;  /* 0x0000020003fa7824 */ /* 0x040fe200078e0209 */
[----:B------:R-:W-:Y:S01]  /*0460*/  ISETP.NE.U32.AND P0, PT, R6, 0x1, PT ;  /* 0x000000010600780c */ /* 0x000fe20003f05070 */
[----:B------:R-:W-:Y:S01]  /*0470*/  IMAD.SHL.U32 R3, R3, 0x20, RZ ;  /* 0x0000002003037824 */ /* 0x000fe200078e00ff */
[----:B------:R-:W-:Y:S01]  /*0480*/  LOP3.LUT R4, R4, 0x8, R16, 0xf8, !PT ;  /* 0x0000000804047812 */ /* 0x000fe200078ef810 */
[----:B------:R-:W-:Y:S01]  /*0490*/  IMAD.IADD R161, R2, 0x1, R161 ;  /* 0x0000000102a17824 */ /* 0x000fe200078e02a1 */
[----:B------:R-:W-:Y:S01]  /*04a0*/  LEA.HI R7, R15, R10, RZ, 0x7 ;  /* 0x0000000a0f077211 */ /* 0x000fe200078f38ff */
[----:B------:R-:W-:Y:S01]  /*04b0*/  IMAD.SHL.U32 R9, R11, 0x40, RZ ;  /* 0x000000400b097824 */ /* 0x000fe200078e00ff */
[----:B------:R-:W-:Y:S01]  /*04c0*/  LOP3.LUT R6, R17, 0x7ffffffc, RZ, 0xc0, !PT ;  /* 0x7ffffffc11067812 */ /* 0x000fe200078ec0ff */
[----:B------:R-:W-:Y:S01]  /*04d0*/  IMAD.SHL.U32 R161, R161, 0x2, RZ ;  /* 0x00000002a1a17824 */ /* 0x000fe200078e00ff */
[----:B------:R-:W-:Y:S01]  /*04e0*/  LOP3.LUT R5, R5, R4, R0, 0xf6, !PT ;  /* 0x0000000405057212 */ /* 0x000fe200078ef600 */
[----:B------:R-:W-:Y:S01]  /*04f0*/  IMAD.SHL.U32 R196, R250, 0x2, RZ ;  /* 0x00000002fac47824 */ /* 0x000fe200078e00ff */
[----:B------:R-:W-:Y:S01]  /*0500*/  SHF.R.S32.HI R2, RZ, 0x7, R7 ;  /* 0x00000007ff027819 */ /* 0x000fe20000011407 */
[----:B------:R-:W-:Y:S01]  /*0510*/  IMAD.IADD R0, R10, 0x1, -R6 ;  /* 0x000000010a007824 */ /* 0x000fe200078e0a06 */
[C---:B------:R-:W-:Y:S01]  /*0520*/  R2P PR, R8.reuse, 0x6 ;  /* 0x0000000608007804 */ /* 0x040fe20000000000 */
[----:B------:R-:W-:Y:S01]  /*0530*/  IMAD.SHL.U32 R6, R8, 0x40, RZ ;  /* 0x0000004008067824 */ /* 0x000fe200078e00ff */
[----:B------:R-:W-:Y:S01]  /*0540*/  LOP3.LUT R235, R3, 0x6, R235, 0xf8, !PT ;  /* 0x0000000603eb7812 */ /* 0x000fe200078ef8eb */
[----:B------:R-:W-:Y:S01]  /*0550*/  IMAD.SHL.U32 R4, R2, 0x8, RZ ;  /* 0x0000000802047824 */ /* 0x000fe200078e00ff */
[----:B------:R-:W-:Y:S01]  /*0560*/  SHF.R.S32.HI R232, RZ, 0x2, R232 ;  /* 0x00000002ffe87819 */ /* 0x000fe200000114e8 */
[----:B------:R-:W-:Y:S01]  /*0570*/  IMAD.SHL.U32 R10, R0, 0x2, RZ ;  /* 0x00000002000a7824 */ /* 0x000fe200078e00ff */
[----:B------:R-:W-:Y:S01]  /*0580*/  LOP3.LUT R0, R6, 0x1c0, RZ, 0xc0, !PT ;  /* 0x000001c006007812 */ /* 0x000fe200078ec0ff */
[----:B------:R-:W-:Y:S01]  /*0590*/  IMAD.SHL.U32 R6, R12, 0x10, RZ ;  /* 0x000000100c067824 */ /* 0x000fe200078e00ff */
[----:B------:R-:W-:Y:S01]  /*05a0*/  LOP3.LUT R4, R4, 0x8, RZ, 0xc0, !PT ;  /* 0x0000000804047812 */ /* 0x000fe200078ec0ff */
[----:B------:R-:W-:Y:S01]  /*05b0*/  IMAD R7, R2, 0x1000, R10 ;  /* 0x0000100002077824 */ /* 0x000fe200078e020a */
[----:B------:R-:W-:Y:S01]  /*05c0*/  LOP3.LUT R8, R0, 0x20, R3, 0xf8, !PT ;  /* 0x0000002000087812 */ /* 0x000fe200078ef803 */
[C---:B------:R-:W-:Y:S01]  /*05d0*/  IMAD R232, R14.reuse, 0x10, R232 ;  /* 0x000000100ee87824 */ /* 0x040fe200078e02e8 */
[----:B------:R-:W-:Y:S01]  /*05e0*/  SHF.R.U32.HI R2, RZ, 0x3, R0 ;  /* 0x00000003ff027819 */ /* 0x000fe20000011600 */
[----:B------:R-:W-:Y:S01]  /*05f0*/  IMAD R7, R14, 0x400, R7 ;  /* 0x000004000e077824 */ /* 0x000fe200078e0207 */
[----:B------:R-:W-:-:S02]  /*0600*/  LOP3.LUT R11, R4, 0x10, R6, 0xf8, !PT ;  /* 0x00000010040b7812 */ /* 0x000fc400078ef806 */
[----:B------:R-:W-:Y:S02]  /*0610*/  LOP3.LUT R6, R8, R2, RZ, 0x3c, !PT ;  /* 0x0000000208067212 */ /* 0x000fe400078e3cff */
[----:B------:R-:W-:Y:S01]  /*0620*/  LOP3.LUT R8, R2, R0, R4, 0x1e, !PT ;  /* 0x0000000002087212 */ /* 0x000fe200078e1e04 */
[----:B------:R-:W-:Y:S01]  /*0630*/  IMAD.SHL.U32 R0, R12, 0x8, RZ ;  /* 0x000000080c007824 */ /* 0x000fe200078e00ff */
[----:B------:R-:W-:Y:S01]  /*0640*/  LOP3.LUT R3, R9, 0x1c0, RZ, 0xc0, !PT ;  /* 0x000001c009037812 */ /* 0x000fe200078ec0ff */
[----:B------:R-:W-:Y:S01]  /*0650*/  IMAD.SHL.U32 R4, R13, 0x40, RZ ;  /* 0x000000400d047824 */ /* 0x000fe200078e00ff */
[----:B------:R-:W-:Y:S01]  /*0660*/  SEL R192, R192, 0x10, !P0 ;  /* 0x00000010c0c07807 */ /* 0x000fe20004000000 */
[----:B------:R-:W-:Y:S01]  /*0670*/  IMAD.IADD R7, R6, 0x1, R7 ;  /* 0x0000000106077824 */ /* 0x000fe200078e0207 */
[----:B------:R-:W-:Y:S02]  /*0680*/  SHF.R.U32.HI R2, RZ, 0x3, R3 ;  /* 0x00000003ff027819 */ /* 0x000fe40000011603 */
[----:B------:R-:W-:Y:S01]  /*0690*/  LOP3.LUT R6, R3, 0x8, R0, 0xf8, !PT ;  /* 0x0000000803067812 */ /* 0x000fe200078ef800 */
[----:B------:R-:W-:Y:S01]  /*06a0*/  IMAD.SHL.U32 R194, R7, 0x2, RZ ;  /* 0x0000000207c27824 */ /* 0x000fe200078e00ff */
[----:B------:R-:W-:-:S02]  /*06b0*/  LOP3.LUT R0, R4, 0xfffffe00, RZ, 0xc0, !PT ;  /* 0xfffffe0004007812 */ /* 0x000fc400078ec0ff */
[----:B------:R-:W-:Y:S01]  /*06c0*/  LOP3.LUT R3, R2, R11, R3, 0x1e, !PT ;  /* 0x0000000b02037212 */ /* 0x000fe200078e1e03 */
[----:B------:R-:W-:Y:S01]  /*06d0*/  IMAD.IADD R195, R194, 0x1, R192 ;  /* 0x00000001c2c37824 */ /* 0x000fe200078e02c0 */
[----:B------:R-:W-:Y:S01]  /*06e0*/  LOP3.LUT R2, R6, R2, RZ, 0x3c, !PT ;  /* 0x0000000206027212 */ /* 0x000fe200078e3cff */
[----:B------:R-:W-:Y:S01]  /*06f0*/  IMAD R4, R14, 0x400, R0 ;  /* 0x000004000e047824 */ /* 0x000fe200078e0200 */
[----:B------:R-:W-:Y:S01]  /*0700*/  LOP3.LUT R167, R3, R0, RZ, 0xfc, !PT ;  /* 0x0000000003a77212 */ /* 0x000fe200078efcff */
[C---:B------:R-:W-:Y:S01]  /*0710*/  IMAD R6, R159.reuse, 0x400, R10 ;  /* 0x000004009f067824 */ /* 0x040fe200078e020a */
[----:B------:R-:W-:Y:S01]  /*0720*/  SHF.R.S32.HI R252, RZ, 0x1f, R232 ;  /* 0x0000001ffffc7819 */ /* 0x000fe200000114e8 */
[----:B------:R-:W-:Y:S02]  /*0730*/  IMAD.IADD R166, R4, 0x1, R2 ;  /* 0x0000000104a67824 */ /* 0x000fe400078e0202 */
[----:B------:R-:W-:Y:S02]  /*0740*/  IMAD R159, R159, 0x400, R0 ;  /* 0x000004009f9f7824 */ /* 0x000fe400078e0200 */
[----:B------:R-:W-:-:S02]  /*0750*/  IMAD.IADD R6, R6, 0x1, R8 ;  /* 0x0000000106067824 */ /* 0x000fc400078e0208 */
[----:B------:R-:W-:Y:S02]  /*0760*/  IMAD.MOV.U32 R4, RZ, RZ, 0x20 ;  /* 0x00000020ff047424 */ /* 0x000fe400078e00ff */
[----:B------:R-:W-:Y:S01]  /*0770*/  IMAD.MOV.U32 R0, RZ, RZ, 0x40 ;  /* 0x00000040ff007424 */ /* 0x000fe200078e00ff */
[----:B------:R-:W-:Y:S01]  /*0780*/  LEA R240, R6, 0x6000, 0x1 ;  /* 0x0000600006f07811 */ /* 0x000fe200078e08ff */
[----:B------:R-:W-:Y:S01]  /*0790*/  IMAD.IADD R159, R2, 0x1, R159 ;  /* 0x00000001029f7824 */ /* 0x000fe200078e029f */
[----:B------:R-:W-:Y:S01]  /*07a0*/  SEL R163, R4, 0xffffffe0, !P4 ;  /* 0xffffffe004a37807 */ /* 0x000fe20006000000 */
[----:B------:R-:W-:Y:S01]  /*07b0*/  IMAD.SHL.U32 R3, R5, 0x2, RZ ;  /* 0x0000000205037824 */ /* 0x000fe200078e00ff */
[----:B------:R-:W-:Y:S02]  /*07c0*/  SEL R0, R0, 0xffffffc0, !P3 ;  /* 0xffffffc000007807 */ /* 0x000fe40005800000 */
[----:B------:R-:W-:Y:S01]  /*07d0*/  SEL R4, R4, 0xffffffe0, !P1 ;  /* 0xffffffe004047807 */ /* 0x000fe20004800000 */
[C---:B------:R-:W-:Y:S01]  /*07e0*/  IMAD.IADD R164, R161.reuse, 0x1, R163 ;  /* 0x00000001a1a47824 */ /* 0x040fe200078e02a3 */
[----:B------:R-:W-:Y:S01]  /*07f0*/  IADD3 R2, R232, -0x40, RZ ;  /* 0xffffffc0e8027810 */ /* 0x000fe20007ffe0ff */
[----:B------:R-:W-:Y:S01]  /*0800*/  IMAD.IADD R162, R161, 0x1, R0 ;  /* 0x00000001a1a27824 */ /* 0x000fe200078e0200 */
[----:B------:R-:W-:Y:S01]  /*0810*/  IADD3 R241, R240, 0x40, RZ ;  /* 0x00000040f0f17810 */ /* 0x000fe20007ffe0ff */
[----:B------:R-:W-:Y:S01]  /*0820*/  IMAD.IADD R193, R194, 0x1, R4 ;  /* 0x00000001c2c17824 */ /* 0x000fe200078e0204 */
[----:B------:R-:W-:Y:S01]  /*0830*/  @P2 IADD3 R241, R240, -0x40, RZ ;  /* 0xffffffc0f0f12810 */ /* 0x000fe20007ffe0ff */
[----:B------:R-:W-:Y:S01]  /*0840*/  IMAD.SHL.U32 R236, R2, 0x4, RZ ;  /* 0x0000000402ec7824 */ /* 0x000fe200078e00ff */
[----:B------:R-:W-:Y:S01]  /*0850*/  SHF.R.S32.HI R237, RZ, 0x1f, R2 ;  /* 0x0000001fffed7819 */ /* 0x000fe20000011402 */
[----:B------:R-:W-:Y:S01]  /*0860*/  IMAD.IADD R163, R163, 0x1, R162 ;  /* 0x00000001a3a37824 */ /* 0x000fe200078e02a2 */
[----:B------:R-:W-:Y:S01]  /*0870*/  IADD3 R251, R240, 0x420, RZ ;  /* 0x00000420f0fb7810 */ /* 0x000fe20007ffe0ff */
[----:B------:R-:W-:Y:S01]  /*0880*/  IMAD.IADD R243, R4, 0x1, R240 ;  /* 0x0000000104f37824 */ /* 0x000fe200078e02f0 */
[----:B------:R-:W-:Y:S01]  /*0890*/  SHF.L.U64.HI R237, R2, 0x2, R237 ;  /* 0x0000000202ed7819 */ /* 0x000fe200000102ed */
[----:B------:R-:W-:Y:S01]  /*08a0*/  IMAD.IADD R192, R192, 0x1, R193 ;  /* 0x00000001c0c07824 */ /* 0x000fe200078e02c1 */
[----:B------:R-:W-:Y:S01]  /*08b0*/  LEA R159, R159, 0xa000, 0x1 ;  /* 0x0000a0009f9f7811 */ /* 0x000fe200078e08ff */
[----:B------:R-:W-:Y:S01]  /*08c0*/  IMAD.IADD R242, R4, 0x1, R241 ;  /* 0x0000000104f27824 */ /* 0x000fe200078e02f1 */
[----:B--2---:R-:W-:-:S02]  /*08d0*/  @P1 IADD3 R251, R240, 0x3e0, RZ ;  /* 0x000003e0f0fb1810 */ /* 0x004fc40007ffe0ff */
.L_x_386:
[----:B-1----:R-:W1:Y:S01]  /*08e0*/  S2R R34, SR_CTAID.Y ;  /* 0x0000000000227919 */ /* 0x002e620000002600 */
[----:B--2---:R-:W2:Y:S01]  /*08f0*/  LDC.U8 R0, c[0x0][0x312] ;  /* 0x0000c480ff007b82 */ /* 0x004ea20000000000 */
[----:B------:R-:W-:-:S02]  /*0900*/  ISETP.NE.U32.AND P2, PT, RZ, c[0x0][0x240], PT ;  /* 0x00009000ff007a0c */ /* 0x000fc40003f45070 */
[----:B------:R-:W-:Y:S02]  /*0910*/  ISETP.NE.U32.AND P3, PT, RZ, c[0x0][0x250], PT ;  /* 0x00009400ff007a0c */ /* 0x000fe40003f65070 */
[----:B------:R-:W-:Y:S02]  /*0920*/  ISETP.NE.AND.EX P2, PT, RZ, c[0x0][0x244], PT, P2 ;  /* 0x00009100ff007a0c */ /* 0x000fe40003f45320 */
[----:B------:R-:W-:Y:S02]  /*0930*/  ISETP.NE.AND.EX P3, PT, RZ, c[0x0][0x254], PT, P3 ;  /* 0x00009500ff007a0c */ /* 0x000fe40003f65330 */
[----:B------:R-:W-:Y:S01]  /*0940*/  ISETP.EQ.U32.AND P5, PT, RZ, c[0x0][0x248], PT ;  /* 0x00009200ff007a0c */ /* 0x000fe20003fa2070 */
[----:B-1----:R-:W-:Y:S01]  /*0950*/  IMAD.SHL.U32 R9, R34, 0x4, RZ ;  /* 0x0000000422097824 */ /* 0x002fe200078e00ff */
[----:B------:R-:W-:Y:S02]  /*0960*/  SHF.R.S32.HI R30, RZ, 0x1f, R34 ;  /* 0x0000001fff1e7819 */ /* 0x000fe40000011422 */
[----:B--2---:R-:W-:Y:S01]  /*0970*/  ISETP.NE.AND P4, PT, R0, RZ, PT ;  /* 0x000000ff0000720c */ /* 0x004fe20003f85270 */
[----:B------:R-:W-:Y:S01]  /*0980*/  IMAD.MOV.U32 R0, RZ, RZ, -0x1 ;  /* 0xffffffffff007424 */ /* 0x000fe200078e00ff */
[----:B------:R-:W-:-:S02]  /*0990*/  SHF.L.U64.HI R8, R34, 0x2, R30 ;  /* 0x0000000222087819 */ /* 0x000fc4000001021e */
[C---:B------:R-:W-:Y:S02]  /*09a0*/  IADD3 R4, P0, R9.reuse, c[0x0][0x240], RZ ;  /* 0x0000900009047a10 */ /* 0x040fe40007f1e0ff */
[----:B------:R-:W-:Y:S02]  /*09b0*/  ISETP.EQ.OR.EX P5, PT, RZ, c[0x0][0x24c], !P4, P5 ;  /* 0x00009300ff007a0c */ /* 0x000fe400067a2750 */
[----:B------:R-:W-:Y:S02]  /*09c0*/  IADD3.X R5, R8, c[0x0][0x244], RZ, P0, !PT ;  /* 0x0000910008057a10 */ /* 0x000fe400007fe4ff */
[----:B------:R-:W-:-:S03]  /*09d0*/  @P3 IADD3 R6, P0, R9, c[0x0][0x250], RZ ;  /* 0x0000940009063a10 */ /* 0x000fc60007f1e0ff */
[----:B------:R1:W2:Y:S04]  /*09e0*/  @P2 LDG.E R0, [R4.64] ;  /* 0x0000000604002981 */ /* 0x0002a8000c1e1900 */
[----:B------:R1:W2:Y:S01]  /*09f0*/  @P2 LDG.E R2, [R4.64+0x4] ;  /* 0x0000040604022981 */ /* 0x0002a2000c1e1900 */
[----:B------:R-:W-:Y:S01]  /*0a00*/  IMAD.MOV.U32 R224, RZ, RZ, RZ ;  /* 0x000000ffffe07224 */ /* 0x000fe200078e00ff */
[----:B------:R-:W-:Y:S01]  /*0a10*/  @P3 IADD3.X R7, R8, c[0x0][0x254], RZ, P0, !PT ;  /* 0x0000950008073a10 */ /* 0x000fe200007fe4ff */
[----:B------:R-:W-:-:S04]  /*0a20*/  IMAD.MOV.U32 R238, RZ, RZ, -0x1 ;  /* 0xffffffffffee7424 */ /* 0x000fc800078e00ff */
[----:B-----5:R3:W5:Y:S01]  /*0a30*/  @P3 LDG.E R224, [R6.64] ;  /* 0x0000000606e03981 */ /* 0x020762000c1e1900 */
[----:B-1----:R-:W-:-:S04]  /*0a40*/  IADD3 R4, P1, R9, c[0x0][0x248], RZ ;  /* 0x0000920009047a10 */ /* 0x002fc80007f3e0ff */
[----:B------:R-:W-:-:S05]  /*0a50*/  IADD3.X R5, R8, c[0x0][0x24c], RZ, P1, !PT ;  /* 0x0000930008057a10 */ /* 0x000fca0000ffe4ff */
[----:B------:R3:W5:Y:S01]  /*0a60*/  @!P5 LDG.E R238, [R4.64] ;  /* 0x0000000604eed981 */ /* 0x000762000c1e1900 */
[----:B------:R-:W-:-:S04]  /*0a70*/  ISETP.NE.U32.AND P0, PT, RZ, c[0x0][0x248], PT ;  /* 0x00009200ff007a0c */ /* 0x000fc80003f05070 */
[----:B------:R-:W-:Y:S01]  /*0a80*/  ISETP.NE.AND.EX P0, PT, RZ, c[0x0][0x24c], PT, P0 ;  /* 0x00009300ff007a0c */ /* 0x000fe20003f05300 */
[----:B--2---:R-:W-:Y:S02]  /*0a90*/  @P2 IMAD.IADD R206, R2, 0x1, -R0 ;  /* 0x0000000102ce2824 */ /* 0x004fe400078e0a00 */
[----:B------:R-:W-:Y:S02]  /*0aa0*/  IMAD.MOV.U32 R2, RZ, RZ, c[0x0][0x218] ;  /* 0x00008600ff027624 */ /* 0x000fe400078e00ff */
[----:B------:R-:W-:-:S08]  /*0ab0*/  @!P2 IMAD.MOV.U32 R206, RZ, RZ, c[0x0][0x214] ;  /* 0x00008500ffcea624 */ /* 0x000fd000078e00ff */
[----:B------:R-:W-:Y:S05]  /*0ac0*/  @!P0 BRA `(.L_x_316) ;  /* 0x0000003000008947 */ /* 0x000fea0003800000 */
[----:B---3--:R-:W2:Y:S02]  /*0ad0*/  @P4 LDG.E R2, [R4.64+0x4] ;  /* 0x0000040604024981 */ /* 0x008ea4000c1e1900 */
[----:B--2--5:R-:W-:-:S06]  /*0ae0*/  @P4 IADD3 R2, R2, -R238, RZ ;  /* 0x800000ee02024210 */ /* 0x024fcc0007ffe0ff */
[----:B------:R1:W5:Y:S02]  /*0af0*/  @!P4 LDG.E R2, [R4.64] ;  /* 0x000000060402c981 */ /* 0x000364000c1e1900 */
.L_x_316:
[----:B---3--:R-:W-:-:S04]  /*0b00*/  ISETP.NE.U32.AND P1, PT, RZ, c[0x0][0x258], PT ;  /* 0x00009600ff007a0c */ /* 0x008fc80003f25070 */
[----:B------:R-:W-:-:S13]  /*0b10*/  ISETP.NE.AND.EX P1, PT, RZ, c[0x0][0x25c], PT, P1 ;  /* 0x00009700ff007a0c */ /* 0x000fda0003f25310 */
[----:B-1----:R-:W-:-:S04]  /*0b20*/  @P1 IADD3 R4, P0, R9, c[0x0][0x258], RZ ;  /* 0x0000960009041a10 */ /* 0x002fc80007f1e0ff */
[----:B------:R-:W-:-:S06]  /*0b30*/  @P1 IADD3.X R5, R8, c[0x0][0x25c], RZ, P0, !PT ;  /* 0x0000970008051a10 */ /* 0x000fcc00007fe4ff */
        /* <DEDUP_REMOVED lines=10> */
[----:B------:R-:W-:Y:S01]  /*0be0*/  IMAD.WIDE.U32 R26, R34, c[0x0][0x178], RZ ;  /* 0x00005e00221a7a25 */ /* 0x000fe200078e00ff */
[----:B------:R-:W-:Y:S02]  /*0bf0*/  IADD3 R4, R206, 0x3f, RZ ;  /* 0x0000003fce047810 */ /* 0x000fe40007ffe0ff */
[----:B------:R-:W-:Y:S02]  /*0c00*/  IADD3 R2, R2, c[0x0][0x2e4], -R184 ;  /* 0x0000b90002027a10 */ /* 0x000fe40007ffe8b8 */
[----:B------:R-:W-:Y:S02]  /*0c10*/  ISETP.NE.AND P0, PT, R238, -0x1, PT ;  /* 0xffffffffee00780c */ /* 0x000fe40003f05270 */
[----:B------:R-:W-:Y:S02]  /*0c20*/  IADD3 R2, R2, 0x3f, RZ ;  /* 0x0000003f02027810 */ /* 0x000fe40007ffe0ff */
[----:B------:R-:W-:-:S02]  /*0c30*/  SHF.R.S32.HI R5, RZ, 0x1f, R4 ;  /* 0x0000001fff057819 */ /* 0x000fc40000011404 */
[----:B------:R-:W-:Y:S02]  /*0c40*/  SHF.R.S32.HI R6, RZ, 0x1f, R2 ;  /* 0x0000001fff067819 */ /* 0x000fe40000011402 */
[----:B------:R-:W-:Y:S02]  /*0c50*/  LEA.HI R4, R5, R4, RZ, 0x6 ;  /* 0x0000000405047211 */ /* 0x000fe400078f30ff */
[----:B------:R-:W-:Y:S01]  /*0c60*/  LEA.HI R2, R6, R2, RZ, 0x6 ;  /* 0x0000000206027211 */ /* 0x000fe200078f30ff */
[----:B------:R-:W-:Y:S01]  /*0c70*/  IMAD R6, R30, c[0x0][0x178], RZ ;  /* 0x00005e001e067a24 */ /* 0x000fe200078e02ff */
[----:B------:R-:W-:Y:S02]  /*0c80*/  ISETP.NE.AND P1, PT, R0, -0x1, PT ;  /* 0xffffffff0000780c */ /* 0x000fe40003f25270 */
[----:B------:R-:W-:Y:S01]  /*0c90*/  SHF.R.S32.HI R8, RZ, 0x6, R4 ;  /* 0x00000006ff087819 */ /* 0x000fe20000011404 */
[----:B------:R-:W-:Y:S01]  /*0ca0*/  IMAD R4, R34, c[0x0][0x17c], R6 ;  /* 0x00005f0022047a24 */ /* 0x000fe200078e0206 */
[----:B------:R-:W-:Y:S01]  /*0cb0*/  SHF.R.S32.HI R5, RZ, 0x6, R2 ;  /* 0x00000006ff057819 */ /* 0x000fe20000011402 */
[----:B------:R-:W-:-:S02]  /*0cc0*/  @P0 IMAD.IADD R2, R224, 0x1, R238 ;  /* 0x00000001e0020824 */ /* 0x000fc400078e02ee */
[----:B------:R-:W-:Y:S01]  /*0cd0*/  IMAD.WIDE.U32 R6, R0, c[0x0][0x190], RZ ;  /* 0x0000640000067a25 */ /* 0x000fe200078e00ff */
[----:B------:R-:W-:-:S03]  /*0ce0*/  IMNMX R186, R8, R5, PT ;  /* 0x0000000508ba7217 */ /* 0x000fc60003800200 */
[----:B------:R-:W-:Y:S01]  /*0cf0*/  IMAD.IADD R22, R27, 0x1, R4 ;  /* 0x000000011b167824 */ /* 0x000fe200078e0204 */
[----:B------:R-:W-:Y:S01]  /*0d00*/  LEA R11, R186, 0xffffffc0, 0x6 ;  /* 0xffffffc0ba0b7811 */ /* 0x000fe200078e30ff */
[----:B------:R-:W-:Y:S01]  /*0d10*/  IMAD R8, R0, c[0x0][0x194], RZ ;  /* 0x0000650000087a24 */ /* 0x000fe200078e02ff */
[----:B------:R-:W-:Y:S01]  /*0d20*/  SEL R26, R26, R6, !P1 ;  /* 0x000000061a1a7207 */ /* 0x000fe20004800000 */
[----:B------:R-:W-:Y:S01]  /*0d30*/  @P0 IMAD.WIDE.U32 R4, R2, c[0x0][0x198], RZ ;  /* 0x0000660002040a25 */ /* 0x000fe200078e00ff */
[----:B------:R-:W-:-:S03]  /*0d40*/  SHF.R.S32.HI R18, RZ, 0x1f, R11 ;  /* 0x0000001fff127819 */ /* 0x000fc6000001140b */
[----:B------:R-:W-:Y:S02]  /*0d50*/  @P1 IMAD.IADD R22, R7, 0x1, R8 ;  /* 0x0000000107161824 */ /* 0x000fe400078e0208 */
[----:B------:R-:W-:Y:S02]  /*0d60*/  @P0 IMAD R28, R2, c[0x0][0x19c], R5 ;  /* 0x00006700021c0a24 */ /* 0x000fe400078e0205 */
[----:B------:R-:W-:Y:S01]  /*0d70*/  @P0 IMAD.MOV.U32 R27, RZ, RZ, R4 ;  /* 0x000000ffff1b0224 */ /* 0x000fe200078e0004 */
[----:B------:R-:W-:Y:S05]  /*0d80*/  @P0 BRA `(.L_x_318) ;  /* 0x000000a000000947 */ /* 0x000fea0003800000 */
[----:B------:R-:W-:Y:S01]  /*0d90*/  SHF.R.S32.HI R2, RZ, 0x1f, R224 ;  /* 0x0000001fff027819 */ /* 0x000fe200000114e0 */
[----:B------:R-:W-:-:S04]  /*0da0*/  IMAD.WIDE.U32 R4, R224, c[0x0][0x198], RZ ;  /* 0x00006600e0047a25 */ /* 0x000fc800078e00ff */
[----:B------:R-:W-:Y:S02]  /*0db0*/  IMAD R2, R2, c[0x0][0x198], RZ ;  /* 0x0000660002027a24 */ /* 0x000fe400078e02ff */
[----:B------:R-:W-:Y:S02]  /*0dc0*/  IMAD R6, R30, c[0x0][0x180], RZ ;  /* 0x000060001e067a24 */ /* 0x000fe400078e02ff */
[----:B------:R-:W-:-:S05]  /*0dd0*/  IMAD R2, R224, c[0x0][0x19c], R2 ;  /* 0x00006700e0027a24 */ /* 0x000fca00078e0202 */
[----:B------:R-:W-:Y:S01]  /*0de0*/  IADD3 R5, R5, R2, RZ ;  /* 0x0000000205057210 */ /* 0x000fe20007ffe0ff */
[----:B------:R-:W-:-:S04]  /*0df0*/  IMAD R2, R34, c[0x0][0x184], R6 ;  /* 0x0000610022027a24 */ /* 0x000fc800078e0206 */
[----:B------:R-:W-:-:S05]  /*0e00*/  IMAD.WIDE.U32 R4, R34, c[0x0][0x180], R4 ;  /* 0x0000600022047a25 */ /* 0x000fca00078e0004 */
[----:B------:R-:W-:Y:S02]  /*0e10*/  IADD3 R28, R5, R2, RZ ;  /* 0x00000002051c7210 */ /* 0x000fe40007ffe0ff */
[----:B------:R-:W-:Y:S02]  /*0e20*/  MOV R27, R4 ;  /* 0x00000004001b7202 */ /* 0x000fe40000000f00 */
.L_x_318:
        /* <DEDUP_REMOVED lines=15> */
.L_x_319:
[----:B------:R-:W-:Y:S01]  /*0f20*/  IABS R10, c[0x0][0x1c8] ;  /* 0x00007200000a7a13 */ /* 0x000fe20000000000 */
[----:B------:R-:W1:Y:S01]  /*0f30*/  LDC.U8 R19, c[0x0][0x328] ;  /* 0x0000ca00ff137b82 */ /* 0x000e620000000000 */
[----:B------:R-:W-:Y:S01]  /*0f40*/  IABS R8, R226 ;  /* 0x000000e200087213 */ /* 0x000fe20000000000 */
[C---:B------:R-:W-:Y:S01]  /*0f50*/  @P1 IMAD.WIDE.U32 R6, R0.reuse, c[0x0][0x370], RZ ;  /* 0x0000dc0000061a25 */ /* 0x040fe200078e00ff */
[----:B------:R-:W2:Y:S01]  /*0f60*/  I2F.RP R4, R10 ;  /* 0x0000000a00047306 */ /* 0x000ea20000209400 */
[----:B------:R-:W-:Y:S01]  /*0f70*/  MOV R13, c[0x0][0x224] ;  /* 0x00008900000d7a02 */ /* 0x000fe20000000f00 */
[----:B------:R-:W3:Y:S01]  /*0f80*/  S2R R14, SR_CTAID.X ;  /* 0x00000000000e7919 */ /* 0x000ee20000002500 */
[----:B------:R-:W-:Y:S01]  /*0f90*/  MOV R9, R8 ;  /* 0x0000000800097202 */ /* 0x000fe20000000f00 */
[----:B------:R-:W-:Y:S01]  /*0fa0*/  @P1 IMAD R15, R0, c[0x0][0x374], R7 ;  /* 0x0000dd00000f1a24 */ /* 0x000fe200078e0207 */
[----:B------:R-:W-:Y:S01]  /*0fb0*/  LOP3.LUT R8, R226, c[0x0][0x1c8], RZ, 0x3c, !PT ;  /* 0x00007200e2087a12 */ /* 0x000fe200078e3cff */
[----:B------:R-:W-:Y:S01]  /*0fc0*/  @P1 IMAD.MOV.U32 R12, RZ, RZ, R6 ;  /* 0x000000ffff0c1224 */ /* 0x000fe200078e0006 */
[----:B------:R-:W-:Y:S01]  /*0fd0*/  SHF.R.S32.HI R13, RZ, 0x1f, R13 ;  /* 0x0000001fff0d7819 */ /* 0x000fe2000001140d */
[----:B------:R-:W-:Y:S01]  /*0fe0*/  @!P1 IMAD.WIDE.U32 R6, R34, c[0x0][0x368], RZ ;  /* 0x0000da0022069a25 */ /* 0x000fe200078e00ff */
[----:B------:R-:W-:Y:S01]  /*0ff0*/  ISETP.GE.AND P4, PT, R8, RZ, PT ;  /* 0x000000ff0800720c */ /* 0x000fe20003f86270 */
[----:B------:R-:W4:Y:S01]  /*1000*/  LDC.U8 R25, c[0x0][0x3d0] ;  /* 0x0000f400ff197b82 */ /* 0x000f220000000000 */
[----:B------:R-:W-:Y:S01]  /*1010*/  MOV R244, c[0x0][0x22c] ;  /* 0x00008b0000f47a02 */ /* 0x000fe20000000f00 */
[----:B------:R-:W-:Y:S01]  /*1020*/  IMAD R8, R13, R34, RZ ;  /* 0x000000220d087224 */ /* 0x000fe200078e02ff */
[----:B------:R-:W-:Y:S01]  /*1030*/  @!P1 MOV R12, R6 ;  /* 0x00000006000c9202 */ /* 0x000fe20000000f00 */
[----:B------:R-:W-:Y:S01]  /*1040*/  IMAD.WIDE.U32 R16, R34, c[0x0][0x224], RZ ;  /* 0x0000890022107a25 */ /* 0x000fe200078e00ff */
[----:B------:R-:W-:Y:S01]  /*1050*/  SHF.R.S32.HI R227, RZ, 0x1f, R226 ;  /* 0x0000001fffe37819 */ /* 0x000fe200000114e2 */
[----:B--2---:R-:W2:Y:S02]  /*1060*/  MUFU.RCP R4, R4 ;  /* 0x0000000400047308 */ /* 0x004ea40000001000 */
[----:B------:R-:W-:Y:S01]  /*1070*/  IMAD.WIDE R20, R244, c[0x0][0x1c0], RZ ;  /* 0x00007000f4147a25 */ /* 0x000fe200078e02ff */
[----:B-1----:R-:W-:-:S03]  /*1080*/  ISETP.NE.AND P3, PT, R19, RZ, PT ;  /* 0x000000ff1300720c */ /* 0x002fc60003f65270 */
[----:B------:R-:W-:Y:S01]  /*1090*/  IMAD R6, R21, R16, RZ ;  /* 0x0000001015067224 */ /* 0x000fe200078e02ff */
[----:B--2---:R-:W-:-:S04]  /*10a0*/  IADD3 R4, R4, 0xffffffe, RZ ;  /* 0x0ffffffe04047810 */ /* 0x004fc80007ffe0ff */
[----:B------:R-:W1:Y:S02]  /*10b0*/  F2I.FTZ.U32.TRUNC.NTZ R5, R4 ;  /* 0x0000000400057305 */ /* 0x000e64000021f000 */
[----:B-1----:R-:W-:Y:S01]  /*10c0*/  IADD3 R2, RZ, -R5, RZ ;  /* 0x80000005ff027210 */ /* 0x002fe20007ffe0ff */
[----:B------:R-:W-:-:S04]  /*10d0*/  IMAD.MOV.U32 R4, RZ, RZ, RZ ;  /* 0x000000ffff047224 */ /* 0x000fc800078e00ff */
[----:B------:R-:W-:-:S04]  /*10e0*/  IMAD R2, R2, R10, RZ ;  /* 0x0000000a02027224 */ /* 0x000fc800078e02ff */
[----:B------:R-:W-:-:S04]  /*10f0*/  IMAD.HI.U32 R2, R5, R2, R4 ;  /* 0x0000000205027227 */ /* 0x000fc800078e0004 */
[----:B------:R-:W-:Y:S02]  /*1100*/  @!P1 IMAD R5, R30, c[0x0][0x368], RZ ;  /* 0x0000da001e059a24 */ /* 0x000fe400078e02ff */
[----:B------:R-:W-:-:S04]  /*1110*/  IMAD.HI.U32 R2, R2, R9, RZ ;  /* 0x0000000902027227 */ /* 0x000fc800078e00ff */
[----:B------:R-:W-:Y:S02]  /*1120*/  IMAD.MOV R4, RZ, RZ, -R2 ;  /* 0x000000ffff047224 */ /* 0x000fe400078e0a02 */
[----:B------:R-:W-:Y:S02]  /*1130*/  @!P1 IMAD R5, R34, c[0x0][0x36c], R5 ;  /* 0x0000db0022059a24 */ /* 0x000fe400078e0205 */
[----:B------:R-:W-:Y:S01]  /*1140*/  IMAD R4, R10, R4, R9 ;  /* 0x000000040a047224 */ /* 0x000fe200078e0209 */
[----:B------:R-:W-:Y:S01]  /*1150*/  SHF.L.U64.HI R9, R34, 0x7, R30 ;  /* 0x0000000722097819 */ /* 0x000fe2000001021e */
[----:B------:R-:W-:Y:S02]  /*1160*/  @!P1 IMAD.IADD R15, R7, 0x1, R5 ;  /* 0x00000001070f9824 */ /* 0x000fe400078e0205 */
[----:B------:R-:W-:Y:S01]  /*1170*/  IMAD R5, R30, c[0x0][0x224], R8 ;  /* 0x000089001e057a24 */ /* 0x000fe200078e0208 */
[----:B------:R-:W-:Y:S02]  /*1180*/  ISETP.GT.U32.AND P5, PT, R10, R4, PT ;  /* 0x000000040a00720c */ /* 0x000fe40003fa4070 */
[----:B------:R-:W-:Y:S01]  /*1190*/  SHF.L.U32 R8, R34, 0x7, RZ ;  /* 0x0000000722087819 */ /* 0x000fe200000006ff */
[----:B------:R-:W-:Y:S01]  /*11a0*/  IMAD.IADD R5, R17, 0x1, R5 ;  /* 0x0000000111057824 */ /* 0x000fe200078e0205 */
[----:B------:R-:W-:Y:S01]  /*11b0*/  SEL R9, R9, RZ, P2 ;  /* 0x000000ff09097207 */ /* 0x000fe20001000000 */
[----:B------:R-:W-:Y:S01]  /*11c0*/  IMAD.WIDE.U32 R16, R20, R16, RZ ;  /* 0x0000001014107225 */ /* 0x000fe200078e00ff */
[----:B------:R-:W-:-:S03]  /*11d0*/  SEL R8, R8, RZ, P2 ;  /* 0x000000ff08087207 */ /* 0x000fc60001000000 */
[C---:B------:R-:W-:Y:S01]  /*11e0*/  IMAD R5, R20.reuse, R5, R6 ;  /* 0x0000000514057224 */ /* 0x040fe200078e0206 */
[----:B------:R-:W-:Y:S01]  /*11f0*/  IADD3 R8, P2, R11, R8, RZ ;  /* 0x000000080b087210 */ /* 0x000fe20007f5e0ff */
[----:B------:R-:W-:Y:S02]  /*1200*/  IMAD.WIDE.U32 R6, R20, R0, RZ ;  /* 0x0000000014067225 */ /* 0x000fe400078e00ff */
[----:B------:R-:W-:Y:S02]  /*1210*/  @!P5 IADD3 R2, R2, 0x1, RZ ;  /* 0x000000010202d810 */ /* 0x000fe40007ffe0ff */
[----:B------:R-:W-:Y:S01]  /*1220*/  @!P5 IMAD.IADD R4, R4, 0x1, -R10 ;  /* 0x000000010404d824 */ /* 0x000fe200078e0a0a */
[----:B------:R-:W-:Y:S01]  /*1230*/  ISETP.NE.AND P5, PT, RZ, c[0x0][0x1c8], PT ;  /* 0x00007200ff007a0c */ /* 0x000fe20003fa5270 */
[----:B------:R-:W-:Y:S01]  /*1240*/  IMAD R13, R21, R8, RZ ;  /* 0x00000008150d7224 */ /* 0x000fe200078e02ff */
[----:B------:R-:W-:Y:S01]  /*1250*/  SEL R19, R16, R6, !P1 ;  /* 0x0000000610137207 */ /* 0x000fe20004800000 */
[----:B------:R-:W-:Y:S01]  /*1260*/  IMAD.IADD R16, R17, 0x1, R5 ;  /* 0x0000000111107824 */ /* 0x000fe200078e0205 */
[----:B------:R-:W-:Y:S01]  /*1270*/  ISETP.GE.U32.AND P6, PT, R4, R10, PT ;  /* 0x0000000a0400720c */ /* 0x000fe20003fc6070 */
[----:B------:R-:W-:Y:S01]  /*1280*/  IMAD R10, R21, R0, RZ ;  /* 0x00000000150a7224 */ /* 0x000fe200078e02ff */
[----:B------:R-:W-:Y:S01]  /*1290*/  IADD3.X R4, R18, R9, RZ, P2, !PT ;  /* 0x0000000912047210 */ /* 0x000fe200017fe4ff */
[----:B------:R-:W-:Y:S01]  /*12a0*/  IMAD.WIDE.U32 R8, R20, R8, RZ ;  /* 0x0000000814087225 */ /* 0x000fe200078e00ff */
[----:B----4-:R-:W-:-:S02]  /*12b0*/  ISETP.NE.AND P2, PT, R25, RZ, PT ;  /* 0x000000ff1900720c */ /* 0x010fc40003f45270 */
[----:B------:R-:W-:Y:S01]  /*12c0*/  @P1 IADD3 R16, R7, R10, RZ ;  /* 0x0000000a07101210 */ /* 0x000fe20007ffe0ff */
[----:B------:R-:W-:Y:S02]  /*12d0*/  IMAD R13, R20, R4, R13 ;  /* 0x00000004140d7224 */ /* 0x000fe400078e020d */
[----:B---3--:R-:W-:-:S04]  /*12e0*/  IMAD.WIDE.U32 R20, R14, c[0x0][0x3d8], RZ ;  /* 0x0000f6000e147a25 */ /* 0x008fc800078e00ff */
[----:B------:R-:W-:Y:S01]  /*12f0*/  @P6 IADD3 R2, R2, 0x1, RZ ;  /* 0x0000000102026810 */ /* 0x000fe20007ffe0ff */
[----:B------:R-:W-:Y:S01]  /*1300*/  @P3 IMAD R4, R34, c[0x0][0x214], RZ ;  /* 0x0000850022043a24 */ /* 0x000fe200078e02ff */
[----:B------:R-:W-:Y:S01]  /*1310*/  SEL R25, R20, RZ, P2 ;  /* 0x000000ff14197207 */ /* 0x000fe20001000000 */
[----:B------:R-:W-:Y:S01]  /*1320*/  IMAD R6, R14, c[0x0][0x3dc], R21 ;  /* 0x0000f7000e067a24 */ /* 0x000fe200078e0215 */
[----:B------:R-:W-:Y:S01]  /*1330*/  SHF.R.S32.HI R20, RZ, 0x1f, R216 ;  /* 0x0000001fff147819 */ /* 0x000fe200000114d8 */
[----:B------:R-:W-:Y:S01]  /*1340*/  IMAD.MOV.U32 R14, RZ, RZ, R2 ;  /* 0x000000ffff0e7224 */ /* 0x000fe200078e0002 */
[----:B------:R-:W-:Y:S01]  /*1350*/  @P3 SEL R4, R4, R0, !P1 ;  /* 0x0000000004043207 */ /* 0x000fe20004800000 */
[----:B------:R-:W-:Y:S01]  /*1360*/  @!P3 IMAD R7, R34, c[0x0][0x1c0], R226 ;  /* 0x000070002207ba24 */ /* 0x000fe200078e02e2 */
[----:B------:R-:W-:Y:S01]  /*1370*/  SEL R17, R6, RZ, P2 ;  /* 0x000000ff06117207 */ /* 0x000fe20001000000 */
[----:B------:R-:W-:Y:S01]  /*1380*/  IMAD R5, R226, c[0x0][0x22c], RZ ;  /* 0x00008b00e2057a24 */ /* 0x000fe200078e02ff */
[----:B------:R-:W-:Y:S01]  /*1390*/  @!P4 IADD3 R14, -R14, RZ, RZ ;  /* 0x000000ff0e0ec210 */ /* 0x000fe20007ffe1ff */
[----:B------:R-:W-:Y:S01]  /*13a0*/  @P3 IMAD R2, R226, c[0x0][0x234], R4 ;  /* 0x00008d00e2023a24 */ /* 0x000fe200078e0204 */
[----:B------:R-:W-:Y:S01]  /*13b0*/  @!P5 LOP3.LUT R14, RZ, c[0x0][0x1c8], RZ, 0x33, !PT ;  /* 0x00007200ff0eda12 */ /* 0x000fe200078e33ff */
[----:B------:R-:W-:Y:S01]  /*13c0*/  @!P3 IMAD R2, R7, c[0x0][0x214], RZ ;  /* 0x000085000702ba24 */ /* 0x000fe200078e02ff */
[----:B------:R-:W-:-:S02]  /*13d0*/  SHF.R.S32.HI R10, RZ, 0x1f, R5 ;  /* 0x0000001fff0a7819 */ /* 0x000fc40000011405 */
[----:B------:R-:W-:Y:S02]  /*13e0*/  IADD3 R7, R9, R13, RZ ;  /* 0x0000000d09077210 */ /* 0x000fe40007ffe0ff */
        /* <DEDUP_REMOVED lines=9> */
.L_x_320:
[----:B------:R-:W-:-:S04]  /*1480*/  IMAD R6, R34, c[0x0][0x1c0], R226 ;  /* 0x0000700022067a24 */ /* 0x000fc800078e02e2 */
[----:B------:R-:W-:Y:S02]  /*1490*/  IMAD R6, R6, c[0x0][0x224], RZ ;  /* 0x0000890006067a24 */ /* 0x000fe400078e02ff */
.L_x_321:
[----:B------:R-:W1:Y:S01]  /*14a0*/  S2R R31, SR_TID.X ;  /* 0x00000000001f7919 */ /* 0x000e620000002100 */
[----:B------:R-:W-:Y:S01]  /*14b0*/  IMAD R244, R244, c[0x0][0x1c0], RZ ;  /* 0x00007000f4f47a24 */ /* 0x000fe200078e02ff */
[----:B------:R-:W-:Y:S01]  /*14c0*/  IADD3 R4, P4, R204, R12, RZ ;  /* 0x0000000ccc047210 */ /* 0x000fe20007f9e0ff */
[----:B------:R-:W-:Y:S01]  /*14d0*/  IMAD.IADD R2, R11, 0x1, R2 ;  /* 0x000000010b027824 */ /* 0x000fe200078e0202 */
[----:B------:R-:W-:Y:S01]  /*14e0*/  SHF.R.S32.HI R205, RZ, 0x1f, R204 ;  /* 0x0000001fffcd7819 */ /* 0x000fe200000114cc */
[----:B------:R-:W-:Y:S01]  /*14f0*/  IMAD.MOV.U32 R33, RZ, RZ, 0x4 ;  /* 0x00000004ff217424 */ /* 0x000fe200078e00ff */
[----:B------:R-:W-:Y:S01]  /*1500*/  SHF.R.S32.HI R29, RZ, 0x1f, R217 ;  /* 0x0000001fff1d7819 */ /* 0x000fe200000114d9 */
[----:B------:R-:W-:Y:S01]  /*1510*/  IMAD.SHL.U32 R221, R244, 0x40, RZ ;  /* 0x00000040f4dd7824 */ /* 0x000fe200078e00ff */
[----:B------:R-:W-:Y:S01]  /*1520*/  BSSY B1, `(.L_x_317) ;  /* 0x00006bc000017945 */ /* 0x000fe20003800000 */
[----:B------:R-:W-:-:S03]  /*1530*/  IMAD.WIDE R12, R2, R33, c[0x0][0x200] ;  /* 0x00008000020c7625 */ /* 0x000fc600078e0221 */
[----:B------:R-:W-:Y:S01]  /*1540*/  IADD3 R9, P3, P1, R8, R221, R5 ;  /* 0x000000dd08097210 */ /* 0x000fe2000797e005 */
[----:B------:R-:W-:Y:S01]  /*1550*/  IMAD R0, R18, c[0x0][0x370], RZ ;  /* 0x0000dc0012007a24 */ /* 0x000fe200078e02ff */
[----:B------:R-:W-:Y:S01]  /*1560*/  SHF.R.S32.HI R2, RZ, 0x1f, R221 ;  /* 0x0000001fff027819 */ /* 0x000fe200000114dd */
[----:B------:R-:W-:Y:S01]  /*1570*/  IMAD.X R5, R205, 0x1, R15, P4 ;  /* 0x00000001cd057824 */ /* 0x000fe200020e060f */
[----:B------:R-:W-:Y:S01]  /*1580*/  MOV R212, R13 ;  /* 0x0000000d00d47202 */ /* 0x000fe20000000f00 */
[----:B------:R-:W-:Y:S01]  /*1590*/  IMAD.IADD R15, R11, 0x1, R6 ;  /* 0x000000010b0f7824 */ /* 0x000fe200078e0206 */
[----:B------:R-:W-:Y:S01]  /*15a0*/  IADD3.X R10, R7, R2, R10, P3, P1 ;  /* 0x00000002070a7210 */ /* 0x000fe20001fe240a */
[----:B------:R-:W-:Y:S01]  /*15b0*/  IMAD R2, R11, c[0x0][0x374], R0 ;  /* 0x0000dd000b027a24 */ /* 0x000fe200078e0200 */
[----:B------:R-:W-:Y:S01]  /*15c0*/  IADD3 R6, P1, R217, R11, RZ ;  /* 0x0000000bd9067210 */ /* 0x000fe20007f3e0ff */
[----:B------:R-:W-:Y:S01]  /*15d0*/  IMAD.WIDE.U32 R4, R11, c[0x0][0x370], R4 ;  /* 0x0000dc000b047a25 */ /* 0x000fe200078e0004 */
[----:B-1----:R-:W-:-:S03]  /*15e0*/  SHF.R.S32.HI R32, RZ, 0x1f, R31 ;  /* 0x0000001fff207819 */ /* 0x002fc6000001141f */
[----:B------:R-:W-:Y:S01]  /*15f0*/  IMAD.IADD R5, R5, 0x1, R2 ;  /* 0x0000000105057824 */ /* 0x000fe200078e0202 */
[----:B------:R-:W-:Y:S01]  /*1600*/  IADD3.X R8, R29, R18, RZ, P1, !PT ;  /* 0x000000121d087210 */ /* 0x000fe20000ffe4ff */
[----:B------:R-:W-:Y:S01]  /*1610*/  IMAD.MOV.U32 R213, RZ, RZ, R12 ;  /* 0x000000ffffd57224 */ /* 0x000fe200078e000c */
[----:B------:R-:W-:Y:S01]  /*1620*/  LEA.HI R7, R32, R31, RZ, 0x5 ;  /* 0x0000001f20077211 */ /* 0x000fe200078f28ff */
[----:B------:R-:W-:Y:S01]  /*1630*/  IMAD.WIDE.U32 R4, R226, c[0x0][0x378], R4 ;  /* 0x0000de00e2047a25 */ /* 0x000fe200078e0004 */
[----:B------:R-:W-:Y:S02]  /*1640*/  IADD3 R12, P3, P1, R25, R9, R19 ;  /* 0x00000009190c7210 */ /* 0x000fe4000797e013 */
[----:B------:R-:W-:Y:S02]  /*1650*/  LOP3.LUT R0, R7, 0xffffffe0, RZ, 0xc0, !PT ;  /* 0xffffffe007007812 */ /* 0x000fe400078ec0ff */
[----:B------:R-:W-:Y:S02]  /*1660*/  SHF.R.S32.HI R7, RZ, 0x5, R7 ;  /* 0x00000005ff077819 */ /* 0x000fe40000011407 */
[----:B------:R-:W-:Y:S01]  /*1670*/  IADD3.X R11, R17, R10, R16, P3, P1 ;  /* 0x0000000a110b7210 */ /* 0x000fe20001fe2410 */
[----:B------:R-:W-:Y:S01]  /*1680*/  IMAD.IADD R2, R31, 0x1, -R0 ;  /* 0x000000011f027824 */ /* 0x000fe200078e0a00 */
[----:B------:R-:W-:-:S03]  /*1690*/  IADD3 R0, -R184, R206, R216 ;  /* 0x000000ceb8007210 */ /* 0x000fc60007ffe1d8 */
[----:B------:R-:W-:Y:S01]  /*16a0*/  IMAD R2, R7, R244, R2 ;  /* 0x000000f407027224 */ /* 0x000fe200078e0202 */
[----:B------:R-:W-:Y:S01]  /*16b0*/  IADD3 R0, R0, -c[0x0][0x2e8], RZ ;  /* 0x8000ba0000007a10 */ /* 0x000fe20007ffe0ff */
[----:B------:R-:W-:Y:S02]  /*16c0*/  IMAD R7, R8, c[0x0][0x190], RZ ;  /* 0x0000640008077a24 */ /* 0x000fe400078e02ff */
[----:B------:R-:W-:Y:S01]  /*16d0*/  IMAD R8, R227, c[0x0][0x378], RZ ;  /* 0x0000de00e3087a24 */ /* 0x000fe200078e02ff */
[----:B------:R-:W-:Y:S01]  /*16e0*/  SHF.R.S32.HI R10, RZ, 0x1f, R0 ;  /* 0x0000001fff0a7819 */ /* 0x000fe20000011400 */
[----:B------:R-:W-:Y:S02]  /*16f0*/  IMAD R13, R6, c[0x0][0x194], R7 ;  /* 0x00006500060d7a24 */ /* 0x000fe400078e0207 */
[----:B------:R-:W-:Y:S01]  /*1700*/  IMAD R9, R226, c[0x0][0x37c], R8 ;  /* 0x0000df00e2097a24 */ /* 0x000fe200078e0208 */
[----:B------:R-:W-:Y:S01]  /*1710*/  IADD3 R8, P1, R2, R12, RZ ;  /* 0x0000000c02087210 */ /* 0x000fe20007f3e0ff */
[----:B------:R-:W-:-:S03]  /*1720*/  IMAD.WIDE.U32 R6, R6, c[0x0][0x190], R204 ;  /* 0x0000640006067a25 */ /* 0x000fc600078e00cc */
[----:B------:R-:W-:Y:S01]  /*1730*/  LEA.HI.X.SX32 R183, R2, R11, 0x1, P1 ;  /* 0x0000000b02b77211 */ /* 0x000fe200008f0eff */
[----:B------:R-:W-:Y:S01]  /*1740*/  IMAD.IADD R5, R5, 0x1, R9 ;  /* 0x0000000105057824 */ /* 0x000fe200078e0209 */
[----:B------:R-:W-:Y:S01]  /*1750*/  LEA.HI R9, R10, R0, RZ, 0x6 ;  /* 0x000000000a097211 */ /* 0x000fe200078f30ff */
[----:B------:R-:W-:Y:S01]  /*1760*/  IMAD R0, R227, c[0x0][0x1a8], RZ ;  /* 0x00006a00e3007a24 */ /* 0x000fe200078e02ff */
[----:B------:R-:W-:Y:S01]  /*1770*/  IADD3 R6, P3, R26, R6, RZ ;  /* 0x000000061a067210 */ /* 0x000fe20007f7e0ff */
[----:B------:R-:W-:Y:S01]  /*1780*/  IMAD.WIDE.U32 R4, R217, c[0x0][0x370], R4 ;  /* 0x0000dc00d9047a25 */ /* 0x000fe200078e0004 */
[----:B------:R-:W-:Y:S02]  /*1790*/  SHF.R.S32.HI R9, RZ, 0x6, R9 ;  /* 0x00000006ff097819 */ /* 0x000fe40000011409 */
[----:B------:R-:W-:Y:S01]  /*17a0*/  IADD3.X R7, R22, R7, R13, P3, !PT ;  /* 0x0000000716077210 */ /* 0x000fe20001ffe40d */
[----:B------:R-:W-:Y:S01]  /*17b0*/  IMAD R2, R226, c[0x0][0x1ac], R0 ;  /* 0x00006b00e2027a24 */ /* 0x000fe200078e0200 */
[----:B------:R-:W-:Y:S01]  /*17c0*/  IMNMX R222, RZ, R9, !PT ;  /* 0x00000009ffde7217 */ /* 0x000fe20007800200 */
[----:B------:R-:W-:Y:S01]  /*17d0*/  IMAD R0, R29, c[0x0][0x370], RZ ;  /* 0x0000dc001d007a24 */ /* 0x000fe200078e02ff */
[----:B------:R-:W-:Y:S01]  /*17e0*/  LEA R188, P3, R4, c[0x0][0x330], 0x1 ;  /* 0x0000cc0004bc7a11 */ /* 0x000fe200078608ff */
[----:B------:R-:W-:Y:S01]  /*17f0*/  IMAD.WIDE.U32 R6, R226, c[0x0][0x1a8], R6 ;  /* 0x00006a00e2067a25 */ /* 0x000fe200078e0006 */
[----:B------:R-:W-:-:S02]  /*1800*/  ISETP.GT.AND P5, PT, R186, R222, PT ;  /* 0x000000deba00720c */ /* 0x000fc40003fa4270 */
[----:B------:R-:W-:Y:S01]  /*1810*/  LEA R185, P1, R8, c[0x0][0x350], 0x2 ;  /* 0x0000d40008b97a11 */ /* 0x000fe200078210ff */
[----:B------:R-:W-:Y:S01]  /*1820*/  IMAD R0, R217, c[0x0][0x374], R0 ;  /* 0x0000dd00d9007a24 */ /* 0x000fe200078e0200 */
[----:B------:R-:W-:Y:S01]  /*1830*/  LEA R190, P4, R6, c[0x0][0x160], 0x1 ;  /* 0x0000580006be7a11 */ /* 0x000fe200078808ff */
[----:B------:R-:W-:Y:S01]  /*1840*/  IMAD.WIDE R10, R15, R33, c[0x0][0x3c8] ;  /* 0x0000f2000f0a7625 */ /* 0x000fe200078e0221 */
[----:B------:R-:W-:Y:S02]  /*1850*/  LEA.HI.X R183, R8, c[0x0][0x354], R183, 0x2, P1 ;  /* 0x0000d50008b77a11 */ /* 0x000fe400008f14b7 */
[----:B------:R-:W-:Y:S01]  /*1860*/  IADD3 R186, R186, -0x1, RZ ;  /* 0xffffffffbaba7810 */ /* 0x000fe20007ffe0ff */
[----:B------:R-:W-:Y:S01]  /*1870*/  IMAD.IADD R2, R7, 0x1, R2 ;  /* 0x0000000107027824 */ /* 0x000fe200078e0202 */
[----:B------:R-:W-:Y:S01]  /*1880*/  MOV R215, R10 ;  /* 0x0000000a00d77202 */ /* 0x000fe20000000f00 */
[----:B------:R-:W-:Y:S02]  /*1890*/  IMAD.IADD R0, R5, 0x1, R0 ;  /* 0x0000000105007824 */ /* 0x000fe400078e0200 */
[----:B------:R-:W-:Y:S01]  /*18a0*/  IMAD.MOV.U32 R214, RZ, RZ, R11 ;  /* 0x000000ffffd67224 */ /* 0x000fe200078e000b */
[----:B------:R-:W-:-:S02]  /*18b0*/  LEA.HI.X R191, R6, c[0x0][0x164], R2, 0x1, P4 ;  /* 0x0000590006bf7a11 */ /* 0x000fc400020f0c02 */
        /* <DEDUP_REMOVED lines=17> */
.L_x_323:
        /* <DEDUP_REMOVED lines=15> */
.L_x_324:
        /* <DEDUP_REMOVED lines=23> */
.L_x_326:
[----:B------:R-:W-:Y:S05]  /*1c30*/  BSYNC B0 ;  /* 0x0000000000007941 */ /* 0x000fea0003800000 */
.L_x_325:
        /* <DEDUP_REMOVED lines=15> */
.L_x_328:
[----:B------:R-:W-:Y:S05]  /*1d30*/  BSYNC B0 ;  /* 0x0000000000007941 */ /* 0x000fea0003800000 */
.L_x_327:
        /* <DEDUP_REMOVED lines=15> */
.L_x_330:
[----:B------:R-:W-:Y:S05]  /*1e30*/  BSYNC B0 ;  /* 0x0000000000007941 */ /* 0x000fea0003800000 */
.L_x_329:
        /* <DEDUP_REMOVED lines=14> */
.L_x_332:
[----:B------:R-:W-:Y:S05]  /*1f20*/  BSYNC B0 ;  /* 0x0000000000007941 */ /* 0x000fea0003800000 */
.L_x_331:
[----:B--2---:R-:W-:Y:S01]  /*1f30*/  IMAD.WIDE.U32 R4, R216, c[0x0][0x3a8], R204 ;  /* 0x0000ea00d8047a25 */ /* 0x004fe200078e00cc */
[----:B------:R-:W-:Y:S03]  /*1f40*/  BSSY B0, `(.L_x_333) ;  /* 0x0000013000007945 */ /* 0x000fe60003800000 */
[----:B------:R-:W-:Y:S01]  /*1f50*/  IMAD R0, R20, c[0x0][0x3a8], RZ ;  /* 0x0000ea0014007a24 */ /* 0x000fe200078e02ff */
[----:B------:R-:W-:-:S03]  /*1f60*/  IADD3 R4, P4, R12, R4, RZ ;  /* 0x000000040c047210 */ /* 0x000fc60007f9e0ff */
[----:B------:R-:W-:Y:S02]  /*1f70*/  IMAD R2, R216, c[0x0][0x3ac], R0 ;  /* 0x0000eb00d8027a24 */ /* 0x000fe400078e0200 */
        /* <DEDUP_REMOVED lines=14> */
[----:B------:R1:W-:Y:S04]  /*2060*/  STG.E.128 [R8.64], RZ ;  /* 0x000000ff08007986 */ /* 0x0003e8000c101d06 */
.L_x_334:
[----:B------:R-:W-:Y:S05]  /*2070*/  BSYNC B0 ;  /* 0x0000000000007941 */ /* 0x000fea0003800000 */
.L_x_333:
[----:B------:R-:W-:Y:S01]  /*2080*/  BSSY B0, `(.L_x_335) ;  /* 0x000000d000007945 */ /* 0x000fe20003800000 */
        /* <DEDUP_REMOVED lines=12> */
.L_x_336:
[----:B------:R-:W-:Y:S05]  /*2150*/  BSYNC B0 ;  /* 0x0000000000007941 */ /* 0x000fea0003800000 */
.L_x_335:
        /* <DEDUP_REMOVED lines=13> */
.L_x_338:
[----:B------:R-:W-:Y:S05]  /*2230*/  BSYNC B0 ;  /* 0x0000000000007941 */ /* 0x000fea0003800000 */
.L_x_337:
        /* <DEDUP_REMOVED lines=12> */
.L_x_322:
        /* <DEDUP_REMOVED lines=10> */
[----:B------:R-:W-:Y:S02]  /*23a0*/  P2R R12, PR, RZ, 0x8 ;  /* 0x00000008ff0c7803 */ /* 0x000fe40000000000 */
[----:B------:R-:W-:Y:S02]  /*23b0*/  IADD3 R2, R186, -R2, RZ ;  /* 0x80000002ba027210 */ /* 0x000fe40007ffe0ff */
[----:B------:R-:W-:Y:S01]  /*23c0*/  IADD3.X R5, R24, R5, R0, P0, !PT ;  /* 0x0000000518057210 */ /* 0x000fe200007fe400 */
[----:B------:R-:W-:Y:S01]  /*23d0*/  IMAD R0, R21, c[0x0][0x1b8], RZ ;  /* 0x00006e0015007a24 */ /* 0x000fe200078e02ff */
[----:B------:R-:W-:-:S03]  /*23e0*/  ISETP.NE.AND P1, PT, R2, 0x1, PT ;  /* 0x000000010200780c */ /* 0x000fc60003f25270 */
[C---:B------:R-:W-:Y:S02]  /*23f0*/  IMAD R0, R14.reuse, c[0x0][0x1bc], R0 ;  /* 0x00006f000e007a24 */ /* 0x040fe400078e0200 */
        /* <DEDUP_REMOVED lines=19> */
.L_x_341:
[----:B------:R-:W-:Y:S05]  /*2530*/  BSYNC B0 ;  /* 0x0000000000007941 */ /* 0x000fea0003800000 */
.L_x_340:
        /* <DEDUP_REMOVED lines=22> */
.L_x_343:
[----:B------:R-:W-:Y:S05]  /*26a0*/  BSYNC B0 ;  /* 0x0000000000007941 */ /* 0x000fea0003800000 */
.L_x_342:
        /* <DEDUP_REMOVED lines=22> */
.L_x_345:
[----:B------:R-:W-:Y:S05]  /*2810*/  BSYNC B0 ;  /* 0x0000000000007941 */ /* 0x000fea0003800000 */
.L_x_344:
        /* <DEDUP_REMOVED lines=21> */
.L_x_347:
[----:B------:R-:W-:Y:S05]  /*2970*/  BSYNC B0 ;  /* 0x0000000000007941 */ /* 0x000fea0003800000 */
.L_x_346:
        /* <DEDUP_REMOVED lines=13> */
.L_x_349:
[----:B------:R-:W-:Y:S05]  /*2a50*/  BSYNC B0 ;  /* 0x0000000000007941 */ /* 0x000fea0003800000 */
.L_x_348:
        /* <DEDUP_REMOVED lines=8> */
[----:B-1----:R-:W-:-:S03]  /*2ae0*/  IMAD.MOV.U32 R5, RZ, RZ, c[0x0][0x374] ;  /* 0x0000dd00ff057624 */ /* 0x002fc600078e00ff */
[----:B------:R-:W-:-:S04]  /*2af0*/  LEA R4, P0, R2, R188, 0x6 ;  /* 0x000000bc02047211 */ /* 0x000fc800078030ff */
[----:B------:R-:W-:-:S05]  /*2b00*/  LEA.HI.X R5, R2, R189, R5, 0x6, P0 ;  /* 0x000000bd02057211 */ /* 0x000fca00000f3405 */
[----:B------:R-:W-:Y:S01]  /*2b10*/  @!PT LDS RZ, [RZ] ;  /* 0x00000000fffff984 */ /* 0x000fe20000000800 */
[----:B------:R-:W-:Y:S01]  /*2b20*/  @!PT LDS RZ, [RZ] ;  /* 0x00000000fffff984 */ /* 0x000fe20000000800 */
[----:B------:R-:W-:Y:S01]  /*2b30*/  @!PT LDS RZ, [RZ] ;  /* 0x00000000fffff984 */ /* 0x000fe20000000800 */
[----:B------:R1:W-:Y:S04]  /*2b40*/  LDGSTS.E.BYPASS.LTC128B.128 [R196+0x5000], [R4.64] ;  /* 0x0500000004c47fae */ /* 0x0003e8000b901d46 */
.L_x_351:
[----:B------:R-:W-:Y:S05]  /*2b50*/  BSYNC B0 ;  /* 0x0000000000007941 */ /* 0x000fea0003800000 */
.L_x_350:
        /* <DEDUP_REMOVED lines=19> */
.L_x_353:
[----:B------:R-:W-:Y:S05]  /*2c90*/  BSYNC B0 ;  /* 0x0000000000007941 */ /* 0x000fea0003800000 */
.L_x_352:
        /* <DEDUP_REMOVED lines=20> */
.L_x_355:
[----:B------:R-:W-:Y:S05]  /*2de0*/  BSYNC B0 ;  /* 0x0000000000007941 */ /* 0x000fea0003800000 */
.L_x_354:
[C---:B------:R-:W-:Y:S01]  /*2df0*/  IADD3 R2, R232.reuse, 0x28, RZ ;  /* 0x00000028e8027810 */ /* 0x040fe20007ffe0ff */
[C---:B-1----:R-:W-:Y:S01]  /*2e00*/  IMAD.SHL.U32 R5, R232.reuse, 0x4, RZ ;  /* 0x00000004e8057824 */ /* 0x042fe200078e00ff */
[----:B---3--:R-:W-:Y:S01]  /*2e10*/  SHF.L.U64.HI R8, R232, 0x2, R252 ;  /* 0x00000002e8087819 */ /* 0x008fe200000102fc */
        /* <DEDUP_REMOVED lines=8> */
[----:B------:R-:W-:Y:S01]  /*2ea0*/  IADD3 R2, R232, 0x8, RZ ;  /* 0x00000008e8027810 */ /* 0x000fe20007ffe0ff */
[----:B------:R1:W5:Y:S02]  /*2eb0*/  @!P2 LDG.E R209, [R6.64] ;  /* 0x0000000606d1a981 */ /* 0x000364000c1e1900 */
[----:B------:R-:W-:Y:S01]  /*2ec0*/  IMAD.X R5, R8, 0x1, R212, P0 ;  /* 0x0000000108057824 */ /* 0x000fe200000e06d4 */
[----:B------:R-:W-:Y:S01]  /*2ed0*/  ISETP.GE.AND P0, PT, R232, R0, PT ;  /* 0x00000000e800720c */ /* 0x000fe20003f06270 */
[----:B------:R-:W-:-:S12]  /*2ee0*/  IMAD.MOV.U32 R210, RZ, RZ, 0x7f800000 ;  /* 0x7f800000ffd27424 */ /* 0x000fd800078e00ff */
[----:B------:R3:W5:Y:S01]  /*2ef0*/  @!P0 LDG.E R211, [R4.64] ;  /* 0x0000000604d38981 */ /* 0x000762000c1e1900 */
[----:B------:R-:W-:Y:S02]  /*2f00*/  ISETP.GE.AND P0, PT, R2, R0, PT ;  /* 0x000000000200720c */ /* 0x000fe40003f06270 */
[----:B------:R-:W-:Y:S01]  /*2f10*/  IADD3 R2, R232, 0x20, RZ ;  /* 0x00000020e8027810 */ /* 0x000fe20007ffe0ff */
[----:B------:R-:W-:-:S10]  /*2f20*/  IMAD.MOV.U32 R208, RZ, RZ, 0x7f800000 ;  /* 0x7f800000ffd07424 */ /* 0x000fd400078e00ff */
[----:B------:R3:W5:Y:S01]  /*2f30*/  @!P0 LDG.E R210, [R4.64+0x20] ;  /* 0x0000200604d28981 */ /* 0x000762000c1e1900 */
[----:B------:R-:W-:Y:S01]  /*2f40*/  ISETP.GE.AND P0, PT, R2, R0, PT ;  /* 0x000000000200720c */ /* 0x000fe20003f06270 */
[----:B------:R-:W-:Y:S02]  /*2f50*/  IMAD R0, R20, c[0x0][0x198], RZ ;  /* 0x0000660014007a24 */ /* 0x000fe400078e02ff */
[----:B------:R1:W-:Y:S02]  /*2f60*/  @P3 STS.128 [R196+0x6000], RZ ;  /* 0x006000ffc4003388 */ /* 0x0003e40000000c00 */
[----:B------:R-:W-:-:S08]  /*2f70*/  IMAD R0, R216, c[0x0][0x19c], R0 ;  /* 0x00006700d8007a24 */ /* 0x000fd000078e0200 */
[----:B------:R3:W5:Y:S01]  /*2f80*/  @!P0 LDG.E R208, [R4.64+0x80] ;  /* 0x0000800604d08981 */ /* 0x000762000c1e1900 */
[----:B------:R-:W-:Y:S01]  /*2f90*/  BSSY B0, `(.L_x_356) ;  /* 0x0000018000007945 */ /* 0x000fe20003800000 */
[----:B---3--:R-:W-:-:S05]  /*2fa0*/  IMAD.WIDE.U32 R4, R216, c[0x0][0x198], R204 ;  /* 0x00006600d8047a25 */ /* 0x008fca00078e00cc */
[----:B------:R-:W-:-:S04]  /*2fb0*/  IADD3 R4, P0, R27, R4, RZ ;  /* 0x000000041b047210 */ /* 0x000fc80007f1e0ff */
[----:B------:R-:W-:Y:S01]  /*2fc0*/  IADD3.X R5, R28, R5, R0, P0, !PT ;  /* 0x000000051c057210 */ /* 0x000fe200007fe400 */
[----:B------:R-:W-:-:S04]  /*2fd0*/  IMAD R0, R21, c[0x0][0x1b0], RZ ;  /* 0x00006c0015007a24 */ /* 0x000fc800078e02ff */
[C---:B------:R-:W-:Y:S02]  /*2fe0*/  IMAD R0, R14.reuse, c[0x0][0x1b4], R0 ;  /* 0x00006d000e007a24 */ /* 0x040fe400078e0200 */
[----:B------:R-:W-:-:S04]  /*2ff0*/  IMAD.WIDE.U32 R4, R14, c[0x0][0x1b0], R4 ;  /* 0x00006c000e047a25 */ /* 0x000fc800078e0004 */
[----:B------:R-:W-:Y:S01]  /*3000*/  IMAD.IADD R10, R5, 0x1, R0 ;  /* 0x00000001050a7824 */ /* 0x000fe200078e0200 */
[----:B------:R-:W-:Y:S05]  /*3010*/  @P3 BRA `(.L_x_357) ;  /* 0x000000f000003947 */ /* 0x000fea0003800000 */
[----:B-1----:R-:W-:-:S13]  /*3020*/  ISETP.GE.AND P0, PT, R204, c[0x0][0x220], PT ;  /* 0x00008800cc007a0c */ /* 0x002fda0003f06270 */
        /* <DEDUP_REMOVED lines=14> */
.L_x_357:
[----:B-1----:R-:W-:Y:S05]  /*3110*/  BSYNC B0 ;  /* 0x0000000000007941 */ /* 0x002fea0003800000 */
.L_x_356:
        /* <DEDUP_REMOVED lines=20> */
.L_x_359:
[----:B------:R-:W-:Y:S05]  /*3260*/  BSYNC B0 ;  /* 0x0000000000007941 */ /* 0x000fea0003800000 */
.L_x_358:
        /* <DEDUP_REMOVED lines=20> */
.L_x_361:
[----:B------:R-:W-:Y:S05]  /*33b0*/  BSYNC B0 ;  /* 0x0000000000007941 */ /* 0x000fea0003800000 */
.L_x_360:
        /* <DEDUP_REMOVED lines=19> */
.L_x_363:
[----:B------:R-:W-:Y:S05]  /*34f0*/  BSYNC B0 ;  /* 0x0000000000007941 */ /* 0x000fea0003800000 */
.L_x_362:
[----:B------:R-:W0:Y:S01]  /*3500*/  LDGDEPBAR ;  /* 0x00000000000079af */ /* 0x000e220000000000 */
[----:B------:R-:W-:-:S04]  /*3510*/  ISETP.NE.U32.AND P3, PT, RZ, c[0x0][0x318], PT ;  /* 0x0000c600ff007a0c */ /* 0x000fc80003f65070 */
[----:B------:R-:W-:-:S13]  /*3520*/  ISETP.NE.AND.EX P3, PT, RZ, c[0x0][0x31c], PT, P3 ;  /* 0x0000c700ff007a0c */ /* 0x000fda0003f65330 */
[----:B------:R-:W-:Y:S02]  /*3530*/  @P3 IMAD R0, R30, c[0x0][0x320], RZ ;  /* 0x0000c8001e003a24 */ /* 0x000fe400078e02ff */
[----:B-1----:R-:W-:Y:S01]  /*3540*/  @P3 IMAD.WIDE.U32 R4, R34, c[0x0][0x320], R226 ;  /* 0x0000c80022043a25 */ /* 0x002fe200078e00e2 */
[----:B------:R-:W-:-:S04]  /*3550*/  DEPBAR.LE SB0, 0x1 ;  /* 0x000080400000791a */ /* 0x000fc80000000000 */
[----:B------:R-:W-:Y:S01]  /*3560*/  BAR.SYNC.DEFER_BLOCKING 0x0 ;  /* 0x0000000000007b1d */ /* 0x000fe20000010000 */
[----:B------:R-:W-:Y:S01]  /*3570*/  @P3 IMAD R0, R34, c[0x0][0x324], R0 ;  /* 0x0000c90022003a24 */ /* 0x000fe200078e0200 */
[----:B------:R-:W-:-:S03]  /*3580*/  @P3 LEA R6, P0, R4, c[0x0][0x318], 0x2 ;  /* 0x0000c60004063a11 */ /* 0x000fc600078010ff */
[----:B------:R-:W-:-:S05]  /*3590*/  @P3 IMAD.IADD R0, R5, 0x1, R0 ;  /* 0x0000000105003824 */ /* 0x000fca00078e0200 */
[----:B------:R-:W-:-:S05]  /*35a0*/  @P3 LEA.HI.X R7, R4, c[0x0][0x31c], R0, 0x2, P0 ;  /* 0x0000c70004073a11 */ /* 0x000fca00000f1400 */
[----:B--2---:R-:W2:Y:S01]  /*35b0*/  @P3 LDG.E R6, [R6.64] ;  /* 0x0000000606063981 */ /* 0x004ea2000c1e1900 */
[----:B------:R-:W-:Y:S01]  /*35c0*/  LEA.HI R0, R32, R31, RZ, 0x4 ;  /* 0x0000001f20007211 */ /* 0x000fe200078f20ff */
[----:B------:R-:W-:Y:S01]  /*35d0*/  IMAD.SHL.U32 R239, R244, 0x10, RZ ;  /* 0x00000010f4ef7824 */ /* 0x000fe200078e00ff */
[----:B------:R-:W2:Y:S01]  /*35e0*/  @P3 MUFU.RCP R4, c[0x0][0x238] ;  /* 0x00008e0000043b08 */ /* 0x000ea20000001000 */
[----:B------:R1:W3:Y:S01]  /*35f0*/  LDSM.16.M88.4 R124, [R161+0xa000] ;  /* 0x00a00000a17c783b */ /* 0x0002e20000000200 */
[----:B------:R-:W-:Y:S01]  /*3600*/  LOP3.LUT R0, R0, 0xfffffff0, RZ, 0xc0, !PT ;  /* 0xfffffff000007812 */ /* 0x000fe200078ec0ff */
[----:B------:R-:W-:Y:S01]  /*3610*/  IMAD.SHL.U32 R223, R244, 0x8, RZ ;  /* 0x00000008f4df7824 */ /* 0x000fe200078e00ff */
[----:B------:R-:W-:Y:S01]  /*3620*/  IADD3 R234, R239, 0x20, RZ ;  /* 0x00000020efea7810 */ /* 0x000fe20007ffe0ff */
[----:B------:R1:W4:Y:S01]  /*3630*/  LDSM.16.M88.4 R128, [R161+0xa800] ;  /* 0x00a80000a180783b */ /* 0x0003220000000200 */
[----:B------:R-:W-:Y:S01]  /*3640*/  IMAD.MOV.U32 R168, RZ, RZ, RZ ;  /* 0x000000ffffa87224 */ /* 0x000fe200078e00ff */
[----:B------:R-:W-:Y:S01]  /*3650*/  IADD3 R5, R166, 0x1000, RZ ;  /* 0x00001000a6057810 */ /* 0x000fe20007ffe0ff */
[----:B------:R-:W-:Y:S01]  /*3660*/  IMAD.IADD R0, R31, 0x1, -R0 ;  /* 0x000000011f007824 */ /* 0x000fe200078e0a00 */
[----:B------:R1:W1:Y:S01]  /*3670*/  LDSM.16.M88.4 R132, [R164+0xa000] ;  /* 0x00a00000a484783b */ /* 0x0002620000000200 */
[----:B------:R-:W-:Y:S01]  /*3680*/  IMAD.IADD R233, R223, 0x1, R234 ;  /* 0x00000001dfe97824 */ /* 0x000fe200078e02ea */
[----:B------:R-:W-:Y:S01]  /*3690*/  SEL R5, R5, R166, !P1 ;  /* 0x000000a605057207 */ /* 0x000fe20004800000 */
[----:B------:R-:W-:Y:S01]  /*36a0*/  IMAD.MOV.U32 R165, RZ, RZ, 0x20 ;  /* 0x00000020ffa57424 */ /* 0x000fe200078e00ff */
[----:B------:R1:W1:Y:S01]  /*36b0*/  LDSM.16.M88.4 R136, [R164+0xa800] ;  /* 0x00a80000a488783b */ /* 0x0002620000000200 */
[----:B------:R-:W-:Y:S01]  /*36c0*/  SHF.R.S32.HI R2, RZ, 0x1f, R0 ;  /* 0x0000001fff027819 */ /* 0x000fe20000011400 */
[----:B------:R-:W-:Y:S01]  /*36d0*/  IMAD.IADD R249, R223, 0x1, R233 ;  /* 0x00000001dff97824 */ /* 0x000fe200078e02e9 */
[----:B------:R-:W-:Y:S01]  /*36e0*/  IADD3 R221, -R221, RZ, RZ ;  /* 0x000000ffdddd7210 */ /* 0x000fe20007ffe1ff */
[----:B------:R1:W1:Y:S01]  /*36f0*/  LDSM.16.M88.4 R140, [R162+0xa000] ;  /* 0x00a00000a28c783b */ /* 0x0002620000000200 */
[----:B------:R-:W-:Y:S01]  /*3700*/  LEA.HI R2, R2, R0, RZ, 0x3 ;  /* 0x0000000002027211 */ /* 0x000fe200078f18ff */
[----:B------:R-:W-:Y:S01]  /*3710*/  IMAD.MOV.U32 R156, RZ, RZ, 0x40 ;  /* 0x00000040ff9c7424 */ /* 0x000fe200078e00ff */
[C---:B------:R-:W-:Y:S01]  /*3720*/  IADD3 R219, R223.reuse, R249, RZ ;  /* 0x000000f9dfdb7210 */ /* 0x040fe20007ffe0ff */
[----:B------:R1:W1:Y:S01]  /*3730*/  LDSM.16.M88.4 R144, [R162+0xa800] ;  /* 0x00a80000a290783b */ /* 0x0002620000000200 */
[----:B------:R-:W-:Y:S01]  /*3740*/  LOP3.LUT R2, R2, 0xfffffff8, RZ, 0xc0, !PT ;  /* 0xfffffff802027812 */ /* 0x000fe200078ec0ff */
[----:B------:R-:W-:Y:S01]  /*3750*/  IMAD R248, R244, 0x18, RZ ;  /* 0x00000018f4f87824 */ /* 0x000fe200078e02ff */
[----:B------:R-:W-:Y:S01]  /*3760*/  MOV R207, c[0x0][0x2e4] ;  /* 0x0000b90000cf7a02 */ /* 0x000fe20000000f00 */
[----:B------:R1:W1:Y:S01]  /*3770*/  LDSM.16.M88.4 R148, [R163+0xa000] ;  /* 0x00a00000a394783b */ /* 0x0002620000000200 */
[----:B------:R-:W-:Y:S01]  /*3780*/  IMAD.IADD R218, R223, 0x1, R219 ;  /* 0x00000001dfda7824 */ /* 0x000fe200078e02db */
[----:B------:R-:W-:Y:S01]  /*3790*/  CS2R R94, SRZ ;  /* 0x00000000005e7805 */ /* 0x000fe2000001ff00 */
[----:B------:R-:W-:Y:S01]  /*37a0*/  IMAD.IADD R0, R0, 0x1, -R2 ;  /* 0x0000000100007824 */ /* 0x000fe200078e0a02 */
[----:B------:R1:W1:Y:S01]  /*37b0*/  LDSM.16.M88.4 R152, [R163+0xa800] ;  /* 0x00a80000a398783b */ /* 0x0002620000000200 */
[----:B------:R-:W-:Y:S01]  /*37c0*/  IADD3 R2, R216, R206, RZ ;  /* 0x000000ced8027210 */ /* 0x000fe20007ffe0ff */
[----:B------:R-:W-:Y:S01]  /*37d0*/  IMAD.SHL.U32 R247, R244, 0x20, RZ ;  /* 0x00000020f4f77824 */ /* 0x000fe200078e00ff */
[----:B------:R-:W-:Y:S01]  /*37e0*/  CS2R R92, SRZ ;  /* 0x00000000005c7805 */ /* 0x000fe2000001ff00 */
[----:B------:R-:W-:Y:S01]  /*37f0*/  LOP3.LUT P0, RZ, R0, 0x2, RZ, 0xc0, !PT ;  /* 0x0000000200ff7812 */ /* 0x000fe2000780c0ff */
[----:B------:R-:W-:Y:S01]  /*3800*/  IMAD R246, R244, 0x28, RZ ;  /* 0x00000028f4f67824 */ /* 0x000fe200078e02ff */
[----:B------:R-:W-:Y:S01]  /*3810*/  LOP3.LUT P2, RZ, R0, 0x4, RZ, 0xc0, !PT ;  /* 0x0000000400ff7812 */ /* 0x000fe2000784c0ff */
[C---:B------:R-:W-:Y:S01]  /*3820*/  IMAD R245, R244.reuse, 0x30, RZ ;  /* 0x00000030f4f57824 */ /* 0x040fe200078e02ff */
[----:B------:R-:W-:Y:S01]  /*3830*/  IADD3 R0, R167, 0x1000, RZ ;  /* 0x00001000a7007810 */ /* 0x000fe20007ffe0ff */
[----:B------:R-:W-:Y:S01]  /*3840*/  IMAD R244, R244, 0x38, RZ ;  /* 0x00000038f4f47824 */ /* 0x000fe200078e02ff */
[----:B------:R-:W-:Y:S01]  /*3850*/  IADD3 R2, -R184, 0x80, R2 ;  /* 0x00000080b8027810 */ /* 0x000fe20007ffe102 */
[----:B------:R-:W-:Y:S01]  /*3860*/  IMAD.MOV.U32 R200, RZ, RZ, R180 ;  /* 0x000000ffffc87224 */ /* 0x000fe200078e00b4 */
[----:B------:R-:W-:Y:S01]  /*3870*/  SEL R0, R0, R167, !P1 ;  /* 0x000000a700007207 */ /* 0x000fe20004800000 */
[----:B------:R-:W-:Y:S01]  /*3880*/  CS2R R98, SRZ ;  /* 0x0000000000627805 */ /* 0x000fe2000001ff00 */
        /* <DEDUP_REMOVED lines=30> */
[----:B------:R-:W-:Y:S01]  /*3a70*/  IMAD.SHL.U32 R157, R0, 0x2, RZ ;  /* 0x00000002009d7824 */ /* 0x000fe200078e00ff */
[----:B------:R-:W-:Y:S01]  /*3a80*/  IADD3 R231, R2, -c[0x0][0x2e8], RZ ;  /* 0x8000ba0002e77a10 */ /* 0x000fe20007ffe0ff */
[----:B------:R-:W-:Y:S01]  /*3a90*/  IMAD.SHL.U32 R158, R5, 0x2, RZ ;  /* 0x00000002059e7824 */ /* 0x000fe200078e00ff */
[----:B------:R-:W-:Y:S01]  /*3aa0*/  SEL R156, R156, 0xffffffc0, !P2 ;  /* 0xffffffc09c9c7807 */ /* 0x000fe20005000000 */
[C---:B------:R-:W-:Y:S01]  /*3ab0*/  IMAD.SHL.U32 R229, R232.reuse, 0x4, RZ ;  /* 0x00000004e8e57824 */ /* 0x040fe200078e00ff */
[----:B------:R-:W-:Y:S01]  /*3ac0*/  SHF.L.U64.HI R228, R232, 0x2, R252 ;  /* 0x00000002e8e47819 */ /* 0x000fe200000102fc */
[----:B------:R-:W-:Y:S01]  /*3ad0*/  IMAD.IADD R220, R223, 0x1, R218 ;  /* 0x00000001dfdc7824 */ /* 0x000fe200078e02da */
[----:B------:R-:W-:Y:S01]  /*3ae0*/  IADD3 R160, R159, R165, RZ ;  /* 0x000000a59fa07210 */ /* 0x000fe20007ffe0ff */
[----:B--2---:R-:W-:-:S02]  /*3af0*/  @P3 FMUL.FTZ R168, R6, R4 ;  /* 0x0000000406a83220 */ /* 0x004fc40000410000 */
[----:B------:R-:W-:-:S05]  /*3b00*/  IMAD R4, R225, 0x80, R235 ;  /* 0x00000080e1047824 */ /* 0x000fca00078e02eb */
[----:B------:R-:W-:-:S04]  /*3b10*/  IADD3 R4, -R206, R232, -R4 ;  /* 0x000000e8ce047210 */ /* 0x000fc80007ffe904 */
[----:B-1-34-:R-:W-:Y:S02]  /*3b20*/  IADD3 R230, R4, R184, RZ ;  /* 0x000000b804e67210 */ /* 0x01afe40007ffe0ff */
.L_x_368:
[----:B------:R-:W0:Y:S01]  /*3b30*/  LDGDEPBAR ;  /* 0x00000000000079af */ /* 0x000e220000000000 */
[----:B------:R-:W-:Y:S01]  /*3b40*/  IADD3 R4, P0, R229, R215, RZ ;  /* 0x000000d7e5047210 */ /* 0x000fe20007f1e0ff */
[C---:B------:R-:W-:Y:S02]  /*3b50*/  IMAD.IADD R0, R158.reuse, 0x1, R165 ;  /* 0x000000019e007824 */ /* 0x040fe400078e02a5 */
[----:B------:R-:W-:Y:S02]  /*3b60*/  IMAD.IADD R120, R158, 0x1, R156 ;  /* 0x000000019e787824 */ /* 0x000fe400078e029c */
[----:B------:R-:W-:Y:S02]  /*3b70*/  IMAD.X R5, R228, 0x1, R214, P0 ;  /* 0x00000001e4057824 */ /* 0x000fe400000e06d6 */
[----:B------:R-:W-:Y:S04]  /*3b80*/  IMAD.SHL.U32 R176, R186, 0x40, RZ ;  /* 0x00000040bab07824 */ /* 0x000fe800078e00ff */
[----:B------:R-:W-:Y:S05]  /*3b90*/  IMAD.IADD R2, R230, 0x1, R176 ;  /* 0x00000001e6027824 */ /* 0x000fea00078e02b0 */
[C---:B------:R-:W-:Y:S02]  /*3ba0*/  IADD3 R171, R2.reuse, 0x7, RZ ;  /* 0x0000000702ab7810 */ /* 0x040fe40007ffe0ff */
[C---:B------:R-:W-:Y:S02]  /*3bb0*/  IADD3 R169, R2.reuse, 0x8, RZ ;  /* 0x0000000802a97810 */ /* 0x040fe40007ffe0ff */
[----:B------:R-:W-:Y:S02]  /*3bc0*/  IADD3 R170, R2, -0x1, RZ ;  /* 0xffffffff02aa7810 */ /* 0x000fe40007ffe0ff */
[----:B------:R-:W-:Y:S01]  /*3bd0*/  ISETP.GE.AND P1, PT, R169, RZ, PT ;  /* 0x000000ffa900720c */ /* 0x000fe20003f26270 */
[----:B------:R-:W-:Y:S04]  /*3be0*/  DEPBAR.LE SB0, 0x0 ;  /* 0x000080000000791a */ /* 0x000fe80000000000 */
[----:B------:R-:W-:Y:S01]  /*3bf0*/  BAR.SYNC.DEFER_BLOCKING 0x0 ;  /* 0x0000000000007b1d */ /* 0x000fe20000010000 */
[----:B------:R-:W-:Y:S07]  /*3c00*/  ISETP.GE.AND P0, PT, R170, RZ, PT ;  /* 0x000000ffaa00720c */ /* 0x000fee0003f06270 */
[C---:B------:R-:W-:Y:S06]  /*3c10*/  @!P1 IADD3 R169, -R2.reuse, -0x8, RZ ;  /* 0xfffffff802a99810 */ /* 0x040fec0007ffe1ff */
[C---:B------:R-:W-:Y:S02]  /*3c20*/  @!P0 IADD3 R170, -R2.reuse, 0x1, RZ ;  /* 0x0000000102aa8810 */ /* 0x040fe40007ffe1ff */
[----:B------:R-:W-:Y:S01]  /*3c30*/  ISETP.GE.AND P0, PT, R171, RZ, PT ;  /* 0x000000ffab00720c */ /* 0x000fe20003f06270 */
[----:B------:R-:W-:Y:S01]  /*3c40*/  LDSM.16.M88.4 R32, [R158] ;  /* 0x000000009e20783b */ /* 0x000fe20000000200 */
[----:B------:R1:W-:Y:S11]  /*3c50*/  I2F R179, R169 ;  /* 0x000000a900b37306 */ /* 0x0003f60000201400 */
[C---:B------:R-:W-:Y:S01]  /*3c60*/  @!P0 IADD3 R171, -R2.reuse, -0x7, RZ ;  /* 0xfffffff902ab8810 */ /* 0x040fe20007ffe1ff */
[----:B------:R-:W2:Y:S03]  /*3c70*/  LDSM.16.M88.4 R16, [R161+0x6000] ;  /* 0x00600000a110783b */ /* 0x000ea60000000200 */
[----:B------:R-:W-:Y:S05]  /*3c80*/  I2F R177, R171 ;  /* 0x000000ab00b17306 */ /* 0x000fea0000201400 */
[----:B------:R-:W3:Y:S05]  /*3c90*/  LDSM.16.M88.4 R28, [R158+0x1000] ;  /* 0x001000009e1c783b */ /* 0x000eea0000000200 */
[----:B------:R4:W2:Y:S03]  /*3ca0*/  I2F R178, R170 ;  /* 0x000000aa00b27306 */ /* 0x0008a60000201400 */
[----:B-----5:R2:W5:Y:S01]  /*3cb0*/  LDG.E R174, [R4.64] ;  /* 0x0000000604ae7981 */ /* 0x020562000c1e1900 */
[C---:B-1----:R-:W-:Y:S03]  /*3cc0*/  IADD3 R169, R2.reuse, 0x1f, RZ ;  /* 0x0000001f02a97810 */ /* 0x042fe60007ffe0ff */
[----:B------:R2:W5:Y:S04]  /*3cd0*/  LDG.E R175, [R4.64+0x20] ;  /* 0x0000200604af7981 */ /* 0x000568000c1e1900 */
[----:B------:R2:W5:Y:S04]  /*3ce0*/  LDG.E R173, [R4.64+0x80] ;  /* 0x0000800604ad7981 */ /* 0x000568000c1e1900 */
[----:B------:R2:W5:Y:S04]  /*3cf0*/  LDG.E R172, [R4.64+0xa0] ;  /* 0x0000a00604ac7981 */ /* 0x000568000c1e1900 */
[----:B------:R-:W1:Y:S01]  /*3d00*/  LDSM.16.M88.4 R100, [R161+0x6800] ;  /* 0x00680000a164783b */ /* 0x000e620000000200 */
[C---:B----4-:R-:W-:Y:S07]  /*3d10*/  IADD3 R170, R2.reuse, 0x18, RZ ;  /* 0x0000001802aa7810 */ /* 0x050fee0007ffe0ff */
[----:B------:R-:W-:Y:S08]  /*3d20*/  LDSM.16.M88.4 R104, [R0] ;  /* 0x000000000068783b */ /* 0x000ff00000000200 */
[----:B------:R-:W4:Y:S01]  /*3d30*/  LDSM.16.M88.4 R108, [R164+0x6000] ;  /* 0x00600000a46c783b */ /* 0x000f220000000200 */
[-C--:B--2---:R-:W-:Y:S07]  /*3d40*/  HMMA.16816.F32 R4, R32, R16.reuse, RZ ;  /* 0x000000102004723c */ /* 0x084fee00000018ff */
[----:B------:R-:W2:Y:S01]  /*3d50*/  LDSM.16.M88.4 R112, [R0+0x1000] ;  /* 0x001000000070783b */ /* 0x000ea20000000200 */
[C---:B---3--:R-:W-:Y:S07]  /*3d60*/  HMMA.16816.F32 R8, R28.reuse, R16, RZ ;  /* 0x000000101c08723c */ /* 0x048fee00000018ff */
[----:B------:R-:W3:Y:S01]  /*3d70*/  LDSM.16.M88.4 R116, [R164+0x6800] ;  /* 0x00680000a474783b */ /* 0x000ee20000000200 */
[-C--:B------:R-:W-:Y:S08]  /*3d80*/  HMMA.16816.F32 R12, R28, R18.reuse, RZ ;  /* 0x000000121c0c723c */ /* 0x080ff000000018ff */
[C---:B------:R-:W-:Y:S08]  /*3d90*/  HMMA.16816.F32 R16, R32.reuse, R18, RZ ;  /* 0x000000122010723c */ /* 0x040ff000000018ff */
[-C--:B-1----:R-:W-:Y:S08]  /*3da0*/  HMMA.16816.F32 R20, R32, R100.reuse, RZ ;  /* 0x000000642014723c */ /* 0x082ff000000018ff */
[C---:B------:R-:W-:Y:S08]  /*3db0*/  HMMA.16816.F32 R24, R28.reuse, R100, RZ ;  /* 0x000000641c18723c */ /* 0x040ff000000018ff */
[-C--:B------:R-:W-:Y:S08]  /*3dc0*/  HMMA.16816.F32 R28, R28, R102.reuse, RZ ;  /* 0x000000661c1c723c */ /* 0x080ff000000018ff */
[----:B------:R-:W-:Y:S01]  /*3dd0*/  HMMA.16816.F32 R32, R32, R102, RZ ;  /* 0x000000662020723c */ /* 0x000fe200000018ff */
[----:B------:R-:W-:Y:S07]  /*3de0*/  LDSM.16.M88.4 R100, [R120] ;  /* 0x000000007864783b */ /* 0x000fee0000000200 */
[-C--:B----4-:R-:W-:Y:S01]  /*3df0*/  HMMA.16816.F32 R4, R104, R108.reuse, R4 ;  /* 0x0000006c6804723c */ /* 0x090fe20000001804 */
[----:B------:R-:W-:Y:S07]  /*3e00*/  LDSM.16.M88.4 R120, [R120+0x1000] ;  /* 0x001000007878783b */ /* 0x000fee0000000200 */
[C---:B--2---:R-:W-:Y:S07]  /*3e10*/  HMMA.16816.F32 R8, R112.reuse, R108, R8 ;  /* 0x0000006c7008723c */ /* 0x044fee0000001808 */
[----:B------:R-:W-:Y:S01]  /*3e20*/  IABS R108, R2 ;  /* 0x00000002006c7213 */ /* 0x000fe20000000000 */
[-C--:B------:R-:W-:Y:S03]  /*3e30*/  HMMA.16816.F32 R12, R112, R110.reuse, R12 ;  /* 0x0000006e700c723c */ /* 0x080fe6000000180c */
[----:B------:R1:W2:Y:S05]  /*3e40*/  I2F R187, R108 ;  /* 0x0000006c00bb7306 */ /* 0x0002aa0000201400 */
[C---:B------:R-:W-:Y:S08]  /*3e50*/  HMMA.16816.F32 R16, R104.reuse, R110, R16 ;  /* 0x0000006e6810723c */ /* 0x040ff00000001810 */
[-C--:B---3--:R-:W-:Y:S08]  /*3e60*/  HMMA.16816.F32 R20, R104, R116.reuse, R20 ;  /* 0x000000746814723c */ /* 0x088ff00000001814 */
[C---:B------:R-:W-:Y:S01]  /*3e70*/  HMMA.16816.F32 R24, R112.reuse, R116, R24 ;  /* 0x000000747018723c */ /* 0x040fe20000001818 */
[----:B-1----:R-:W1:Y:S06]  /*3e80*/  LDSM.16.M88.4 R108, [R162+0x6000] ;  /* 0x00600000a26c783b */ /* 0x002e6c0000000200 */
[C---:B------:R-:W-:Y:S01]  /*3e90*/  IADD3 R117, R2.reuse, 0x28, RZ ;  /* 0x0000002802757810 */ /* 0x040fe20007ffe0ff */
[-C--:B------:R-:W-:Y:S03]  /*3ea0*/  HMMA.16816.F32 R28, R112, R118.reuse, R28 ;  /* 0x00000076701c723c */ /* 0x080fe6000000181c */
[----:B------:R-:W-:Y:S01]  /*3eb0*/  ISETP.GE.AND P1, PT, R117, RZ, PT ;  /* 0x000000ff7500720c */ /* 0x000fe20003f26270 */
[----:B------:R-:W3:Y:S01]  /*3ec0*/  LDSM.16.M88.4 R112, [R162+0x6800] ;  /* 0x00680000a270783b */ /* 0x000ee20000000200 */
[----:B------:R-:W-:Y:S03]  /*3ed0*/  IADD3 R116, R2, 0x27, RZ ;  /* 0x0000002702747810 */ /* 0x000fe60007ffe0ff */
[----:B------:R-:W-:Y:S04]  /*3ee0*/  HMMA.16816.F32 R32, R104, R118, R32 ;  /* 0x000000766820723c */ /* 0x000fe80000001820 */
[----:B------:R-:W-:Y:S03]  /*3ef0*/  ISETP.GE.AND P0, PT, R116, RZ, PT ;  /* 0x000000ff7400720c */ /* 0x000fe60003f06270 */
[C---:B------:R-:W-:Y:S02]  /*3f00*/  IADD3 R104, R2.reuse, 0x20, RZ ;  /* 0x0000002002687810 */ /* 0x040fe40007ffe0ff */
[----:B------:R-:W-:Y:S02]  /*3f10*/  @!P1 IADD3 R117, -R2, -0x28, RZ ;  /* 0xffffffd802759810 */ /* 0x000fe40007ffe1ff */
[----:B------:R-:W-:Y:S02]  /*3f20*/  ISETP.GE.AND P1, PT, R104, RZ, PT ;  /* 0x000000ff6800720c */ /* 0x000fe40003f26270 */
[----:B------:R-:W4:Y:S04]  /*3f30*/  I2F R182, R117 ;  /* 0x0000007500b67306 */ /* 0x000f280000201400 */
[C---:B------:R-:W-:Y:S02]  /*3f40*/  @!P0 IADD3 R116, -R2.reuse, -0x27, RZ ;  /* 0xffffffd902748810 */ /* 0x040fe40007ffe1ff */
[----:B------:R-:W-:Y:S04]  /*3f50*/  ISETP.GE.AND P0, PT, R169, RZ, PT ;  /* 0x000000ffa900720c */ /* 0x000fe80003f06270 */
[----:B------:R2:W2:Y:S01]  /*3f60*/  I2F R181, R116 ;  /* 0x0000007400b57306 */ /* 0x0004a20000201400 */
[----:B------:R-:W-:Y:S02]  /*3f70*/  @!P1 IADD3 R104, -R2, -0x20, RZ ;  /* 0xffffffe002689810 */ /* 0x000fe40007ffe1ff */
[----:B------:R-:W-:Y:S01]  /*3f80*/  ISETP.GE.AND P1, PT, R170, RZ, PT ;  /* 0x000000ffaa00720c */ /* 0x000fe20003f26270 */
[-C--:B-1----:R-:W-:Y:S05]  /*3f90*/  HMMA.16816.F32 R4, R100, R108.reuse, R4 ;  /* 0x0000006c6404723c */ /* 0x082fea0000001804 */
[C---:B------:R-:W-:Y:S01]  /*3fa0*/  @!P0 IADD3 R169, -R2.reuse, -0x1f, RZ ;  /* 0xffffffe102a98810 */ /* 0x040fe20007ffe1ff */
[----:B------:R1:W1:Y:S02]  /*3fb0*/  I2F R171, R104 ;  /* 0x0000006800ab7306 */ /* 0x0002640000201400 */
[C---:B------:R-:W-:Y:S04]  /*3fc0*/  HMMA.16816.F32 R8, R120.reuse, R108, R8 ;  /* 0x0000006c7808723c */ /* 0x040fe80000001808 */
[----:B------:R-:W-:Y:S03]  /*3fd0*/  @!P1 IADD3 R170, -R2, -0x18, RZ ;  /* 0xffffffe802aa9810 */ /* 0x000fe60007ffe1ff */
[----:B------:R-:W-:Y:S01]  /*3fe0*/  IMAD.IADD R108, R0, 0x1, R156 ;  /* 0x00000001006c7824 */ /* 0x000fe200078e029c */
[-C--:B------:R-:W-:Y:S01]  /*3ff0*/  HMMA.16816.F32 R12, R120, R110.reuse, R12 ;  /* 0x0000006e780c723c */ /* 0x080fe2000000180c */
[----:B------:R-:W4:Y:S01]  /*4000*/  I2F R169, R169 ;  /* 0x000000a900a97306 */ /* 0x000f220000201400 */
[----:B--2---:R-:W-:Y:S02]  /*4010*/  LDSM.16.M88.4 R116, [R163+0x6000] ;  /* 0x00600000a374783b */ /* 0x004fe40000000200 */
[C---:B------:R-:W-:Y:S02]  /*4020*/  IADD3 R0, R2.reuse, 0x17, RZ ;  /* 0x0000001702007810 */ /* 0x040fe40007ffe0ff */
[----:B------:R-:W-:Y:S02]  /*4030*/  IADD3 R156, R2, -0x8, RZ ;  /* 0xfffffff8029c7810 */ /* 0x000fe40007ffe0ff */
[C---:B------:R-:W-:Y:S03]  /*4040*/  HMMA.16816.F32 R16, R100.reuse, R110, R16 ;  /* 0x0000006e6410723c */ /* 0x040fe60000001810 */
[----:B------:R-:W2:Y:S01]  /*4050*/  I2F R170, R170 ;  /* 0x000000aa00aa7306 */ /* 0x000ea20000201400 */
[----:B------:R-:W-:Y:S01]  /*4060*/  ISETP.GE.AND P0, PT, R0, RZ, PT ;  /* 0x000000ff0000720c */ /* 0x000fe20003f06270 */
[----:B-1----:R-:W1:Y:S01]  /*4070*/  LDSM.16.M88.4 R104, [R108] ;  /* 0x000000006c68783b */ /* 0x002e620000000200 */
[----:B------:R-:W-:Y:S02]  /*4080*/  ISETP.GE.AND P1, PT, R156, RZ, PT ;  /* 0x000000ff9c00720c */ /* 0x000fe40003f26270 */
[-C--:B---3--:R-:W-:Y:S05]  /*4090*/  HMMA.16816.F32 R20, R100, R112.reuse, R20 ;  /* 0x000000706414723c */ /* 0x088fea0000001814 */
[----:B------:R-:W3:Y:S03]  /*40a0*/  LDSM.16.M88.4 R108, [R108+0x1000] ;  /* 0x001000006c6c783b */ /* 0x000ee60000000200 */
[C---:B------:R-:W-:Y:S04]  /*40b0*/  HMMA.16816.F32 R24, R120.reuse, R112, R24 ;  /* 0x000000707818723c */ /* 0x040fe80000001818 */
[C---:B------:R-:W-:Y:S02]  /*40c0*/  @!P0 IADD3 R0, -R2.reuse, -0x17, RZ ;  /* 0xffffffe902008810 */ /* 0x040fe40007ffe1ff */
[C---:B------:R-:W-:Y:S02]  /*40d0*/  @!P1 IADD3 R156, -R2.reuse, 0x8, RZ ;  /* 0x00000008029c9810 */ /* 0x040fe40007ffe1ff */
[-C--:B------:R-:W-:Y:S01]  /*40e0*/  HMMA.16816.F32 R28, R120, R114.reuse, R28 ;  /* 0x00000072781c723c */ /* 0x080fe2000000181c */
[----:B------:R2:W2:Y:S03]  /*40f0*/  I2F R121, R0 ;  /* 0x0000000000797306 */ /* 0x0004a60000201400 */
[C---:B------:R-:W-:Y:S02]  /*4100*/  IADD3 R112, R2.reuse, -0x9, RZ ;  /* 0xfffffff702707810 */ /* 0x040fe40007ffe0ff */
[----:B------:R-:W-:Y:S02]  /*4110*/  IADD3 R113, R2, -0x11, RZ ;  /* 0xffffffef02717810 */ /* 0x000fe40007ffe0ff */
[----:B------:R-:W-:Y:S01]  /*4120*/  ISETP.GE.AND P0, PT, R112, RZ, PT ;  /* 0x000000ff7000720c */ /* 0x000fe20003f06270 */
[----:B------:R-:W-:Y:S01]  /*4130*/  HMMA.16816.F32 R32, R100, R114, R32 ;  /* 0x000000726420723c */ /* 0x000fe20000001820 */
[----:B------:R-:W4:Y:S01]  /*4140*/  LDSM.16.M88.4 R100, [R163+0x6800] ;  /* 0x00680000a364783b */ /* 0x000f220000000200 */
[----:B------:R-:W4:Y:S05]  /*4150*/  I2F R156, R156 ;  /* 0x0000009c009c7306 */ /* 0x000f2a0000201400 */
[C---:B------:R-:W-:Y:S05]  /*4160*/  IADD3 R114, R2.reuse, -0x19, RZ ;  /* 0xffffffe702727810 */ /* 0x040fea0007ffe0ff */
[C---:B------:R-:W-:Y:S01]  /*4170*/  @!P0 IADD3 R112, -R2.reuse, 0x9, RZ ;  /* 0x0000000902708810 */ /* 0x040fe20007ffe1ff */
[-C--:B-1----:R-:W-:Y:S03]  /*4180*/  HMMA.16816.F32 R4, R104, R116.reuse, R4 ;  /* 0x000000746804723c */ /* 0x082fe60000001804 */
[----:B------:R1:W1:Y:S02]  /*4190*/  I2F R120, R112 ;  /* 0x0000007000787306 */ /* 0x0002640000201400 */
[----:B--2---:R-:W-:Y:S02]  /*41a0*/  IADD3 R0, R2, -0x10, RZ ;  /* 0xfffffff002007810 */ /* 0x004fe40007ffe0ff */
[----:B------:R-:W-:Y:S01]  /*41b0*/  ISETP.GE.AND P0, PT, R113, RZ, PT ;  /* 0x000000ff7100720c */ /* 0x000fe20003f06270 */
[C---:B---3--:R-:W-:Y:S04]  /*41c0*/  HMMA.16816.F32 R8, R108.reuse, R116, R8 ;  /* 0x000000746c08723c */ /* 0x048fe80000001808 */
[----:B------:R-:W-:Y:S04]  /*41d0*/  ISETP.GE.AND P1, PT, R0, RZ, PT ;  /* 0x000000ff0000720c */ /* 0x000fe80003f26270 */
[-C--:B------:R-:W-:Y:S04]  /*41e0*/  HMMA.16816.F32 R12, R108, R118.reuse, R12 ;  /* 0x000000766c0c723c */ /* 0x080fe8000000180c */
[----:B------:R-:W-:Y:S04]  /*41f0*/  @!P0 IADD3 R113, -R2, 0x11, RZ ;  /* 0x0000001102718810 */ /* 0x000fe80007ffe1ff */
[-C--:B------:R-:W-:Y:S01]  /*4200*/  FFMA.FTZ R5, R178, -R168.reuse, R5 ;  /* 0x800000a8b2057223 */ /* 0x080fe20000010005 */
[C---:B------:R-:W-:Y:S01]  /*4210*/  @!P1 IADD3 R0, -R2.reuse, 0x10, RZ ;  /* 0x0000001002009810 */ /* 0x040fe20007ffe1ff */
[----:B------:R2:W-:Y:S01]  /*4220*/  I2F R115, R113 ;  /* 0x0000007100737306 */ /* 0x0005e20000201400 */
[C---:B------:R-:W-:Y:S04]  /*4230*/  HMMA.16816.F32 R16, R104.reuse, R118, R16 ;  /* 0x000000766810723c */ /* 0x040fe80000001810 */
[-C--:B------:R-:W-:Y:S01]  /*4240*/  FFMA.FTZ R6, R179, -R168.reuse, R6 ;  /* 0x800000a8b3067223 */ /* 0x080fe20000010006 */
[----:B-1----:R-:W-:Y:S01]  /*4250*/  IADD3 R112, R2, 0x10, RZ ;  /* 0x0000001002707810 */ /* 0x002fe20007ffe0ff */
[-C--:B------:R-:W-:Y:S02]  /*4260*/  FFMA.FTZ R7, R177, -R168.reuse, R7 ;  /* 0x800000a8b1077223 */ /* 0x080fe40000010007 */
[-C--:B------:R-:W-:Y:S01]  /*4270*/  FFMA.FTZ R4, R187, -R168.reuse, R4 ;  /* 0x800000a8bb047223 */ /* 0x080fe20000010004 */
[----:B------:R1:W3:Y:S01]  /*4280*/  I2F R116, R0 ;  /* 0x0000000000747306 */ /* 0x0002e20000201400 */
[----:B------:R-:W-:Y:S01]  /*4290*/  ISETP.GE.AND P1, PT, R112, RZ, PT ;  /* 0x000000ff7000720c */ /* 0x000fe20003f26270 */
[-C--:B----4-:R-:W-:Y:S03]  /*42a0*/  HMMA.16816.F32 R20, R104, R100.reuse, R20 ;  /* 0x000000646814723c */ /* 0x090fe60000001814 */
[-C--:B------:R-:W-:Y:S02]  /*42b0*/  FFMA.FTZ R10, R182, -R168.reuse, R10 ;  /* 0x800000a8b60a7223 */ /* 0x080fe4000001000a */
[-C--:B------:R-:W-:Y:S02]  /*42c0*/  FFMA.FTZ R11, R181, -R168.reuse, R11 ;  /* 0x800000a8b50b7223 */ /* 0x080fe4000001000b */
[-C--:B------:R-:W-:Y:S01]  /*42d0*/  FFMA.FTZ R8, R171, -R168.reuse, R8 ;  /* 0x800000a8ab087223 */ /* 0x080fe20000010008 */
[C---:B------:R-:W-:Y:S04]  /*42e0*/  HMMA.16816.F32 R24, R108.reuse, R100, R24 ;  /* 0x000000646c18723c */ /* 0x040fe80000001818 */
[-C--:B------:R-:W-:Y:S01]  /*42f0*/  FFMA.FTZ R9, R169, -R168.reuse, R9 ;  /* 0x800000a8a9097223 */ /* 0x080fe20000010009 */
[C---:B--2---:R-:W-:Y:S01]  /*4300*/  IADD3 R113, R2.reuse, -0x18, RZ ;  /* 0xffffffe802717810 */ /* 0x044fe20007ffe0ff */
[-C--:B------:R-:W-:Y:S01]  /*4310*/  FFMA.FTZ R14, R171, -R168.reuse, R14 ;  /* 0x800000a8ab0e7223 */ /* 0x080fe2000001000e */
[----:B------:R-:W-:Y:S01]  /*4320*/  @!P1 IADD3 R112, -R2, -0x10, RZ ;  /* 0xfffffff002709810 */ /* 0x000fe20007ffe1ff */
[-C--:B------:R-:W-:Y:S01]  /*4330*/  FFMA.FTZ R15, R169, -R168.reuse, R15 ;  /* 0x800000a8a90f7223 */ /* 0x080fe2000001000f */
[----:B------:R-:W-:Y:S01]  /*4340*/  ISETP.GE.AND P3, PT, R113, RZ, PT ;  /* 0x000000ff7100720c */ /* 0x000fe20003f66270 */
[-C--:B------:R-:W-:Y:S03]  /*4350*/  HMMA.16816.F32 R28, R108, R102.reuse, R28 ;  /* 0x000000666c1c723c */ /* 0x080fe6000000181c */
[-C--:B------:R-:W-:Y:S01]  /*4360*/  FFMA.FTZ R12, R170, -R168.reuse, R12 ;  /* 0x800000a8aa0c7223 */ /* 0x080fe2000001000c */
[----:B-1----:R-:W-:Y:S01]  /*4370*/  IADD3 R0, R2, 0xf, RZ ;  /* 0x0000000f02007810 */ /* 0x002fe20007ffe0ff */
[-C--:B------:R-:W-:Y:S01]  /*4380*/  FFMA.FTZ R13, R121, -R168.reuse, R13 ;  /* 0x800000a8790d7223 */ /* 0x080fe2000001000d */
[----:B------:R-:W-:Y:S01]  /*4390*/  ISETP.GE.AND P1, PT, R114, RZ, PT ;  /* 0x000000ff7200720c */ /* 0x000fe20003f26270 */
[-C--:B------:R-:W-:Y:S01]  /*43a0*/  FFMA.FTZ R19, R178, -R168.reuse, R19 ;  /* 0x800000a8b2137223 */ /* 0x080fe20000010013 */
[----:B------:R-:W-:Y:S01]  /*43b0*/  ISETP.GE.AND P0, PT, R0, RZ, PT ;  /* 0x000000ff0000720c */ /* 0x000fe20003f06270 */
[-C--:B------:R-:W-:Y:S01]  /*43c0*/  FFMA.FTZ R18, R187, -R168.reuse, R18 ;  /* 0x800000a8bb127223 */ /* 0x080fe20000010012 */
[----:B------:R-:W1:Y:S01]  /*43d0*/  I2F R112, R112 ;  /* 0x0000007000707306 */ /* 0x000e620000201400 */
[----:B------:R-:W-:Y:S01]  /*43e0*/  HMMA.16816.F32 R32, R104, R102, R32 ;  /* 0x000000666820723c */ /* 0x000fe20000001820 */
[----:B------:R-:W-:Y:S03]  /*43f0*/  IMAD.MOV.U32 R109, RZ, RZ, c[0x0][0x2e4] ;  /* 0x0000b900ff6d7624 */ /* 0x000fe600078e00ff */
[-C--:B------:R-:W-:Y:S01]  /*4400*/  FFMA.FTZ R16, R156, -R168.reuse, R16 ;  /* 0x800000a89c107223 */ /* 0x080fe20000010010 */
[----:B------:R-:W-:Y:S01]  /*4410*/  @!P3 IADD3 R113, -R2, 0x18, RZ ;  /* 0x000000180271b810 */ /* 0x000fe20007ffe1ff */
[-C--:B------:R-:W-:Y:S02]  /*4420*/  FFMA.FTZ R17, R120, -R168.reuse, R17 ;  /* 0x800000a878117223 */ /* 0x080fe40000010011 */
[-C--:B------:R-:W-:Y:S01]  /*4430*/  FFMA.FTZ R22, R156, -R168.reuse, R22 ;  /* 0x800000a89c167223 */ /* 0x080fe20000010016 */
[----:B------:R-:W-:Y:S02]  /*4440*/  @!P1 IADD3 R114, -R2, 0x19, RZ ;  /* 0x0000001902729810 */ /* 0x000fe40007ffe1ff */
[----:B------:R-:W2:Y:S01]  /*4450*/  I2F R113, R113 ;  /* 0x0000007100717306 */ /* 0x000ea20000201400 */
[-C--:B------:R-:W-:Y:S01]  /*4460*/  FFMA.FTZ R23, R120, -R168.reuse, R23 ;  /* 0x800000a878177223 */ /* 0x080fe20000010017 */
[----:B------:R-:W-:Y:S01]  /*4470*/  @!P0 IADD3 R0, -R2, -0xf, RZ ;  /* 0xfffffff102008810 */ /* 0x000fe20007ffe1ff */
[-C--:B---3--:R-:W-:Y:S01]  /*4480*/  FFMA.FTZ R20, R116, -R168.reuse, R20 ;  /* 0x800000a874147223 */ /* 0x088fe20000010014 */
[----:B------:R-:W-:Y:S01]  /*4490*/  ISETP.GE.AND P0, PT, R176, R231, PT ;  /* 0x000000e7b000720c */ /* 0x000fe20003f06270 */
[-C--:B------:R-:W-:Y:S02]  /*44a0*/  FFMA.FTZ R21, R115, -R168.reuse, R21 ;  /* 0x800000a873157223 */ /* 0x080fe40000010015 */
[-C--:B------:R-:W-:Y:S02]  /*44b0*/  FFMA.FTZ R26, R170, -R168.reuse, R26 ;  /* 0x800000a8aa1a7223 */ /* 0x080fe4000001001a */
[-C--:B------:R-:W-:Y:S01]  /*44c0*/  FFMA.FTZ R27, R121, -R168.reuse, R27 ;  /* 0x800000a8791b7223 */ /* 0x080fe2000001001b */
[----:B------:R-:W3:Y:S01]  /*44d0*/  I2F R0, R0 ;  /* 0x0000000000007306 */ /* 0x000ee20000201400 */
[-C--:B------:R-:W-:Y:S02]  /*44e0*/  FFMA.FTZ R28, R179, -R168.reuse, R28 ;  /* 0x800000a8b31c7223 */ /* 0x080fe4000001001c */
[CC--:B-1----:R-:W-:Y:S02]  /*44f0*/  FFMA.FTZ R24, R112.reuse, -R168.reuse, R24 ;  /* 0x800000a870187223 */ /* 0x0c2fe40000010018 */
[-C--:B------:R-:W-:Y:S02]  /*4500*/  FFMA.FTZ R29, R177, -R168.reuse, R29 ;  /* 0x800000a8b11d7223 */ /* 0x080fe4000001001d */
[-C--:B------:R-:W-:Y:S02]  /*4510*/  FFMA.FTZ R30, R112, -R168.reuse, R30 ;  /* 0x800000a8701e7223 */ /* 0x080fe4000001001e */
[-C--:B------:R-:W-:Y:S01]  /*4520*/  FFMA.FTZ R34, R116, -R168.reuse, R34 ;  /* 0x800000a874227223 */ /* 0x080fe20000010022 */
[----:B------:R-:W1:Y:S01]  /*4530*/  I2F R114, R114 ;  /* 0x0000007200727306 */ /* 0x000e620000201400 */
[-C--:B------:R-:W-:Y:S02]  /*4540*/  FFMA.FTZ R35, R115, -R168.reuse, R35 ;  /* 0x800000a873237223 */ /* 0x080fe40000010023 */
[----:B------:R-:W-:Y:S02]  /*4550*/  IMAD.MOV.U32 R182, RZ, RZ, R185 ;  /* 0x000000ffffb67224 */ /* 0x000fe400078e00b9 */
[-C--:B--2---:R-:W-:Y:S02]  /*4560*/  FFMA.FTZ R32, R113, -R168.reuse, R32 ;  /* 0x800000a871207223 */ /* 0x084fe40000010020 */
[CC--:B---3--:R-:W-:Y:S02]  /*4570*/  FFMA.FTZ R25, R0.reuse, -R168.reuse, R25 ;  /* 0x800000a800197223 */ /* 0x0c8fe40000010019 */
[-C--:B------:R-:W-:Y:S02]  /*4580*/  FFMA.FTZ R31, R0, -R168.reuse, R31 ;  /* 0x800000a8001f7223 */ /* 0x080fe4000001001f */
[----:B-1----:R-:W-:Y:S01]  /*4590*/  FFMA.FTZ R33, R114, -R168, R33 ;  /* 0x800000a872217223 */ /* 0x002fe20000010021 */
[----:B------:R-:W-:-:S05]  /*45a0*/  @!P0 BRA `(.L_x_364) ;  /* 0x0000009000008947 */ /* 0x000fca0003800000 */
[C---:B------:R-:W-:Y:S01]  /*45b0*/  IADD3 R100, R216.reuse, 0x80, RZ ;  /* 0x00000080d8647810 */ /* 0x040fe20007ffe0ff */
[----:B------:R-:W-:Y:S01]  /*45c0*/  IMAD.IADD R0, R216, 0x1, R206 ;  /* 0x00000001d8007824 */ /* 0x000fe200078e02ce */
[----:B------:R-:W-:Y:S01]  /*45d0*/  IADD3 R2, R176, 0x40, RZ ;  /* 0x00000040b0027810 */ /* 0x000fe20007ffe0ff */
[----:B------:R-:W-:Y:S01]  /*45e0*/  IMAD.MOV.U32 R109, RZ, RZ, R207 ;  /* 0x000000ffff6d7224 */ /* 0x000fe200078e00cf */
[----:B------:R-:W-:Y:S02]  /*45f0*/  ISETP.LT.AND P0, PT, R100, R184, PT ;  /* 0x000000b86400720c */ /* 0x000fe40003f01270 */
[----:B------:R-:W-:Y:S04]  /*4600*/  IADD3 R0, R207, R0, -R184 ;  /* 0x00000000cf007210 */ /* 0x000fe80007ffe8b8 */
[----:B------:R-:W-:Y:S11]  /*4610*/  ISETP.GE.AND P1, PT, R2, R0, PT ;  /* 0x000000000200720c */ /* 0x000ff60003f26270 */
[----:B------:R-:W-:Y:S02]  /*4620*/  @!UPT UIADD3 URZ, URZ, URZ, URZ ;  /* 0x0000003f3f3ff290 */ /* 0x000fe4000fffe03f */
[----:B------:R-:W-:-:S05]  /*4630*/  @!P1 BRA P0, `(.L_x_365) ;  /* 0x0000080000009947 */ /* 0x000fca0000000000 */
.L_x_364:
[----:B------:R-:W-:Y:S01]  /*4640*/  IADD3 R100, R184, 0x1, -R206 ;  /* 0x00000001b8647810 */ /* 0x000fe20007ffe8ce */
[----:B------:R-:W-:Y:S01]  /*4650*/  IMAD.IADD R2, R232, 0x1, R176 ;  /* 0x00000001e8027824 */ /* 0x000fe200078e02b0 */
[----:B------:R-:W-:Y:S01]  /*4660*/  IADD3 R101, -R109, R184, -R206 ;  /* 0x000000b86d657210 */ /* 0x000fe20007ffe9ce */
[----:B------:R-:W-:Y:S01]  /*4670*/  IMAD R0, R225, 0x80, R235 ;  /* 0x00000080e1007824 */ /* 0x000fe200078e02eb */
[----:B------:R-:W-:Y:S01]  /*4680*/  IADD3 R100, R100, c[0x0][0x2e8], RZ ;  /* 0x0000ba0064647a10 */ /* 0x000fe20007ffe0ff */
[----:B------:R-:W-:Y:S01]  /*4690*/  IMAD.MOV.U32 R207, RZ, RZ, R109 ;  /* 0x000000ffffcf7224 */ /* 0x000fe200078e006d */
[C---:B------:R-:W-:Y:S01]  /*46a0*/  IADD3 R104, R2.reuse, 0x8, RZ ;  /* 0x0000000802687810 */ /* 0x040fe20007ffe0ff */
[C---:B------:R-:W-:Y:S01]  /*46b0*/  IMAD.IADD R110, R2.reuse, 0x1, R101 ;  /* 0x00000001026e7824 */ /* 0x040fe200078e0265 */
[C---:B------:R-:W-:Y:S01]  /*46c0*/  IADD3 R103, R2.reuse, 0x20, RZ ;  /* 0x0000002002677810 */ /* 0x040fe20007ffe0ff */
[C---:B------:R-:W-:Y:S01]  /*46d0*/  IMAD.IADD R111, R2.reuse, 0x1, R100 ;  /* 0x00000001026f7824 */ /* 0x040fe200078e0264 */
[----:B------:R-:W-:Y:S01]  /*46e0*/  IADD3 R102, R2, 0x28, RZ ;  /* 0x0000002802667810 */ /* 0x000fe20007ffe0ff */
[----:B------:R-:W-:Y:S01]  /*46f0*/  IMAD.IADD R113, R100, 0x1, R104 ;  /* 0x0000000164717824 */ /* 0x000fe200078e0268 */
[----:B------:R-:W-:Y:S01]  /*4700*/  IADD3 R108, R0, 0x1, RZ ;  /* 0x00000001006c7810 */ /* 0x000fe20007ffe0ff */
[C-C-:B------:R-:W-:Y:S01]  /*4710*/  IMAD.IADD R116, R100.reuse, 0x1, R103.reuse ;  /* 0x0000000164747824 */ /* 0x140fe200078e0267 */
[----:B------:R-:W-:Y:S01]  /*4720*/  IMNMX R2, RZ, R110, !PT ;  /* 0x0000006eff027217 */ /* 0x000fe20007800200 */
[----:B------:R-:W-:Y:S01]  /*4730*/  IMAD.IADD R112, R100, 0x1, R102 ;  /* 0x0000000164707824 */ /* 0x000fe200078e0266 */
[C---:B------:R-:W-:Y:S01]  /*4740*/  IADD3 R107, R0.reuse, 0x8, RZ ;  /* 0x00000008006b7810 */ /* 0x040fe20007ffe0ff */
[C---:B------:R-:W-:Y:S01]  /*4750*/  IMAD.IADD R114, R101.reuse, 0x1, R104 ;  /* 0x0000000165727824 */ /* 0x040fe200078e0268 */
[C---:B------:R-:W-:Y:S01]  /*4760*/  IADD3 R106, R0.reuse, 0x9, RZ ;  /* 0x00000009006a7810 */ /* 0x040fe20007ffe0ff */
[----:B------:R-:W-:Y:S01]  /*4770*/  IMAD.IADD R117, R101, 0x1, R103 ;  /* 0x0000000165757824 */ /* 0x000fe200078e0267 */
[----:B------:R-:W-:Y:S01]  /*4780*/  IMNMX R100, R111, R184, PT ;  /* 0x000000b86f647217 */ /* 0x000fe20003800200 */
[----:B------:R-:W-:Y:S01]  /*4790*/  IMAD.IADD R115, R101, 0x1, R102 ;  /* 0x0000000165737824 */ /* 0x000fe200078e0266 */
[-C--:B------:R-:W-:Y:S02]  /*47a0*/  ISETP.GE.AND P1, PT, R0, R2.reuse, PT ;  /* 0x000000020000720c */ /* 0x080fe40003f26270 */
[-C--:B------:R-:W-:Y:S02]  /*47b0*/  ISETP.GE.AND P0, PT, R108, R2.reuse, PT ;  /* 0x000000026c00720c */ /* 0x080fe40003f06270 */
[C---:B------:R-:W-:Y:S02]  /*47c0*/  IADD3 R105, R0.reuse, 0x10, RZ ;  /* 0x0000001000697810 */ /* 0x040fe40007ffe0ff */
[C---:B------:R-:W-:Y:S02]  /*47d0*/  IADD3 R104, R0.reuse, 0x11, RZ ;  /* 0x0000001100687810 */ /* 0x040fe40007ffe0ff */
[C---:B------:R-:W-:Y:S02]  /*47e0*/  IADD3 R103, R0.reuse, 0x18, RZ ;  /* 0x0000001800677810 */ /* 0x040fe40007ffe0ff */
[----:B------:R-:W-:Y:S02]  /*47f0*/  IADD3 R102, R0, 0x19, RZ ;  /* 0x0000001900667810 */ /* 0x000fe40007ffe0ff */
[-C--:B------:R-:W-:Y:S02]  /*4800*/  ISETP.GE.AND P6, PT, R107, R2.reuse, PT ;  /* 0x000000026b00720c */ /* 0x080fe40003fc6270 */
[----:B------:R-:W-:Y:S02]  /*4810*/  ISETP.GE.AND P5, PT, R106, R2, PT ;  /* 0x000000026a00720c */ /* 0x000fe40003fa6270 */
[-C--:B------:R-:W-:Y:S02]  /*4820*/  ISETP.GE.OR P1, PT, R0, R100.reuse, !P1 ;  /* 0x000000640000720c */ /* 0x080fe40004f26670 */
[----:B------:R-:W-:Y:S02]  /*4830*/  ISETP.GE.OR P0, PT, R108, R100, !P0 ;  /* 0x000000646c00720c */ /* 0x000fe40004706670 */
        /* <DEDUP_REMOVED lines=26> */
[----:B------:R-:W-:Y:S02]  /*49e0*/  FSEL R33, R33, -INF , !P0 ;  /* 0xff80000021217808 */ /* 0x000fe40004000000 */
        /* <DEDUP_REMOVED lines=23> */
[----:B------:R-:W-:Y:S02]  /*4b60*/  ISETP.GE.OR P1, PT, R107, R101, !P1 ;  /* 0x000000656b00720c */ /* 0x000fe40004f26670 */
        /* <DEDUP_REMOVED lines=14> */
[----:B------:R-:W-:Y:S02]  /*4c50*/  ISETP.GE.AND P0, PT, R108, R100, PT ;  /* 0x000000646c00720c */ /* 0x000fe40003f06270 */
[-C--:B------:R-:W-:Y:S02]  /*4c60*/  ISETP.GE.OR P6, PT, R105, R101.reuse, !P6 ;  /* 0x000000656900720c */ /* 0x080fe400077c6670 */
[-C--:B------:R-:W-:Y:S02]  /*4c70*/  ISETP.GE.OR P5, PT, R104, R101.reuse, !P5 ;  /* 0x000000656800720c */ /* 0x080fe40006fa6670 */
[-C--:B------:R-:W-:Y:S02]  /*4c80*/  ISETP.GE.OR P4, PT, R103, R101.reuse, !P4 ;  /* 0x000000656700720c */ /* 0x080fe40006786670 */
[----:B------:R-:W-:Y:S02]  /*4c90*/  ISETP.GE.OR P3, PT, R102, R101, !P3 ;  /* 0x000000656600720c */ /* 0x000fe40005f66670 */
[-C--:B------:R-:W-:Y:S02]  /*4ca0*/  ISETP.GE.OR P1, PT, R0, R2.reuse, !P1 ;  /* 0x000000020000720c */ /* 0x080fe40004f26670 */
[----:B------:R-:W-:Y:S02]  /*4cb0*/  ISETP.GE.OR P0, PT, R108, R2, !P0 ;  /* 0x000000026c00720c */ /* 0x000fe40004706670 */
        /* <DEDUP_REMOVED lines=24> */
.L_x_365:
[C---:B------:R-:W-:Y:S01]  /*4e40*/  FMUL.FTZ R100, R211.reuse, 1.4426950216293334961 ;  /* 0x3fb8aa3bd3647820 */ /* 0x040fe20000410000 */
[----:B------:R-:W-:Y:S01]  /*4e50*/  FSETP.NEU.FTZ.AND P0, PT, R211, -INF , PT ;  /* 0xff800000d300780b */ /* 0x000fe20003f1d000 */
[----:B------:R-:W-:Y:S01]  /*4e60*/  FMUL.FTZ R2, R208, 1.4426950216293334961 ;  /* 0x3fb8aa3bd0027820 */ /* 0x000fe20000410000 */
[----:B------:R-:W-:Y:S01]  /*4e70*/  MOV R156, 0x40 ;  /* 0x00000040009c7802 */ /* 0x000fe20000000f00 */
[----:B------:R-:W-:Y:S01]  /*4e80*/  FMUL.FTZ R0, R209, 1.4426950216293334961 ;  /* 0x3fb8aa3bd1007820 */ /* 0x000fe20000410000 */
[----:B------:R-:W-:Y:S02]  /*4e90*/  FSEL R100, R100, RZ, P0 ;  /* 0x000000ff64647208 */ /* 0x000fe40000000000 */
[----:B------:R-:W-:Y:S02]  /*4ea0*/  FSETP.NEU.FTZ.AND P0, PT, R210, -INF , PT ;  /* 0xff800000d200780b */ /* 0x000fe40003f1d000 */
[----:B------:R-:W-:Y:S01]  /*4eb0*/  SEL R156, R156, 0xffffffc0, !P2 ;  /* 0xffffffc09c9c7807 */ /* 0x000fe20005000000 */
[--C-:B------:R-:W-:Y:S01]  /*4ec0*/  FFMA.FTZ R4, R4, c[0x0][0x23c], -R100.reuse ;  /* 0x00008f0004047a23 */ /* 0x100fe20000010864 */
[----:B------:R-:W-:Y:S01]  /*4ed0*/  ISETP.GT.AND P6, PT, R186, R222, PT ;  /* 0x000000deba00720c */ /* 0x000fe20003fc4270 */
[--C-:B------:R-:W-:Y:S02]  /*4ee0*/  FFMA.FTZ R32, R32, c[0x0][0x23c], -R100.reuse ;  /* 0x00008f0020207a23 */ /* 0x100fe40000010864 */
[----:B------:R1:W-:Y:S01]  /*4ef0*/  MUFU.EX2 R116, R4 ;  /* 0x0000000400747308 */ /* 0x0003e20000000800 */
[--C-:B------:R-:W-:Y:S02]  /*4f00*/  FFMA.FTZ R5, R5, c[0x0][0x23c], -R100.reuse ;  /* 0x00008f0005057a23 */ /* 0x100fe40000010864 */
[--C-:B------:R-:W-:Y:S02]  /*4f10*/  FFMA.FTZ R16, R16, c[0x0][0x23c], -R100.reuse ;  /* 0x00008f0010107a23 */ /* 0x100fe40000010864 */
[--C-:B------:R-:W-:Y:S02]  /*4f20*/  FFMA.FTZ R17, R17, c[0x0][0x23c], -R100.reuse ;  /* 0x00008f0011117a23 */ /* 0x100fe40000010864 */
[--C-:B------:R-:W-:Y:S02]  /*4f30*/  FFMA.FTZ R20, R20, c[0x0][0x23c], -R100.reuse ;  /* 0x00008f0014147a23 */ /* 0x100fe40000010864 */
[--C-:B------:R-:W-:Y:S01]  /*4f40*/  FFMA.FTZ R21, R21, c[0x0][0x23c], -R100.reuse ;  /* 0x00008f0015157a23 */ /* 0x100fe20000010864 */
[----:B------:R-:W2:Y:S01]  /*4f50*/  MUFU.EX2 R115, R5 ;  /* 0x0000000500737308 */ /* 0x000ea20000000800 */
[----:B------:R-:W-:Y:S09]  /*4f60*/  FFMA.FTZ R100, R33, c[0x0][0x23c], -R100 ;  /* 0x00008f0021647a23 */ /* 0x000ff20000010864 */
[----:B------:R-:W-:Y:S01]  /*4f70*/  MUFU.EX2 R198, R16 ;  /* 0x0000001000c67308 */ /* 0x000fe20000000800 */
[----:B-1----:R-:W-:Y:S05]  /*4f80*/  FMUL.FTZ R4, R210, 1.4426950216293334961 ;  /* 0x3fb8aa3bd2047820 */ /* 0x002fea0000410000 */
[----:B------:R-:W-:Y:S04]  /*4f90*/  FSEL R4, R4, RZ, P0 ;  /* 0x000000ff04047208 */ /* 0x000fe80000000000 */
[----:B------:R-:W-:Y:S01]  /*4fa0*/  MUFU.EX2 R203, R17 ;  /* 0x0000001100cb7308 */ /* 0x000fe20000000800 */
[----:B------:R-:W-:Y:S01]  /*4fb0*/  FSETP.NEU.FTZ.AND P0, PT, R208, -INF , PT ;  /* 0xff800000d000780b */ /* 0x000fe20003f1d000 */
[--C-:B------:R-:W-:Y:S03]  /*4fc0*/  FFMA.FTZ R34, R34, c[0x0][0x23c], -R4.reuse ;  /* 0x00008f0022227a23 */ /* 0x100fe60000010804 */
[----:B------:R-:W-:Y:S01]  /*4fd0*/  FSEL R2, R2, RZ, P0 ;  /* 0x000000ff02027208 */ /* 0x000fe20000000000 */
[--C-:B------:R-:W-:Y:S01]  /*4fe0*/  FFMA.FTZ R6, R6, c[0x0][0x23c], -R4.reuse ;  /* 0x00008f0006067a23 */ /* 0x100fe20000010804 */
[----:B------:R-:W-:Y:S01]  /*4ff0*/  FSETP.NEU.FTZ.AND P0, PT, R209, -INF , PT ;  /* 0xff800000d100780b */ /* 0x000fe20003f1d000 */
[----:B------:R-:W-:Y:S02]  /*5000*/  FFMA.FTZ R7, R7, c[0x0][0x23c], -R4 ;  /* 0x00008f0007077a23 */ /* 0x000fe40000010804 */
[----:B------:R-:W-:Y:S01]  /*5010*/  MUFU.EX2 R114, R6 ;  /* 0x0000000600727308 */ /* 0x000fe20000000800 */
[----:B------:R-:W-:Y:S01]  /*5020*/  FFMA.FTZ R28, R28, c[0x0][0x23c], -R2 ;  /* 0x00008f001c1c7a23 */ /* 0x000fe20000010802 */
[----:B------:R-:W-:Y:S01]  /*5030*/  FSEL R0, R0, RZ, P0 ;  /* 0x000000ff00007208 */ /* 0x000fe20000000000 */
[--C-:B------:R-:W-:Y:S02]  /*5040*/  FFMA.FTZ R18, R18, c[0x0][0x23c], -R4.reuse ;  /* 0x00008f0012127a23 */ /* 0x100fe40000010804 */
[----:B------:R-:W-:Y:S02]  /*5050*/  FFMA.FTZ R19, R19, c[0x0][0x23c], -R4 ;  /* 0x00008f0013137a23 */ /* 0x000fe40000010804 */
[--C-:B------:R-:W-:Y:S02]  /*5060*/  FFMA.FTZ R8, R8, c[0x0][0x23c], -R2.reuse ;  /* 0x00008f0008087a23 */ /* 0x100fe40000010802 */
[--C-:B------:R-:W-:Y:S01]  /*5070*/  FFMA.FTZ R9, R9, c[0x0][0x23c], -R2.reuse ;  /* 0x00008f0009097a23 */ /* 0x100fe20000010802 */
[----:B------:R-:W1:Y:S01]  /*5080*/  MUFU.EX2 R113, R7 ;  /* 0x0000000700717308 */ /* 0x000e620000000800 */
[--C-:B------:R-:W-:Y:S02]  /*5090*/  FFMA.FTZ R12, R12, c[0x0][0x23c], -R2.reuse ;  /* 0x00008f000c0c7a23 */ /* 0x100fe40000010802 */
[----:B------:R-:W-:Y:S02]  /*50a0*/  FFMA.FTZ R13, R13, c[0x0][0x23c], -R2 ;  /* 0x00008f000d0d7a23 */ /* 0x000fe40000010802 */
[--C-:B------:R-:W-:Y:S02]  /*50b0*/  FFMA.FTZ R22, R22, c[0x0][0x23c], -R4.reuse ;  /* 0x00008f0016167a23 */ /* 0x100fe40000010804 */
[--C-:B------:R-:W-:Y:S02]  /*50c0*/  FFMA.FTZ R23, R23, c[0x0][0x23c], -R4.reuse ;  /* 0x00008f0017177a23 */ /* 0x100fe40000010804 */
[----:B------:R-:W-:Y:S01]  /*50d0*/  FFMA.FTZ R4, R35, c[0x0][0x23c], -R4 ;  /* 0x00008f0023047a23 */ /* 0x000fe20000010804 */
[----:B------:R-:W-:Y:S01]  /*50e0*/  MUFU.EX2 R201, R18 ;  /* 0x0000001200c97308 */ /* 0x000fe20000000800 */
[--C-:B------:R-:W-:Y:S02]  /*50f0*/  FFMA.FTZ R24, R24, c[0x0][0x23c], -R2.reuse ;  /* 0x00008f0018187a23 */ /* 0x100fe40000010802 */
[--C-:B------:R-:W-:Y:S02]  /*5100*/  FFMA.FTZ R25, R25, c[0x0][0x23c], -R2.reuse ;  /* 0x00008f0019197a23 */ /* 0x100fe40000010802 */
[----:B------:R-:W-:Y:S02]  /*5110*/  FFMA.FTZ R2, R29, c[0x0][0x23c], -R2 ;  /* 0x00008f001d027a23 */ /* 0x000fe40000010802 */
[--C-:B------:R-:W-:Y:S02]  /*5120*/  FFMA.FTZ R10, R10, c[0x0][0x23c], -R0.reuse ;  /* 0x00008f000a0a7a23 */ /* 0x100fe40000010800 */
[--C-:B------:R-:W-:Y:S01]  /*5130*/  FFMA.FTZ R11, R11, c[0x0][0x23c], -R0.reuse ;  /* 0x00008f000b0b7a23 */ /* 0x100fe20000010800 */
[----:B------:R2:W-:Y:S01]  /*5140*/  MUFU.EX2 R185, R4 ;  /* 0x0000000400b97308 */ /* 0x0005e20000000800 */
[--C-:B------:R-:W-:Y:S02]  /*5150*/  FFMA.FTZ R30, R30, c[0x0][0x23c], -R0.reuse ;  /* 0x00008f001e1e7a23 */ /* 0x100fe40000010800 */
[--C-:B------:R-:W-:Y:S02]  /*5160*/  FFMA.FTZ R14, R14, c[0x0][0x23c], -R0.reuse ;  /* 0x00008f000e0e7a23 */ /* 0x100fe40000010800 */
[--C-:B------:R-:W-:Y:S02]  /*5170*/  FFMA.FTZ R15, R15, c[0x0][0x23c], -R0.reuse ;  /* 0x00008f000f0f7a23 */ /* 0x100fe40000010800 */
[--C-:B------:R-:W-:Y:S02]  /*5180*/  FFMA.FTZ R26, R26, c[0x0][0x23c], -R0.reuse ;  /* 0x00008f001a1a7a23 */ /* 0x100fe40000010800 */
[--C-:B------:R-:W-:Y:S01]  /*5190*/  FFMA.FTZ R27, R27, c[0x0][0x23c], -R0.reuse ;  /* 0x00008f001b1b7a23 */ /* 0x100fe20000010800 */
[----:B------:R1:W-:Y:S01]  /*51a0*/  MUFU.EX2 R169, R2 ;  /* 0x0000000200a97308 */ /* 0x0003e20000000800 */
[----:B------:R-:W-:Y:S09]  /*51b0*/  FFMA.FTZ R0, R31, c[0x0][0x23c], -R0 ;  /* 0x00008f001f007a23 */ /* 0x000ff20000010800 */
        /* <DEDUP_REMOVED lines=23> */
[----:B--2---:R-:W-:Y:S02]  /*5330*/  F2FP.PACK_AB R4, R115, R116 ;  /* 0x000000747304723e */ /* 0x004fe400000000ff */
[----:B-1----:R-:W-:Y:S02]  /*5340*/  F2FP.PACK_AB R2, R113, R114 ;  /* 0x000000727102723e */ /* 0x002fe400000000ff */
        /* <DEDUP_REMOVED lines=16> */
[----:B------:R1:W-:Y:S01]  /*5450*/  STS [R195+0xf400], R6 ;  /* 0x00f40006c3007388 */ /* 0x0003e20000000800 */
        /* <DEDUP_REMOVED lines=11> */
[----:B------:R-:W-:Y:S01]  /*5510*/  STS [R192+0xf000], R4 ;  /* 0x00f00004c0007388 */ /* 0x000fe20000000800 */
[----:B------:R-:W-:Y:S03]  /*5520*/  SHF.L.U32 R0, R166, 0x1, RZ ;  /* 0x00000001a6007819 */ /* 0x000fe600000006ff */
[----:B------:R1:W-:Y:S04]  /*5530*/  STS [R192+0xf400], R2 ;  /* 0x00f40002c0007388 */ /* 0x0003e80000000800 */
[----:B------:R-:W2:Y:S08]  /*5540*/  LDSM.16.M88.4 R32, [R0+0x4000] ;  /* 0x004000000020783b */ /* 0x000eb00000000200 */
[----:B------:R3:W4:Y:S01]  /*5550*/  LDSM.16.M88.4 R28, [R0+0x5000] ;  /* 0x00500000001c783b */ /* 0x0007220000000200 */
[-C--:B-1----:R-:W-:Y:S07]  /*5560*/  IADD3 R2, R165, R0.reuse, RZ ;  /* 0x00000000a5027210 */ /* 0x082fee0007ffe0ff */
[----:B------:R-:W1:Y:S01]  /*5570*/  LDSM.16.M88.4 R100, [R2+0x4000] ;  /* 0x004000000264783b */ /* 0x000e620000000200 */
[C---:B---3--:R-:W-:Y:S07]  /*5580*/  IADD3 R0, R156.reuse, R0, RZ ;  /* 0x000000009c007210 */ /* 0x048fee0007ffe0ff */
[----:B------:R-:W3:Y:S01]  /*5590*/  LDSM.16.M88.4 R104, [R2+0x5000] ;  /* 0x005000000268783b */ /* 0x000ee20000000200 */
[-C--:B--2---:R-:W-:Y:S08]  /*55a0*/  HMMA.16816.F32 R4, R32, R124.reuse, RZ ;  /* 0x0000007c2004723c */ /* 0x084ff000000018ff */
[C---:B----4-:R-:W-:Y:S08]  /*55b0*/  HMMA.16816.F32 R8, R28.reuse, R124, RZ ;  /* 0x0000007c1c08723c */ /* 0x050ff000000018ff */
[-C--:B------:R-:W-:Y:S08]  /*55c0*/  HMMA.16816.F32 R12, R28, R126.reuse, RZ ;  /* 0x0000007e1c0c723c */ /* 0x080ff000000018ff */
[C---:B------:R-:W-:Y:S08]  /*55d0*/  HMMA.16816.F32 R16, R32.reuse, R126, RZ ;  /* 0x0000007e2010723c */ /* 0x040ff000000018ff */
[-C--:B------:R-:W-:Y:S08]  /*55e0*/  HMMA.16816.F32 R20, R32, R128.reuse, RZ ;  /* 0x000000802014723c */ /* 0x080ff000000018ff */
[C---:B------:R-:W-:Y:S08]  /*55f0*/  HMMA.16816.F32 R24, R28.reuse, R128, RZ ;  /* 0x000000801c18723c */ /* 0x040ff000000018ff */
[-C--:B------:R-:W-:Y:S08]  /*5600*/  HMMA.16816.F32 R28, R28, R130.reuse, RZ ;  /* 0x000000821c1c723c */ /* 0x080ff000000018ff */
[----:B------:R-:W-:Y:S08]  /*5610*/  HMMA.16816.F32 R32, R32, R130, RZ ;  /* 0x000000822020723c */ /* 0x000ff000000018ff */
[-C--:B-1----:R-:W-:Y:S08]  /*5620*/  HMMA.16816.F32 R4, R100, R132.reuse, R4 ;  /* 0x000000846404723c */ /* 0x082ff00000001804 */
[C---:B---3--:R-:W-:Y:S08]  /*5630*/  HMMA.16816.F32 R8, R104.reuse, R132, R8 ;  /* 0x000000846808723c */ /* 0x048ff00000001808 */
[-C--:B------:R-:W-:Y:S08]  /*5640*/  HMMA.16816.F32 R12, R104, R134.reuse, R12 ;  /* 0x00000086680c723c */ /* 0x080ff0000000180c */
[C---:B------:R-:W-:Y:S08]  /*5650*/  HMMA.16816.F32 R16, R100.reuse, R134, R16 ;  /* 0x000000866410723c */ /* 0x040ff00000001810 */
[-C--:B------:R-:W-:Y:S08]  /*5660*/  HMMA.16816.F32 R20, R100, R136.reuse, R20 ;  /* 0x000000886414723c */ /* 0x080ff00000001814 */
[C---:B------:R-:W-:Y:S08]  /*5670*/  HMMA.16816.F32 R24, R104.reuse, R136, R24 ;  /* 0x000000886818723c */ /* 0x040ff00000001818 */
[-C--:B------:R-:W-:Y:S01]  /*5680*/  HMMA.16816.F32 R28, R104, R138.reuse, R28 ;  /* 0x0000008a681c723c */ /* 0x080fe2000000181c */
[----:B------:R-:W-:Y:S07]  /*5690*/  LDSM.16.M88.4 R104, [R0+0x5000] ;  /* 0x005000000068783b */ /* 0x000fee0000000200 */
[----:B------:R-:W-:Y:S01]  /*56a0*/  HMMA.16816.F32 R32, R100, R138, R32 ;  /* 0x0000008a6420723c */ /* 0x000fe20000001820 */
[----:B------:R-:W1:Y:S07]  /*56b0*/  LDSM.16.M88.4 R100, [R0+0x4000] ;  /* 0x004000000064783b */ /* 0x000e6e0000000200 */
[-C--:B-1----:R-:W-:Y:S08]  /*56c0*/  HMMA.16816.F32 R4, R100, R140.reuse, R4 ;  /* 0x0000008c6404723c */ /* 0x082ff00000001804 */
[C---:B------:R-:W-:Y:S08]  /*56d0*/  HMMA.16816.F32 R8, R104.reuse, R140, R8 ;  /* 0x0000008c6808723c */ /* 0x040ff00000001808 */
[-C--:B------:R-:W-:Y:S08]  /*56e0*/  HMMA.16816.F32 R12, R104, R142.reuse, R12 ;  /* 0x0000008e680c723c */ /* 0x080ff0000000180c */
[C---:B------:R-:W-:Y:S08]  /*56f0*/  HMMA.16816.F32 R16, R100.reuse, R142, R16 ;  /* 0x0000008e6410723c */ /* 0x040ff00000001810 */
[-C--:B------:R-:W-:Y:S08]  /*5700*/  HMMA.16816.F32 R20, R100, R144.reuse, R20 ;  /* 0x000000906414723c */ /* 0x080ff00000001814 */
[C---:B------:R-:W-:Y:S08]  /*5710*/  HMMA.16816.F32 R24, R104.reuse, R144, R24 ;  /* 0x000000906818723c */ /* 0x040ff00000001818 */
[-C--:B------:R-:W-:Y:S07]  /*5720*/  HMMA.16816.F32 R28, R104, R146.reuse, R28 ;  /* 0x00000092681c723c */ /* 0x080fee000000181c */
[----:B------:R-:W-:Y:S01]  /*5730*/  IADD3 R104, R156, R2, RZ ;  /* 0x000000029c687210 */ /* 0x000fe20007ffe0ff */
[----:B------:R-:W-:Y:S04]  /*5740*/  HMMA.16816.F32 R32, R100, R146, R32 ;  /* 0x000000926420723c */ /* 0x000fe80000001820 */
[----:B------:R-:W1:Y:S08]  /*5750*/  LDSM.16.M88.4 R100, [R104+0x4000] ;  /* 0x004000006864783b */ /* 0x000e700000000200 */
[----:B------:R-:W2:Y:S01]  /*5760*/  LDSM.16.M88.4 R104, [R104+0x5000] ;  /* 0x005000006868783b */ /* 0x000ea20000000200 */
        /* <DEDUP_REMOVED lines=74> */
[----:B------:R-:W-:Y:S01]  /*5c10*/  IMAD.MOV.U32 R17, RZ, RZ, c[0x0][0x190] ;  /* 0x00006400ff117624 */ /* 0x000fe200078e00ff */
[----:B------:R-:W-:Y:S02]  /*5c20*/  ISETP.GE.AND P1, PT, R204, c[0x0][0x220], PT ;  /* 0x00008800cc007a0c */ /* 0x000fe40003f26270 */
[----:B------:R-:W-:Y:S01]  /*5c30*/  ISETP.NE.U32.AND P3, PT, R0, 0x1, PT ;  /* 0x000000010000780c */ /* 0x000fe20003f65070 */
[----:B------:R-:W-:Y:S02]  /*5c40*/  IMAD.MOV.U32 R0, RZ, RZ, -0x2000 ;  /* 0xffffe000ff007424 */ /* 0x000fe400078e00ff */
[C---:B------:R-:W-:Y:S03]  /*5c50*/  IMAD.U32 R2, R17.reuse, -0x40, RZ ;  /* 0xffffffc011027824 */ /* 0x040fe600078e00ff */
[----:B------:R-:W-:Y:S02]  /*5c60*/  SEL R0, R0, 0x2000, !P3 ;  /* 0x0000200000007807 */ /* 0x000fe40005800000 */
[----:B------:R-:W-:Y:S03]  /*5c70*/  LEA R4, P0, R2, R190, 0x1 ;  /* 0x000000be02047211 */ /* 0x000fe600078008ff */
[----:B------:R-:W-:Y:S01]  /*5c80*/  IMAD.IADD R180, R180, 0x1, R0 ;  /* 0x00000001b4b47824 */ /* 0x000fe200078e0200 */
[----:B------:R-:W-:Y:S01]  /*5c90*/  LEA.HI.X.SX32 R2, R2, R191, 0x1, P0 ;  /* 0x000000bf02027211 */ /* 0x000fe200000f0eff */
[----:B------:R-:W-:Y:S01]  /*5ca0*/  IMAD.MOV.U32 R190, RZ, RZ, R4 ;  /* 0x000000ffffbe7224 */ /* 0x000fe200078e0004 */
[----:B------:R-:W-:Y:S01]  /*5cb0*/  @!P1 MOV R5, c[0x0][0x194] ;  /* 0x0000650000059a02 */ /* 0x000fe20000000f00 */
[--C-:B------:R-:W-:Y:S01]  /*5cc0*/  IMAD.IADD R200, R200, 0x1, R0.reuse ;  /* 0x00000001c8c87824 */ /* 0x100fe200078e0200 */
[----:B------:R1:W-:Y:S01]  /*5cd0*/  @P1 STS [R180], RZ ;  /* 0x000000ffb4001388 */ /* 0x0003e20000000800 */
[----:B------:R-:W-:Y:S01]  /*5ce0*/  MOV R191, R2 ;  /* 0x0000000200bf7202 */ /* 0x000fe20000000f00 */
[----:B------:R-:W-:Y:S01]  /*5cf0*/  IMAD.IADD R158, R158, 0x1, R0 ;  /* 0x000000019e9e7824 */ /* 0x000fe200078e0200 */
[C---:B------:R-:W-:Y:S01]  /*5d00*/  @!P1 LEA R4, P0, R17.reuse, R190, 0x6 ;  /* 0x000000be11049211 */ /* 0x040fe200078030ff */
[----:B------:R1:W-:Y:S03]  /*5d10*/  @P1 STS [R180+0x4], RZ ;  /* 0x000004ffb4001388 */ /* 0x0003e60000000800 */
[----:B------:R-:W-:Y:S01]  /*5d20*/  @!P1 LEA.HI.X R5, R17, R191, R5, 0x6, P0 ;  /* 0x000000bf11059211 */ /* 0x000fe200000f3405 */
        /* <DEDUP_REMOVED lines=15> */
.L_x_366:
        /* <DEDUP_REMOVED lines=21> */
[----:B-1----:R-:W-:Y:S01]  /*5f70*/  F2FP.PACK_AB R5, R29, R28 ;  /* 0x0000001c1d05723e */ /* 0x002fe200000000ff */
        /* <DEDUP_REMOVED lines=71> */
[----:B------:R-:W-:Y:S02]  /*63f0*/  IMAD.MOV.U32 R188, RZ, RZ, R4 ;  /* 0x000000ffffbc7224 */ /* 0x000fe400078e0004 */
[----:B------:R-:W-:Y:S02]  /*6400*/  @!P1 IMAD.MOV.U32 R5, RZ, RZ, c[0x0][0x374] ;  /* 0x0000dd00ff059624 */ /* 0x000fe400078e00ff */
[----:B------:R-:W-:Y:S01]  /*6410*/  IMAD.MOV.U32 R189, RZ, RZ, R2 ;  /* 0x000000ffffbd7224 */ /* 0x000fe200078e0002 */
[C---:B------:R-:W-:Y:S04]  /*6420*/  @!P1 LEA R4, P0, R6.reuse, R188, 0x6 ;  /* 0x000000bc06049211 */ /* 0x040fe800078030ff */
[----:B------:R-:W-:Y:S01]  /*6430*/  @!PT LDS RZ, [RZ] ;  /* 0x00000000fffff984 */ /* 0x000fe20000000800 */
[----:B------:R-:W-:Y:S01]  /*6440*/  @!PT LDS RZ, [RZ] ;  /* 0x00000000fffff984 */ /* 0x000fe20000000800 */
[----:B------:R-:W-:Y:S01]  /*6450*/  @!PT LDS RZ, [RZ] ;  /* 0x00000000fffff984 */ /* 0x000fe20000000800 */
[----:B------:R1:W-:Y:S01]  /*6460*/  @!P1 LDGSTS.E.BYPASS.LTC128B.128 [R196+0x4000], [R188.64] ;  /* 0x04000000bcc49fae */ /* 0x0003e2000b901d46 */
[----:B------:R-:W-:Y:S03]  /*6470*/  @!P1 LEA.HI.X R5, R6, R189, R5, 0x6, P0 ;  /* 0x000000bd06059211 */ /* 0x000fe600000f3405 */
[----:B------:R1:W-:Y:S04]  /*6480*/  @P1 STS.128 [R196+0x5000], RZ ;  /* 0x005000ffc4001388 */ /* 0x0003e80000000c00 */
[----:B------:R-:W-:Y:S01]  /*6490*/  @!PT LDS RZ, [RZ] ;  /* 0x00000000fffff984 */ /* 0x000fe20000000800 */
[----:B------:R-:W-:Y:S01]  /*64a0*/  @!PT LDS RZ, [RZ] ;  /* 0x00000000fffff984 */ /* 0x000fe20000000800 */
[----:B------:R-:W-:Y:S01]  /*64b0*/  @!PT LDS RZ, [RZ] ;  /* 0x00000000fffff984 */ /* 0x000fe20000000800 */
[----:B------:R1:W-:Y:S04]  /*64c0*/  @!P1 LDGSTS.E.BYPASS.LTC128B.128 [R196+0x5000], [R4.64] ;  /* 0x0500000004c49fae */ /* 0x0003e8000b901d46 */
[----:B------:R-:W0:Y:S02]  /*64d0*/  LDGDEPBAR ;  /* 0x00000000000079af */ /* 0x000e240000000000 */
.L_x_367:
[----:B------:R-:W-:Y:S01]  /*64e0*/  LDSM.16.M88.4 R16, [R159] ;  /* 0x000000009f10783b */ /* 0x000fe20000000200 */
[--C-:B------:R-:W-:Y:S01]  /*64f0*/  IMAD.IADD R2, R0, 0x1, R156.reuse ;  /* 0x0000000100027824 */ /* 0x100fe200078e029c */
[----:B------:R-:W-:Y:S01]  /*6500*/  LEA R185, P0, R221, R182, 0x2 ;  /* 0x000000b6ddb97211 */ /* 0x000fe200078010ff */
        /* <DEDUP_REMOVED lines=40> */
[----:B------:R3:W-:Y:S07]  /*6790*/  LDSM.16.MT88.4 R32, [R0+0x9800] ;  /* 0x009800000020783b */ /* 0x0007ee0000004200 */
[C---:B-1----:R-:W-:Y:S08]  /*67a0*/  HMMA.16816.F32 R12, R28.reuse, R20, R12 ;  /* 0x000000141c0c723c */ /* 0x042ff0000000180c */
[----:B------:R-:W-:Y:S01]  /*67b0*/  HMMA.16816.F32 R16, R28, R22, R16 ;  /* 0x000000161c10723c */ /* 0x000fe20000001810 */
[----:B------:R-:W1:Y:S04]  /*67c0*/  LDSM.16.MT88.4 R20, [R2+0x9000] ;  /* 0x009000000214783b */ /* 0x000e680000004200 */
[----:B------:R-:W1:Y:S03]  /*67d0*/  LDSM.16.M88.4 R28, [R117+0x2000] ;  /* 0x00200000751c783b */ /* 0x000e660000000200 */
[C---:B----4-:R-:W-:Y:S05]  /*67e0*/  HMMA.16816.F32 R4, R100.reuse, R104, R4 ;  /* 0x000000686404723c */ /* 0x050fea0000001804 */
[----:B---3--:R-:W-:Y:S03]  /*67f0*/  IMAD.IADD R0, R156, 0x1, R157 ;  /* 0x000000019c007824 */ /* 0x008fe600078e029d */
[C---:B------:R-:W-:Y:S08]  /*6800*/  HMMA.16816.F32 R8, R100.reuse, R106, R8 ;  /* 0x0000006a6408723c */ /* 0x040ff00000001808 */
[C---:B--2---:R-:W-:Y:S08]  /*6810*/  HMMA.16816.F32 R12, R100.reuse, R24, R12 ;  /* 0x00000018640c723c */ /* 0x044ff0000000180c */
[----:B------:R-:W-:Y:S01]  /*6820*/  HMMA.16816.F32 R16, R100, R26, R16 ;  /* 0x0000001a6410723c */ /* 0x000fe20000001810 */
[----:B------:R2:W3:Y:S04]  /*6830*/  LDSM.16.MT88.4 R24, [R2+0x9800] ;  /* 0x009800000218783b */ /* 0x0004e80000004200 */
[----:B------:R-:W-:Y:S03]  /*6840*/  LDSM.16.MT88.4 R100, [R3+0xd000] ;  /* 0x00d000000364783b */ /* 0x000fe60000004200 */
[C---:B------:R-:W-:Y:S08]  /*6850*/  HMMA.16816.F32 R4, R108.reuse, R112, R4 ;  /* 0x000000706c04723c */ /* 0x040ff00000001804 */
[C---:B------:R-:W-:Y:S08]  /*6860*/  HMMA.16816.F32 R8, R108.reuse, R114, R8 ;  /* 0x000000726c08723c */ /* 0x040ff00000001808 */
[C---:B-1----:R-:W-:Y:S04]  /*6870*/  HMMA.16816.F32 R12, R108.reuse, R20, R12 ;  /* 0x000000146c0c723c */ /* 0x042fe8000000180c */
[----:B--2---:R-:W-:Y:S03]  /*6880*/  IADD3 R2, R186, -0x1, RZ ;  /* 0xffffffffba027810 */ /* 0x004fe60007ffe0ff */
[----:B------:R-:W-:Y:S01]  /*6890*/  IMAD.MOV.U32 R20, RZ, RZ, R185 ;  /* 0x000000ffff147224 */ /* 0x000fe200078e00b9 */
[----:B------:R-:W-:Y:S04]  /*68a0*/  HMMA.16816.F32 R16, R108, R22, R16 ;  /* 0x000000166c10723c */ /* 0x000fe80000001810 */
[----:B------:R-:W-:Y:S03]  /*68b0*/  IMAD.MOV.U32 R21, RZ, RZ, R183 ;  /* 0x000000ffff157224 */ /* 0x000fe600078e00b7 */
[----:B------:R-:W-:Y:S01]  /*68c0*/  @P6 IADD3 R22, P1, R213, R236, RZ ;  /* 0x000000ecd5166210 */ /* 0x000fe20007f3e0ff */
[C---:B------:R-:W-:Y:S05]  /*68d0*/  HMMA.16816.F32 R4, R28.reuse, R32, R4 ;  /* 0x000000201c04723c */ /* 0x040fea0000001804 */
[----:B------:R-:W-:Y:S02]  /*68e0*/  @P6 IMAD.X R23, R212, 0x1, R237, P1 ;  /* 0x00000001d4176824 */ /* 0x000fe400008e06ed */
[CC--:B------:R-:W-:Y:S01]  /*68f0*/  LEA R32, P0, R239.reuse, R20.reuse, 0x2 ;  /* 0x00000014ef207211 */ /* 0x0c0fe200078010ff */
[C---:B------:R-:W-:Y:S02]  /*6900*/  HMMA.16816.F32 R8, R28.reuse, R34, R8 ;  /* 0x000000221c08723c */ /* 0x040fe40000001808 */
[----:B------:R1:W5:Y:S02]  /*6910*/  @P6 LDG.E R211, [R22.64] ;  /* 0x0000000616d36981 */ /* 0x000364000c1e1900 */
[-C--:B------:R-:W-:Y:S02]  /*6920*/  LEA.HI.X.SX32 R33, R239, R21.reuse, 0x2, P0 ;  /* 0x00000015ef217211 */ /* 0x080fe400000f16ff */
[----:B------:R1:W5:Y:S02]  /*6930*/  @P6 LDG.E R210, [R22.64+0x20] ;  /* 0x0000200616d26981 */ /* 0x000364000c1e1900 */
[C---:B---3--:R-:W-:Y:S02]  /*6940*/  HMMA.16816.F32 R12, R28.reuse, R24, R12 ;  /* 0x000000181c0c723c */ /* 0x048fe4000000180c */
[----:B------:R1:W5:Y:S04]  /*6950*/  @P6 LDG.E R208, [R22.64+0x80] ;  /* 0x0000800616d06981 */ /* 0x000368000c1e1900 */
[----:B------:R1:W5:Y:S01]  /*6960*/  @P6 LDG.E R209, [R22.64+0xa0] ;  /* 0x0000a00616d16981 */ /* 0x000362000c1e1900 */
[CC--:B------:R-:W-:Y:S01]  /*6970*/  LEA R24, P1, R223.reuse, R20.reuse, 0x2 ;  /* 0x00000014df187211 */ /* 0x0c0fe200078210ff */
[----:B------:R-:W-:Y:S02]  /*6980*/  HMMA.16816.F32 R16, R28, R26, R16 ;  /* 0x0000001a1c10723c */ /* 0x000fe40000001810 */
[----:B------:R2:W-:Y:S02]  /*6990*/  RED.E.ADD.F32.FTZ.RN.STRONG.GPU [R20.64], R4 ;  /* 0x000000041400798e */ /* 0x0005e4000c10e786 */
[-C--:B------:R-:W-:Y:S02]  /*69a0*/  LEA.HI.X.SX32 R25, R223, R21.reuse, 0x2, P1 ;  /* 0x00000015df197211 */ /* 0x080fe400008f16ff */
[----:B------:R-:W-:Y:S01]  /*69b0*/  LDSM.16.MT88.4 R28, [R3+0xa800] ;  /* 0x00a80000031c783b */ /* 0x000fe20000004200 */
[CC--:B------:R-:W-:Y:S03]  /*69c0*/  LEA R26, P0, R247.reuse, R20.reuse, 0x2 ;  /* 0x00000014f71a7211 */ /* 0x0c0fe600078010ff */
[----:B------:R3:W-:Y:S02]  /*69d0*/  RED.E.ADD.F32.FTZ.RN.STRONG.GPU [R24.64], R5 ;  /* 0x000000051800798e */ /* 0x0007e4000c10e786 */
[-C--:B------:R-:W-:Y:S02]  /*69e0*/  LEA.HI.X.SX32 R27, R247, R21.reuse, 0x2, P0 ;  /* 0x00000015f71b7211 */ /* 0x080fe400000f16ff */
[----:B------:R4:W-:Y:S04]  /*69f0*/  RED.E.ADD.F32.FTZ.RN.STRONG.GPU [R32.64], R6 ;  /* 0x000000062000798e */ /* 0x0009e8000c10e786 */
[----:B------:R-:W-:Y:S01]  /*6a00*/  LDSM.16.MT88.4 R32, [R3+0xc800] ;  /* 0x00c800000320783b */ /* 0x000fe20000004200 */
[CC--:B-1----:R-:W-:Y:S04]  /*6a10*/  LEA R22, P3, R246.reuse, R20.reuse, 0x2 ;  /* 0x00000014f6167211 */ /* 0x0c2fe800078610ff */
[-C--:B------:R-:W-:Y:S02]  /*6a20*/  LEA.HI.X.SX32 R23, R246, R21.reuse, 0x2, P3 ;  /* 0x00000015f6177211 */ /* 0x080fe400018f16ff */
[CC--:B--2---:R-:W-:Y:S04]  /*6a30*/  LEA R4, P1, R248.reuse, R20.reuse, 0x2 ;  /* 0x00000014f8047211 */ /* 0x0c4fe800078210ff */
[-C--:B---3--:R-:W-:Y:S02]  /*6a40*/  LEA.HI.X.SX32 R5, R248, R21.reuse, 0x2, P1 ;  /* 0x00000015f8057211 */ /* 0x088fe400008f16ff */
[CC--:B----4-:R-:W-:Y:S03]  /*6a50*/  LEA R6, P1, R245.reuse, R20.reuse, 0x2 ;  /* 0x00000014f5067211 */ /* 0x0d0fe600078210ff */
[----:B------:R1:W-:Y:S04]  /*6a60*/  RED.E.ADD.F32.FTZ.RN.STRONG.GPU [R4.64], R7 ;  /* 0x000000070400798e */ /* 0x0003e8000c10e786 */
[----:B------:R2:W-:Y:S04]  /*6a70*/  RED.E.ADD.F32.FTZ.RN.STRONG.GPU [R26.64], R8 ;  /* 0x000000081a00798e */ /* 0x0005e8000c10e786 */
[----:B------:R3:W-:Y:S01]  /*6a80*/  RED.E.ADD.F32.FTZ.RN.STRONG.GPU [R22.64], R9 ;  /* 0x000000091600798e */ /* 0x0007e2000c10e786 */
[CC--:B-1----:R-:W-:Y:S02]  /*6a90*/  LEA R4, P0, R244.reuse, R20.reuse, 0x2 ;  /* 0x00000014f4047211 */ /* 0x0c2fe400078010ff */
[-C--:B------:R-:W-:Y:S02]  /*6aa0*/  LEA.HI.X.SX32 R7, R245, R21.reuse, 0x2, P1 ;  /* 0x00000015f5077211 */ /* 0x080fe400008f16ff */
[-C--:B------:R-:W-:Y:S02]  /*6ab0*/  LEA.HI.X.SX32 R5, R244, R21.reuse, 0x2, P0 ;  /* 0x00000015f4057211 */ /* 0x080fe400000f16ff */
[CC--:B--2---:R-:W-:Y:S01]  /*6ac0*/  LEA R26, P0, R234.reuse, R20.reuse, 0x2 ;  /* 0x00000014ea1a7211 */ /* 0x0c4fe200078010ff */
[----:B------:R1:W-:Y:S01]  /*6ad0*/  RED.E.ADD.F32.FTZ.RN.STRONG.GPU [R6.64], R10 ;  /* 0x0000000a0600798e */ /* 0x0003e2000c10e786 */
[CC--:B---3--:R-:W-:Y:S02]  /*6ae0*/  LEA R22, P5, R233.reuse, R20.reuse, 0x2 ;  /* 0x00000014e9167211 */ /* 0x0c8fe400078a10ff */
[-C--:B------:R-:W-:Y:S01]  /*6af0*/  LEA.HI.X.SX32 R27, R234, R21.reuse, 0x2, P0 ;  /* 0x00000015ea1b7211 */ /* 0x080fe200000f16ff */
[----:B------:R2:W-:Y:S01]  /*6b00*/  RED.E.ADD.F32.FTZ.RN.STRONG.GPU [R4.64], R11 ;  /* 0x0000000b0400798e */ /* 0x0005e2000c10e786 */
[-C--:B------:R-:W-:Y:S02]  /*6b10*/  LEA.HI.X.SX32 R23, R233, R21.reuse, 0x2, P5 ;  /* 0x00000015e9177211 */ /* 0x080fe400028f16ff */
[CC--:B------:R-:W-:Y:S01]  /*6b20*/  LEA R8, P3, R219.reuse, R20.reuse, 0x2 ;  /* 0x00000014db087211 */ /* 0x0c0fe200078610ff */
[----:B------:R-:W-:Y:S03]  /*6b30*/  RED.E.ADD.F32.FTZ.RN.STRONG.GPU [R20.64+0x80], R12 ;  /* 0x0000800c1400798e */ /* 0x000fe6000c10e786 */
[-C--:B------:R-:W-:Y:S01]  /*6b40*/  LEA.HI.X.SX32 R9, R219, R21.reuse, 0x2, P3 ;  /* 0x00000015db097211 */ /* 0x080fe200018f16ff */
[----:B------:R-:W-:Y:S01]  /*6b50*/  RED.E.ADD.F32.FTZ.RN.STRONG.GPU [R24.64+0x80], R13 ;  /* 0x0000800d1800798e */ /* 0x000fe2000c10e786 */
[----:B------:R-:W-:Y:S03]  /*6b60*/  @P6 IADD3 R213, P3, R213, -0x100, RZ ;  /* 0xffffff00d5d56810 */ /* 0x000fe60007f7e0ff */
[----:B------:R-:W-:Y:S01]  /*6b70*/  RED.E.ADD.F32.FTZ.RN.STRONG.GPU [R26.64], R14 ;  /* 0x0000000e1a00798e */ /* 0x000fe2000c10e786 */
[----:B------:R-:W-:Y:S03]  /*6b80*/  @P6 IADD3.X R212, R212, -0x1, RZ, P3, !PT ;  /* 0xffffffffd4d46810 */ /* 0x000fe60001ffe4ff */
[----:B------:R-:W-:Y:S04]  /*6b90*/  RED.E.ADD.F32.FTZ.RN.STRONG.GPU [R22.64], R15 ;  /* 0x0000000f1600798e */ /* 0x000fe8000c10e786 */
[----:B------:R-:W-:Y:S01]  /*6ba0*/  LDSM.16.MT88.4 R24, [R0] ;  /* 0x000000000018783b */ /* 0x000fe20000004200 */
[CC--:B-1----:R-:W-:Y:S03]  /*6bb0*/  LEA R10, P4, R249.reuse, R20.reuse, 0x2 ;  /* 0x00000014f90a7211 */ /* 0x0c2fe600078810ff */
[----:B------:R-:W-:Y:S01]  /*6bc0*/  LDSM.16.MT88.4 R12, [R157+0x800] ;  /* 0x000800009d0c783b */ /* 0x000fe20000004200 */
[-C--:B------:R-:W-:Y:S02]  /*6bd0*/  LEA R6, P1, R218, R20.reuse, 0x2 ;  /* 0x00000014da067211 */ /* 0x080fe400078210ff */
[-C--:B--2---:R-:W-:Y:S02]  /*6be0*/  LEA.HI.X.SX32 R11, R249, R21.reuse, 0x2, P4 ;  /* 0x00000015f90b7211 */ /* 0x084fe400020f16ff */
[----:B------:R-:W-:Y:S02]  /*6bf0*/  LEA R4, P0, R220, R20, 0x2 ;  /* 0x00000014dc047211 */ /* 0x000fe400078010ff */
[-C--:B------:R-:W-:Y:S01]  /*6c00*/  LEA.HI.X.SX32 R7, R218, R21.reuse, 0x2, P1 ;  /* 0x00000015da077211 */ /* 0x080fe200008f16ff */
[----:B------:R-:W-:Y:S01]  /*6c10*/  RED.E.ADD.F32.FTZ.RN.STRONG.GPU [R10.64], R16 ;  /* 0x000000100a00798e */ /* 0x000fe2000c10e786 */
[----:B------:R-:W-:Y:S02]  /*6c20*/  LEA.HI.X.SX32 R5, R220, R21, 0x2, P0 ;  /* 0x00000015dc057211 */ /* 0x000fe400000f16ff */
[----:B------:R-:W-:Y:S01]  /*6c30*/  ISETP.GT.AND P4, PT, R186, R222, PT ;  /* 0x000000deba00720c */ /* 0x000fe20003f84270 */
[----:B------:R-:W-:Y:S01]  /*6c40*/  RED.E.ADD.F32.FTZ.RN.STRONG.GPU [R8.64], R17 ;  /* 0x000000110800798e */ /* 0x000fe2000c10e786 */
[----:B------:R-:W-:Y:S03]  /*6c50*/  @P6 IADD3 R215, P1, R215, -0x100, RZ ;  /* 0xffffff00d7d76810 */ /* 0x000fe60007f3e0ff */
[----:B------:R-:W-:Y:S01]  /*6c60*/  RED.E.ADD.F32.FTZ.RN.STRONG.GPU [R6.64], R18 ;  /* 0x000000120600798e */ /* 0x000fe2000c10e786 */
[----:B------:R-:W-:Y:S03]  /*6c70*/  @P6 IADD3.X R214, R214, -0x1, RZ, P1, !PT ;  /* 0xffffffffd6d66810 */ /* 0x000fe60000ffe4ff */
[----:B------:R-:W-:Y:S04]  /*6c80*/  LDSM.16.MT88.4 R8, [R157] ;  /* 0x000000009d08783b */ /* 0x000fe80000004200 */
[----:B------:R-:W-:Y:S04]  /*6c90*/  RED.E.ADD.F32.FTZ.RN.STRONG.GPU [R4.64], R19 ;  /* 0x000000130400798e */ /* 0x000fe8000c10e786 */
[----:B------:R-:W1:Y:S04]  /*6ca0*/  LDSM.16.MT88.4 R4, [R3+0xa000] ;  /* 0x00a000000304783b */ /* 0x000e680000004200 */
[----:B------:R-:W2:Y:S04]  /*6cb0*/  LDSM.16.MT88.4 R20, [R3+0xc000] ;  /* 0x00c000000314783b */ /* 0x000ea80000004200 */
[----:B------:R-:W3:Y:S01]  /*6cc0*/  LDSM.16.MT88.4 R16, [R0+0x800] ;  /* 0x000800000010783b */ /* 0x000ee20000004200 */
        /* <DEDUP_REMOVED lines=12> */
[-C--:B------:R-:W-:Y:S08]  /*6d90*/  HMMA.16816.F32 R68, R28, R12.reuse, R68 ;  /* 0x0000000c1c44723c */ /* 0x080ff00000001844 */
[C---:B------:R-:W-:Y:S08]  /*6da0*/  HMMA.16816.F32 R72, R32.reuse, R12, R72 ;  /* 0x0000000c2048723c */ /* 0x040ff00000001848 */
[-C--:B------:R-:W-:Y:S08]  /*6db0*/  HMMA.16816.F32 R76, R32, R14.reuse, R76 ;  /* 0x0000000e204c723c */ /* 0x080ff0000000184c */
[C---:B------:R-:W-:Y:S01]  /*6dc0*/  HMMA.16816.F32 R80, R28.reuse, R14, R80 ;  /* 0x0000000e1c50723c */ /* 0x040fe20000001850 */
[----:B------:R-:W4:Y:S07]  /*6dd0*/  LDSM.16.MT88.4 R12, [R3+0xb800] ;  /* 0x00b80000030c783b */ /* 0x000f2e0000004200 */
[-C--:B---3--:R-:W-:Y:S08]  /*6de0*/  HMMA.16816.F32 R84, R28, R16.reuse, R84 ;  /* 0x000000101c54723c */ /* 0x088ff00000001854 */
[C---:B------:R-:W-:Y:S08]  /*6df0*/  HMMA.16816.F32 R88, R32.reuse, R16, R88 ;  /* 0x000000102058723c */ /* 0x040ff00000001858 */
[-C--:B------:R-:W-:Y:S01]  /*6e00*/  HMMA.16816.F32 R92, R32, R18.reuse, R92 ;  /* 0x00000012205c723c */ /* 0x080fe2000000185c */
[----:B------:R-:W3:Y:S07]  /*6e10*/  LDSM.16.MT88.4 R32, [R3+0xd800] ;  /* 0x00d800000320783b */ /* 0x000eee0000004200 */
[----:B------:R-:W-:Y:S01]  /*6e20*/  HMMA.16816.F32 R96, R28, R18, R96 ;  /* 0x000000121c60723c */ /* 0x000fe20000001860 */
[----:B------:R2:W3:Y:S07]  /*6e30*/  LDSM.16.MT88.4 R16, [R0+0x1800] ;  /* 0x001800000010783b */ /* 0x0004ee0000004200 */
[-C--:B-1----:R-:W-:Y:S08]  /*6e40*/  HMMA.16816.F32 R68, R8, R20.reuse, R68 ;  /* 0x000000140844723c */ /* 0x082ff00000001844 */
[C---:B------:R-:W-:Y:S08]  /*6e50*/  HMMA.16816.F32 R72, R100.reuse, R20, R72 ;  /* 0x000000146448723c */ /* 0x040ff00000001848 */
[-C--:B------:R-:W-:Y:S04]  /*6e60*/  HMMA.16816.F32 R76, R100, R22.reuse, R76 ;  /* 0x00000016644c723c */ /* 0x080fe8000000184c */
[----:B--2---:R-:W-:Y:S01]  /*6e70*/  LOP3.LUT R0, R186, 0x1, RZ, 0xc0, !PT ;  /* 0x00000001ba007812 */ /* 0x004fe200078ec0ff */
[----:B------:R-:W-:Y:S03]  /*6e80*/  IMAD.MOV.U32 R186, RZ, RZ, R2 ;  /* 0x000000ffffba7224 */ /* 0x000fe600078e0002 */
[C---:B------:R-:W-:Y:S04]  /*6e90*/  HMMA.16816.F32 R80, R8.reuse, R22, R80 ;  /* 0x000000160850723c */ /* 0x040fe80000001850 */
[----:B------:R-:W-:Y:S02]  /*6ea0*/  ISETP.NE.U32.AND P0, PT, R0, 0x1, PT ;  /* 0x000000010000780c */ /* 0x000fe40003f05070 */
[C---:B------:R-:W-:Y:S02]  /*6eb0*/  IADD3 R0, R157.reuse, -0x2000, RZ ;  /* 0xffffe0009d007810 */ /* 0x040fe40007ffe0ff */
[-C--:B------:R-:W-:Y:S08]  /*6ec0*/  HMMA.16816.F32 R84, R8, R4.reuse, R84 ;  /* 0x000000040854723c */ /* 0x080ff00000001854 */
[C---:B------:R-:W-:Y:S04]  /*6ed0*/  HMMA.16816.F32 R88, R100.reuse, R4, R88 ;  /* 0x000000046458723c */ /* 0x040fe80000001858 */
[----:B------:R-:W-:Y:S04]  /*6ee0*/  @P0 IADD3 R0, R157, 0x2000, RZ ;  /* 0x000020009d000810 */ /* 0x000fe80007ffe0ff */
[-C--:B------:R-:W-:Y:S04]  /*6ef0*/  HMMA.16816.F32 R92, R100, R6.reuse, R92 ;  /* 0x00000006645c723c */ /* 0x080fe8000000185c */
[----:B------:R-:W-:Y:S04]  /*6f00*/  IMAD.MOV.U32 R157, RZ, RZ, R0 ;  /* 0x000000ffff9d7224 */ /* 0x000fe800078e0000 */
[----:B------:R-:W-:Y:S08]  /*6f10*/  HMMA.16816.F32 R96, R8, R6, R96 ;  /* 0x000000060860723c */ /* 0x000ff00000001860 */
[-C--:B----4-:R-:W-:Y:S08]  /*6f20*/  HMMA.16816.F32 R68, R12, R24.reuse, R68 ;  /* 0x000000180c44723c */ /* 0x090ff00000001844 */
[C---:B---3--:R-:W-:Y:S08]  /*6f30*/  HMMA.16816.F32 R72, R32.reuse, R24, R72 ;  /* 0x000000182048723c */ /* 0x048ff00000001848 */
        /* <DEDUP_REMOVED lines=71> */
[----:B------:R-:W-:-:S02]  /*73b0*/  F2FP.PACK_AB R2, R2, R92 ;  /* 0x0000005c0202723e */ /* 0x000fc400000000ff */
[----:B------:R-:W-:Y:S01]  /*73c0*/  STS [R242], R5 ;  /* 0x00000005f2007388 */ /* 0x000fe20000000800 */
        /* <DEDUP_REMOVED lines=9> */
[----:B------:R-:W-:-:S02]  /*7460*/  F2FP.PACK_AB R56, R57, R56 ;  /* 0x000000383938723e */ /* 0x000fc400000000ff */
[----:B------:R-:W-:Y:S01]  /*7470*/  F2FP.PACK_AB R58, R59, R58 ;  /* 0x0000003a3b3a723e */ /* 0x000fe200000000ff */
[----:B------:R-:W-:Y:S01]  /*7480*/  STS [R242+0x2000], R2 ;  /* 0x00200002f2007388 */ /* 0x000fe20000000800 */
[----:B------:R-:W-:Y:S02]  /*7490*/  F2FP.PACK_AB R60, R61, R60 ;  /* 0x0000003c3d3c723e */ /* 0x000fe400000000ff */
[----:B------:R-:W-:Y:S01]  /*74a0*/  F2FP.PACK_AB R62, R63, R62 ;  /* 0x0000003e3f3e723e */ /* 0x000fe200000000ff */
[----:B------:R1:W-:Y:S01]  /*74b0*/  STS [R242+0x2400], R0 ;  /* 0x00240000f2007388 */ /* 0x0003e20000000800 */
[----:B------:R-:W-:-:S03]  /*74c0*/  ISETP.NE.AND P0, PT, R238, -0x1, PT ;  /* 0xffffffffee00780c */ /* 0x000fc60003f05270 */
[----:B------:R2:W-:Y:S04]  /*74d0*/  STS [R240+0x4000], R36 ;  /* 0x00400024f0007388 */ /* 0x0005e80000000800 */
[----:B------:R2:W-:Y:S04]  /*74e0*/  STS [R240+0x4400], R38 ;  /* 0x00440026f0007388 */ /* 0x0005e80000000800 */
[----:B------:R2:W-:Y:S04]  /*74f0*/  STS [R243+0x4000], R48 ;  /* 0x00400030f3007388 */ /* 0x0005e80000000800 */
[----:B------:R2:W-:Y:S04]  /*7500*/  STS [R251+0x4000], R50 ;  /* 0x00400032fb007388 */ /* 0x0005e80000000800 */
[----:B------:R2:W-:Y:S04]  /*7510*/  STS [R240+0x6000], R40 ;  /* 0x00600028f0007388 */ /* 0x0005e80000000800 */
[----:B------:R2:W-:Y:S01]  /*7520*/  STS [R240+0x6400], R42 ;  /* 0x0064002af0007388 */ /* 0x0005e20000000800 */
[----:B-1----:R-:W-:-:S03]  /*7530*/  @P0 IADD3 R0, R224, R238, RZ ;  /* 0x000000eee0000210 */ /* 0x002fc60007ffe0ff */
[----:B------:R2:W-:Y:S02]  /*7540*/  STS [R243+0x6000], R44 ;  /* 0x0060002cf3007388 */ /* 0x0005e40000000800 */
[C---:B------:R-:W-:Y:S02]  /*7550*/  @P0 IMAD.WIDE.U32 R4, R0.reuse, c[0x0][0x3a0], RZ ;  /* 0x0000e80000040a25 */ /* 0x040fe400078e00ff */
[----:B------:R2:W-:Y:S02]  /*7560*/  STS [R243+0x6400], R46 ;  /* 0x0064002ef3007388 */ /* 0x0005e40000000800 */
[----:B------:R-:W-:Y:S01]  /*7570*/  @P0 IMAD R8, R0, c[0x0][0x3a4], R5 ;  /* 0x0000e90000080a24 */ /* 0x000fe200078e0205 */
[----:B------:R-:W-:Y:S01]  /*7580*/  @P0 MOV R2, R4 ;  /* 0x0000000400020202 */ /* 0x000fe20000000f00 */
[----:B------:R-:W1:Y:S04]  /*7590*/  S2R R118, SR_CTAID.Y ;  /* 0x0000000000767919 */ /* 0x000e680000002600 */
[----:B------:R2:W-:Y:S04]  /*75a0*/  STS [R241+0x4000], R52 ;  /* 0x00400034f1007388 */ /* 0x0005e80000000800 */
[----:B------:R2:W-:Y:S04]  /*75b0*/  STS [R241+0x4400], R54 ;  /* 0x00440036f1007388 */ /* 0x0005e80000000800 */
[----:B------:R2:W-:Y:S04]  /*75c0*/  STS [R242+0x4000], R64 ;  /* 0x00400040f2007388 */ /* 0x0005e80000000800 */
[----:B------:R2:W-:Y:S04]  /*75d0*/  STS [R242+0x4400], R66 ;  /* 0x00440042f2007388 */ /* 0x0005e80000000800 */
[----:B------:R2:W-:Y:S04]  /*75e0*/  STS [R241+0x6000], R56 ;  /* 0x00600038f1007388 */ /* 0x0005e80000000800 */
[----:B------:R2:W-:Y:S01]  /*75f0*/  STS [R241+0x6400], R58 ;  /* 0x0064003af1007388 */ /* 0x0005e20000000800 */
[----:B-1----:R-:W-:-:S03]  /*7600*/  SHF.R.S32.HI R6, RZ, 0x1f, R118 ;  /* 0x0000001fff067819 */ /* 0x002fc60000011476 */
[----:B------:R2:W-:Y:S04]  /*7610*/  STS [R242+0x6000], R60 ;  /* 0x0060003cf2007388 */ /* 0x0005e80000000800 */
[----:B------:R2:W-:Y:S01]  /*7620*/  STS [R242+0x6400], R62 ;  /* 0x0064003ef2007388 */ /* 0x0005e20000000800 */
        /* <DEDUP_REMOVED lines=11> */
.L_x_369:
        /* <DEDUP_REMOVED lines=15> */
.L_x_370:
        /* <DEDUP_REMOVED lines=8> */
[C---:B------:R-:W-:Y:S01]  /*7850*/  IMAD.WIDE.U32 R4, R216.reuse, c[0x0][0x3a0], R6 ;  /* 0x0000e800d8047a25 */ /* 0x040fe200078e0006 */
        /* <DEDUP_REMOVED lines=8> */
[----:B------:R1:W3:Y:S01]  /*78e0*/  LDS.128 R20, [R196+0x7000] ;  /* 0x00700000c4147984 */ /* 0x0002e20000000c00 */
[----:B------:R-:W-:-:S03]  /*78f0*/  IMAD.WIDE.U32 R4, R226, c[0x0][0x3b8], R4 ;  /* 0x0000ee00e2047a25 */ /* 0x000fc600078e0004 */
[----:B------:R1:W4:Y:S02]  /*7900*/  LDS.128 R24, [R196+0x8000] ;  /* 0x00800000c4187984 */ /* 0x0003240000000c00 */
[----:B------:R-:W-:Y:S02]  /*7910*/  IADD3 R2, R0, R5, RZ ;  /* 0x0000000500027210 */ /* 0x000fe40007ffe0ff */
[----:B------:R1:W2:Y:S04]  /*7920*/  LDS.128 R28, [R196+0x9000] ;  /* 0x00900000c41c7984 */ /* 0x0002a80000000c00 */
[----:B--2---:R1:W2:Y:S04]  /*7930*/  LDS.128 R36, [R196+0xa000] ;  /* 0x00a00000c4247984 */ /* 0x0042a80000000c00 */
        /* <DEDUP_REMOVED lines=14> */
.L_x_372:
[----:B------:R-:W-:Y:S05]  /*7a20*/  BSYNC B0 ;  /* 0x0000000000007941 */ /* 0x000fea0003800000 */
.L_x_371:
[----:B------:R-:W-:Y:S01]  /*7a30*/  IADD3 R0, R217, 0x20, RZ ;  /* 0x00000020d9007810 */ /* 0x000fe20007ffe0ff */
[----:B------:R-:W-:Y:S03]  /*7a40*/  BSSY B0, `(.L_x_373) ;  /* 0x000000e000007945 */ /* 0x000fe60003800000 */
[----:B------:R-:W-:-:S13]  /*7a50*/  ISETP.GE.OR P3, PT, R0, R16, P1 ;  /* 0x000000100000720c */ /* 0x000fda0000f66670 */
[----:B------:R-:W-:Y:S05]  /*7a60*/  @P3 BRA `(.L_x_374) ;  /* 0x000000b000003947 */ /* 0x000fea0003800000 */
[----:B------:R-:W-:Y:S02]  /*7a70*/  IADD3 R0, P0, R217, 0x20, RZ ;  /* 0x00000020d9007810 */ /* 0x000fe40007f1e0ff */
[----:B------:R-:W-:-:S03]  /*7a80*/  MOV R9, R2 ;  /* 0x0000000200097202 */ /* 0x000fc60000000f00 */
[----:B------:R-:W-:-:S04]  /*7a90*/  IMAD.X R8, RZ, RZ, R33, P0 ;  /* 0x000000ffff087224 */ /* 0x000fc800000e0621 */
[----:B----4-:R-:W-:Y:S02]  /*7aa0*/  IMAD R10, R8, c[0x0][0x3a0], RZ ;  /* 0x0000e800080a7a24 */ /* 0x010fe400078e02ff */
[----:B------:R-:W-:-:S04]  /*7ab0*/  IMAD.MOV.U32 R8, RZ, RZ, R4 ;  /* 0x000000ffff087224 */ /* 0x000fc800078e0004 */
[----:B------:R-:W-:-:S04]  /*7ac0*/  IMAD.WIDE.U32 R8, R0, c[0x0][0x3a0], R8 ;  /* 0x0000e80000087a25 */ /* 0x000fc800078e0008 */
[----:B------:R-:W-:Y:S01]  /*7ad0*/  IMAD R0, R0, c[0x0][0x3a4], R10 ;  /* 0x0000e90000007a24 */ /* 0x000fe200078e020a */
[----:B------:R-:W-:-:S04]  /*7ae0*/  LEA R10, P0, R8, c[0x0][0x340], 0x1 ;  /* 0x0000d000080a7a11 */ /* 0x000fc800078008ff */
[----:B------:R-:W-:-:S04]  /*7af0*/  IADD3 R0, R0, R9, RZ ;  /* 0x0000000900007210 */ /* 0x000fc80007ffe0ff */
[----:B------:R-:W-:-:S05]  /*7b00*/  LEA.HI.X R11, R8, c[0x0][0x344], R0, 0x1, P0 ;  /* 0x0000d100080b7a11 */ /* 0x000fca00000f0c00 */
[----:B---3--:R3:W-:Y:S02]  /*7b10*/  STG.E.128 [R10.64], R20 ;  /* 0x000000140a007986 */ /* 0x0087e4000c101d06 */
.L_x_374:
[----:B------:R-:W-:Y:S05]  /*7b20*/  BSYNC B0 ;  /* 0x0000000000007941 */ /* 0x000fea0003800000 */
.L_x_373:
[----:B------:R-:W-:Y:S01]  /*7b30*/  IADD3 R0, R217, 0x40, RZ ;  /* 0x00000040d9007810 */ /* 0x000fe20007ffe0ff */
[----:B------:R-:W-:Y:S03]  /*7b40*/  BSSY B0, `(.L_x_375) ;  /* 0x000000e000007945 */ /* 0x000fe60003800000 */
[----:B------:R-:W-:-:S13]  /*7b50*/  ISETP.GE.OR P2, PT, R0, R16, P1 ;  /* 0x000000100000720c */ /* 0x000fda0000f46670 */
[----:B------:R-:W-:Y:S05]  /*7b60*/  @P2 BRA `(.L_x_376) ;  /* 0x000000b000002947 */ /* 0x000fea0003800000 */
[----:B------:R-:W-:Y:S02]  /*7b70*/  IADD3 R0, P0, R217, 0x40, RZ ;  /* 0x00000040d9007810 */ /* 0x000fe40007f1e0ff */
[----:B------:R-:W-:-:S03]  /*7b80*/  MOV R9, R2 ;  /* 0x0000000200097202 */ /* 0x000fc60000000f00 */
[----:B------:R-:W-:-:S04]  /*7b90*/  IMAD.X R8, RZ, RZ, R33, P0 ;  /* 0x000000ffff087224 */ /* 0x000fc800000e0621 */
[----:B---34-:R-:W-:Y:S02]  /*7ba0*/  IMAD R10, R8, c[0x0][0x3a0], RZ ;  /* 0x0000e800080a7a24 */ /* 0x018fe400078e02ff */
[----:B------:R-:W-:-:S04]  /*7bb0*/  IMAD.MOV.U32 R8, RZ, RZ, R4 ;  /* 0x000000ffff087224 */ /* 0x000fc800078e0004 */
[----:B------:R-:W-:-:S04]  /*7bc0*/  IMAD.WIDE.U32 R8, R0, c[0x0][0x3a0], R8 ;  /* 0x0000e80000087a25 */ /* 0x000fc800078e0008 */
[----:B------:R-:W-:Y:S01]  /*7bd0*/  IMAD R0, R0, c[0x0][0x3a4], R10 ;  /* 0x0000e90000007a24 */ /* 0x000fe200078e020a */
[----:B------:R-:W-:-:S04]  /*7be0*/  LEA R10, P0, R8, c[0x0][0x340], 0x1 ;  /* 0x0000d000080a7a11 */ /* 0x000fc800078008ff */
[----:B------:R-:W-:-:S04]  /*7bf0*/  IADD3 R0, R0, R9, RZ ;  /* 0x0000000900007210 */ /* 0x000fc80007ffe0ff */
[----:B------:R-:W-:-:S05]  /*7c00*/  LEA.HI.X R11, R8, c[0x0][0x344], R0, 0x1, P0 ;  /* 0x0000d100080b7a11 */ /* 0x000fca00000f0c00 */
[----:B------:R3:W-:Y:S02]  /*7c10*/  STG.E.128 [R10.64], R24 ;  /* 0x000000180a007986 */ /* 0x0007e4000c101d06 */
.L_x_376:
[----:B------:R-:W-:Y:S05]  /*7c20*/  BSYNC B0 ;  /* 0x0000000000007941 */ /* 0x000fea0003800000 */
.L_x_375:
[----:B------:R-:W-:Y:S01]  /*7c30*/  IADD3 R0, R217, 0x60, RZ ;  /* 0x00000060d9007810 */ /* 0x000fe20007ffe0ff */
[----:B------:R-:W-:Y:S03]  /*7c40*/  BSSY B0, `(.L_x_377) ;  /* 0x000000d000007945 */ /* 0x000fe60003800000 */
[----:B------:R-:W-:-:S13]  /*7c50*/  ISETP.GE.OR P1, PT, R0, R16, P1 ;  /* 0x000000100000720c */ /* 0x000fda0000f26670 */
[----:B------:R-:W-:Y:S05]  /*7c60*/  @P1 BRA `(.L_x_378) ;  /* 0x000000a000001947 */ /* 0x000fea0003800000 */
[----:B------:R-:W-:-:S04]  /*7c70*/  IADD3 R0, P0, R217, 0x60, RZ ;  /* 0x00000060d9007810 */ /* 0x000fc80007f1e0ff */
[----:B------:R-:W-:-:S05]  /*7c80*/  IADD3.X R5, RZ, R33, RZ, P0, !PT ;  /* 0x00000021ff057210 */ /* 0x000fca00007fe4ff */
[----:B---34-:R-:W-:Y:S01]  /*7c90*/  IMAD R10, R5, c[0x0][0x3a0], RZ ;  /* 0x0000e800050a7a24 */ /* 0x018fe200078e02ff */
[----:B------:R-:W-:-:S05]  /*7ca0*/  MOV R5, R2 ;  /* 0x0000000200057202 */ /* 0x000fca0000000f00 */
[----:B------:R-:W-:-:S04]  /*7cb0*/  IMAD.WIDE.U32 R8, R0, c[0x0][0x3a0], R4 ;  /* 0x0000e80000087a25 */ /* 0x000fc800078e0004 */
[----:B------:R-:W-:Y:S01]  /*7cc0*/  IMAD R0, R0, c[0x0][0x3a4], R10 ;  /* 0x0000e90000007a24 */ /* 0x000fe200078e020a */
[----:B------:R-:W-:-:S04]  /*7cd0*/  LEA R4, P0, R8, c[0x0][0x340], 0x1 ;  /* 0x0000d00008047a11 */ /* 0x000fc800078008ff */
[----:B------:R-:W-:-:S04]  /*7ce0*/  IADD3 R0, R0, R9, RZ ;  /* 0x0000000900007210 */ /* 0x000fc80007ffe0ff */
[----:B------:R-:W-:-:S05]  /*7cf0*/  LEA.HI.X R5, R8, c[0x0][0x344], R0, 0x1, P0 ;  /* 0x0000d10008057a11 */ /* 0x000fca00000f0c00 */
[----:B------:R3:W-:Y:S02]  /*7d00*/  STG.E.128 [R4.64], R28 ;  /* 0x0000001c04007986 */ /* 0x0007e4000c101d06 */
.L_x_378:
[----:B------:R-:W-:Y:S05]  /*7d10*/  BSYNC B0 ;  /* 0x0000000000007941 */ /* 0x000fea0003800000 */
.L_x_377:
[----:B------:R-:W-:Y:S01]  /*7d20*/  IMAD.WIDE.U32 R6, R216, c[0x0][0x3a8], R6 ;  /* 0x0000ea00d8067a25 */ /* 0x000fe200078e0006 */
[----:B------:R-:W-:Y:S03]  /*7d30*/  BSSY B0, `(.L_x_379) ;  /* 0x0000013000007945 */ /* 0x000fe60003800000 */
[----:B------:R-:W-:Y:S01]  /*7d40*/  IMAD R0, R17, c[0x0][0x3a8], RZ ;  /* 0x0000ea0011007a24 */ /* 0x000fe200078e02ff */
[----:B---3--:R-:W-:-:S03]  /*7d50*/  IADD3 R4, P0, R19, R6, RZ ;  /* 0x0000000613047210 */ /* 0x008fc60007f1e0ff */
[----:B------:R-:W-:Y:S02]  /*7d60*/  IMAD R2, R216, c[0x0][0x3ac], R0 ;  /* 0x0000eb00d8027a24 */ /* 0x000fe400078e0200 */
[----:B------:R-:W-:-:S03]  /*7d70*/  IMAD R0, R18, c[0x0][0x3c0], RZ ;  /* 0x0000f00012007a24 */ /* 0x000fc600078e02ff */
[----:B------:R-:W-:Y:S01]  /*7d80*/  IADD3.X R5, R32, R7, R2, P0, !PT ;  /* 0x0000000720057210 */ /* 0x000fe200007fe402 */
[----:B------:R-:W-:-:S04]  /*7d90*/  IMAD R0, R226, c[0x0][0x3c4], R0 ;  /* 0x0000f100e2007a24 */ /* 0x000fc800078e0200 */
[----:B------:R-:W-:-:S05]  /*7da0*/  IMAD.WIDE.U32 R4, R226, c[0x0][0x3c0], R4 ;  /* 0x0000f000e2047a25 */ /* 0x000fca00078e0004 */
[----:B----4-:R-:W-:Y:S01]  /*7db0*/  IADD3 R10, R0, R5, RZ ;  /* 0x00000005000a7210 */ /* 0x010fe20007ffe0ff */
        /* <DEDUP_REMOVED lines=9> */
[----:B--2---:R2:W-:Y:S04]  /*7e50*/  STG.E.128 [R8.64], R36 ;  /* 0x0000002408007986 */ /* 0x0045e8000c101d06 */
.L_x_380:
[----:B------:R-:W-:Y:S05]  /*7e60*/  BSYNC B0 ;  /* 0x0000000000007941 */ /* 0x000fea0003800000 */
.L_x_379:
        /* <DEDUP_REMOVED lines=12> */
[----:B-1----:R1:W-:Y:S02]  /*7f30*/  STG.E.128 [R8.64], R40 ;  /* 0x0000002808007986 */ /* 0x0023e4000c101d06 */
.L_x_382:
[----:B------:R-:W-:Y:S05]  /*7f40*/  BSYNC B0 ;  /* 0x0000000000007941 */ /* 0x000fea0003800000 */
.L_x_381:
        /* <DEDUP_REMOVED lines=8> */
[----:B-12---:R-:W-:-:S03]  /*7fd0*/  LEA R8, P0, R6, c[0x0][0x348], 0x1 ;  /* 0x0000d20006087a11 */ /* 0x006fc600078008ff */
[----:B------:R-:W-:-:S05]  /*7fe0*/  IMAD R0, R0, c[0x0][0x3ac], R2 ;  /* 0x0000eb0000007a24 */ /* 0x000fca00078e0202 */
[----:B------:R-:W-:-:S04]  /*7ff0*/  IADD3 R0, R0, R7, RZ ;  /* 0x0000000700007210 */ /* 0x000fc80007ffe0ff */
[----:B------:R-:W-:-:S05]  /*8000*/  LEA.HI.X R9, R6, c[0x0][0x34c], R0, 0x1, P0 ;  /* 0x0000d30006097a11 */ /* 0x000fca00000f0c00 */
[----:B------:R1:W-:Y:S02]  /*8010*/  STG.E.128 [R8.64], R44 ;  /* 0x0000002c08007986 */ /* 0x0003e4000c101d06 */
.L_x_384:
[----:B------:R-:W-:Y:S05]  /*8020*/  BSYNC B0 ;  /* 0x0000000000007941 */ /* 0x000fea0003800000 */
.L_x_383:
        /* <DEDUP_REMOVED lines=10> */
[----:B-1----:R1:W-:Y:S02]  /*80d0*/  STG.E.128 [R4.64], R48 ;  /* 0x0000003004007986 */ /* 0x0023e4000c101d06 */
.L_x_339:
[----:B------:R-:W-:Y:S05]  /*80e0*/  BSYNC B1 ;  /* 0x0000000000017941 */ /* 0x000fea0003800000 */
.L_x_317:
        /* <DEDUP_REMOVED lines=9> */
.L_x_385:
[----:B------:R-:W-:Y:S05]  /*8180*/  EXIT ;  /* 0x000000000000794d */ /* 0x000fea0003800000 */
.L_x_387:
        /* <DEDUP_REMOVED lines=15> */
.L_x_2457:


//--------------------- .text._ZN5flash44flash_bwd_dq_dk_dv_loop_seqk_parallel_kernelI23Flash_bwd_kernel_traitsILi64ELi128ELi128ELi8ELi4ELi4ELi4ELb0ELb0EN7cutlass6half_tE19Flash_kernel_traitsILi64ELi128ELi128ELi8ES3_EELb0ELb0ELb0ELb0ELb0ELb1ELb0EEEvNS_16Flash_bwd_paramsE --------------------------
	.section	.text._ZN5flash44flash_bwd_dq_dk_dv_loop_seqk_parallel_kernelI23Flash_bwd_kernel_traitsILi64ELi128ELi128ELi8ELi4ELi4ELi4ELb0ELb0EN7cutlass6half_tE19Flash_kernel_traitsILi64ELi128ELi128ELi8ES3_EELb0ELb0ELb0ELb0ELb0ELb1ELb0EEEvNS_16Flash_bwd_paramsE,"ax",@progbits
	.sectioninfo	@"SHI_REGISTERS=255"
	.align	128
        .global         _ZN5flash44flash_bwd_dq_dk_dv_loop_seqk_parallel_kernelI23Flash_bwd_kernel_traitsILi64ELi128ELi128ELi8ELi4ELi4ELi4ELb0ELb0EN7cutlass6half_tE19Flash_kernel_traitsILi64ELi128ELi128ELi8ES3_EELb0ELb0ELb0ELb0ELb0ELb1ELb0EEEvNS_16Flash_bwd_paramsE
        .type           _ZN5flash44flash_bwd_dq_dk_dv_loop_seqk_parallel_kernelI23Flash_bwd_kernel_traitsILi64ELi128ELi128ELi8ELi4ELi4ELi4ELb0ELb0EN7cutlass6half_tE19Flash_kernel_traitsILi64ELi128ELi128ELi8ES3_EELb0ELb0ELb0ELb0ELb0ELb1ELb0EEEvNS_16Flash_bwd_paramsE,@function
        .size           _ZN5flash44flash_bwd_dq_dk_dv_loop_seqk_parallel_kernelI23Flash_bwd_kernel_traitsILi64ELi128ELi128ELi8ELi4ELi4ELi4ELb0ELb0EN7cutlass6half_tE19Flash_kernel_traitsILi64ELi128ELi128ELi8ES3_EELb0ELb0ELb0ELb0ELb0ELb1ELb0EEEvNS_16Flash_bwd_paramsE,(.L_x_2458 - _ZN5flash44flash_bwd_dq_dk_dv_loop_seqk_parallel_kernelI23Flash_bwd_kernel_traitsILi64ELi128ELi128ELi8ELi4ELi4ELi4ELb0ELb0EN7cutlass6half_tE19Flash_kernel_traitsILi64ELi128ELi128ELi8ES3_EELb0ELb0ELb0ELb0ELb0ELb1ELb0EEEvNS_16Flash_bwd_paramsE)
        .other          _ZN5flash44flash_bwd_dq_dk_dv_loop_seqk_parallel_kernelI23Flash_bwd_kernel_traitsILi64ELi128ELi128ELi8ELi4ELi4ELi4ELb0ELb0EN7cutlass6half_tE19Flash_kernel_traitsILi64ELi128ELi128ELi8ES3_EELb0ELb0ELb0ELb0ELb0ELb1ELb0EEEvNS_16Flash_bwd_paramsE,@"STO_CUDA_ENTRY STV_DEFAULT"
_ZN5flash44flash_bwd_dq_dk_dv_loop_seqk_parallel_kernelI23Flash_bwd_kernel_traitsILi64ELi128ELi128ELi8ELi4ELi4ELi4ELb0ELb0EN7cutlass6half_tE19Flash_kernel_traitsILi64ELi128ELi128ELi8ES3_EELb0ELb0ELb0ELb0ELb0ELb1ELb0EEEvNS_16Flash_bwd_paramsE:
.text._ZN5flash44flash_bwd_dq_dk_dv_loop_seqk_parallel_kernelI23Flash_bwd_kernel_traitsILi64ELi128ELi128ELi8ELi4ELi4ELi4ELb0ELb0EN7cutlass6half_tE19Flash_kernel_traitsILi64ELi128ELi128ELi8ES3_EELb0ELb0ELb0ELb0ELb0ELb1ELb0EEEvNS_16Flash_bwd_paramsE:
[----:B------:R-:W-:Y:S02]  /*0000*/  MOV R1, c[0x0][0x28] ;  /* 0x00000a0000017a02 */ /* 0x000fe40000000f00 */
[----:B------:R-:W1:Y:S01]  /*0010*/  S2UR UR20, SR_CTAID.X ;  /* 0x00000000001479c3 */ /* 0x000e620000002500 */
[----:B------:R-:W-:Y:S01]  /*0020*/  ULDC UR4, c[0x0][0x218] ;  /* 0x0000860000047ab9 */ /* 0x000fe20000000800 */
[----:B------:R-:W-:Y:S01]  /*0030*/  IADD3 R1, R1, -0x60, RZ ;  /* 0xffffffa001017810 */ /* 0x000fe20007ffe0ff */
        /* <DEDUP_REMOVED lines=8> */
[----:B------:R-:W2:Y:S01]  /*00c0*/  S2UR UR37, SR_CTAID.Z ;  /* 0x00000000002579c3 */ /* 0x000ea20000002700 */
[----:B------:R-:W-:Y:S01]  /*00d0*/  ULDC UR14, c[0x0][0x224] ;  /* 0x00008900000e7ab9 */ /* 0x000fe20000000800 */
[----:B------:R-:W-:Y:S01]  /*00e0*/  IMAD.MOV.U32 R197, RZ, RZ, 0x20 ;  /* 0x00000020ffc57424 */ /* 0x000fe200078e00ff */
[----:B------:R-:W-:Y:S01]  /*00f0*/  ULDC.U8 UR9, c[0x0][0x328] ;  /* 0x0000ca0000097ab9 */ /* 0x000fe20000000000 */
[----:B------:R-:W-:Y:S01]  /*0100*/  IMAD.MOV.U32 R195, RZ, RZ, -0x10 ;  /* 0xfffffff0ffc37424 */ /* 0x000fe200078e00ff */
[----:B------:R-:W-:Y:S02]  /*0110*/  UISETP.NE.AND UP2, UPT, UR9, URZ, UPT ;  /* 0x0000003f0900728c */ /* 0x000fe4000bf45270 */
[----:B------:R-:W-:Y:S01]  /*0120*/  UMOV UR8, 0x80 ;  /* 0x0000008000087882 */ /* 0x000fe20000000000 */
[----:B------:R-:W3:Y:S01]  /*0130*/  S2UR UR32, SR_CTAID.Y ;  /* 0x00000000002079c3 */ /* 0x000ee20000002600 */
[----:B------:R-:W-:-:S02]  /*0140*/  ULDC UR4, c[0x0][0x210] ;  /* 0x0000840000047ab9 */ /* 0x000fc40000000800 */
[----:B------:R-:W-:Y:S02]  /*0150*/  ULDC UR58, c[0x0][0x234] ;  /* 0x00008d00003a7ab9 */ /* 0x000fe40000000800 */
[----:B------:R-:W-:Y:S02]  /*0160*/  UIMAD UR58, UR8, UR4, UR58 ;  /* 0x00000004083a72a4 */ /* 0x000fe4000f8e023a */
[----:B------:R-:W-:Y:S02]  /*0170*/  ULDC UR49, c[0x0][0x22c] ;  /* 0x00008b0000317ab9 */ /* 0x000fe40000000800 */
[----:B------:R-:W-:Y:S02]  /*0180*/  ULDC UR38, c[0x0][0x1c0] ;  /* 0x0000700000267ab9 */ /* 0x000fe40000000800 */
[----:B------:R-:W-:Y:S02]  /*0190*/  ULDC UR12, c[0x0][0x1c0] ;  /* 0x00007000000c7ab9 */ /* 0x000fe40000000800 */
[----:B------:R-:W-:Y:S01]  /*01a0*/  UIMAD.WIDE UR38, UR49, UR38, URZ ;  /* 0x00000026312672a5 */ /* 0x000fe2000f8e023f */
[----:B-1----:R-:W-:Y:S01]  /*01b0*/  SHF.R.S32.HI R11, RZ, 0x1f, R13 ;  /* 0x0000001fff0b7819 */ /* 0x002fe2000001140d */
[----:B--2---:R-:W-:-:S02]  /*01c0*/  USHF.R.S32.HI UR5, URZ, 0x1f, UR37 ;  /* 0x0000001f3f057899 */ /* 0x004fc40008011425 */
[----:B------:R-:W-:Y:S01]  /*01d0*/  USHF.R.S32.HI UR8, URZ, 0x1f, UR37 ;  /* 0x0000001f3f087899 */ /* 0x000fe20008011425 */
[CC--:B------:R-:W-:Y:S01]  /*01e0*/  LEA.HI R10, R11.reuse, R13.reuse, RZ, 0x4 ;  /* 0x0000000d0b0a7211 */ /* 0x0c0fe200078f20ff */
[----:B------:R-:W-:Y:S01]  /*01f0*/  UIMAD UR50, UR37, UR49, URZ ;  /* 0x00000031253272a4 */ /* 0x000fe2000f8e023f */
[CC--:B------:R-:W-:Y:S01]  /*0200*/  LEA.HI R4, R11.reuse, R13.reuse, RZ, 0x5 ;  /* 0x0000000d0b047211 */ /* 0x0c0fe200078f28ff */
[----:B------:R-:W-:Y:S01]  /*0210*/  UIMAD UR49, UR49, UR12, URZ ;  /* 0x0000000c313172a4 */ /* 0x000fe2000f8e023f */
[----:B------:R-:W-:Y:S01]  /*0220*/  SHF.R.S32.HI R2, RZ, 0x4, R10 ;  /* 0x00000004ff027819 */ /* 0x000fe2000001140a */
[----:B---3--:R-:W-:Y:S01]  /*0230*/  UIMAD.WIDE.U32 UR46, UR32, UR14, URZ ;  /* 0x0000000e202e72a5 */ /* 0x008fe2000f8e003f */
[CC--:B------:R-:W-:Y:S01]  /*0240*/  LEA.HI R15, R11.reuse, R13.reuse, RZ, 0x2 ;  /* 0x0000000d0b0f7211 */ /* 0x0c0fe200078f10ff */
[----:B------:R-:W-:Y:S01]  /*0250*/  USHF.R.S32.HI UR9, URZ, 0x1f, UR32 ;  /* 0x0000001f3f097899 */ /* 0x000fe20008011420 */
[----:B------:R-:W-:Y:S01]  /*0260*/  LEA.HI R0, R10, R2, RZ, 0x1 ;  /* 0x000000020a007211 */ /* 0x000fe200078f08ff */
[----:B------:R-:W-:Y:S01]  /*0270*/  ULDC UR13, c[0x0][0x1c0] ;  /* 0x00007000000d7ab9 */ /* 0x000fe20000000800 */
[----:B------:R-:W-:Y:S01]  /*0280*/  SHF.R.S32.HI R6, RZ, 0x5, R4 ;  /* 0x00000005ff067819 */ /* 0x000fe20000011404 */
[----:B------:R-:W-:Y:S01]  /*0290*/  ULDC UR11, c[0x0][0x1c0] ;  /* 0x00007000000b7ab9 */ /* 0x000fe20000000800 */
[----:B------:R-:W-:Y:S01]  /*02a0*/  LOP3.LUT R0, R0, 0xfffffffe, RZ, 0xc0, !PT ;  /* 0xfffffffe00007812 */ /* 0x000fe200078ec0ff */
[----:B------:R-:W-:Y:S01]  /*02b0*/  UIMAD UR4, UR32, UR11, UR37 ;  /* 0x0000000b200472a4 */ /* 0x000fe2000f8e0225 */
[--C-:B------:R-:W-:Y:S01]  /*02c0*/  SHF.R.S32.HI R5, RZ, 0x2, R15.reuse ;  /* 0x00000002ff057819 */ /* 0x100fe2000001140f */
[----:B------:R-:W-:Y:S01]  /*02d0*/  USHF.L.U32 UR48, UR49, 0x7, URZ ;  /* 0x0000000731307899 */ /* 0x000fe2000800063f */
[----:B------:R-:W-:Y:S01]  /*02e0*/  SHF.R.S32.HI R3, RZ, 0x1f, R15 ;  /* 0x0000001fff037819 */ /* 0x000fe2000001140f */
[----:B------:R-:W-:Y:S01]  /*02f0*/  IMAD.IADD R188, R2, 0x1, -R0 ;  /* 0x0000000102bc7824 */ /* 0x000fe200078e0a00 */
[----:B------:R-:W-:Y:S01]  /*0300*/  SHF.R.S32.HI R0, RZ, 0x1f, R4 ;  /* 0x0000001fff007819 */ /* 0x000fe20000011404 */
[----:B------:R-:W-:Y:S01]  /*0310*/  ULDC UR52, c[0x0][0x214] ;  /* 0x0000850000347ab9 */ /* 0x000fe20000000800 */
[----:B------:R-:W-:Y:S01]  /*0320*/  LEA.HI R14, R11, R13, RZ, 0x3 ;  /* 0x0000000d0b0e7211 */ /* 0x000fe200078f18ff */
[----:B------:R-:W-:Y:S01]  /*0330*/  ULDC UR59, c[0x0][0x1c8] ;  /* 0x00007200003b7ab9 */ /* 0x000fe20000000800 */
[----:B------:R-:W-:Y:S01]  /*0340*/  LEA.HI R2, R0, R6, RZ, 0x2 ;  /* 0x0000000600027211 */ /* 0x000fe200078f10ff */
[----:B------:R-:W-:Y:S01]  /*0350*/  ULDC.U8 UR10, c[0x0][0x3d0] ;  /* 0x0000f400000a7ab9 */ /* 0x000fe20000000000 */
[----:B------:R-:W-:Y:S01]  /*0360*/  LEA.HI R0, R3, R5, RZ, 0x3 ;  /* 0x0000000503007211 */ /* 0x000fe200078f18ff */
[----:B------:R-:W-:Y:S01]  /*0370*/  ULDC UR53, c[0x0][0x224] ;  /* 0x0000890000357ab9 */ /* 0x000fe20000000800 */
[----:B------:R-:W-:Y:S01]  /*0380*/  LOP3.LUT R2, R2, 0xfffffffc, RZ, 0xc0, !PT ;  /* 0xfffffffc02027812 */ /* 0x000fe200078ec0ff */
[----:B------:R-:W-:Y:S01]  /*0390*/  @UP2 UIMAD UR57, UR32, UR52, URZ ;  /* 0x00000034203922a4 */ /* 0x000fe2000f8e023f */
[----:B------:R-:W-:Y:S01]  /*03a0*/  LOP3.LUT R0, R0, 0xfffffff8, RZ, 0xc0, !PT ;  /* 0xfffffff800007812 */ /* 0x000fe200078ec0ff */
[----:B------:R-:W-:Y:S01]  /*03b0*/  ULDC.64 UR6, c[0x0][0x118] ;  /* 0x0000460000067ab9 */ /* 0x000fe20000000a00 */
[----:B------:R-:W-:Y:S01]  /*03c0*/  LOP3.LUT R3, R14, 0xfffffff8, RZ, 0xc0, !PT ;  /* 0xfffffff80e037812 */ /* 0x000fe200078ec0ff */
[----:B------:R-:W-:Y:S01]  /*03d0*/  IMAD.IADD R9, R6, 0x1, -R2 ;  /* 0x0000000106097824 */ /* 0x000fe200078e0a02 */
[----:B------:R-:W-:Y:S01]  /*03e0*/  SHF.R.S32.HI R2, RZ, 0x3, R14 ;  /* 0x00000003ff027819 */ /* 0x000fe2000001140e */
[----:B------:R-:W-:Y:S01]  /*03f0*/  IMAD.IADD R7, R5, 0x1, -R0 ;  /* 0x0000000105077824 */ /* 0x000fe200078e0a00 */
[----:B------:R-:W-:Y:S01]  /*0400*/  LOP3.LUT R0, R4, 0xffffffe0, RZ, 0xc0, !PT ;  /* 0xffffffe004007812 */ /* 0x000fe200078ec0ff */
[----:B------:R-:W-:Y:S01]  /*0410*/  IMAD.IADD R3, R13, 0x1, -R3 ;  /* 0x000000010d037824 */ /* 0x000fe200078e0a03 */
[-C--:B------:R-:W-:Y:S01]  /*0420*/  LEA.HI R6, R11, R13.reuse, RZ, 0x7 ;  /* 0x0000000d0b067211 */ /* 0x080fe200078f38ff */
[----:B------:R-:W-:Y:S01]  /*0430*/  IMAD.SHL.U32 R2, R2, 0x40, RZ ;  /* 0x0000004002027824 */ /* 0x000fe200078e00ff */
[----:B------:R-:W-:Y:S01]  /*0440*/  UMOV UR41, 0xffffc000 ;  /* 0xffffc00000297882 */ /* 0x000fe20000000000 */
[----:B------:R-:W-:Y:S01]  /*0450*/  IMAD.IADD R0, R13, 0x1, -R0 ;  /* 0x000000010d007824 */ /* 0x000fe200078e0a00 */
[----:B------:R-:W-:Y:S01]  /*0460*/  SHF.R.S32.HI R6, RZ, 0x7, R6 ;  /* 0x00000007ff067819 */ /* 0x000fe20000011406 */
[C---:B------:R-:W-:Y:S01]  /*0470*/  IMAD.SHL.U32 R5, R3.reuse, 0x8, RZ ;  /* 0x0000000803057824 */ /* 0x040fe200078e00ff */
[----:B------:R-:W-:Y:S01]  /*0480*/  LOP3.LUT R2, R2, 0x1c0, RZ, 0xc0, !PT ;  /* 0x000001c002027812 */ /* 0x000fe200078ec0ff */
[----:B------:R-:W-:Y:S01]  /*0490*/  ULOP3.LUT UR59, UR37, UR59, URZ, 0x3c, !UPT ;  /* 0x0000003b253b7292 */ /* 0x000fe2000f8e3c3f */
[----:B------:R-:W-:Y:S01]  /*04a0*/  SHF.R.S32.HI R4, RZ, 0x1f, R0 ;  /* 0x0000001fff047819 */ /* 0x000fe20000011400 */
[----:B------:R-:W-:Y:S01]  /*04b0*/  UISETP.NE.AND UP3, UPT, UR10, URZ, UPT ;  /* 0x0000003f0a00728c */ /* 0x000fe2000bf65270 */
[----:B------:R-:W-:Y:S01]  /*04c0*/  LOP3.LUT R5, R2, 0x38, R5, 0xf8, !PT ;  /* 0x0000003802057812 */ /* 0x000fe200078ef805 */
[----:B------:R-:W-:Y:S01]  /*04d0*/  USHF.R.S32.HI UR61, URZ, 0x1f, UR32 ;  /* 0x0000001f3f3d7899 */ /* 0x000fe20008011420 */
[----:B------:R-:W-:Y:S01]  /*04e0*/  LEA.HI R8, R4, R0, RZ, 0x2 ;  /* 0x0000000004087211 */ /* 0x000fe200078f10ff */
[----:B------:R-:W-:Y:S01]  /*04f0*/  USHF.R.S32.HI UR60, URZ, 0x1f, UR37 ;  /* 0x0000001f3f3c7899 */ /* 0x000fe20008011425 */
[----:B------:R-:W-:Y:S01]  /*0500*/  LOP3.LUT R0, R10, 0xfffffff0, RZ, 0xc0, !PT ;  /* 0xfffffff00a007812 */ /* 0x000fe200078ec0ff */
[----:B------:R-:W-:Y:S01]  /*0510*/  UIMAD.WIDE.U32 UR42, UR38, UR46, URZ ;  /* 0x0000002e262a72a5 */ /* 0x000fe2000f8e003f */
[----:B------:R-:W-:Y:S01]  /*0520*/  SHF.R.U32.HI R4, RZ, 0x3, R2 ;  /* 0x00000003ff047819 */ /* 0x000fe20000011602 */
[----:B------:R-:W-:Y:S01]  /*0530*/  UIMAD UR54, UR39, UR46, URZ ;  /* 0x0000002e273672a4 */ /* 0x000fe2000f8e023f */
[----:B------:R-:W-:Y:S01]  /*0540*/  LOP3.LUT P4, RZ, R3, 0x2, RZ, 0xc0, !PT ;  /* 0x0000000203ff7812 */ /* 0x000fe2000788c0ff */
[----:B------:R-:W-:Y:S01]  /*0550*/  IMAD.IADD R0, R13, 0x1, -R0 ;  /* 0x000000010d007824 */ /* 0x000fe200078e0a00 */
[----:B------:R-:W-:Y:S01]  /*0560*/  LOP3.LUT R4, R5, R4, RZ, 0x3c, !PT ;  /* 0x0000000405047212 */ /* 0x000fe200078e3cff */
[----:B------:R-:W-:Y:S01]  /*0570*/  USHF.R.S32.HI UR56, URZ, 0x1f, UR50 ;  /* 0x0000001f3f387899 */ /* 0x000fe20008011432 */
[----:B------:R-:W-:Y:S01]  /*0580*/  LEA.HI R5, R11, R13, RZ, 0x6 ;  /* 0x0000000d0b057211 */ /* 0x000fe200078f30ff */
[----:B------:R-:W-:Y:S01]  /*0590*/  UIMAD UR53, UR4, UR53, URZ ;  /* 0x00000035043572a4 */ /* 0x000fe2000f8e023f */
[----:B------:R-:W-:Y:S01]  /*05a0*/  SHF.R.S32.HI R2, RZ, 0x1f, R0 ;  /* 0x0000001fff027819 */ /* 0x000fe20000011400 */
[----:B------:R-:W-:Y:S01]  /*05b0*/  USHF.R.S32.HI UR51, URZ, 0x1f, UR48 ;  /* 0x0000001f3f337899 */ /* 0x000fe20008011430 */
[----:B------:R-:W-:Y:S01]  /*05c0*/  LOP3.LUT P3, RZ, R3, 0x4, RZ, 0xc0, !PT ;  /* 0x0000000403ff7812 */ /* 0x000fe2000786c0ff */
[----:B------:R-:W-:Y:S01]  /*05d0*/  IMAD.SHL.U32 R5, R5, 0x8, RZ ;  /* 0x0000000805057824 */ /* 0x000fe200078e00ff */
[----:B------:R-:W-:Y:S01]  /*05e0*/  LEA.HI R10, R2, R0, RZ, 0x3 ;  /* 0x00000000020a7211 */ /* 0x000fe200078f18ff */
[----:B------:R-:W-:Y:S01]  /*05f0*/  ULDC.64 UR44, c[0x0][0x118] ;  /* 0x00004600002c7ab9 */ /* 0x000fe20000000a00 */
[----:B------:R-:W-:-:S02]  /*0600*/  SEL R180, R197, 0xffffffe0, !P4 ;  /* 0xffffffe0c5b47807 */ /* 0x000fc40006000000 */
[----:B------:R-:W-:-:S05]  /*0610*/  LOP3.LUT R2, R10, 0xfffffff8, RZ, 0xc0, !PT ;  /* 0xfffffff80a027812 */ /* 0x000fca00078ec0ff */
[----:B------:R-:W-:Y:S01]  /*0620*/  IMAD.IADD R12, R0, 0x1, -R2 ;  /* 0x00000001000c7824 */ /* 0x000fe200078e0a02 */
[----:B------:R-:W-:Y:S01]  /*0630*/  LOP3.LUT R0, R4, 0xfffffe00, R5, 0xf8, !PT ;  /* 0xfffffe0004007812 */ /* 0x000fe200078ef805 */
[----:B------:R-:W-:Y:S02]  /*0640*/  IMAD.SHL.U32 R2, R3, 0x40, RZ ;  /* 0x0000004003027824 */ /* 0x000fe400078e00ff */
[----:B------:R-:W-:Y:S01]  /*0650*/  IMAD.U32 R4, RZ, RZ, UR5 ;  /* 0x00000005ff047e24 */ /* 0x000fe2000f8e00ff */
[----:B------:R-:W-:Y:S01]  /*0660*/  USHF.R.S32.HI UR5, URZ, 0x1f, UR14 ;  /* 0x0000001f3f057899 */ /* 0x000fe2000801140e */
[----:B------:R1:W-:Y:S01]  /*0670*/  STL [R1+0x18], R0 ;  /* 0x0000180001007387 */ /* 0x0003e20000100800 */
[----:B------:R-:W-:Y:S01]  /*0680*/  IMAD.SHL.U32 R5, R188, 0x200, RZ ;  /* 0x00000200bc057824 */ /* 0x000fe200078e00ff */
[----:B------:R-:W-:Y:S02]  /*0690*/  USHF.L.U32 UR14, UR32, 0x7, URZ ;  /* 0x00000007200e7899 */ /* 0x000fe4000800063f */
[----:B------:R-:W-:-:S02]  /*06a0*/  UIMAD UR55, UR5, UR32, URZ ;  /* 0x00000020053772a4 */ /* 0x000fc4000f8e023f */
[----:B------:R-:W-:-:S04]  /*06b0*/  @!UP2 UIMAD UR5, UR32, UR13, UR37 ;  /* 0x0000000d2005a2a4 */ /* 0x000fc8000f8e0225 */
[----:B------:R-:W-:Y:S01]  /*06c0*/  @!UP2 UIMAD UR52, UR5, UR52, URZ ;  /* 0x000000340534a2a4 */ /* 0x000fe2000f8e023f */
[----:B-1----:R-:W-:-:S04]  /*06d0*/  LOP3.LUT R0, R7, 0x1, RZ, 0xc0, !PT ;  /* 0x0000000107007812 */ /* 0x002fc800078ec0ff */
[----:B------:R-:W-:Y:S02]  /*06e0*/  ISETP.NE.U32.AND P0, PT, R0, 0x1, PT ;  /* 0x000000010000780c */ /* 0x000fe40003f05070 */
[----:B------:R-:W-:Y:S01]  /*06f0*/  LOP3.LUT R0, R2, 0x1c0, RZ, 0xc0, !PT ;  /* 0x000001c002007812 */ /* 0x000fe200078ec0ff */
[----:B------:R-:W-:Y:S01]  /*0700*/  IMAD.SHL.U32 R2, R9, 0x10, RZ ;  /* 0x0000001009027824 */ /* 0x000fe200078e00ff */
[----:B------:R-:W-:Y:S02]  /*0710*/  R2P PR, R7, 0x6 ;  /* 0x0000000607007804 */ /* 0x000fe40000000000 */
[C---:B------:R-:W-:Y:S02]  /*0720*/  LOP3.LUT R178, R0.reuse, 0x8, R14, 0xf8, !PT ;  /* 0x0000000800b27812 */ /* 0x040fe400078ef80e */
[----:B------:R-:W-:Y:S02]  /*0730*/  SHF.R.U32.HI R4, RZ, 0x3, R0 ;  /* 0x00000003ff047819 */ /* 0x000fe40000011600 */
[----:B------:R-:W-:Y:S01]  /*0740*/  LOP3.LUT R3, R0, 0x30, R2, 0xf8, !PT ;  /* 0x0000003000037812 */ /* 0x000fe200078ef802 */
[----:B------:R-:W-:Y:S01]  /*0750*/  IMAD R0, R6, 0x1000, R5 ;  /* 0x0000100006007824 */ /* 0x000fe200078e0205 */
[----:B------:R-:W-:-:S02]  /*0760*/  LOP3.LUT R178, R178, R4, RZ, 0x3c, !PT ;  /* 0x00000004b2b27212 */ /* 0x000fc400078e3cff */
[----:B------:R-:W-:Y:S02]  /*0770*/  LOP3.LUT R3, R3, 0x8, R14, 0xf8, !PT ;  /* 0x0000000803037812 */ /* 0x000fe400078ef80e */
[----:B------:R-:W-:Y:S01]  /*0780*/  LEA.HI.SX32 R16, R8, R2, 0x1e ;  /* 0x0000000208107211 */ /* 0x000fe200078ff2ff */
[----:B------:R-:W-:Y:S01]  /*0790*/  IMAD.IADD R178, R0, 0x1, R178 ;  /* 0x0000000100b27824 */ /* 0x000fe200078e02b2 */
[----:B------:R-:W-:Y:S01]  /*07a0*/  LOP3.LUT R0, R15, 0x7ffffffc, RZ, 0xc0, !PT ;  /* 0x7ffffffc0f007812 */ /* 0x000fe200078ec0ff */
[----:B------:R-:W-:Y:S01]  /*07b0*/  IMAD.SHL.U32 R8, R13, 0x2, RZ ;  /* 0x000000020d087824 */ /* 0x000fe200078e00ff */
[----:B------:R-:W-:Y:S01]  /*07c0*/  LOP3.LUT R3, R5, R3, R4, 0xf6, !PT ;  /* 0x0000000305037212 */ /* 0x000fe200078ef604 */
[----:B------:R-:W-:Y:S01]  /*07d0*/  IMAD.U32 R2, RZ, RZ, UR14 ;  /* 0x0000000eff027e24 */ /* 0x000fe2000f8e00ff */
[----:B------:R-:W-:Y:S01]  /*07e0*/  SEL R197, R197, 0xffffffe0, !P1 ;  /* 0xffffffe0c5c57807 */ /* 0x000fe20004800000 */
[----:B------:R-:W-:Y:S01]  /*07f0*/  IMAD.IADD R5, R13, 0x1, -R0 ;  /* 0x000000010d057824 */ /* 0x000fe200078e0a00 */
[----:B------:R-:W-:Y:S01]  /*0800*/  LOP3.LUT R8, R8, 0x6, RZ, 0xc0, !PT ;  /* 0x0000000608087812 */ /* 0x000fe200078ec0ff */
[----:B------:R-:W-:Y:S01]  /*0810*/  IMAD.SHL.U32 R0, R7, 0x40, RZ ;  /* 0x0000004007007824 */ /* 0x000fe200078e00ff */
[----:B------:R-:W-:Y:S01]  /*0820*/  STL [R1+0x24], R16 ;  /* 0x0000241001007387 */ /* 0x000fe20000100800 */
[----:B------:R-:W-:Y:S01]  /*0830*/  IMAD.SHL.U32 R2, R6, 0x8, RZ ;  /* 0x0000000806027824 */ /* 0x000fe200078e00ff */
[----:B------:R-:W-:Y:S01]  /*0840*/  SEL R195, R195, 0x10, !P0 ;  /* 0x00000010c3c37807 */ /* 0x000fe20004000000 */
[----:B------:R-:W-:Y:S01]  /*0850*/  IMAD.SHL.U32 R5, R5, 0x2, RZ ;  /* 0x0000000205057824 */ /* 0x000fe200078e00ff */
[----:B------:R-:W-:Y:S01]  /*0860*/  LOP3.LUT R0, R0, 0x1c0, RZ, 0xc0, !PT ;  /* 0x000001c000007812 */ /* 0x000fe200078ec0ff */
[----:B------:R-:W-:Y:S01]  /*0870*/  IMAD.SHL.U32 R7, R188, 0x10, RZ ;  /* 0x00000010bc077824 */ /* 0x000fe200078e00ff */
[----:B------:R-:W-:Y:S01]  /*0880*/  LOP3.LUT R2, R2, 0x8, RZ, 0xc0, !PT ;  /* 0x0000000802027812 */ /* 0x000fe200078ec0ff */
[C---:B------:R-:W-:Y:S01]  /*0890*/  IMAD R11, R6.reuse, 0x40, R8 ;  /* 0x00000040060b7824 */ /* 0x040fe200078e0208 */
[----:B------:R-:W-:Y:S01]  /*08a0*/  SHF.R.U32.HI R4, RZ, 0x3, R0 ;  /* 0x00000003ff047819 */ /* 0x000fe20000011600 */
[----:B------:R-:W-:Y:S01]  /*08b0*/  IMAD R8, R6, 0x2000, R5 ;  /* 0x0000200006087824 */ /* 0x000fe200078e0205 */
[----:B------:R-:W-:Y:S01]  /*08c0*/  LOP3.LUT R7, R2, 0x10, R7, 0xf8, !PT ;  /* 0x0000001002077812 */ /* 0x000fe200078ef807 */
[----:B------:R-:W-:Y:S01]  /*08d0*/  IMAD.SHL.U32 R188, R188, 0x8, RZ ;  /* 0x00000008bcbc7824 */ /* 0x000fe200078e00ff */
[CC--:B------:R-:W-:Y:S01]  /*08e0*/  LOP3.LUT R6, R4.reuse, R0.reuse, R2, 0x1e, !PT ;  /* 0x0000000004067212 */ /* 0x0c0fe200078e1e02 */
[C---:B------:R-:W-:Y:S01]  /*08f0*/  IMAD R2, R9.reuse, 0x400, R8 ;  /* 0x0000040009027824 */ /* 0x040fe200078e0208 */
[----:B------:R-:W-:Y:S01]  /*0900*/  LOP3.LUT R4, R4, R0, RZ, 0xfc, !PT ;  /* 0x0000000004047212 */ /* 0x000fe200078efcff */
[----:B------:R-:W-:Y:S01]  /*0910*/  IMAD R0, R9, 0x400, R5 ;  /* 0x0000040009007824 */ /* 0x000fe200078e0205 */
[----:B------:R-:W-:Y:S01]  /*0920*/  IADD3 R5, R16, -0x80, RZ ;  /* 0xffffff8010057810 */ /* 0x000fe20007ffe0ff */
[----:B------:R1:W-:Y:S01]  /*0930*/  STL [R1+0x20], R11 ;  /* 0x0000200b01007387 */ /* 0x0003e20000100800 */
[----:B------:R-:W-:-:S02]  /*0940*/  IMAD.SHL.U32 R178, R178, 0x2, RZ ;  /* 0x00000002b2b27824 */ /* 0x000fc400078e00ff */
[----:B------:R-:W-:Y:S02]  /*0950*/  IMAD.IADD R193, R4, 0x1, R2 ;  /* 0x0000000104c17824 */ /* 0x000fe400078e0202 */
[----:B------:R-:W-:Y:S02]  /*0960*/  IMAD.U32 R2, RZ, RZ, UR9 ;  /* 0x00000009ff027e24 */ /* 0x000fe4000f8e00ff */
[----:B------:R-:W-:Y:S02]  /*0970*/  IMAD.SHL.U32 R2, R12, 0x40, RZ ;  /* 0x000000400c027824 */ /* 0x000fe400078e00ff */
[----:B------:R-:W-:Y:S01]  /*0980*/  IMAD.IADD R8, R0, 0x1, R6 ;  /* 0x0000000100087824 */ /* 0x000fe200078e0206 */
[----:B------:R-:W-:Y:S01]  /*0990*/  SHF.R.S32.HI R6, RZ, 0x1f, R5 ;  /* 0x0000001fff067819 */ /* 0x000fe20000011405 */
[----:B------:R-:W-:Y:S01]  /*09a0*/  IMAD.SHL.U32 R0, R10, 0x40, RZ ;  /* 0x000000400a007824 */ /* 0x000fe200078e00ff */
[----:B------:R-:W-:Y:S01]  /*09b0*/  LOP3.LUT R2, R2, 0x1c0, RZ, 0xc0, !PT ;  /* 0x000001c002027812 */ /* 0x000fe200078ec0ff */
[----:B------:R-:W-:Y:S01]  /*09c0*/  IMAD.U32 R4, RZ, RZ, UR8 ;  /* 0x00000008ff047e24 */ /* 0x000fe2000f8e00ff */
[----:B------:R-:W-:Y:S01]  /*09d0*/  SHF.L.U64.HI R6, R5, 0x2, R6 ;  /* 0x0000000205067819 */ /* 0x000fe20000010206 */
[----:B------:R-:W-:Y:S01]  /*09e0*/  IMAD.SHL.U32 R193, R193, 0x2, RZ ;  /* 0x00000002c1c17824 */ /* 0x000fe200078e00ff */
[----:B------:R-:W-:Y:S01]  /*09f0*/  SHF.R.U32.HI R4, RZ, 0x3, R2 ;  /* 0x00000003ff047819 */ /* 0x000fe20000011602 */
[----:B------:R-:W-:Y:S01]  /*0a00*/  IMAD.IADD R181, R178, 0x1, R180 ;  /* 0x00000001b2b57824 */ /* 0x000fe200078e02b4 */
[----:B------:R-:W-:Y:S01]  /*0a10*/  LOP3.LUT R0, R0, 0xfffffe00, RZ, 0xc0, !PT ;  /* 0xfffffe0000007812 */ /* 0x000fe200078ec0ff */
[----:B------:R2:W-:Y:S01]  /*0a20*/  STL [R1+0x1c], R6 ;  /* 0x00001c0601007387 */ /* 0x0005e20000100800 */
[----:B------:R-:W-:Y:S01]  /*0a30*/  LOP3.LUT R188, R2, 0x8, R188, 0xf8, !PT ;  /* 0x0000000802bc7812 */ /* 0x000fe200078ef8bc */
[----:B------:R-:W-:Y:S01]  /*0a40*/  IMAD.IADD R196, R193, 0x1, R195 ;  /* 0x00000001c1c47824 */ /* 0x000fe200078e02c3 */
[----:B------:R-:W-:Y:S01]  /*0a50*/  LOP3.LUT R2, R4, R7, R2, 0x1e, !PT ;  /* 0x0000000704027212 */ /* 0x000fe200078e1e02 */
[----:B------:R-:W-:Y:S01]  /*0a60*/  IMAD R5, R9, 0x400, R0 ;  /* 0x0000040009057824 */ /* 0x000fe200078e0200 */
[----:B------:R-:W-:Y:S01]  /*0a70*/  LOP3.LUT R188, R188, R4, RZ, 0x3c, !PT ;  /* 0x00000004bcbc7212 */ /* 0x000fe200078e3cff */
[----:B------:R-:W-:Y:S01]  /*0a80*/  IMAD.IADD R200, R193, 0x1, R197 ;  /* 0x00000001c1c87824 */ /* 0x000fe200078e02c5 */
[----:B------:R-:W-:Y:S01]  /*0a90*/  LOP3.LUT R187, R2, R0, RZ, 0xfc, !PT ;  /* 0x0000000002bb7212 */ /* 0x000fe200078efcff */
[----:B------:R-:W-:Y:S01]  /*0aa0*/  IMAD.MOV.U32 R0, RZ, RZ, 0x40 ;  /* 0x00000040ff007424 */ /* 0x000fe200078e00ff */
[----:B------:R-:W-:Y:S01]  /*0ab0*/  LEA R8, R8, 0xc000, 0x1 ;  /* 0x0000c00008087811 */ /* 0x000fe200078e08ff */
[----:B------:R-:W-:-:S02]  /*0ac0*/  IMAD.MOV.U32 R2, RZ, RZ, 0x440 ;  /* 0x00000440ff027424 */ /* 0x000fc400078e00ff */
[----:B------:R-:W-:Y:S01]  /*0ad0*/  IMAD.IADD R188, R5, 0x1, R188 ;  /* 0x0000000105bc7824 */ /* 0x000fe200078e02bc */
[C---:B------:R-:W-:Y:S01]  /*0ae0*/  SEL R179, R0.reuse, 0xffffffc0, !P3 ;  /* 0xffffffc000b37807 */ /* 0x040fe20005800000 */
[--C-:B------:R-:W-:Y:S01]  /*0af0*/  IMAD.IADD R5, R197, 0x1, R8.reuse ;  /* 0x00000001c5057824 */ /* 0x100fe200078e0208 */
[----:B------:R-:W-:Y:S01]  /*0b00*/  SEL R0, R0, 0xffffffc0, !P2 ;  /* 0xffffffc000007807 */ /* 0x000fe20005000000 */
[----:B------:R-:W-:Y:S01]  /*0b10*/  STL [R1+0x28], R8 ;  /* 0x0000280801007387 */ /* 0x000fe20000100800 */
[----:B------:R-:W-:Y:S01]  /*0b20*/  SEL R2, R2, 0x3c0, !P2 ;  /* 0x000003c002027807 */ /* 0x000fe20005000000 */
[----:B------:R-:W-:Y:S01]  /*0b30*/  IMAD.IADD R179, R178, 0x1, R179 ;  /* 0x00000001b2b37824 */ /* 0x000fe200078e02b3 */
[----:B------:R-:W-:Y:S01]  /*0b40*/  IADD3 R13, R8, 0x420, RZ ;  /* 0x00000420080d7810 */ /* 0x000fe20007ffe0ff */
[----:B-1----:R-:W-:Y:S01]  /*0b50*/  IMAD.IADD R11, R0, 0x1, R8 ;  /* 0x00000001000b7824 */ /* 0x002fe200078e0208 */
[C---:B------:R-:W-:Y:S01]  /*0b60*/  IADD3 R10, R8.reuse, 0x2020, RZ ;  /* 0x00002020080a7810 */ /* 0x040fe20007ffe0ff */
[C---:B------:R-:W-:Y:S01]  /*0b70*/  IMAD.IADD R4, R8.reuse, 0x1, R2 ;  /* 0x0000000108047824 */ /* 0x040fe200078e0202 */
[C---:B------:R-:W-:Y:S01]  /*0b80*/  @P1 IADD3 R13, R8.reuse, 0x3e0, RZ ;  /* 0x000003e0080d1810 */ /* 0x040fe20007ffe0ff */
[----:B------:R-:W-:Y:S01]  /*0b90*/  IMAD.IADD R194, R193, 0x1, R0 ;  /* 0x00000001c1c27824 */ /* 0x000fe200078e0200 */
[C---:B------:R-:W-:Y:S01]  /*0ba0*/  IADD3 R12, R8.reuse, 0x2420, RZ ;  /* 0x00002420080c7810 */ /* 0x040fe20007ffe0ff */
[----:B------:R-:W-:Y:S01]  /*0bb0*/  STL [R1+0x3c], R11 ;  /* 0x00003c0b01007387 */ /* 0x000fe20000100800 */
[C---:B------:R-:W-:Y:S01]  /*0bc0*/  @P1 IADD3 R10, R8.reuse, 0x1fe0, RZ ;  /* 0x00001fe0080a1810 */ /* 0x040fe20007ffe0ff */
[--C-:B------:R-:W-:Y:S01]  /*0bd0*/  IMAD.IADD R195, R195, 0x1, R194.reuse ;  /* 0x00000001c3c37824 */ /* 0x100fe200078e02c2 */
[C---:B--2---:R-:W-:Y:S01]  /*0be0*/  IADD3 R6, R8.reuse, 0x2040, RZ ;  /* 0x0000204008067810 */ /* 0x044fe20007ffe0ff */
[----:B------:R1:W-:Y:S01]  /*0bf0*/  STL [R1+0x58], R5 ;  /* 0x0000580501007387 */ /* 0x0003e20000100800 */
[----:B------:R-:W-:Y:S01]  /*0c00*/  @P1 IADD3 R12, R8, 0x23e0, RZ ;  /* 0x000023e0080c1810 */ /* 0x000fe20007ffe0ff */
[----:B------:R-:W-:Y:S01]  /*0c10*/  IMAD.IADD R199, R196, 0x1, R197 ;  /* 0x00000001c4c77824 */ /* 0x000fe200078e02c5 */
[----:B------:R-:W-:Y:S01]  /*0c20*/  @P2 IADD3 R6, R8, 0x1fc0, RZ ;  /* 0x00001fc008062810 */ /* 0x000fe20007ffe0ff */
[----:B------:R-:W-:Y:S01]  /*0c30*/  STL [R1+0x38], R4 ;  /* 0x0000380401007387 */ /* 0x000fe20000100800 */
[----:B------:R-:W-:-:S02]  /*0c40*/  IMAD.IADD R198, R197, 0x1, R194 ;  /* 0x00000001c5c67824 */ /* 0x000fc400078e02c2 */
[----:B------:R-:W-:Y:S01]  /*0c50*/  IMAD.SHL.U32 R3, R3, 0x2, RZ ;  /* 0x0000000203037824 */ /* 0x000fe200078e00ff */
[----:B------:R-:W-:Y:S01]  /*0c60*/  STL [R1+0x44], R13 ;  /* 0x0000440d01007387 */ /* 0x000fe20000100800 */
[----:B------:R-:W-:-:S03]  /*0c70*/  IMAD.IADD R180, R180, 0x1, R179 ;  /* 0x00000001b4b47824 */ /* 0x000fc600078e02b3 */
[----:B------:R-:W-:Y:S04]  /*0c80*/  STL [R1+0x2c], R10 ;  /* 0x00002c0a01007387 */ /* 0x000fe80000100800 */
[----:B------:R-:W-:Y:S04]  /*0c90*/  STL [R1+0x40], R12 ;  /* 0x0000400c01007387 */ /* 0x000fe80000100800 */
[----:B------:R2:W-:Y:S01]  /*0ca0*/  STL [R1+0x34], R6 ;  /* 0x0000340601007387 */ /* 0x0005e20000100800 */
[C---:B-1----:R-:W-:Y:S02]  /*0cb0*/  IADD3 R5, R8.reuse, 0x2440, RZ ;  /* 0x0000244008057810 */ /* 0x042fe40007ffe0ff */
[----:B------:R-:W-:-:S05]  /*0cc0*/  @P2 IADD3 R5, R8, 0x23c0, RZ ;  /* 0x000023c008052810 */ /* 0x000fca0007ffe0ff */
[----:B------:R1:W-:Y:S01]  /*0cd0*/  STL [R1+0x30], R5 ;  /* 0x0000300501007387 */ /* 0x0003e20000100800 */
[----:B--2---:R-:W-:-:S05]  /*0ce0*/  IMAD.IADD R6, R197, 0x1, R11 ;  /* 0x00000001c5067824 */ /* 0x004fca00078e020b */
[----:B------:R2:W-:Y:S01]  /*0cf0*/  STL [R1+0x54], R6 ;  /* 0x0000540601007387 */ /* 0x0005e20000100800 */
[C---:B-1----:R-:W-:Y:S02]  /*0d00*/  IMAD.IADD R5, R197.reuse, 0x1, R4 ;  /* 0x00000001c5057824 */ /* 0x042fe400078e0204 */
[--C-:B------:R-:W-:Y:S02]  /*0d10*/  IMAD.IADD R4, R0, 0x1, R10.reuse ;  /* 0x0000000100047824 */ /* 0x100fe400078e020a */
[----:B------:R-:W-:Y:S01]  /*0d20*/  IMAD.IADD R0, R2, 0x1, R10 ;  /* 0x0000000102007824 */ /* 0x000fe200078e020a */
[----:B------:R2:W-:Y:S01]  /*0d30*/  STL [R1+0x50], R5 ;  /* 0x0000500501007387 */ /* 0x0005e20000100800 */
[----:B------:R-:W-:-:S03]  /*0d40*/  IMAD.IADD R197, R197, 0x1, R195 ;  /* 0x00000001c5c57824 */ /* 0x000fc600078e02c3 */
[----:B------:R2:W-:Y:S04]  /*0d50*/  STL [R1+0x4c], R4 ;  /* 0x00004c0401007387 */ /* 0x0005e80000100800 */
[----:B------:R2:W-:Y:S02]  /*0d60*/  STL [R1+0x48], R0 ;  /* 0x0000480001007387 */ /* 0x0005e40000100800 */
.L_x_432:
[----:B------:R-:W-:Y:S02]  /*0d70*/  ULDC.64 UR4, c[0x0][0x240] ;  /* 0x0000900000047ab9 */ /* 0x000fe40000000a00 */
[----:B------:R-:W-:Y:S02]  /*0d80*/  UISETP.NE.U32.AND UP6, UPT, URZ, UR4, UPT ;  /* 0x000000043f00728c */ /* 0x000fe4000bfc5070 */
[----:B------:R-:W-:Y:S02]  /*0d90*/  USHF.R.S32.HI UR25, URZ, 0x1f, UR32 ;  /* 0x0000001f3f197899 */ /* 0x000fe40008011420 */
[----:B------:R-:W-:-:S02]  /*0da0*/  USHF.L.U32 UR16, UR32, 0x2, URZ ;  /* 0x0000000220107899 */ /* 0x000fc4000800063f */
[----:B------:R-:W-:Y:S02]  /*0db0*/  UISETP.NE.AND.EX UP6, UPT, URZ, UR5, UPT, UP6 ;  /* 0x000000053f00728c */ /* 0x000fe4000bfc5360 */
[----:B------:R-:W-:Y:S02]  /*0dc0*/  ULDC.64 UR10, c[0x0][0x250] ;  /* 0x00009400000a7ab9 */ /* 0x000fe40000000a00 */
[----:B------:R-:W-:Y:S02]  /*0dd0*/  UISETP.NE.U32.AND UP4, UPT, URZ, UR10, UPT ;  /* 0x0000000a3f00728c */ /* 0x000fe4000bf85070 */
[----:B------:R-:W-:Y:S01]  /*0de0*/  USHF.L.U64.HI UR12, UR32, 0x2, UR25 ;  /* 0x00000002200c7899 */ /* 0x000fe20008010219 */
[----:B------:R-:W-:Y:S01]  /*0df0*/  PLOP3.LUT P2, PT, PT, PT, UP6, 0x80, 0x0 ;  /* 0x000000000000781c */ /* 0x000fe20003f4f068 */
[----:B------:R-:W-:Y:S02]  /*0e00*/  UIADD3 UR13, UP0, UR16, UR4, URZ ;  /* 0x00000004100d7290 */ /* 0x000fe4000ff1e03f */
[----:B------:R-:W-:-:S02]  /*0e10*/  UISETP.NE.AND.EX UP4, UPT, URZ, UR11, UPT, UP4 ;  /* 0x0000000b3f00728c */ /* 0x000fc4000bf85340 */
[----:B------:R-:W-:Y:S02]  /*0e20*/  UIADD3.X UR5, UR12, UR5, URZ, UP0, !UPT ;  /* 0x000000050c057290 */ /* 0x000fe400087fe43f */
[----:B-12---:R-:W-:Y:S01]  /*0e30*/  IMAD.U32 R4, RZ, RZ, UR13 ;  /* 0x0000000dff047e24 */ /* 0x006fe2000f8e00ff */
[----:B------:R-:W-:Y:S02]  /*0e40*/  ULDC.U8 UR4, c[0x0][0x312] ;  /* 0x0000c48000047ab9 */ /* 0x000fe40000000000 */
[----:B------:R-:W-:Y:S01]  /*0e50*/  UISETP.NE.AND UP5, UPT, UR4, URZ, UPT ;  /* 0x0000003f0400728c */ /* 0x000fe2000bfa5270 */
[----:B------:R-:W-:Y:S01]  /*0e60*/  IMAD.U32 R5, RZ, RZ, UR5 ;  /* 0x00000005ff057e24 */ /* 0x000fe2000f8e00ff */
[----:B------:R-:W-:Y:S02]  /*0e70*/  ULDC.64 UR18, c[0x0][0x118] ;  /* 0x0000460000127ab9 */ /* 0x000fe40000000a00 */
[----:B------:R-:W-:Y:S01]  /*0e80*/  @UP4 UIADD3 UR4, UP0, UR16, UR10, URZ ;  /* 0x0000000a10044290 */ /* 0x000fe2000ff1e03f */
[----:B------:R-:W-:Y:S01]  /*0e90*/  PLOP3.LUT P0, PT, PT, PT, UP4, 0x80, 0x0 ;  /* 0x000000000000781c */ /* 0x000fe20003f0f048 */
[----:B------:R1:W2:Y:S01]  /*0ea0*/  @P2 LDG.E R8, [R4.64] ;  /* 0x0000001204082981 */ /* 0x0002a2000c1e1900 */
[----:B------:R-:W-:-:S02]  /*0eb0*/  ULDC.64 UR8, c[0x0][0x248] ;  /* 0x0000920000087ab9 */ /* 0x000fc40000000a00 */
[----:B------:R-:W-:Y:S01]  /*0ec0*/  @UP4 UIADD3.X UR5, UR12, UR11, URZ, UP0, !UPT ;  /* 0x0000000b0c054290 */ /* 0x000fe200087fe43f */
[----:B------:R1:W3:Y:S01]  /*0ed0*/  @P2 LDG.E R2, [R4.64+0x4] ;  /* 0x0000041204022981 */ /* 0x0002e2000c1e1900 */
[----:B------:R-:W-:Y:S01]  /*0ee0*/  UISETP.EQ.U32.AND UP1, UPT, URZ, UR8, UPT ;  /* 0x000000083f00728c */ /* 0x000fe2000bf22070 */
[----:B------:R-:W-:-:S03]  /*0ef0*/  MOV R6, UR4 ;  /* 0x0000000400067c02 */ /* 0x000fc60008000f00 */
[----:B------:R-:W-:Y:S01]  /*0f00*/  IMAD.U32 R7, RZ, RZ, UR5 ;  /* 0x00000005ff077e24 */ /* 0x000fe2000f8e00ff */
[----:B------:R-:W-:Y:S02]  /*0f10*/  UISETP.EQ.OR.EX UP1, UPT, URZ, UR9, !UP5, UP1 ;  /* 0x000000093f00728c */ /* 0x000fe4000ef22710 */
[----:B------:R-:W-:Y:S02]  /*0f20*/  UIADD3 UR8, UP0, UR16, UR8, URZ ;  /* 0x0000000810087290 */ /* 0x000fe4000ff1e03f */
[----:B------:R-:W4:Y:S02]  /*0f30*/  @P0 LDG.E R6, [R6.64] ;  /* 0x0000001206060981 */ /* 0x000f24000c1e1900 */
[----:B------:R-:W-:Y:S01]  /*0f40*/  PLOP3.LUT P1, PT, PT, PT, UP1, 0x80, 0x0 ;  /* 0x000000000000781c */ /* 0x000fe20003f2f018 */
[----:B------:R-:W-:Y:S01]  /*0f50*/  UIADD3.X UR9, UR12, UR9, URZ, UP0, !UPT ;  /* 0x000000090c097290 */ /* 0x000fe200087fe43f */
[----:B-1----:R-:W-:-:S05]  /*0f60*/  IMAD.U32 R4, RZ, RZ, UR8 ;  /* 0x00000008ff047e24 */ /* 0x002fca000f8e00ff */
[----:B------:R-:W-:-:S06]  /*0f70*/  MOV R5, UR9 ;  /* 0x0000000900057c02 */ /* 0x000fcc0008000f00 */
[----:B-----5:R-:W5:Y:S01]  /*0f80*/  @!P1 LDG.E R0, [R4.64] ;  /* 0x0000001204009981 */ /* 0x020f62000c1e1900 */
[----:B------:R-:W-:Y:S02]  /*0f90*/  UMOV UR15, 0xffffffff ;  /* 0xffffffff000f7882 */ /* 0x000fe40000000000 */
[----:B------:R-:W-:Y:S02]  /*0fa0*/  UMOV UR14, URZ ;  /* 0x0000003f000e7c82 */ /* 0x000fe40008000000 */
[----:B------:R-:W-:Y:S02]  /*0fb0*/  UMOV UR22, 0xffffffff ;  /* 0xffffffff00167882 */ /* 0x000fe40000000000 */
[----:B------:R-:W-:Y:S01]  /*0fc0*/  ULDC UR8, c[0x0][0x218] ;  /* 0x0000860000087ab9 */ /* 0x000fe20000000800 */
[----:B--2---:R-:W1:Y:S08]  /*0fd0*/  @P2 R2UR UR15, R8 ;  /* 0x00000000080f23c2 */ /* 0x004e7000000e0000 */
[----:B---3--:R-:W1:Y:S08]  /*0fe0*/  @P2 R2UR UR4, R2 ;  /* 0x00000000020423c2 */ /* 0x008e7000000e0000 */
[----:B----4-:R2:W3:Y:S01]  /*0ff0*/  @P0 R2UR UR14, R6 ;  /* 0x00000000060e03c2 */ /* 0x0104e200000e0000 */
[----:B------:R-:W-:-:S04]  /*1000*/  ISETP.NE.U32.AND P0, PT, RZ, c[0x0][0x248], PT ;  /* 0x00009200ff007a0c */ /* 0x000fc80003f05070 */
[----:B------:R-:W-:Y:S01]  /*1010*/  ISETP.NE.AND.EX P0, PT, RZ, c[0x0][0x24c], PT, P0 ;  /* 0x00009300ff007a0c */ /* 0x000fe20003f05300 */
[----:B-1----:R-:W-:Y:S02]  /*1020*/  @UP6 UIADD3 UR28, UR4, -UR15, URZ ;  /* 0x8000000f041c6290 */ /* 0x002fe4000fffe03f */
[----:B-----5:R2:W1:Y:S05]  /*1030*/  @!P1 R2UR UR22, R0 ;  /* 0x00000000001693c2 */ /* 0x02046a00000e0000 */
[----:B------:R-:W-:-:S05]  /*1040*/  @!UP6 ULDC UR28, c[0x0][0x214] ;  /* 0x00008500001ceab9 */ /* 0x000fca0000000800 */
[----:B------:R-:W-:Y:S05]  /*1050*/  @!P0 BRA `(.L_x_388) ;  /* 0x0000007000008947 */ /* 0x000fea0003800000 */
[----:B---3--:R-:W-:-:S13]  /*1060*/  PLOP3.LUT P0, PT, PT, PT, UP5, 0x80, 0x0 ;  /* 0x000000000000781c */ /* 0x008fda0003f0f058 */
[----:B--2---:R-:W2:Y:S04]  /*1070*/  @P0 LDG.E R0, [R4.64+0x4] ;  /* 0x0000041204000981 */ /* 0x004ea8000c1e1900 */
[----:B------:R-:W3:Y:S01]  /*1080*/  @!P0 LDG.E R4, [R4.64] ;  /* 0x0000001204048981 */ /* 0x000ee2000c1e1900 */
[----:B--2---:R-:W2:Y:S02]  /*1090*/  @P0 R2UR UR4, R0 ;  /* 0x00000000000403c2 */ /* 0x004ea400000e0000 */
[----:B-12---:R-:W-:-:S11]  /*10a0*/  @UP5 UIADD3 UR8, UR4, -UR22, URZ ;  /* 0x8000001604085290 */ /* 0x006fd6000fffe03f */
[----:B---3--:R1:W2:Y:S01]  /*10b0*/  @!P0 R2UR UR8, R4 ;  /* 0x00000000040883c2 */ /* 0x0082a200000e0000 */
[----:B------:R-:W-:-:S07]  /*10c0*/  DEPBAR.LE SB1, 0x0, {2} ;  /* 0x000090040000791a */ /* 0x000fce0000000000 */
.L_x_388:
[----:B---3--:R-:W-:Y:S02]  /*10d0*/  ULDC.64 UR4, c[0x0][0x258] ;  /* 0x0000960000047ab9 */ /* 0x008fe40000000a00 */
[----:B------:R-:W-:-:S04]  /*10e0*/  UISETP.NE.U32.AND UP1, UPT, URZ, UR4, UPT ;  /* 0x000000043f00728c */ /* 0x000fc8000bf25070 */
[----:B------:R-:W-:-:S06]  /*10f0*/  UISETP.NE.AND.EX UP1, UPT, URZ, UR5, UPT, UP1 ;  /* 0x000000053f00728c */ /* 0x000fcc000bf25310 */
[----:B------:R-:W-:-:S05]  /*1100*/  PLOP3.LUT P0, PT, PT, PT, UP1, 0x80, 0x0 ;  /* 0x000000000000781c */ /* 0x000fca0003f0f018 */
[----:B------:R-:W-:-:S04]  /*1110*/  @UP1 UIADD3 UR4, UP0, UR16, UR4, URZ ;  /* 0x0000000410041290 */ /* 0x000fc8000ff1e03f */
[----:B------:R-:W-:Y:S02]  /*1120*/  @UP1 UIADD3.X UR5, UR12, UR5, URZ, UP0, !UPT ;  /* 0x000000050c051290 */ /* 0x000fe400087fe43f */
[----:B------:R-:W-:-:S04]  /*1130*/  IMAD.U32 R4, RZ, RZ, UR4 ;  /* 0x00000004ff047e24 */ /* 0x000fc8000f8e00ff */
[----:B------:R-:W-:Y:S01]  /*1140*/  IMAD.U32 R5, RZ, RZ, UR5 ;  /* 0x00000005ff057e24 */ /* 0x000fe2000f8e00ff */
[----:B------:R-:W-:-:S04]  /*1150*/  ULDC.64 UR4, c[0x0][0x268] ;  /* 0x00009a0000047ab9 */ /* 0x000fc80000000a00 */
[----:B--2---:R-:W2:Y:S01]  /*1160*/  @P0 LDG.E R0, [R4.64] ;  /* 0x0000001204000981 */ /* 0x004ea2000c1e1900 */
[----:B------:R-:W-:Y:S02]  /*1170*/  @!UP1 UISETP.NE.U32.AND UP0, UPT, URZ, UR4, UPT ;  /* 0x000000043f00928c */ /* 0x000fe4000bf05070 */
[----:B------:R-:W-:Y:S02]  /*1180*/  ULDC UR10, c[0x0][0x21c] ;  /* 0x00008700000a7ab9 */ /* 0x000fe40000000800 */
[----:B------:R-:W-:Y:S02]  /*1190*/  @!UP1 UISETP.NE.AND.EX UP0, UPT, URZ, UR5, UPT, UP0 ;  /* 0x000000053f00928c */ /* 0x000fe4000bf05300 */
[----:B------:R-:W-:Y:S02]  /*11a0*/  USHF.L.U32 UR24, UR20, 0x7, URZ ;  /* 0x0000000714187899 */ /* 0x000fe4000800063f */
[----:B------:R-:W-:Y:S01]  /*11b0*/  @!UP1 USEL UR5, URZ, UR10, !UP0 ;  /* 0x0000000a3f059287 */ /* 0x000fe2000c000000 */
[----:B--2---:R-:W2:Y:S02]  /*11c0*/  @P0 R2UR UR9, R0 ;  /* 0x00000000000903c2 */ /* 0x004ea400000e0000 */
[----:B--2---:R-:W-:-:S02]  /*11d0*/  @UP1 UIADD3 UR4, UR9, -UR14, URZ ;  /* 0x8000000e09041290 */ /* 0x004fc4000fffe03f */
[----:B------:R-:W-:-:S04]  /*11e0*/  @!UP1 UIADD3 UR4, UR5, UR8, -UR14 ;  /* 0x0000000805049290 */ /* 0x000fc8000fffe80e */
[----:B------:R-:W-:-:S06]  /*11f0*/  UISETP.GT.AND UP0, UPT, UR4, UR24, UPT ;  /* 0x000000180400728c */ /* 0x000fcc000bf04270 */
[----:B------:R-:W-:-:S13]  /*1200*/  PLOP3.LUT P0, PT, PT, PT, UP0, 0x80, 0x0 ;  /* 0x000000000000781c */ /* 0x000fda0003f0f008 */
[----:B------:R-:W-:Y:S05]  /*1210*/  @!P0 BRA `(.L_x_389) ;  /* 0x0000945000008947 */ /* 0x000fea0003800000 */
[----:B------:R-:W-:Y:S02]  /*1220*/  ULDC.64 UR8, c[0x0][0x178] ;  /* 0x00005e0000087ab9 */ /* 0x000fe40000000a00 */
[----:B------:R-:W-:Y:S02]  /*1230*/  UIMAD UR5, UR25, UR8, URZ ;  /* 0x00000008190572a4 */ /* 0x000fe4000f8e023f */
[----:B-1----:R-:W-:Y:S02]  /*1240*/  UISETP.NE.AND UP0, UPT, UR22, -0x1, UPT ;  /* 0xffffffff1600788c */ /* 0x002fe4000bf05270 */
[----:B------:R-:W-:Y:S02]  /*1250*/  UISETP.NE.AND UP1, UPT, UR15, -0x1, UPT ;  /* 0xffffffff0f00788c */ /* 0x000fe4000bf25270 */
[----:B------:R-:W-:Y:S02]  /*1260*/  ULDC.64 UR12, c[0x0][0x190] ;  /* 0x00006400000c7ab9 */ /* 0x000fe40000000a00 */
[----:B------:R-:W-:Y:S01]  /*1270*/  UIMAD.WIDE.U32 UR10, UR32, UR8, URZ ;  /* 0x00000008200a72a5 */ /* 0x000fe2000f8e003f */
[----:B------:R-:W-:Y:S01]  /*1280*/  PLOP3.LUT P0, PT, PT, PT, UP0, 0x80, 0x0 ;  /* 0x000000000000781c */ /* 0x000fe20003f0f008 */
[----:B------:R-:W-:-:S02]  /*1290*/  UIMAD UR5, UR32, UR9, UR5 ;  /* 0x00000009200572a4 */ /* 0x000fc4000f8e0205 */
[----:B------:R-:W-:Y:S02]  /*12a0*/  UIMAD.WIDE.U32 UR8, UR15, UR12, URZ ;  /* 0x0000000c0f0872a5 */ /* 0x000fe4000f8e003f */
[----:B------:R-:W-:Y:S02]  /*12b0*/  UIADD3 UR12, UR28, 0x7f, URZ ;  /* 0x0000007f1c0c7890 */ /* 0x000fe4000fffe03f */
[----:B------:R-:W-:Y:S02]  /*12c0*/  USEL UR40, UR10, UR8, !UP1 ;  /* 0x000000080a287287 */ /* 0x000fe4000c800000 */
[----:B------:R-:W-:Y:S02]  /*12d0*/  UIMAD UR13, UR15, UR13, URZ ;  /* 0x0000000d0f0d72a4 */ /* 0x000fe4000f8e023f */
[----:B------:R-:W-:Y:S02]  /*12e0*/  UIADD3 UR36, UR11, UR5, URZ ;  /* 0x000000050b247290 */ /* 0x000fe4000fffe03f */
[----:B------:R-:W-:-:S02]  /*12f0*/  USHF.R.S32.HI UR8, URZ, 0x1f, UR12 ;  /* 0x0000001f3f087899 */ /* 0x000fc4000801140c */
[----:B------:R-:W-:Y:S02]  /*1300*/  @UP0 UIADD3 UR5, UR14, UR22, URZ ;  /* 0x000000160e050290 */ /* 0x000fe4000fffe03f */
[----:B------:R-:W-:Y:S02]  /*1310*/  ULDC.64 UR10, c[0x0][0x198] ;  /* 0x00006600000a7ab9 */ /* 0x000fe40000000a00 */
[----:B------:R-:W-:Y:S02]  /*1320*/  @UP1 UIADD3 UR36, UR9, UR13, URZ ;  /* 0x0000000d09241290 */ /* 0x000fe4000fffe03f */
[----:B------:R-:W-:Y:S02]  /*1330*/  ULEA.HI UR34, UR8, UR12, URZ, 0x7 ;  /* 0x0000000c08227291 */ /* 0x000fe4000f8f383f */
[----:B------:R-:W-:-:S04]  /*1340*/  @UP0 UIMAD.WIDE.U32 UR8, UR5, UR10, URZ ;  /* 0x0000000a050802a5 */ /* 0x000fc8000f8e003f */
[----:B------:R-:W-:Y:S02]  /*1350*/  @UP0 UIMAD UR35, UR5, UR11, UR9 ;  /* 0x0000000b052302a4 */ /* 0x000fe4000f8e0209 */
[----:B------:R-:W-:Y:S02]  /*1360*/  ULOP3.LUT UR5, UR34, 0xffffff80, URZ, 0xc0, !UPT ;  /* 0xffffff8022057892 */ /* 0x000fe4000f8ec03f */
[----:B------:R-:W-:Y:S02]  /*1370*/  @UP0 UMOV UR33, UR8 ;  /* 0x0000000800210c82 */ /* 0x000fe40008000000 */
[----:B------:R-:W-:-:S04]  /*1380*/  UIADD3 UR17, UR5, -0x80, URZ ;  /* 0xffffff8005117890 */ /* 0x000fc8000fffe03f */
[----:B------:R-:W-:Y:S01]  /*1390*/  USHF.R.S32.HI UR29, URZ, 0x1f, UR17 ;  /* 0x0000001f3f1d7899 */ /* 0x000fe20008011411 */
[----:B------:R-:W-:Y:S05]  /*13a0*/  @P0 BRA `(.L_x_390) ;  /* 0x000000c000000947 */ /* 0x000fea0003800000 */
[----:B------:R-:W-:Y:S02]  /*13b0*/  USHF.R.S32.HI UR5, URZ, 0x1f, UR14 ;  /* 0x0000001f3f057899 */ /* 0x000fe4000801140e */
[----:B------:R-:W-:Y:S02]  /*13c0*/  ULDC.64 UR8, c[0x0][0x198] ;  /* 0x0000660000087ab9 */ /* 0x000fe40000000a00 */
[----:B------:R-:W-:Y:S02]  /*13d0*/  UIMAD UR5, UR5, UR8, URZ ;  /* 0x00000008050572a4 */ /* 0x000fe4000f8e023f */
[----:B------:R-:W-:Y:S02]  /*13e0*/  ULDC.64 UR10, c[0x0][0x180] ;  /* 0x00006000000a7ab9 */ /* 0x000fe40000000a00 */
[----:B------:R-:W-:Y:S02]  /*13f0*/  UIMAD UR12, UR14, UR9, UR5 ;  /* 0x000000090e0c72a4 */ /* 0x000fe4000f8e0205 */
[----:B------:R-:W-:-:S02]  /*1400*/  UIMAD.WIDE.U32 UR8, UR14, UR8, URZ ;  /* 0x000000080e0872a5 */ /* 0x000fc4000f8e003f */
[----:B------:R-:W-:Y:S02]  /*1410*/  UIMAD UR5, UR25, UR10, URZ ;  /* 0x0000000a190572a4 */ /* 0x000fe4000f8e023f */
[----:B------:R-:W-:Y:S02]  /*1420*/  UIADD3 UR9, UR9, UR12, URZ ;  /* 0x0000000c09097290 */ /* 0x000fe4000fffe03f */
[----:B------:R-:W-:Y:S02]  /*1430*/  UIMAD UR5, UR32, UR11, UR5 ;  /* 0x0000000b200572a4 */ /* 0x000fe4000f8e0205 */
[----:B------:R-:W-:-:S04]  /*1440*/  UIMAD.WIDE.U32 UR8, UR32, UR10, UR8 ;  /* 0x0000000a200872a5 */ /* 0x000fc8000f8e0008 */
[----:B------:R-:W-:-:S03]  /*1450*/  UIADD3 UR35, UR9, UR5, URZ ;  /* 0x0000000509237290 */ /* 0x000fc6000fffe03f */
[----:B------:R-:W-:Y:S02]  /*1460*/  UMOV UR33, UR8 ;  /* 0x0000000800217c82 */ /* 0x000fe40008000000 */
.L_x_390:
[----:B------:R-:W-:Y:S02]  /*1470*/  @UP0 UIADD3 UR5, UR14, UR22, URZ ;  /* 0x000000160e050290 */ /* 0x000fe4000fffe03f */
[----:B------:R-:W-:Y:S02]  /*1480*/  ULDC.64 UR10, c[0x0][0x1a0] ;  /* 0x00006800000a7ab9 */ /* 0x000fe40000000a00 */
[----:B------:R-:W-:-:S04]  /*1490*/  @UP0 UIMAD.WIDE.U32 UR8, UR5, UR10, URZ ;  /* 0x0000000a050802a5 */ /* 0x000fc8000f8e003f */
[----:B------:R-:W-:-:S03]  /*14a0*/  @UP0 UIMAD UR31, UR5, UR11, UR9 ;  /* 0x0000000b051f02a4 */ /* 0x000fc6000f8e0209 */
[----:B------:R-:W-:Y:S01]  /*14b0*/  @UP0 UMOV UR30, UR8 ;  /* 0x00000008001e0c82 */ /* 0x000fe20008000000 */
        /* <DEDUP_REMOVED lines=13> */
.L_x_391:
[----:B------:R-:W-:Y:S01]  /*1590*/  IABS R6, c[0x0][0x1c8] ;  /* 0x0000720000067a13 */ /* 0x000fe20000000000 */
[----:B------:R-:W-:Y:S01]  /*15a0*/  ULDC.64 UR10, c[0x0][0x370] ;  /* 0x0000dc00000a7ab9 */ /* 0x000fe20000000a00 */
[----:B------:R-:W-:Y:S01]  /*15b0*/  IABS R2, UR37 ;  /* 0x0000002500027c13 */ /* 0x000fe20008000000 */
[----:B------:R-:W-:Y:S01]  /*15c0*/  @UP1 UIMAD.WIDE.U32 UR8, UR15, UR10, URZ ;  /* 0x0000000a0f0812a5 */ /* 0x000fe2000f8e003f */
[----:B------:R-:W1:Y:S01]  /*15d0*/  I2F.RP R4, R6 ;  /* 0x0000000600047306 */ /* 0x000e620000209400 */
[----:B------:R-:W-:Y:S01]  /*15e0*/  ULDC UR12, c[0x0][0x224] ;  /* 0x00008900000c7ab9 */ /* 0x000fe20000000800 */
[----:B------:R-:W-:Y:S01]  /*15f0*/  ISETP.NE.AND P1, PT, RZ, c[0x0][0x1c8], PT ;  /* 0x00007200ff007a0c */ /* 0x000fe20003f25270 */
[----:B------:R-:W-:-:S03]  /*1600*/  @UP1 UIMAD UR27, UR15, UR11, UR9 ;  /* 0x0000000b0f1b12a4 */ /* 0x000fc6000f8e0209 */
[----:B------:R-:W-:Y:S02]  /*1610*/  @UP1 UMOV UR26, UR8 ;  /* 0x00000008001a1c82 */ /* 0x000fe40008000000 */
[----:B------:R-:W-:Y:S02]  /*1620*/  ULDC.64 UR8, c[0x0][0x368] ;  /* 0x0000da0000087ab9 */ /* 0x000fe40000000a00 */
[----:B------:R-:W-:Y:S02]  /*1630*/  @!UP1 UIMAD UR5, UR25, UR8, URZ ;  /* 0x00000008190592a4 */ /* 0x000fe4000f8e023f */
[----:B------:R-:W-:Y:S02]  /*1640*/  ULDC.64 UR10, c[0x0][0x3d8] ;  /* 0x0000f600000a7ab9 */ /* 0x000fe40000000a00 */
[----:B------:R-:W-:Y:S01]  /*1650*/  @!UP1 UIMAD UR5, UR32, UR9, UR5 ;  /* 0x00000009200592a4 */ /* 0x000fe2000f8e0205 */
[----:B-1----:R-:W1:Y:S01]  /*1660*/  MUFU.RCP R4, R4 ;  /* 0x0000000400047308 */ /* 0x002e620000001000 */
[----:B------:R-:W-:-:S04]  /*1670*/  @!UP1 UIMAD.WIDE.U32 UR8, UR32, UR8, URZ ;  /* 0x00000008200892a5 */ /* 0x000fc8000f8e003f */
[----:B------:R-:W-:Y:S02]  /*1680*/  @!UP1 UIADD3 UR27, UR9, UR5, URZ ;  /* 0x00000005091b9290 */ /* 0x000fe4000fffe03f */
[----:B------:R-:W-:Y:S01]  /*1690*/  UIMAD UR5, UR25, UR12, UR55 ;  /* 0x0000000c190572a4 */ /* 0x000fe2000f8e0237 */
[----:B------:R-:W2:Y:S01]  /*16a0*/  S2UR UR12, SR_CTAID.X ;  /* 0x00000000000c79c3 */ /* 0x000ea20000002500 */
[----:B------:R-:W-:Y:S02]  /*16b0*/  @!UP1 UMOV UR26, UR8 ;  /* 0x00000008001a9c82 */ /* 0x000fe40008000000 */
[----:B------:R-:W-:Y:S02]  /*16c0*/  UIADD3 UR5, UR47, UR5, URZ ;  /* 0x000000052f057290 */ /* 0x000fe4000fffe03f */
[----:B------:R-:W-:Y:S02]  /*16d0*/  UIMAD.WIDE.U32 UR8, UR38, UR15, URZ ;  /* 0x0000000f260872a5 */ /* 0x000fe4000f8e003f */
[----:B------:R-:W-:Y:S01]  /*16e0*/  UIMAD UR5, UR38, UR5, UR54 ;  /* 0x00000005260572a4 */ /* 0x000fe2000f8e0236 */
[----:B-1----:R-:W-:Y:S01]  /*16f0*/  IADD3 R4, R4, 0xffffffe, RZ ;  /* 0x0ffffffe04047810 */ /* 0x002fe20007ffe0ff */
[----:B------:R-:W-:-:S02]  /*1700*/  USEL UR23, UR42, UR8, !UP1 ;  /* 0x000000082a177287 */ /* 0x000fc4000c800000 */
[----:B------:R-:W-:Y:S01]  /*1710*/  UIADD3 UR13, UR43, UR5, URZ ;  /* 0x000000052b0d7290 */ /* 0x000fe2000fffe03f */
[----:B------:R-:W1:Y:S01]  /*1720*/  F2I.FTZ.U32.TRUNC.NTZ R5, R4 ;  /* 0x0000000400057305 */ /* 0x000e62000021f000 */
[----:B------:R-:W-:-:S04]  /*1730*/  UIMAD UR5, UR39, UR15, URZ ;  /* 0x0000000f270572a4 */ /* 0x000fc8000f8e023f */
[----:B------:R-:W-:Y:S02]  /*1740*/  @UP1 UIADD3 UR13, UR9, UR5, URZ ;  /* 0x00000005090d1290 */ /* 0x000fe4000fffe03f */
[----:B------:R-:W-:Y:S02]  /*1750*/  USHF.L.U64.HI UR5, UR32, 0x7, UR25 ;  /* 0x0000000720057899 */ /* 0x000fe40008010219 */
[----:B------:R-:W-:Y:S02]  /*1760*/  USHF.R.S32.HI UR25, URZ, 0x1f, UR24 ;  /* 0x0000001f3f197899 */ /* 0x000fe40008011418 */
[----:B------:R-:W-:Y:S02]  /*1770*/  USEL UR5, UR5, URZ, UP6 ;  /* 0x0000003f05057287 */ /* 0x000fe4000b000000 */
[----:B--2---:R-:W-:Y:S01]  /*1780*/  UIMAD.WIDE.U32 UR8, UR12, UR10, URZ ;  /* 0x0000000a0c0872a5 */ /* 0x004fe2000f8e003f */
[----:B-1----:R-:W-:-:S03]  /*1790*/  IMAD.MOV R0, RZ, RZ, -R5 ;  /* 0x000000ffff007224 */ /* 0x002fc600078e0a05 */
[----:B------:R-:W-:Y:S01]  /*17a0*/  UIMAD UR11, UR12, UR11, UR9 ;  /* 0x0000000b0c0b72a4 */ /* 0x000fe2000f8e0209 */
[----:B------:R-:W-:Y:S01]  /*17b0*/  IMAD.MOV.U32 R4, RZ, RZ, RZ ;  /* 0x000000ffff047224 */ /* 0x000fe200078e00ff */
[----:B------:R-:W-:Y:S01]  /*17c0*/  USHF.L.U32 UR12, UR32, 0x7, URZ ;  /* 0x00000007200c7899 */ /* 0x000fe2000800063f */
[----:B------:R-:W-:Y:S01]  /*17d0*/  IMAD R0, R0, R6, RZ ;  /* 0x0000000600007224 */ /* 0x000fe200078e02ff */
[----:B------:R-:W-:Y:S02]  /*17e0*/  USEL UR21, UR8, URZ, UP3 ;  /* 0x0000003f08157287 */ /* 0x000fe40009800000 */
[----:B------:R-:W-:Y:S01]  /*17f0*/  USEL UR8, UR12, URZ, UP6 ;  /* 0x0000003f0c087287 */ /* 0x000fe2000b000000 */
[----:B------:R-:W-:Y:S01]  /*1800*/  IMAD.HI.U32 R0, R5, R0, R4 ;  /* 0x0000000005007227 */ /* 0x000fe200078e0004 */
[----:B------:R-:W-:Y:S02]  /*1810*/  USEL UR11, UR11, URZ, UP3 ;  /* 0x0000003f0b0b7287 */ /* 0x000fe40009800000 */
[----:B------:R-:W-:-:S02]  /*1820*/  UIADD3 UR8, UP0, UR17, UR8, URZ ;  /* 0x0000000811087290 */ /* 0x000fc4000ff1e03f */
[----:B------:R-:W-:Y:S01]  /*1830*/  ULDC UR12, c[0x0][0x234] ;  /* 0x00008d00000c7ab9 */ /* 0x000fe20000000800 */
[----:B------:R-:W-:Y:S01]  /*1840*/  IMAD.HI.U32 R0, R0, R2, RZ ;  /* 0x0000000200007227 */ /* 0x000fe200078e00ff */
[----:B------:R-:W-:Y:S02]  /*1850*/  UIADD3.X UR9, UR29, UR5, URZ, UP0, !UPT ;  /* 0x000000051d097290 */ /* 0x000fe400087fe43f */
[----:B------:R-:W-:Y:S01]  /*1860*/  UIMAD UR5, UR39, UR8, URZ ;  /* 0x00000008270572a4 */ /* 0x000fe2000f8e023f */
[----:B------:R-:W-:-:S03]  /*1870*/  IMAD.MOV R4, RZ, RZ, -R0 ;  /* 0x000000ffff047224 */ /* 0x000fc600078e0a00 */
[----:B------:R-:W-:Y:S01]  /*1880*/  UIMAD UR10, UR38, UR9, UR5 ;  /* 0x00000009260a72a4 */ /* 0x000fe2000f8e0205 */
[C---:B------:R-:W-:Y:S01]  /*1890*/  IMAD R2, R6.reuse, R4, R2 ;  /* 0x0000000406027224 */ /* 0x040fe200078e0202 */
[----:B------:R-:W-:Y:S02]  /*18a0*/  @UP2 USEL UR5, UR57, UR15, !UP1 ;  /* 0x0000000f39052287 */ /* 0x000fe4000c800000 */
[----:B------:R-:W-:Y:S02]  /*18b0*/  UIMAD.WIDE.U32 UR8, UR38, UR8, URZ ;  /* 0x00000008260872a5 */ /* 0x000fe4000f8e003f */
[----:B------:R-:W-:Y:S01]  /*18c0*/  ISETP.GT.U32.AND P0, PT, R6, R2, PT ;  /* 0x000000020600720c */ /* 0x000fe20003f04070 */
[----:B------:R-:W-:Y:S02]  /*18d0*/  @UP2 UIMAD UR16, UR37, UR12, UR5 ;  /* 0x0000000c251022a4 */ /* 0x000fe4000f8e0205 */
[----:B------:R-:W-:-:S05]  /*18e0*/  UIADD3 UR10, UR9, UR10, URZ ;  /* 0x0000000a090a7290 */ /* 0x000fca000fffe03f */
[----:B------:R-:W-:-:S05]  /*18f0*/  @!UP2 UMOV UR16, UR52 ;  /* 0x000000340010ac82 */ /* 0x000fca0008000000 */
[----:B------:R-:W-:Y:S01]  /*1900*/  @!P0 IMAD.IADD R2, R2, 0x1, -R6 ;  /* 0x0000000102028824 */ /* 0x000fe200078e0a06 */
[----:B------:R-:W-:Y:S02]  /*1910*/  @!P0 IADD3 R0, R0, 0x1, RZ ;  /* 0x0000000100008810 */ /* 0x000fe40007ffe0ff */
[----:B------:R-:W-:Y:S02]  /*1920*/  ISETP.LE.AND P0, PT, RZ, UR59, PT ;  /* 0x0000003bff007c0c */ /* 0x000fe4000bf03270 */
[----:B------:R-:W-:-:S13]  /*1930*/  ISETP.GE.U32.AND P2, PT, R2, R6, PT ;  /* 0x000000060200720c */ /* 0x000fda0003f46070 */
[----:B------:R-:W-:-:S05]  /*1940*/  @P2 IADD3 R0, R0, 0x1, RZ ;  /* 0x0000000100002810 */ /* 0x000fca0007ffe0ff */
[----:B------:R-:W-:-:S04]  /*1950*/  IMAD.MOV.U32 R18, RZ, RZ, R0 ;  /* 0x000000ffff127224 */ /* 0x000fc800078e0000 */
[----:B------:R-:W-:Y:S01]  /*1960*/  @!P0 IMAD.MOV R18, RZ, RZ, -R18 ;  /* 0x000000ffff128224 */ /* 0x000fe200078e0a12 */
[----:B------:R-:W-:Y:S02]  /*1970*/  PLOP3.LUT P0, PT, PT, PT, UP2, 0x80, 0x0 ;  /* 0x000000000000781c */ /* 0x000fe40003f0f028 */
[----:B------:R-:W-:-:S04]  /*1980*/  @!P1 LOP3.LUT R18, RZ, c[0x0][0x1c8], RZ, 0x33, !PT ;  /* 0x00007200ff129a12 */ /* 0x000fc800078e33ff */
[----:B------:R-:W-:-:S07]  /*1990*/  SHF.R.S32.HI R22, RZ, 0x1f, R18 ;  /* 0x0000001fff167819 */ /* 0x000fce0000011412 */
[----:B------:R-:W-:Y:S05]  /*19a0*/  @!P0 BRA `(.L_x_392) ;  /* 0x0000005000008947 */ /* 0x000fea0003800000 */
[----:B------:R-:W-:Y:S02]  /*19b0*/  ULDC UR5, c[0x0][0x224] ;  /* 0x0000890000057ab9 */ /* 0x000fe40000000800 */
[----:B------:R-:W-:-:S04]  /*19c0*/  @!UP1 UIMAD UR15, UR32, UR5, URZ ;  /* 0x00000005200f92a4 */ /* 0x000fc8000f8e023f */
[----:B------:R-:W-:-:S04]  /*19d0*/  ULEA UR5, UR32, UR15, 0x7 ;  /* 0x0000000f20057291 */ /* 0x000fc8000f8e383f */
[----:B------:R-:W-:Y:S01]  /*19e0*/  UIMAD UR12, UR58, UR37, UR5 ;  /* 0x000000253a0c72a4 */ /* 0x000fe2000f8e0205 */
[----:B------:R-:W-:Y:S05]  /*19f0*/  BRA `(.L_x_393) ;  /* 0x0000001000007947 */ /* 0x000fea0003800000 */
.L_x_392:
[----:B------:R-:W-:Y:S02]  /*1a00*/  UMOV UR12, UR53 ;  /* 0x00000035000c7c82 */ /* 0x000fe40008000000 */
.L_x_393:
[----:B------:R-:W1:Y:S01]  /*1a10*/  S2R R29, SR_TID.X ;  /* 0x00000000001d7919 */ /* 0x000e620000002100 */
[----:B------:R-:W-:Y:S01]  /*1a20*/  UIADD3 UR8, UP5, UP4, UR8, UR48, UR50 ;  /* 0x0000003008087290 */ /* 0x000fe2000fcbe032 */
[----:B------:R-:W-:Y:S01]  /*1a30*/  IMAD.U32 R10, RZ, RZ, UR17 ;  /* 0x00000011ff0a7e24 */ /* 0x000fe2000f8e00ff */
[----:B------:R-:W-:Y:S01]  /*1a40*/  USHF.R.S32.HI UR15, URZ, 0x1f, UR37 ;  /* 0x0000001f3f0f7899 */ /* 0x000fe20008011425 */
[----:B------:R-:W-:Y:S01]  /*1a50*/  BSSY B1, `(.L_x_389) ;  /* 0x00008c1000017945 */ /* 0x000fe20003800000 */
[----:B------:R-:W-:Y:S02]  /*1a60*/  UIADD3 UR21, UP1, UP0, UR21, UR8, UR23 ;  /* 0x0000000815157290 */ /* 0x000fe4000f83e017 */
[----:B------:R-:W-:Y:S02]  /*1a70*/  UIADD3.X UR5, UR10, UR51, UR56, UP5, UP4 ;  /* 0x000000330a057290 */ /* 0x000fe4000afe8438 */
[----:B------:R-:W-:-:S02]  /*1a80*/  ULDC.64 UR8, c[0x0][0x1a8] ;  /* 0x00006a0000087ab9 */ /* 0x000fc40000000a00 */
[----:B------:R-:W-:Y:S02]  /*1a90*/  UIADD3.X UR13, UR11, UR5, UR13, UP1, UP0 ;  /* 0x000000050b0d7290 */ /* 0x000fe40008fe040d */
[----:B------:R-:W-:Y:S02]  /*1aa0*/  UIMAD UR5, UR15, UR8, URZ ;  /* 0x000000080f0572a4 */ /* 0x000fe4000f8e023f */
[----:B------:R-:W-:Y:S02]  /*1ab0*/  UISETP.GE.AND UP0, UPT, UR28, 0x1, UPT ;  /* 0x000000011c00788c */ /* 0x000fe4000bf06270 */
[----:B------:R-:W-:-:S03]  /*1ac0*/  UIMAD UR11, UR37, UR9, UR5 ;  /* 0x00000009250b72a4 */ /* 0x000fc6000f8e0205 */
[----:B------:R-:W-:Y:S02]  /*1ad0*/  ULDC.64 UR8, c[0x0][0x378] ;  /* 0x0000de0000087ab9 */ /* 0x000fe40000000a00 */
[----:B------:R-:W-:Y:S01]  /*1ae0*/  UIMAD UR5, UR15, UR8, URZ ;  /* 0x000000080f0572a4 */ /* 0x000fe2000f8e023f */
[----:B-1----:R-:W-:Y:S02]  /*1af0*/  SHF.R.S32.HI R30, RZ, 0x1f, R29 ;  /* 0x0000001fff1e7819 */ /* 0x002fe4000001141d */
[----:B------:R-:W-:Y:S02]  /*1b00*/  UMOV UR15, 0x4 ;  /* 0x00000004000f7882 */ /* 0x000fe40000000000 */
[----:B------:R-:W-:Y:S01]  /*1b10*/  UIMAD UR10, UR37, UR9, UR5 ;  /* 0x00000009250a72a4 */ /* 0x000fe2000f8e0205 */
[CC--:B------:R-:W-:Y:S02]  /*1b20*/  LEA.HI R4, R30.reuse, R29.reuse, RZ, 0x3 ;  /* 0x0000001d1e047211 */ /* 0x0c0fe400078f18ff */
[----:B------:R-:W-:Y:S01]  /*1b30*/  LEA.HI R11, R30, R29, RZ, 0x5 ;  /* 0x0000001d1e0b7211 */ /* 0x000fe200078f28ff */
[----:B------:R-:W-:Y:S01]  /*1b40*/  ULDC.64 UR8, c[0x0][0x370] ;  /* 0x0000dc0000087ab9 */ /* 0x000fe20000000a00 */
[----:B------:R-:W-:Y:S01]  /*1b50*/  SHF.R.S32.HI R2, RZ, 0x3, R4 ;  /* 0x00000003ff027819 */ /* 0x000fe20000011404 */
[----:B------:R-:W-:Y:S01]  /*1b60*/  UIMAD UR5, UR29, UR8, URZ ;  /* 0x000000081d0572a4 */ /* 0x000fe2000f8e023f */
[----:B------:R-:W-:Y:S01]  /*1b70*/  LOP3.LUT R4, R4, 0xfffffff8, RZ, 0xc0, !PT ;  /* 0xfffffff804047812 */ /* 0x000fe200078ec0ff */
[----:B------:R-:W-:Y:S01]  /*1b80*/  UIADD3 UR8, UR17, UR16, URZ ;  /* 0x0000001011087290 */ /* 0x000fe2000fffe03f */
[----:B------:R-:W-:Y:S01]  /*1b90*/  SHF.R.S32.HI R28, RZ, 0x1f, R2 ;  /* 0x0000001fff1c7819 */ /* 0x000fe20000011402 */
[----:B------:R-:W-:Y:S01]  /*1ba0*/  UIMAD UR5, UR17, UR9, UR5 ;  /* 0x00000009110572a4 */ /* 0x000fe2000f8e0205 */
[----:B------:R-:W-:Y:S01]  /*1bb0*/  IADD3 R0, P0, R2, UR17, RZ ;  /* 0x0000001102007c10 */ /* 0x000fe2000ff1e0ff */
[----:B------:R-:W-:Y:S01]  /*1bc0*/  IMAD.IADD R4, R29, 0x1, -R4 ;  /* 0x000000011d047824 */ /* 0x000fe200078e0a04 */
[----:B------:R-:W-:-:S02]  /*1bd0*/  UIADD3 UR9, UR17, UR12, URZ ;  /* 0x0000000c11097290 */ /* 0x000fc4000fffe03f */
[----:B------:R-:W-:Y:S01]  /*1be0*/  IADD3.X R9, R28, UR29, RZ, P0, !PT ;  /* 0x0000001d1c097c10 */ /* 0x000fe200087fe4ff */
[----:B------:R-:W-:Y:S01]  /*1bf0*/  IMAD.SHL.U32 R4, R4, 0x8, RZ ;  /* 0x0000000804047824 */ /* 0x000fe200078e00ff */
[----:B------:R-:W-:Y:S02]  /*1c00*/  ULDC.64 UR16, c[0x0][0x3c8] ;  /* 0x0000f20000107ab9 */ /* 0x000fe40000000a00 */
[----:B------:R-:W-:Y:S01]  /*1c10*/  UIMAD.WIDE UR16, UR9, UR15, UR16 ;  /* 0x0000000f091072a5 */ /* 0x000fe2000f8e0210 */
[----:B------:R-:W-:Y:S01]  /*1c20*/  IMAD R9, R9, c[0x0][0x190], RZ ;  /* 0x0000640009097a24 */ /* 0x000fe200078e02ff */
[----:B------:R-:W-:-:S05]  /*1c30*/  SHF.R.S32.HI R5, RZ, 0x1f, R4 ;  /* 0x0000001fff057819 */ /* 0x000fca0000011404 */
[----:B------:R-:W-:-:S04]  /*1c40*/  IMAD.WIDE.U32 R6, R0, c[0x0][0x190], R4 ;  /* 0x0000640000067a25 */ /* 0x000fc800078e0004 */
[----:B------:R-:W-:Y:S01]  /*1c50*/  IMAD R0, R0, c[0x0][0x194], R9 ;  /* 0x0000650000007a24 */ /* 0x000fe200078e0209 */
[----:B------:R-:W-:-:S04]  /*1c60*/  IADD3 R8, P0, R6, UR40, RZ ;  /* 0x0000002806087c10 */ /* 0x000fc8000ff1e0ff */
[----:B------:R-:W-:Y:S02]  /*1c70*/  IADD3.X R9, R7, UR36, R0, P0, !PT ;  /* 0x0000002407097c10 */ /* 0x000fe400087fe400 */
[----:B------:R-:W-:Y:S02]  /*1c80*/  LOP3.LUT R0, R11, 0xffffffe0, RZ, 0xc0, !PT ;  /* 0xffffffe00b007812 */ /* 0x000fe400078ec0ff */
[----:B------:R-:W-:Y:S02]  /*1c90*/  IADD3 R6, P0, R4, UR26, RZ ;  /* 0x0000001a04067c10 */ /* 0x000fe4000ff1e0ff */
[----:B------:R-:W-:Y:S01]  /*1ca0*/  SHF.R.S32.HI R11, RZ, 0x5, R11 ;  /* 0x00000005ff0b7819 */ /* 0x000fe2000001140b */
[----:B------:R-:W-:Y:S01]  /*1cb0*/  IMAD.IADD R0, R29, 0x1, -R0 ;  /* 0x000000011d007824 */ /* 0x000fe200078e0a00 */
[----:B------:R-:W-:Y:S01]  /*1cc0*/  IADD3.X R7, R5, UR27, RZ, P0, !PT ;  /* 0x0000001b05077c10 */ /* 0x000fe200087fe4ff */
[----:B------:R-:W-:Y:S02]  /*1cd0*/  ULDC.64 UR26, c[0x0][0x200] ;  /* 0x00008000001a7ab9 */ /* 0x000fe40000000a00 */
[----:B------:R-:W-:-:S02]  /*1ce0*/  IMAD R11, R11, UR49, R0 ;  /* 0x000000310b0b7c24 */ /* 0x000fc4000f8e0200 */
[----:B------:R-:W-:Y:S02]  /*1cf0*/  IMAD.U32 R0, RZ, RZ, UR37 ;  /* 0x00000025ff007e24 */ /* 0x000fe4000f8e00ff */
[----:B------:R-:W-:Y:S01]  /*1d00*/  IMAD.WIDE.U32 R6, R10, c[0x0][0x370], R6 ;  /* 0x0000dc000a067a25 */ /* 0x000fe200078e0006 */
[----:B------:R-:W-:-:S03]  /*1d10*/  IADD3 R12, P0, R11, UR21, RZ ;  /* 0x000000150b0c7c10 */ /* 0x000fc6000ff1e0ff */
[----:B------:R-:W-:Y:S01]  /*1d20*/  IMAD.WIDE.U32 R8, R0, c[0x0][0x1a8], R8 ;  /* 0x00006a0000087a25 */ /* 0x000fe200078e0008 */
[----:B------:R-:W-:-:S04]  /*1d30*/  IADD3 R7, R7, UR5, RZ ;  /* 0x0000000507077c10 */ /* 0x000fc8000fffe0ff */
[----:B------:R-:W-:Y:S01]  /*1d40*/  IADD3 R13, R9, UR11, RZ ;  /* 0x0000000b090d7c10 */ /* 0x000fe2000fffe0ff */
[----:B------:R-:W-:Y:S01]  /*1d50*/  IMAD.WIDE.U32 R6, R0, c[0x0][0x378], R6 ;  /* 0x0000de0000067a25 */ /* 0x000fe200078e0006 */
[----:B------:R-:W-:Y:S01]  /*1d60*/  LEA.HI.X.SX32 R9, R11, UR13, 0x1, P0 ;  /* 0x0000000d0b097c11 */ /* 0x000fe200080f0eff */
[----:B------:R-:W-:Y:S01]  /*1d70*/  UIMAD.WIDE UR12, UR8, UR15, UR26 ;  /* 0x0000000f080c72a5 */ /* 0x000fe2000f8e021a */
[----:B------:R-:W-:Y:S01]  /*1d80*/  LEA R190, P0, R12, c[0x0][0x350], 0x2 ;  /* 0x0000d4000cbe7a11 */ /* 0x000fe200078010ff */
[----:B------:R-:W-:Y:S01]  /*1d90*/  IMAD R0, R28, c[0x0][0x370], RZ ;  /* 0x0000dc001c007a24 */ /* 0x000fe200078e02ff */
[----:B------:R-:W-:Y:S01]  /*1da0*/  IADD3 R7, R7, UR10, RZ ;  /* 0x0000000a07077c10 */ /* 0x000fe2000fffe0ff */
[----:B------:R-:W-:Y:S01]  /*1db0*/  ULEA.HI.SX32 UR10, UR34, 0xffffffff, 0x19 ;  /* 0xffffffff220a7891 */ /* 0x000fe2000f8fca3f */
[----:B------:R-:W-:Y:S01]  /*1dc0*/  LEA.HI.X R189, R12, c[0x0][0x354], R9, 0x2, P0 ;  /* 0x0000d5000cbd7a11 */ /* 0x000fe200000f1409 */
[C---:B------:R-:W-:Y:S01]  /*1dd0*/  IMAD R0, R2.reuse, c[0x0][0x374], R0 ;  /* 0x0000dd0002007a24 */ /* 0x040fe200078e0200 */
[----:B------:R-:W-:Y:S01]  /*1de0*/  PLOP3.LUT P0, PT, PT, PT, UP0, 0x80, 0x0 ;  /* 0x000000000000781c */ /* 0x000fe20003f0f008 */
[----:B------:R-:W-:Y:S01]  /*1df0*/  IMAD.WIDE.U32 R6, R2, c[0x0][0x370], R6 ;  /* 0x0000dc0002067a25 */ /* 0x000fe200078e0006 */
[----:B------:R-:W-:-:S03]  /*1e00*/  LEA R15, P2, R8, c[0x0][0x160], 0x1 ;  /* 0x00005800080f7a11 */ /* 0x000fc600078408ff */
[----:B------:R-:W-:Y:S01]  /*1e10*/  IMAD.IADD R0, R7, 0x1, R0 ;  /* 0x0000000107007824 */ /* 0x000fe200078e0200 */
[----:B------:R-:W-:Y:S02]  /*1e20*/  LEA R10, P1, R6, c[0x0][0x330], 0x1 ;  /* 0x0000cc00060a7a11 */ /* 0x000fe400078208ff */
[----:B------:R-:W-:Y:S02]  /*1e30*/  LEA.HI.X R14, R8, c[0x0][0x164], R13, 0x1, P2 ;  /* 0x00005900080e7a11 */ /* 0x000fe400010f0c0d */
[----:B------:R-:W-:-:S03]  /*1e40*/  LEA.HI.X R0, R6, c[0x0][0x334], R0, 0x1, P1 ;  /* 0x0000cd0006007a11 */ /* 0x000fc600008f0c00 */
[----:B------:R-:W-:Y:S05]  /*1e50*/  @!P0 BRA `(.L_x_394) ;  /* 0x00007c8000008947 */ /* 0x000fea0003800000 */
[----:B------:R-:W2:Y:S01]  /*1e60*/  LDL R26, [R1+0x18] ;  /* 0x00001800011a7983 */ /* 0x000ea20000100800 */
[----:B------:R-:W-:Y:S01]  /*1e70*/  ULDC.64 UR8, c[0x0][0x198] ;  /* 0x0000660000087ab9 */ /* 0x000fe20000000a00 */
[----:B------:R-:W-:Y:S01]  /*1e80*/  IMAD.U32 R20, RZ, RZ, UR24 ;  /* 0x00000018ff147e24 */ /* 0x000fe2000f8e00ff */
[----:B------:R-:W-:Y:S01]  /*1e90*/  UIMAD UR5, UR25, UR8, URZ ;  /* 0x00000008190572a4 */ /* 0x000fe2000f8e023f */
[----:B------:R-:W3:Y:S01]  /*1ea0*/  LDL R33, [R1+0x24] ;  /* 0x0000240001217983 */ /* 0x000ee20000100800 */
[----:B------:R-:W-:Y:S01]  /*1eb0*/  IADD3 R16, R2, 0x20, RZ ;  /* 0x0000002002107810 */ /* 0x000fe20007ffe0ff */
[----:B------:R-:W-:Y:S01]  /*1ec0*/  IMAD.WIDE.U32 R6, R20, c[0x0][0x198], R4 ;  /* 0x0000660014067a25 */ /* 0x000fe200078e0004 */
[----:B------:R-:W-:Y:S01]  /*1ed0*/  UIMAD UR9, UR24, UR9, UR5 ;  /* 0x00000009180972a4 */ /* 0x000fe2000f8e0205 */
[----:B------:R-:W-:Y:S02]  /*1ee0*/  IADD3 R24, R2, 0x40, RZ ;  /* 0x0000004002187810 */ /* 0x000fe40007ffe0ff */
[----:B------:R-:W-:Y:S01]  /*1ef0*/  UMOV UR5, UR10 ;  /* 0x0000000a00057c82 */ /* 0x000fe20008000000 */
[----:B------:R-:W-:Y:S01]  /*1f00*/  IADD3 R8, P2, R6, UR33, RZ ;  /* 0x0000002106087c10 */ /* 0x000fe2000ff5e0ff */
[----:B------:R-:W-:Y:S01]  /*1f10*/  ULEA.HI UR8, UR5, UR5, URZ, 0x1 ;  /* 0x0000000505087291 */ /* 0x000fe2000f8f083f */
[----:B------:R-:W-:Y:S01]  /*1f20*/  IMAD.U32 R6, RZ, RZ, UR9 ;  /* 0x00000009ff067e24 */ /* 0x000fe2000f8e00ff */
[----:B------:R-:W-:Y:S01]  /*1f30*/  IADD3 R23, R2, 0x60, RZ ;  /* 0x0000006002177810 */ /* 0x000fe20007ffe0ff */
[----:B------:R-:W-:Y:S01]  /*1f40*/  IMAD.MOV.U32 R17, RZ, RZ, c[0x0][0x370] ;  /* 0x0000dc00ff117624 */ /* 0x000fe200078e00ff */
[----:B------:R-:W-:Y:S01]  /*1f50*/  ULOP3.LUT UR8, UR8, 0xfffffffe, URZ, 0xc0, !UPT ;  /* 0xfffffffe08087892 */ /* 0x000fe2000f8ec03f */
[----:B------:R-:W-:Y:S01]  /*1f60*/  IMAD.MOV.U32 R246, RZ, RZ, R10 ;  /* 0x000000fffff67224 */ /* 0x000fe200078e000a */
[----:B------:R-:W-:Y:S01]  /*1f70*/  IADD3.X R9, R7, UR35, R6, P2, !PT ;  /* 0x0000002307097c10 */ /* 0x000fe200097fe406 */
[C---:B------:R-:W-:Y:S01]  /*1f80*/  IMAD.SHL.U32 R7, R17.reuse, 0x20, RZ ;  /* 0x0000002011077824 */ /* 0x040fe200078e00ff */
[----:B------:R-:W-:Y:S01]  /*1f90*/  UIADD3 UR8, UR5, -UR8, URZ ;  /* 0x8000000805087290 */ /* 0x000fe2000fffe03f */
[----:B------:R-:W-:Y:S01]  /*1fa0*/  PLOP3.LUT P2, PT, PT, PT, UP3, 0x80, 0x0 ;  /* 0x000000000000781c */ /* 0x000fe20003f4f038 */
[----:B------:R-:W-:Y:S01]  /*1fb0*/  IMAD.MOV.U32 R245, RZ, RZ, R0 ;  /* 0x000000fffff57224 */ /* 0x000fe200078e0000 */
[----:B------:R-:W-:Y:S01]  /*1fc0*/  MOV R21, 0x5 ;  /* 0x0000000500157802 */ /* 0x000fe20000000f00 */
[----:B------:R-:W-:Y:S01]  /*1fd0*/  UISETP.NE.AND UP0, UPT, UR8, 0x1, UPT ;  /* 0x000000010800788c */ /* 0x000fe2000bf05270 */
[----:B------:R-:W-:Y:S01]  /*1fe0*/  IMAD.MOV.U32 R31, RZ, RZ, c[0x0][0x190] ;  /* 0x00006400ff1f7624 */ /* 0x000fe200078e00ff */
[----:B------:R-:W-:Y:S01]  /*1ff0*/  UIMAD UR8, UR5, -0x80, UR28 ;  /* 0xffffff80050878a4 */ /* 0x000fe2000f8e021c */
[----:B------:R-:W-:Y:S01]  /*2000*/  SHF.L.U64.HI R6, R17, R21, c[0x0][0x374] ;  /* 0x0000dd0011067619 */ /* 0x000fe20000010215 */
[----:B------:R-:W-:Y:S01]  /*2010*/  UIMAD UR9, UR20, -0x80, UR4 ;  /* 0xffffff80140978a4 */ /* 0x000fe2000f8e0204 */
[----:B------:R-:W-:Y:S01]  /*2020*/  IMAD.MOV.U32 R244, RZ, RZ, R15 ;  /* 0x000000fffff47224 */ /* 0x000fe200078e000f */
[----:B------:R-:W-:Y:S01]  /*2030*/  MOV R239, R14 ;  /* 0x0000000e00ef7202 */ /* 0x000fe20000000f00 */
[----:B------:R-:W-:Y:S01]  /*2040*/  IMAD.SHL.U32 R25, R31, 0x20, RZ ;  /* 0x000000201f197824 */ /* 0x000fe200078e00ff */
[----:B------:R-:W-:Y:S01]  /*2050*/  ISETP.GE.AND P1, PT, R16, UR8, PT ;  /* 0x0000000810007c0c */ /* 0x000fe2000bf26270 */
[----:B------:R-:W-:Y:S01]  /*2060*/  ULDC.64 UR10, c[0x0][0x1a0] ;  /* 0x00006800000a7ab9 */ /* 0x000fe20000000a00 */
[----:B------:R-:W-:Y:S01]  /*2070*/  ISETP.GE.AND P0, PT, R24, UR8, PT ;  /* 0x0000000818007c0c */ /* 0x000fe2000bf06270 */
[----:B------:R-:W-:Y:S01]  /*2080*/  @P2 BAR.SYNC.DEFER_BLOCKING 0x0 ;  /* 0x0000000000002b1d */ /* 0x000fe20000010000 */
[----:B------:R-:W-:-:S02]  /*2090*/  ISETP.GE.AND P6, PT, R23, UR8, PT ;  /* 0x0000000817007c0c */ /* 0x000fc4000bfc6270 */
[----:B------:R-:W-:-:S07]  /*20a0*/  SHF.L.U64.HI R21, R31, R21, c[0x0][0x194] ;  /* 0x000065001f157619 */ /* 0x000fce0000010215 */
[-C--:B------:R-:W-:Y:S02]  /*20b0*/  @!P1 LEA R12, P3, R7, R246.reuse, 0x1 ;  /* 0x000000f6070c9211 */ /* 0x080fe400078608ff */
[----:B------:R-:W-:Y:S01]  /*20c0*/  @!P0 IMAD.MOV.U32 R0, RZ, RZ, c[0x0][0x374] ;  /* 0x0000dd00ff008624 */ /* 0x000fe200078e00ff */
[-C--:B------:R-:W-:Y:S01]  /*20d0*/  @!P0 LEA R10, P4, R17, R246.reuse, 0x7 ;  /* 0x000000f6110a8211 */ /* 0x080fe200078838ff */
[----:B------:R-:W-:Y:S01]  /*20e0*/  @!P6 IMAD.MOV.U32 R15, RZ, RZ, c[0x0][0x374] ;  /* 0x0000dd00ff0fe624 */ /* 0x000fe200078e00ff */
[-C--:B------:R-:W-:Y:S01]  /*20f0*/  @!P1 LEA.HI.X R13, R7, R245.reuse, R6, 0x1, P3 ;  /* 0x000000f5070d9211 */ /* 0x080fe200018f0c06 */
[----:B------:R-:W-:Y:S01]  /*2100*/  @!P6 IMAD.MOV.U32 R7, RZ, RZ, R245 ;  /* 0x000000ffff07e224 */ /* 0x000fe200078e00f5 */
[----:B------:R-:W-:Y:S01]  /*2110*/  ISETP.GE.AND P3, PT, R2, UR8, PT ;  /* 0x0000000802007c0c */ /* 0x000fe2000bf66270 */
[----:B------:R-:W-:Y:S01]  /*2120*/  @!P6 IMAD R19, R15, 0xc0, RZ ;  /* 0x000000c00f13e824 */ /* 0x000fe200078e02ff */
[----:B------:R-:W-:Y:S02]  /*2130*/  @!P6 MOV R6, R246 ;  /* 0x000000f60006e202 */ /* 0x000fe40000000f00 */
[----:B------:R-:W-:-:S02]  /*2140*/  @!P0 LEA.HI.X R11, R17, R245, R0, 0x7, P4 ;  /* 0x000000f5110b8211 */ /* 0x000fc400020f3c00 */
[----:B------:R-:W-:Y:S01]  /*2150*/  ISETP.GE.AND P4, PT, R16, UR9, PT ;  /* 0x0000000910007c0c */ /* 0x000fe2000bf86270 */
[----:B------:R-:W-:Y:S01]  /*2160*/  @!P6 IMAD.WIDE.U32 R6, R17, 0xc0, R6 ;  /* 0x000000c01106e825 */ /* 0x000fe200078e0006 */
[----:B------:R-:W-:-:S03]  /*2170*/  @!P1 LEA R14, P2, R25, R244, 0x1 ;  /* 0x000000f4190e9211 */ /* 0x000fc600078408ff */
[----:B------:R-:W-:Y:S01]  /*2180*/  @!P6 IMAD.IADD R7, R7, 0x1, R19 ;  /* 0x000000010707e824 */ /* 0x000fe200078e0213 */
[----:B------:R-:W-:Y:S01]  /*2190*/  @!P1 LEA.HI.X R15, R25, R239, R21, 0x1, P2 ;  /* 0x000000ef190f9211 */ /* 0x000fe200010f0c15 */
[----:B------:R-:W-:Y:S01]  /*21a0*/  @!P3 IMAD.MOV.U32 R17, RZ, RZ, R245 ;  /* 0x000000ffff11b224 */ /* 0x000fe200078e00f5 */
[----:B------:R-:W-:Y:S02]  /*21b0*/  @!P3 MOV R16, R246 ;  /* 0x000000f60010b202 */ /* 0x000fe40000000f00 */
[----:B------:R-:W-:Y:S02]  /*21c0*/  PLOP3.LUT P2, PT, PT, PT, UP0, 0x80, 0x0 ;  /* 0x000000000000781c */ /* 0x000fe40003f4f008 */
[----:B------:R-:W-:Y:S01]  /*21d0*/  ISETP.GE.AND P5, PT, R2, UR9, PT ;  /* 0x0000000902007c0c */ /* 0x000fe2000bfa6270 */
[----:B------:R-:W-:Y:S01]  /*21e0*/  IMAD.WIDE.U32 R4, R20, c[0x0][0x1a0], R4 ;  /* 0x0000680014047a25 */ /* 0x000fe200078e0004 */
[----:B------:R-:W-:-:S03]  /*21f0*/  MOV R241, 0x7f800000 ;  /* 0x7f80000000f17802 */ /* 0x000fc60000000f00 */
[----:B--2---:R-:W-:-:S05]  /*2200*/  IMAD.SHL.U32 R0, R26, 0x2, RZ ;  /* 0x000000021a007824 */ /* 0x004fca00078e00ff */
[----:B------:R-:W-:Y:S04]  /*2210*/  @P3 STS.128 [R0+0x8000], RZ ;  /* 0x008000ff00003388 */ /* 0x000fe80000000c00 */
[----:B------:R-:W-:Y:S01]  /*2220*/  @!PT LDS RZ, [RZ] ;  /* 0x00000000fffff984 */ /* 0x000fe20000000800 */
[----:B------:R-:W-:Y:S01]  /*2230*/  @!PT LDS RZ, [RZ] ;  /* 0x00000000fffff984 */ /* 0x000fe20000000800 */
[----:B------:R-:W-:Y:S01]  /*2240*/  @!PT LDS RZ, [RZ] ;  /* 0x00000000fffff984 */ /* 0x000fe20000000800 */
[----:B------:R1:W-:Y:S04]  /*2250*/  @!P3 LDGSTS.E.BYPASS.LTC128B.128 [R0+0x8000], [R16.64] ;  /* 0x080000001000bfae */ /* 0x0003e8000b901d52 */
        /* <DEDUP_REMOVED lines=9> */
[----:B------:R4:W-:Y:S01]  /*22f0*/  @!P0 LDGSTS.E.BYPASS.LTC128B.128 [R0+0xa000], [R10.64] ;  /* 0x0a0000000a008fae */ /* 0x0009e2000b901d52 */
[----:B-1----:R-:W-:-:S03]  /*2300*/  IADD3 R16, R26, 0x2000, RZ ;  /* 0x000020001a107810 */ /* 0x002fc60007ffe0ff */
[----:B------:R-:W-:Y:S04]  /*2310*/  @P6 STS.128 [R0+0xb000], RZ ;  /* 0x00b000ff00006388 */ /* 0x000fe80000000c00 */
[----:B------:R-:W-:Y:S01]  /*2320*/  @!PT LDS RZ, [RZ] ;  /* 0x00000000fffff984 */ /* 0x000fe20000000800 */
[----:B------:R-:W-:Y:S01]  /*2330*/  @!PT LDS RZ, [RZ] ;  /* 0x00000000fffff984 */ /* 0x000fe20000000800 */
[----:B------:R-:W-:Y:S01]  /*2340*/  @!PT LDS RZ, [RZ] ;  /* 0x00000000fffff984 */ /* 0x000fe20000000800 */
[----:B------:R1:W-:Y:S01]  /*2350*/  @!P6 LDGSTS.E.BYPASS.LTC128B.128 [R0+0xb000], [R6.64] ;  /* 0x0b0000000600efae */ /* 0x0003e2000b901d52 */
[----:B--2---:R-:W-:-:S05]  /*2360*/  SEL R12, R16, R26, !P2 ;  /* 0x0000001a100c7207 */ /* 0x004fca0005000000 */
[----:B------:R-:W-:-:S05]  /*2370*/  IMAD.SHL.U32 R192, R12, 0x2, RZ ;  /* 0x000000020cc07824 */ /* 0x000fca00078e00ff */
[----:B------:R-:W-:Y:S04]  /*2380*/  @P3 STS [R192], RZ ;  /* 0x000000ffc0003388 */ /* 0x000fe80000000800 */
[----:B------:R-:W-:Y:S04]  /*2390*/  @P3 STS [R192+0x4], RZ ;  /* 0x000004ffc0003388 */ /* 0x000fe80000000800 */
[----:B------:R-:W-:Y:S01]  /*23a0*/  @P3 STS [R192+0x8], RZ ;  /* 0x000008ffc0003388 */ /* 0x000fe20000000800 */
[----:B-1----:R-:W-:Y:S01]  /*23b0*/  @!P3 MOV R6, R244 ;  /* 0x000000f40006b202 */ /* 0x002fe20000000f00 */
[----:B------:R-:W-:-:S02]  /*23c0*/  @!P3 IMAD.MOV.U32 R7, RZ, RZ, R239 ;  /* 0x000000ffff07b224 */ /* 0x000fc400078e00ef */
[----:B------:R-:W-:Y:S04]  /*23d0*/  @P3 STS [R192+0xc], RZ ;  /* 0x00000cffc0003388 */ /* 0x000fe80000000800 */
[----:B------:R-:W-:Y:S01]  /*23e0*/  @!PT LDS RZ, [RZ] ;  /* 0x00000000fffff984 */ /* 0x000fe20000000800 */
[----:B------:R-:W-:Y:S01]  /*23f0*/  @!PT LDS RZ, [RZ] ;  /* 0x00000000fffff984 */ /* 0x000fe20000000800 */
[----:B------:R-:W-:Y:S01]  /*2400*/  @!PT LDS RZ, [RZ] ;  /* 0x00000000fffff984 */ /* 0x000fe20000000800 */
[----:B------:R1:W-:Y:S01]  /*2410*/  @!P3 LDGSTS.E.BYPASS.LTC128B.128 [R192], [R6.64] ;  /* 0x0000000006c0bfae */ /* 0x0003e2000b901d52 */
[----:B------:R-:W-:-:S03]  /*2420*/  @!P0 LEA R12, P3, R31, R244, 0x7 ;  /* 0x000000f41f0c8211 */ /* 0x000fc600078638ff */
[----:B------:R-:W-:Y:S04]  /*2430*/  @P1 STS [R192+0x1000], RZ ;  /* 0x001000ffc0001388 */ /* 0x000fe80000000800 */
[----:B------:R-:W-:Y:S04]  /*2440*/  @P1 STS [R192+0x1004], RZ ;  /* 0x001004ffc0001388 */ /* 0x000fe80000000800 */
[----:B------:R-:W-:Y:S04]  /*2450*/  @P1 STS [R192+0x1008], RZ ;  /* 0x001008ffc0001388 */ /* 0x000fe80000000800 */
[----:B------:R-:W-:Y:S04]  /*2460*/  @P1 STS [R192+0x100c], RZ ;  /* 0x00100cffc0001388 */ /* 0x000fe80000000800 */
[----:B------:R-:W-:Y:S01]  /*2470*/  @!PT LDS RZ, [RZ] ;  /* 0x00000000fffff984 */ /* 0x000fe20000000800 */
[----:B------:R-:W-:Y:S01]  /*2480*/  @!PT LDS RZ, [RZ] ;  /* 0x00000000fffff984 */ /* 0x000fe20000000800 */
[----:B------:R-:W-:Y:S01]  /*2490*/  @!PT LDS RZ, [RZ] ;  /* 0x00000000fffff984 */ /* 0x000fe20000000800 */
[----:B------:R2:W-:Y:S01]  /*24a0*/  @!P1 LDGSTS.E.BYPASS.LTC128B.128 [R192+0x1000], [R14.64] ;  /* 0x010000000ec09fae */ /* 0x0005e2000b901d52 */
[----:B-1----:R-:W-:Y:S01]  /*24b0*/  @!P0 IMAD.MOV.U32 R6, RZ, RZ, c[0x0][0x194] ;  /* 0x00006500ff068624 */ /* 0x002fe200078e00ff */
[----:B----4-:R-:W-:-:S04]  /*24c0*/  @!P4 IADD3 R10, P1, R2, 0x20, RZ ;  /* 0x00000020020ac810 */ /* 0x010fc80007f3e0ff */
[----:B------:R-:W-:Y:S01]  /*24d0*/  @!P0 LEA.HI.X R13, R31, R239, R6, 0x7, P3 ;  /* 0x000000ef1f0d8211 */ /* 0x000fe200018f3c06 */
[----:B------:R-:W-:-:S04]  /*24e0*/  IMAD R6, R22, c[0x0][0x1b0], RZ ;  /* 0x00006c0016067a24 */ /* 0x000fc800078e02ff */
[C---:B------:R-:W-:Y:S02]  /*24f0*/  IMAD R11, R18.reuse, c[0x0][0x1b4], R6 ;  /* 0x00006d00120b7a24 */ /* 0x040fe400078e0206 */
[----:B------:R-:W-:-:S04]  /*2500*/  IMAD.WIDE.U32 R6, R18, c[0x0][0x1b0], R8 ;  /* 0x00006c0012067a25 */ /* 0x000fc800078e0008 */
[----:B--2---:R-:W-:Y:S01]  /*2510*/  @!P4 IMAD.X R14, RZ, RZ, R28, P1 ;  /* 0x000000ffff0ec224 */ /* 0x004fe200008e061c */
[----:B------:R-:W-:Y:S01]  /*2520*/  IADD3 R7, R7, R11, RZ ;  /* 0x0000000b07077210 */ /* 0x000fe20007ffe0ff */
[----:B------:R-:W-:Y:S02]  /*2530*/  @!P5 IMAD R11, R28, c[0x0][0x198], RZ ;  /* 0x000066001c0bda24 */ /* 0x000fe400078e02ff */
[----:B------:R-:W-:Y:S02]  /*2540*/  @!P4 IMAD R8, R14, c[0x0][0x198], RZ ;  /* 0x000066000e08ca24 */ /* 0x000fe400078e02ff */
[----:B------:R-:W-:Y:S02]  /*2550*/  @!P5 IMAD R14, R2, c[0x0][0x19c], R11 ;  /* 0x00006700020eda24 */ /* 0x000fe400078e020b */
[C---:B------:R-:W-:Y:S02]  /*2560*/  @!P4 IMAD R15, R10.reuse, c[0x0][0x19c], R8 ;  /* 0x000067000a0fca24 */ /* 0x040fe400078e0208 */
[----:B------:R-:W-:-:S04]  /*2570*/  @!P4 IMAD.WIDE.U32 R8, R10, c[0x0][0x198], R6 ;  /* 0x000066000a08ca25 */ /* 0x000fc800078e0006 */
[----:B------:R-:W-:Y:S02]  /*2580*/  @!P5 IMAD.MOV.U32 R10, RZ, RZ, R6 ;  /* 0x000000ffff0ad224 */ /* 0x000fe400078e0006 */
[----:B------:R-:W-:Y:S01]  /*2590*/  @!P5 IMAD.MOV.U32 R11, RZ, RZ, R7 ;  /* 0x000000ffff0bd224 */ /* 0x000fe200078e0007 */
[----:B------:R-:W-:-:S03]  /*25a0*/  ISETP.GE.AND P3, PT, R24, UR9, PT ;  /* 0x0000000918007c0c */ /* 0x000fc6000bf66270 */
[----:B------:R-:W-:Y:S01]  /*25b0*/  @!P5 IMAD.WIDE.U32 R10, R2, c[0x0][0x198], R10 ;  /* 0x00006600020ada25 */ /* 0x000fe200078e000a */
[----:B------:R-:W-:Y:S03]  /*25c0*/  @P0 STS [R192+0x2000], RZ ;  /* 0x002000ffc0000388 */ /* 0x000fe60000000800 */
[----:B------:R-:W-:Y:S01]  /*25d0*/  @!P5 IMAD.IADD R11, R11, 0x1, R14 ;  /* 0x000000010b0bd824 */ /* 0x000fe200078e020e */
[----:B------:R-:W-:Y:S04]  /*25e0*/  @P0 STS [R192+0x2004], RZ ;  /* 0x002004ffc0000388 */ /* 0x000fe80000000800 */
[----:B------:R-:W-:Y:S04]  /*25f0*/  @P0 STS [R192+0x2008], RZ ;  /* 0x002008ffc0000388 */ /* 0x000fe80000000800 */
[----:B------:R-:W-:Y:S04]  /*2600*/  @P0 STS [R192+0x200c], RZ ;  /* 0x00200cffc0000388 */ /* 0x000fe80000000800 */
[----:B------:R-:W-:Y:S01]  /*2610*/  @!PT LDS RZ, [RZ] ;  /* 0x00000000fffff984 */ /* 0x000fe20000000800 */
[----:B------:R-:W-:Y:S01]  /*2620*/  @!PT LDS RZ, [RZ] ;  /* 0x00000000fffff984 */ /* 0x000fe20000000800 */
[----:B------:R-:W-:Y:S01]  /*2630*/  @!PT LDS RZ, [RZ] ;  /* 0x00000000fffff984 */ /* 0x000fe20000000800 */
[----:B------:R1:W-:Y:S01]  /*2640*/  @!P0 LDGSTS.E.BYPASS.LTC128B.128 [R192+0x2000], [R12.64] ;  /* 0x020000000cc08fae */ /* 0x0003e2000b901d52 */
[----:B------:R-:W-:-:S02]  /*2650*/  @!P5 LEA R26, P0, R10, c[0x0][0x168], 0x1 ;  /* 0x00005a000a1ada11 */ /* 0x000fc400078008ff */
[----:B------:R-:W-:Y:S02]  /*2660*/  ISETP.GE.AND P1, PT, R23, UR9, PT ;  /* 0x0000000917007c0c */ /* 0x000fe4000bf26270 */
[----:B------:R-:W-:Y:S02]  /*2670*/  @!P5 LEA.HI.X R27, R10, c[0x0][0x16c], R11, 0x1, P0 ;  /* 0x00005b000a1bda11 */ /* 0x000fe400000f0c0b */
[----:B------:R-:W-:Y:S02]  /*2680*/  @!P4 IADD3 R9, R9, R15, RZ ;  /* 0x0000000f0909c210 */ /* 0x000fe40007ffe0ff */
[----:B------:R-:W-:Y:S01]  /*2690*/  @!P4 LEA R24, P0, R8, c[0x0][0x168], 0x1 ;  /* 0x00005a000818ca11 */ /* 0x000fe200078008ff */
[----:B------:R-:W-:-:S03]  /*26a0*/  UIMAD UR9, UR25, UR10, URZ ;  /* 0x0000000a190972a4 */ /* 0x000fc6000f8e023f */
[----:B------:R-:W-:Y:S02]  /*26b0*/  @!P4 LEA.HI.X R25, R8, c[0x0][0x16c], R9, 0x1, P0 ;  /* 0x00005b000819ca11 */ /* 0x000fe400000f0c09 */
[----:B------:R-:W-:Y:S01]  /*26c0*/  @!P3 IADD3 R8, P0, R2, 0x40, RZ ;  /* 0x000000400208b810 */ /* 0x000fe20007f1e0ff */
[----:B------:R-:W-:-:S04]  /*26d0*/  UIMAD UR9, UR24, UR11, UR9 ;  /* 0x0000000b180972a4 */ /* 0x000fc8000f8e0209 */
[----:B------:R-:W-:Y:S02]  /*26e0*/  @!P3 IMAD.X R9, RZ, RZ, R28, P0 ;  /* 0x000000ffff09b224 */ /* 0x000fe400000e061c */
[----:B------:R-:W-:Y:S01]  /*26f0*/  IMAD.U32 R10, RZ, RZ, UR9 ;  /* 0x00000009ff0a7e24 */ /* 0x000fe2000f8e00ff */
[----:B-1----:R-:W-:-:S05]  /*2700*/  @!P1 IADD3 R13, P0, R2, 0x60, RZ ;  /* 0x00000060020d9810 */ /* 0x002fca0007f1e0ff */
[----:B------:R-:W-:Y:S01]  /*2710*/  @!P1 IMAD.X R15, RZ, RZ, R28, P0 ;  /* 0x000000ffff0f9224 */ /* 0x000fe200000e061c */
[----:B------:R-:W-:Y:S01]  /*2720*/  IADD3 R4, P0, R4, UR30, RZ ;  /* 0x0000001e04047c10 */ /* 0x000fe2000ff1e0ff */
[----:B------:R-:W-:-:S03]  /*2730*/  @!P3 IMAD R9, R9, c[0x0][0x198], RZ ;  /* 0x000066000909ba24 */ /* 0x000fc600078e02ff */
[----:B------:R-:W-:Y:S01]  /*2740*/  IADD3.X R5, R5, UR31, R10, P0, !PT ;  /* 0x0000001f05057c10 */ /* 0x000fe200087fe40a */
[----:B------:R-:W-:Y:S01]  /*2750*/  @!P3 IMAD.MOV.U32 R11, RZ, RZ, R7 ;  /* 0x000000ffff0bb224 */ /* 0x000fe200078e0007 */
[----:B------:R-:W-:Y:S01]  /*2760*/  @!P3 MOV R10, R6 ;  /* 0x00000006000ab202 */ /* 0x000fe20000000f00 */
[----:B------:R-:W-:Y:S02]  /*2770*/  IMAD R12, R22, c[0x0][0x1b8], RZ ;  /* 0x00006e00160c7a24 */ /* 0x000fe400078e02ff */
[C---:B------:R-:W-:Y:S02]  /*2780*/  @!P3 IMAD R14, R8.reuse, c[0x0][0x19c], R9 ;  /* 0x00006700080eba24 */ /* 0x040fe400078e0209 */
[----:B------:R-:W-:-:S04]  /*2790*/  @!P3 IMAD.WIDE.U32 R10, R8, c[0x0][0x198], R10 ;  /* 0x00006600080aba25 */ /* 0x000fc800078e000a */
[C---:B------:R-:W-:Y:S02]  /*27a0*/  IMAD R9, R18.reuse, c[0x0][0x1bc], R12 ;  /* 0x00006f0012097a24 */ /* 0x040fe400078e020c */
[----:B------:R-:W-:-:S04]  /*27b0*/  IMAD.WIDE.U32 R4, R18, c[0x0][0x1b8], R4 ;  /* 0x00006e0012047a25 */ /* 0x000fc800078e0004 */
[----:B------:R-:W-:Y:S02]  /*27c0*/  @!P1 IMAD R8, R15, c[0x0][0x198], RZ ;  /* 0x000066000f089a24 */ /* 0x000fe400078e02ff */
[----:B------:R-:W-:Y:S01]  /*27d0*/  @!P3 IMAD.IADD R11, R11, 0x1, R14 ;  /* 0x000000010b0bb824 */ /* 0x000fe200078e020e */
[C---:B------:R-:W-:Y:S01]  /*27e0*/  @!P3 LEA R20, P0, R10.reuse, c[0x0][0x168], 0x1 ;  /* 0x00005a000a14ba11 */ /* 0x040fe200078008ff */
[----:B------:R-:W-:Y:S02]  /*27f0*/  IMAD.IADD R5, R5, 0x1, R9 ;  /* 0x0000000105057824 */ /* 0x000fe400078e0209 */
[C---:B------:R-:W-:Y:S02]  /*2800*/  @!P1 IMAD R14, R13.reuse, c[0x0][0x19c], R8 ;  /* 0x000067000d0e9a24 */ /* 0x040fe400078e0208 */
[----:B------:R-:W-:Y:S01]  /*2810*/  @!P1 IMAD.WIDE.U32 R8, R13, c[0x0][0x198], R6 ;  /* 0x000066000d089a25 */ /* 0x000fe200078e0006 */
[----:B------:R-:W-:-:S03]  /*2820*/  @!P3 LEA.HI.X R21, R10, c[0x0][0x16c], R11, 0x1, P0 ;  /* 0x00005b000a15ba11 */ /* 0x000fc600000f0c0b */
[----:B------:R-:W-:Y:S01]  /*2830*/  @!P5 IMAD R12, R28, c[0x0][0x1a0], RZ ;  /* 0x000068001c0cda24 */ /* 0x000fe200078e02ff */
[----:B------:R-:W-:Y:S01]  /*2840*/  @!P1 IADD3 R9, R9, R14, RZ ;  /* 0x0000000e09099210 */ /* 0x000fe20007ffe0ff */
[----:B------:R-:W-:Y:S01]  /*2850*/  @!P5 IMAD.WIDE.U32 R6, R2, c[0x0][0x1a0], R4 ;  /* 0x000068000206da25 */ /* 0x000fe200078e0004 */
[----:B------:R-:W-:-:S03]  /*2860*/  @!P1 LEA R16, P0, R8, c[0x0][0x168], 0x1 ;  /* 0x00005a0008109a11 */ /* 0x000fc600078008ff */
[----:B------:R-:W-:Y:S01]  /*2870*/  @!P5 IMAD R10, R2, c[0x0][0x1a4], R12 ;  /* 0x00006900020ada24 */ /* 0x000fe200078e020c */
[----:B------:R-:W-:Y:S02]  /*2880*/  @!P1 LEA.HI.X R17, R8, c[0x0][0x16c], R9, 0x1, P0 ;  /* 0x00005b0008119a11 */ /* 0x000fe400000f0c09 */
[----:B------:R-:W-:Y:S01]  /*2890*/  @!P5 LEA R14, P0, R6, c[0x0][0x170], 0x1 ;  /* 0x00005c00060eda11 */ /* 0x000fe200078008ff */
[----:B------:R-:W-:Y:S01]  /*28a0*/  @!P5 IMAD.IADD R10, R7, 0x1, R10 ;  /* 0x00000001070ad824 */ /* 0x000fe200078e020a */
[----:B------:R-:W-:-:S04]  /*28b0*/  @!P6 MOV R7, R239 ;  /* 0x000000ef0007e202 */ /* 0x000fc80000000f00 */
[----:B------:R-:W-:Y:S01]  /*28c0*/  @!P5 LEA.HI.X R15, R6, c[0x0][0x174], R10, 0x1, P0 ;  /* 0x00005d00060fda11 */ /* 0x000fe200000f0c0a */
[----:B------:R-:W-:Y:S01]  /*28d0*/  @!P6 IMAD.MOV.U32 R6, RZ, RZ, R244 ;  /* 0x000000ffff06e224 */ /* 0x000fe200078e00f4 */
[----:B------:R-:W-:Y:S01]  /*28e0*/  @!P4 IADD3 R12, P0, R2, 0x20, RZ ;  /* 0x00000020020cc810 */ /* 0x000fe20007f1e0ff */
[----:B------:R-:W-:Y:S02]  /*28f0*/  @!P6 IMAD.MOV.U32 R8, RZ, RZ, c[0x0][0x194] ;  /* 0x00006500ff08e624 */ /* 0x000fe400078e00ff */
[----:B------:R-:W-:-:S04]  /*2900*/  @!P6 IMAD.WIDE.U32 R10, R31, 0xc0, R6 ;  /* 0x000000c01f0ae825 */ /* 0x000fc800078e0006 */
[----:B------:R-:W-:Y:S01]  /*2910*/  @!P4 IMAD.X R7, RZ, RZ, R28, P0 ;  /* 0x000000ffff07c224 */ /* 0x000fe200000e061c */
[----:B------:R-:W-:Y:S01]  /*2920*/  @!P3 IADD3 R13, P0, R2, 0x40, RZ ;  /* 0x00000040020db810 */ /* 0x000fe20007f1e0ff */
[----:B------:R-:W-:-:S04]  /*2930*/  @!P6 IMAD R6, R8, 0xc0, RZ ;  /* 0x000000c00806e824 */ /* 0x000fc800078e02ff */
[----:B------:R-:W-:Y:S01]  /*2940*/  @!P3 IMAD.X R18, RZ, RZ, R28, P0 ;  /* 0x000000ffff12b224 */ /* 0x000fe200000e061c */
[----:B------:R-:W-:Y:S01]  /*2950*/  @!P1 IADD3 R2, P0, R2, 0x60, RZ ;  /* 0x0000006002029810 */ /* 0x000fe20007f1e0ff */
[----:B------:R-:W-:Y:S02]  /*2960*/  @!P6 IMAD.IADD R11, R11, 0x1, R6 ;  /* 0x000000010b0be824 */ /* 0x000fe400078e0206 */
[----:B------:R-:W-:Y:S02]  /*2970*/  @!P4 IMAD R6, R7, c[0x0][0x1a0], RZ ;  /* 0x000068000706ca24 */ /* 0x000fe400078e02ff */
[----:B------:R-:W-:Y:S02]  /*2980*/  @!P4 IMAD.MOV.U32 R8, RZ, RZ, R4 ;  /* 0x000000ffff08c224 */ /* 0x000fe400078e0004 */
[----:B------:R-:W-:Y:S01]  /*2990*/  @!P4 IMAD.MOV.U32 R9, RZ, RZ, R5 ;  /* 0x000000ffff09c224 */ /* 0x000fe200078e0005 */
[----:B------:R-:W-:Y:S01]  /*29a0*/  @!P1 IADD3.X R19, RZ, R28, RZ, P0, !PT ;  /* 0x0000001cff139210 */ /* 0x000fe200007fe4ff */
[----:B------:R-:W-:Y:S01]  /*29b0*/  @P6 STS [R192+0x3000], RZ ;  /* 0x003000ffc0006388 */ /* 0x000fe20000000800 */
[----:B------:R-:W-:Y:S01]  /*29c0*/  @!P4 IMAD R22, R12, c[0x0][0x1a4], R6 ;  /* 0x000069000c16ca24 */ /* 0x000fe200078e0206 */
[----:B------:R-:W-:-:S02]  /*29d0*/  @!P3 MOV R7, R5 ;  /* 0x000000050007b202 */ /* 0x000fc40000000f00 */
[----:B------:R-:W-:Y:S01]  /*29e0*/  @P6 STS [R192+0x3004], RZ ;  /* 0x003004ffc0006388 */ /* 0x000fe20000000800 */
[----:B------:R-:W-:-:S03]  /*29f0*/  @!P4 IMAD.WIDE.U32 R8, R12, c[0x0][0x1a0], R8 ;  /* 0x000068000c08ca25 */ /* 0x000fc600078e0008 */
[----:B------:R-:W-:Y:S01]  /*2a00*/  @P6 STS [R192+0x3008], RZ ;  /* 0x003008ffc0006388 */ /* 0x000fe20000000800 */
[----:B------:R-:W-:-:S03]  /*2a10*/  @!P3 IMAD R12, R18, c[0x0][0x1a0], RZ ;  /* 0x00006800120cba24 */ /* 0x000fc600078e02ff */
[----:B------:R-:W-:Y:S01]  /*2a20*/  @P6 STS [R192+0x300c], RZ ;  /* 0x00300cffc0006388 */ /* 0x000fe20000000800 */
[----:B------:R-:W-:-:S03]  /*2a30*/  @!P3 IMAD.MOV.U32 R6, RZ, RZ, R4 ;  /* 0x000000ffff06b224 */ /* 0x000fc600078e0004 */
[----:B------:R-:W-:Y:S01]  /*2a40*/  @!PT LDS RZ, [RZ] ;  /* 0x00000000fffff984 */ /* 0x000fe20000000800 */
[----:B------:R-:W-:Y:S01]  /*2a50*/  @!PT LDS RZ, [RZ] ;  /* 0x00000000fffff984 */ /* 0x000fe20000000800 */
[----:B------:R-:W-:Y:S01]  /*2a60*/  @!PT LDS RZ, [RZ] ;  /* 0x00000000fffff984 */ /* 0x000fe20000000800 */
[----:B------:R1:W-:Y:S01]  /*2a70*/  @!P6 LDGSTS.E.BYPASS.LTC128B.128 [R192+0x3000], [R10.64] ;  /* 0x030000000ac0efae */ /* 0x0003e2000b901d52 */
[----:B------:R-:W-:-:S03]  /*2a80*/  @!P1 IMAD R18, R19, c[0x0][0x1a0], RZ ;  /* 0x0000680013129a24 */ /* 0x000fc600078e02ff */
[----:B------:R-:W-:Y:S04]  /*2a90*/  @P5 STS.128 [R0+0xc000], RZ ;  /* 0x00c000ff00005388 */ /* 0x000fe80000000c00 */
[----:B------:R-:W-:Y:S01]  /*2aa0*/  @!PT LDS RZ, [RZ] ;  /* 0x00000000fffff984 */ /* 0x000fe20000000800 */
[----:B------:R-:W-:Y:S01]  /*2ab0*/  @!PT LDS RZ, [RZ] ;  /* 0x00000000fffff984 */ /* 0x000fe20000000800 */
[----:B------:R-:W-:Y:S01]  /*2ac0*/  @!PT LDS RZ, [RZ] ;  /* 0x00000000fffff984 */ /* 0x000fe20000000800 */
[----:B------:R2:W-:Y:S01]  /*2ad0*/  @!P5 LDGSTS.E.BYPASS.LTC128B.128 [R0+0xc000], [R26.64] ;  /* 0x0c0000001a00dfae */ /* 0x0005e2000b901d52 */
[----:B------:R-:W-:-:S03]  /*2ae0*/  @!P3 IMAD R19, R13, c[0x0][0x1a4], R12 ;  /* 0x000069000d13ba24 */ /* 0x000fc600078e020c */
[----:B------:R-:W-:Y:S01]  /*2af0*/  @P4 STS.128 [R0+0xd000], RZ ;  /* 0x00d000ff00004388 */ /* 0x000fe20000000c00 */
[----:B------:R-:W-:-:S03]  /*2b00*/  @!P4 IMAD.IADD R9, R9, 0x1, R22 ;  /* 0x000000010909c824 */ /* 0x000fc600078e0216 */
[----:B------:R-:W-:Y:S01]  /*2b10*/  @!PT LDS RZ, [RZ] ;  /* 0x00000000fffff984 */ /* 0x000fe20000000800 */
[----:B------:R-:W-:Y:S01]  /*2b20*/  @!PT LDS RZ, [RZ] ;  /* 0x00000000fffff984 */ /* 0x000fe20000000800 */
[----:B------:R-:W-:Y:S01]  /*2b30*/  @!PT LDS RZ, [RZ] ;  /* 0x00000000fffff984 */ /* 0x000fe20000000800 */
[----:B------:R2:W-:Y:S01]  /*2b40*/  @!P4 LDGSTS.E.BYPASS.LTC128B.128 [R0+0xd000], [R24.64] ;  /* 0x0d0000001800cfae */ /* 0x0005e2000b901d52 */
[----:B------:R-:W-:Y:S01]  /*2b50*/  @!P3 IMAD.WIDE.U32 R6, R13, c[0x0][0x1a0], R6 ;  /* 0x000068000d06ba25 */ /* 0x000fe200078e0006 */
[----:B------:R-:W-:Y:S02]  /*2b60*/  @!P4 LEA R12, P0, R8, c[0x0][0x170], 0x1 ;  /* 0x00005c00080cca11 */ /* 0x000fe400078008ff */
[----:B------:R-:W-:Y:S01]  /*2b70*/  @P3 STS.128 [R0+0xe000], RZ ;  /* 0x00e000ff00003388 */ /* 0x000fe20000000c00 */
[----:B------:R-:W-:-:S03]  /*2b80*/  @!P1 IMAD R18, R2, c[0x0][0x1a4], R18 ;  /* 0x0000690002129a24 */ /* 0x000fc600078e0212 */
[----:B------:R-:W-:Y:S01]  /*2b90*/  @!PT LDS RZ, [RZ] ;  /* 0x00000000fffff984 */ /* 0x000fe20000000800 */
[----:B------:R-:W-:Y:S01]  /*2ba0*/  @!PT LDS RZ, [RZ] ;  /* 0x00000000fffff984 */ /* 0x000fe20000000800 */
[----:B------:R-:W-:Y:S01]  /*2bb0*/  @!PT LDS RZ, [RZ] ;  /* 0x00000000fffff984 */ /* 0x000fe20000000800 */
[----:B------:R2:W-:Y:S01]  /*2bc0*/  @!P3 LDGSTS.E.BYPASS.LTC128B.128 [R0+0xe000], [R20.64] ;  /* 0x0e0000001400bfae */ /* 0x0005e2000b901d52 */
[----:B------:R-:W-:Y:S01]  /*2bd0*/  @!P1 IMAD.WIDE.U32 R4, R2, c[0x0][0x1a0], R4 ;  /* 0x0000680002049a25 */ /* 0x000fe200078e0004 */
[----:B---3--:R-:W-:Y:S02]  /*2be0*/  IADD3 R2, R33, 0x8, RZ ;  /* 0x0000000821027810 */ /* 0x008fe40007ffe0ff */
[----:B------:R-:W-:Y:S01]  /*2bf0*/  @P1 STS.128 [R0+0xf000], RZ ;  /* 0x00f000ff00001388 */ /* 0x000fe20000000c00 */
[----:B------:R-:W-:-:S03]  /*2c00*/  @!P3 IMAD.IADD R7, R7, 0x1, R19 ;  /* 0x000000010707b824 */ /* 0x000fc600078e0213 */
[----:B------:R-:W-:Y:S01]  /*2c10*/  @!PT LDS RZ, [RZ] ;  /* 0x00000000fffff984 */ /* 0x000fe20000000800 */
[----:B------:R-:W-:Y:S01]  /*2c20*/  @!PT LDS RZ, [RZ] ;  /* 0x00000000fffff984 */ /* 0x000fe20000000800 */
[----:B------:R-:W-:Y:S01]  /*2c30*/  @!PT LDS RZ, [RZ] ;  /* 0x00000000fffff984 */ /* 0x000fe20000000800 */
[----:B------:R2:W-:Y:S01]  /*2c40*/  @!P1 LDGSTS.E.BYPASS.LTC128B.128 [R0+0xf000], [R16.64] ;  /* 0x0f00000010009fae */ /* 0x0005e2000b901d52 */
[----:B------:R-:W-:-:S03]  /*2c50*/  @!P4 LEA.HI.X R13, R8, c[0x0][0x174], R9, 0x1, P0 ;  /* 0x00005d00080dca11 */ /* 0x000fc600000f0c09 */
[----:B------:R-:W-:Y:S01]  /*2c60*/  @P5 STS.128 [R0+0x10000], RZ ;  /* 0x010000ff00005388 */ /* 0x000fe20000000c00 */
[----:B------:R-:W-:Y:S01]  /*2c70*/  IADD3 R9, R33, 0x40, RZ ;  /* 0x0000004021097810 */ /* 0x000fe20007ffe0ff */
[----:B------:R-:W-:Y:S02]  /*2c80*/  @!P1 IMAD.IADD R5, R5, 0x1, R18 ;  /* 0x0000000105059824 */ /* 0x000fe400078e0212 */
[----:B------:R-:W-:Y:S01]  /*2c90*/  @!PT LDS RZ, [RZ] ;  /* 0x00000000fffff984 */ /* 0x000fe20000000800 */
[----:B------:R-:W-:Y:S01]  /*2ca0*/  @!PT LDS RZ, [RZ] ;  /* 0x00000000fffff984 */ /* 0x000fe20000000800 */
[----:B------:R-:W-:Y:S01]  /*2cb0*/  @!PT LDS RZ, [RZ] ;  /* 0x00000000fffff984 */ /* 0x000fe20000000800 */
[----:B------:R2:W-:Y:S01]  /*2cc0*/  @!P5 LDGSTS.E.BYPASS.LTC128B.128 [R0+0x10000], [R14.64] ;  /* 0x100000000e00dfae */ /* 0x0005e2000b901d52 */
[----:B-1----:R-:W-:Y:S02]  /*2cd0*/  @!P3 LEA R10, P5, R6, c[0x0][0x170], 0x1 ;  /* 0x00005c00060aba11 */ /* 0x002fe400078a08ff */
[----:B------:R-:W-:Y:S02]  /*2ce0*/  @!P1 LEA R8, P0, R4, c[0x0][0x170], 0x1 ;  /* 0x00005c0004089a11 */ /* 0x000fe400078008ff */
[----:B------:R-:W-:Y:S02]  /*2cf0*/  ISETP.GE.AND P6, PT, R2, UR8, PT ;  /* 0x0000000802007c0c */ /* 0x000fe4000bfc6270 */
[----:B------:R-:W-:-:S02]  /*2d00*/  IADD3 R2, R33, 0x48, RZ ;  /* 0x0000004821027810 */ /* 0x000fc40007ffe0ff */
[----:B------:R-:W-:Y:S02]  /*2d10*/  @!P3 LEA.HI.X R11, R6, c[0x0][0x174], R7, 0x1, P5 ;  /* 0x00005d00060bba11 */ /* 0x000fe400028f0c07 */
[----:B------:R-:W-:Y:S02]  /*2d20*/  ISETP.GE.AND P5, PT, R9, UR8, PT ;  /* 0x0000000809007c0c */ /* 0x000fe4000bfa6270 */
[----:B------:R-:W-:Y:S02]  /*2d30*/  @!P1 LEA.HI.X R9, R4, c[0x0][0x174], R5, 0x1, P0 ;  /* 0x00005d0004099a11 */ /* 0x000fe400000f0c05 */
[----:B------:R-:W-:Y:S01]  /*2d40*/  ISETP.GE.AND P0, PT, R2, UR8, PT ;  /* 0x0000000802007c0c */ /* 0x000fe2000bf06270 */
[----:B------:R-:W-:Y:S01]  /*2d50*/  @P4 STS.128 [R0+0x11000], RZ ;  /* 0x011000ff00004388 */ /* 0x000fe20000000c00 */
[----:B------:R-:W-:-:S03]  /*2d60*/  UMOV UR9, UR12 ;  /* 0x0000000c00097c82 */ /* 0x000fc60008000000 */
        /* <DEDUP_REMOVED lines=9> */
[----:B------:R-:W-:-:S03]  /*2e00*/  ISETP.GE.AND P4, PT, R33, UR8, PT ;  /* 0x0000000821007c0c */ /* 0x000fc6000bf86270 */
[----:B------:R2:W-:Y:S01]  /*2e10*/  @P1 STS.128 [R0+0x13000], RZ ;  /* 0x013000ff00001388 */ /* 0x0005e20000000c00 */
[----:B------:R-:W-:-:S03]  /*2e20*/  UMOV UR8, UR13 ;  /* 0x0000000d00087c82 */ /* 0x000fc60008000000 */
[----:B------:R-:W-:Y:S01]  /*2e30*/  @!PT LDS RZ, [RZ] ;  /* 0x00000000fffff984 */ /* 0x000fe20000000800 */
[----:B------:R-:W-:Y:S01]  /*2e40*/  @!PT LDS RZ, [RZ] ;  /* 0x00000000fffff984 */ /* 0x000fe20000000800 */
[----:B------:R-:W-:Y:S01]  /*2e50*/  @!PT LDS RZ, [RZ] ;  /* 0x00000000fffff984 */ /* 0x000fe20000000800 */
[----:B------:R2:W-:Y:S01]  /*2e60*/  @!P1 LDGSTS.E.BYPASS.LTC128B.128 [R0+0x13000], [R8.64] ;  /* 0x1300000008009fae */ /* 0x0005e2000b901d52 */
[----:B------:R-:W-:Y:S02]  /*2e70*/  @!P0 LEA R6, P1, R2, UR9, 0x2 ;  /* 0x0000000902068c11 */ /* 0x000fe4000f8210ff */
[----:B------:R-:W-:Y:S01]  /*2e80*/  SHF.L.U32 R4, R33, 0x2, RZ ;  /* 0x0000000221047819 */ /* 0x000fe200000006ff */
[----:B------:R-:W-:Y:S01]  /*2e90*/  IMAD.MOV.U32 R242, RZ, RZ, 0x7f800000 ;  /* 0x7f800000fff27424 */ /* 0x000fe200078e00ff */
[----:B------:R-:W0:Y:S01]  /*2ea0*/  LDGDEPBAR ;  /* 0x00000000000079af */ /* 0x000e220000000000 */
[----:B--2---:R-:W-:-:S04]  /*2eb0*/  SHF.R.S32.HI R0, RZ, 0x1f, R2 ;  /* 0x0000001fff007819 */ /* 0x004fc80000011402 */
[----:B------:R-:W-:Y:S02]  /*2ec0*/  @!P0 LEA.HI.X R7, R2, UR8, R0, 0x2, P1 ;  /* 0x0000000802078c11 */ /* 0x000fe400088f1400 */
[----:B------:R-:W-:-:S03]  /*2ed0*/  LEA.HI R0, R30, R29, RZ, 0x4 ;  /* 0x0000001d1e007211 */ /* 0x000fc600078f20ff */
[----:B------:R1:W5:Y:S01]  /*2ee0*/  @!P0 LDG.E R241, [R6.64] ;  /* 0x0000001206f18981 */ /* 0x000362000c1e1900 */
[----:B------:R-:W-:-:S05]  /*2ef0*/  LOP3.LUT R0, R0, 0xfffffff0, RZ, 0xc0, !PT ;  /* 0xfffffff000007812 */ /* 0x000fca00078ec0ff */
[----:B------:R-:W-:-:S05]  /*2f00*/  IMAD.IADD R0, R29, 0x1, -R0 ;  /* 0x000000011d007824 */ /* 0x000fca00078e0a00 */
[----:B------:R-:W-:-:S04]  /*2f10*/  SHF.R.S32.HI R2, RZ, 0x1f, R0 ;  /* 0x0000001fff027819 */ /* 0x000fc80000011400 */
[----:B------:R-:W-:-:S04]  /*2f20*/  LEA.HI R2, R2, R0, RZ, 0x3 ;  /* 0x0000000002027211 */ /* 0x000fc800078f18ff */
[----:B------:R-:W-:-:S05]  /*2f30*/  LOP3.LUT R2, R2, 0xfffffff8, RZ, 0xc0, !PT ;  /* 0xfffffff802027812 */ /* 0x000fca00078ec0ff */
[----:B------:R-:W-:Y:S01]  /*2f40*/  IMAD.IADD R0, R0, 0x1, -R2 ;  /* 0x0000000100007824 */ /* 0x000fe200078e0a02 */
[----:B------:R-:W-:-:S04]  /*2f50*/  IADD3 R2, R188, 0x2000, RZ ;  /* 0x00002000bc027810 */ /* 0x000fc80007ffe0ff */
[----:B------:R-:W-:Y:S02]  /*2f60*/  SEL R2, R2, R188, !P2 ;  /* 0x000000bc02027207 */ /* 0x000fe40005000000 */
[----:B------:R-:W-:-:S03]  /*2f70*/  LOP3.LUT P0, RZ, R0, 0x2, RZ, 0xc0, !PT ;  /* 0x0000000200ff7812 */ /* 0x000fc6000780c0ff */
[----:B------:R-:W-:Y:S02]  /*2f80*/  IMAD.SHL.U32 R183, R2, 0x2, RZ ;  /* 0x0000000202b77824 */ /* 0x000fe400078e00ff */
[----:B------:R-:W-:Y:S01]  /*2f90*/  IMAD.MOV.U32 R2, RZ, RZ, c[0x0][0x22c] ;  /* 0x00008b00ff027624 */ /* 0x000fe200078e00ff */
[----:B------:R-:W-:Y:S02]  /*2fa0*/  LOP3.LUT P1, RZ, R0, 0x4, RZ, 0xc0, !PT ;  /* 0x0000000400ff7812 */ /* 0x000fe4000782c0ff */
[----:B------:R-:W-:Y:S01]  /*2fb0*/  IADD3 R0, R187, 0x2000, RZ ;  /* 0x00002000bb007810 */ /* 0x000fe20007ffe0ff */
[----:B------:R-:W-:-:S03]  /*2fc0*/  IMAD R2, R2, c[0x0][0x1c0], RZ ;  /* 0x0000700002027a24 */ /* 0x000fc600078e02ff */
[----:B------:R-:W-:Y:S02]  /*2fd0*/  SEL R0, R0, R187, !P2 ;  /* 0x000000bb00007207 */ /* 0x000fe40005000000 */
[C---:B------:R-:W-:Y:S01]  /*2fe0*/  SHF.L.U32 R34, R2.reuse, 0x4, RZ ;  /* 0x0000000402227819 */ /* 0x040fe200000006ff */
[----:B------:R-:W-:Y:S02]  /*2ff0*/  IMAD.SHL.U32 R32, R2, 0x8, RZ ;  /* 0x0000000802207824 */ /* 0x000fe400078e00ff */
[----:B------:R-:W-:Y:S01]  /*3000*/  IMAD.SHL.U32 R176, R0, 0x2, RZ ;  /* 0x0000000200b07824 */ /* 0x000fe200078e00ff */
[----:B------:R-:W-:-:S05]  /*3010*/  IADD3 R0, R34, 0x20, RZ ;  /* 0x0000002022007810 */ /* 0x000fca0007ffe0ff */
[----:B------:R-:W-:-:S04]  /*3020*/  IMAD.IADD R0, R32, 0x1, R0 ;  /* 0x0000000120007824 */ /* 0x000fc800078e0200 */
[----:B------:R-:W-:-:S05]  /*3030*/  IMAD.IADD R0, R32, 0x1, R0 ;  /* 0x0000000120007824 */ /* 0x000fca00078e0200 */
[----:B------:R-:W-:-:S05]  /*3040*/  IADD3 R0, R32, R0, RZ ;  /* 0x0000000020007210 */ /* 0x000fca0007ffe0ff */
[----:B------:R-:W-:-:S05]  /*3050*/  IMAD.IADD R0, R32, 0x1, R0 ;  /* 0x0000000120007824 */ /* 0x000fca00078e0200 */
[----:B------:R2:W-:Y:S01]  /*3060*/  STL [R1+0x8], R0 ;  /* 0x0000080001007387 */ /* 0x0005e20000100800 */
[----:B------:R-:W-:Y:S02]  /*3070*/  SHF.R.S32.HI R8, RZ, 0x1f, R33 ;  /* 0x0000001fff087819 */ /* 0x000fe40000011421 */
[----:B------:R-:W-:Y:S02]  /*3080*/  IADD3 R4, P3, R4, UR9, RZ ;  /* 0x0000000904047c10 */ /* 0x000fe4000ff7e0ff */
[----:B------:R-:W-:Y:S01]  /*3090*/  SHF.L.U64.HI R5, R33, 0x2, R8 ;  /* 0x0000000221057819 */ /* 0x000fe20000010208 */
[----:B------:R-:W-:Y:S02]  /*30a0*/  IMAD.MOV.U32 R243, RZ, RZ, 0x7f800000 ;  /* 0x7f800000fff37424 */ /* 0x000fe400078e00ff */
[----:B------:R-:W-:Y:S02]  /*30b0*/  IMAD.MOV.U32 R240, RZ, RZ, 0x7f800000 ;  /* 0x7f800000fff07424 */ /* 0x000fe400078e00ff */
[----:B--2---:R-:W-:-:S04]  /*30c0*/  IMAD.IADD R0, R32, 0x1, R0 ;  /* 0x0000000120007824 */ /* 0x004fc800078e0200 */
[----:B------:R-:W-:-:S04]  /*30d0*/  IMAD.IADD R2, R32, 0x1, R0 ;  /* 0x0000000120027824 */ /* 0x000fc800078e0200 */
[----:B------:R-:W-:-:S04]  /*30e0*/  IMAD.IADD R252, R32, 0x1, R2 ;  /* 0x0000000120fc7824 */ /* 0x000fc800078e0202 */
[----:B------:R-:W-:Y:S01]  /*30f0*/  IMAD.IADD R251, R32, 0x1, R252 ;  /* 0x0000000120fb7824 */ /* 0x000fe200078e02fc */
[----:B------:R-:W-:-:S04]  /*3100*/  IADD3.X R5, R5, UR8, RZ, P3, !PT ;  /* 0x0000000805057c10 */ /* 0x000fc80009ffe4ff */
[C---:B------:R-:W-:Y:S01]  /*3110*/  IADD3 R250, R32.reuse, R251, RZ ;  /* 0x000000fb20fa7210 */ /* 0x040fe20007ffe0ff */
[----:B------:R2:W5:Y:S04]  /*3120*/  @!P4 LDG.E R242, [R4.64] ;  /* 0x0000001204f2c981 */ /* 0x000568000c1e1900 */
[----:B------:R2:W5:Y:S01]  /*3130*/  @!P6 LDG.E R243, [R4.64+0x20] ;  /* 0x0000201204f3e981 */ /* 0x000562000c1e1900 */
[----:B------:R-:W-:-:S03]  /*3140*/  IMAD.IADD R249, R32, 0x1, R250 ;  /* 0x0000000120f97824 */ /* 0x000fc600078e02fa */
[----:B------:R2:W5:Y:S01]  /*3150*/  @!P5 LDG.E R240, [R4.64+0x100] ;  /* 0x0001001204f0d981 */ /* 0x000562000c1e1900 */
[----:B------:R-:W-:Y:S02]  /*3160*/  IMAD.MOV.U32 R186, RZ, RZ, 0x20 ;  /* 0x00000020ffba7424 */ /* 0x000fe400078e00ff */
[----:B------:R-:W-:Y:S01]  /*3170*/  IMAD.IADD R248, R32, 0x1, R249 ;  /* 0x0000000120f87824 */ /* 0x000fe200078e02f9 */
[----:B------:R3:W-:Y:S01]  /*3180*/  STL [R1+0x4], R0 ;  /* 0x0000040001007387 */ /* 0x0007e20000100800 */
[----:B------:R-:W-:Y:S01]  /*3190*/  UIADD3 UR10, UR24, 0x80, URZ ;  /* 0x00000080180a7890 */ /* 0x000fe2000fffe03f */
[----:B------:R-:W-:Y:S01]  /*31a0*/  SEL R186, R186, 0xffffffe0, !P0 ;  /* 0xffffffe0baba7807 */ /* 0x000fe20004000000 */
[----:B------:R-:W-:Y:S01]  /*31b0*/  IMAD.SHL.U32 R185, R188, 0x2, RZ ;  /* 0x00000002bcb97824 */ /* 0x000fe200078e00ff */
[----:B------:R-:W-:Y:S02]  /*31c0*/  IADD3 R247, R32, R248, RZ ;  /* 0x000000f820f77210 */ /* 0x000fe40007ffe0ff */
[----:B------:R-:W-:Y:S01]  /*31d0*/  MOV R177, 0x40 ;  /* 0x0000004000b17802 */ /* 0x000fe20000000f00 */
[----:B------:R-:W-:Y:S01]  /*31e0*/  CS2R R126, SRZ ;  /* 0x00000000007e7805 */ /* 0x000fe2000001ff00 */
[----:B------:R-:W-:Y:S01]  /*31f0*/  CS2R R124, SRZ ;  /* 0x00000000007c7805 */ /* 0x000fe2000001ff00 */
[----:B--2---:R-:W-:-:S02]  /*3200*/  SHF.L.U64.HI R4, R33, 0x2, R8 ;  /* 0x0000000221047819 */ /* 0x004fc40000010208 */
[----:B---3--:R-:W-:-:S03]  /*3210*/  IADD3 R0, R33, -0x80, RZ ;  /* 0xffffff8021007810 */ /* 0x008fc60007ffe0ff */
[----:B------:R2:W-:Y:S01]  /*3220*/  STL [R1+0x14], R4 ;  /* 0x0000140401007387 */ /* 0x0005e20000100800 */
[----:B------:R-:W-:-:S03]  /*3230*/  SHF.L.U32 R0, R0, 0x2, RZ ;  /* 0x0000000200007819 */ /* 0x000fc600000006ff */
[----:B------:R-:W-:Y:S01]  /*3240*/  STL [R1], R2 ;  /* 0x0000000201007387 */ /* 0x000fe20000100800 */
        /* <DEDUP_REMOVED lines=14> */
[----:B--2---:R-:W-:Y:S01]  /*3330*/  SHF.L.U32 R4, R33, 0x2, RZ ;  /* 0x0000000221047819 */ /* 0x004fe200000006ff */
[----:B------:R-:W-:Y:S01]  /*3340*/  CS2R R94, SRZ ;  /* 0x00000000005e7805 */ /* 0x000fe2000001ff00 */
[----:B------:R-:W-:Y:S01]  /*3350*/  CS2R R92, SRZ ;  /* 0x00000000005c7805 */ /* 0x000fe2000001ff00 */
[----:B------:R-:W-:-:S02]  /*3360*/  CS2R R98, SRZ ;  /* 0x0000000000627805 */ /* 0x000fc4000001ff00 */
[----:B------:R-:W-:Y:S01]  /*3370*/  STL [R1+0x10], R4 ;  /* 0x0000100401007387 */ /* 0x000fe20000100800 */
[----:B------:R-:W-:Y:S01]  /*3380*/  CS2R R96, SRZ ;  /* 0x0000000000607805 */ /* 0x000fe2000001ff00 */
[----:B------:R-:W-:Y:S01]  /*3390*/  CS2R R90, SRZ ;  /* 0x00000000005a7805 */ /* 0x000fe2000001ff00 */
[----:B------:R-:W-:Y:S01]  /*33a0*/  CS2R R88, SRZ ;  /* 0x0000000000587805 */ /* 0x000fe2000001ff00 */
[----:B------:R2:W-:Y:S01]  /*33b0*/  STL [R1+0xc], R0 ;  /* 0x00000c0001007387 */ /* 0x0005e20000100800 */
        /* <DEDUP_REMOVED lines=10> */
[----:B------:R-:W-:Y:S01]  /*3460*/  SEL R177, R177, 0xffffffc0, !P1 ;  /* 0xffffffc0b1b17807 */ /* 0x000fe20004800000 */
[----:B------:R-:W-:-:S02]  /*3470*/  IMAD.SHL.U32 R184, R188, 0x2, RZ ;  /* 0x00000002bcb87824 */ /* 0x000fc400078e00ff */
[----:B------:R-:W-:Y:S01]  /*3480*/  IMAD.IADD R182, R186, 0x1, R185 ;  /* 0x00000001bab67824 */ /* 0x000fe200078e02b9 */
[----:B------:R-:W-:Y:S02]  /*3490*/  UISETP.GE.AND UP0, UPT, UR10, UR4, UPT ;  /* 0x000000040a00728c */ /* 0x000fe4000bf06270 */
[----:B------:R-:W-:Y:S02]  /*34a0*/  UMOV UR11, UR16 ;  /* 0x00000010000b7c82 */ /* 0x000fe40008000000 */
[----:B------:R-:W-:Y:S01]  /*34b0*/  UMOV UR10, UR17 ;  /* 0x00000011000a7c82 */ /* 0x000fe20008000000 */
[----:B-12---:R-:W-:Y:S02]  /*34c0*/  IMAD.IADD R0, R32, 0x1, R247 ;  /* 0x0000000120007824 */ /* 0x006fe400078e02f7 */
.L_x_397:
[----:B------:R-:W0:Y:S01]  /*34d0*/  LDGDEPBAR ;  /* 0x00000000000079af */ /* 0x000e220000000000 */
[C---:B------:R-:W-:Y:S01]  /*34e0*/  IMAD.IADD R0, R183.reuse, 0x1, R186 ;  /* 0x00000001b7007824 */ /* 0x040fe200078e02ba */
[----:B------:R-:W-:Y:S01]  /*34f0*/  PLOP3.LUT P0, PT, PT, PT, UP0, 0x80, 0x0 ;  /* 0x000000000000781c */ /* 0x000fe20003f0f008 */
[--C-:B------:R-:W-:Y:S01]  /*3500*/  IMAD.IADD R156, R183, 0x1, R177.reuse ;  /* 0x00000001b79c7824 */ /* 0x100fe200078e02b1 */
[----:B------:R-:W-:Y:S01]  /*3510*/  PLOP3.LUT P2, PT, PT, PT, UP0, 0x80, 0x0 ;  /* 0x000000000000781c */ /* 0x000fe20003f4f008 */
[----:B------:R-:W-:Y:S01]  /*3520*/  UISETP.GE.AND UP5, UPT, UR5, 0x1, UPT ;  /* 0x000000010500788c */ /* 0x000fe2000bfa6270 */
[----:B------:R-:W-:Y:S02]  /*3530*/  PLOP3.LUT P3, PT, PT, PT, UP0, 0x80, 0x0 ;  /* 0x000000000000781c */ /* 0x000fe40003f6f008 */
[----:B------:R-:W2:Y:S01]  /*3540*/  LDL R2, [R1+0x20] ;  /* 0x0000200001027983 */ /* 0x000ea20000100800 */
[----:B------:R-:W-:Y:S02]  /*3550*/  PLOP3.LUT P6, PT, PT, PT, UP0, 0x80, 0x0 ;  /* 0x000000000000781c */ /* 0x000fe40003fcf008 */
[----:B-----5:R-:W-:Y:S02]  /*3560*/  FSETP.NEU.FTZ.AND P4, PT, R242, -INF , PT ;  /* 0xff800000f200780b */ /* 0x020fe40003f9d000 */
[----:B------:R-:W-:Y:S01]  /*3570*/  FSETP.NEU.FTZ.AND P5, PT, R241, -INF , PT ;  /* 0xff800000f100780b */ /* 0x000fe20003fbd000 */
[----:B------:R-:W-:Y:S04]  /*3580*/  DEPBAR.LE SB0, 0x0 ;  /* 0x000080000000791a */ /* 0x000fe80000000000 */
[----:B------:R-:W-:Y:S08]  /*3590*/  BAR.SYNC.DEFER_BLOCKING 0x0 ;  /* 0x0000000000007b1d */ /* 0x000ff00000010000 */
[----:B------:R-:W-:Y:S08]  /*35a0*/  LDSM.16.M88.4 R64, [R183] ;  /* 0x00000000b740783b */ /* 0x000ff00000000200 */
[----:B------:R-:W1:Y:S08]  /*35b0*/  LDSM.16.M88.4 R16, [R178+0xc000] ;  /* 0x00c00000b210783b */ /* 0x000e700000000200 */
[----:B------:R-:W3:Y:S08]  /*35c0*/  LDSM.16.M88.4 R60, [R183+0x2000] ;  /* 0x00200000b73c783b */ /* 0x000ef00000000200 */
[----:B------:R-:W4:Y:S08]  /*35d0*/  LDSM.16.M88.4 R32, [R178+0xc800] ;  /* 0x00c80000b220783b */ /* 0x000f300000000200 */
[----:B------:R-:W4:Y:S08]  /*35e0*/  LDSM.16.M88.4 R48, [R178+0xd000] ;  /* 0x00d00000b230783b */ /* 0x000f300000000200 */
[----:B------:R-:W4:Y:S01]  /*35f0*/  LDSM.16.M88.4 R132, [R178+0xd800] ;  /* 0x00d80000b284783b */ /* 0x000f220000000200 */
[-C--:B-1----:R-:W-:Y:S07]  /*3600*/  HMMA.16816.F32 R4, R64, R16.reuse, RZ ;  /* 0x000000104004723c */ /* 0x082fee00000018ff */
[----:B------:R-:W-:Y:S01]  /*3610*/  LDSM.16.M88.4 R136, [R0] ;  /* 0x000000000088783b */ /* 0x000fe20000000200 */
[C---:B---3--:R-:W-:Y:S07]  /*3620*/  HMMA.16816.F32 R8, R60.reuse, R16, RZ ;  /* 0x000000103c08723c */ /* 0x048fee00000018ff */
[----:B------:R-:W1:Y:S01]  /*3630*/  LDSM.16.M88.4 R140, [R181+0xc000] ;  /* 0x00c00000b58c783b */ /* 0x000e620000000200 */
[-C--:B------:R-:W-:Y:S07]  /*3640*/  HMMA.16816.F32 R12, R60, R18.reuse, RZ ;  /* 0x000000123c0c723c */ /* 0x080fee00000018ff */
[----:B------:R3:W1:Y:S01]  /*3650*/  LDSM.16.M88.4 R144, [R0+0x2000] ;  /* 0x002000000090783b */ /* 0x0006620000000200 */
[C---:B------:R-:W-:Y:S07]  /*3660*/  HMMA.16816.F32 R16, R64.reuse, R18, RZ ;  /* 0x000000124010723c */ /* 0x040fee00000018ff */
[----:B------:R-:W1:Y:S01]  /*3670*/  LDSM.16.M88.4 R148, [R181+0xc800] ;  /* 0x00c80000b594783b */ /* 0x000e620000000200 */
[-C--:B----4-:R-:W-:Y:S07]  /*3680*/  HMMA.16816.F32 R20, R64, R32.reuse, RZ ;  /* 0x000000204014723c */ /* 0x090fee00000018ff */
[----:B------:R-:W4:Y:S01]  /*3690*/  LDSM.16.M88.4 R152, [R181+0xd000] ;  /* 0x00d00000b598783b */ /* 0x000f220000000200 */
[C---:B------:R-:W-:Y:S07]  /*36a0*/  HMMA.16816.F32 R24, R60.reuse, R32, RZ ;  /* 0x000000203c18723c */ /* 0x040fee00000018ff */
[----:B------:R-:W-:Y:S01]  /*36b0*/  LDSM.16.M88.4 R160, [R179+0xc800] ;  /* 0x00c80000b3a0783b */ /* 0x000fe20000000200 */
[----:B---3--:R-:W-:Y:S01]  /*36c0*/  IMAD.IADD R0, R0, 0x1, R177 ;  /* 0x0000000100007824 */ /* 0x008fe200078e02b1 */
[-C--:B------:R-:W-:Y:S06]  /*36d0*/  HMMA.16816.F32 R28, R60, R34.reuse, RZ ;  /* 0x000000223c1c723c */ /* 0x080fec00000018ff */
[----:B------:R-:W-:Y:S02]  /*36e0*/  LDSM.16.M88.4 R164, [R179+0xd800] ;  /* 0x00d80000b3a4783b */ /* 0x000fe40000000200 */
[C---:B------:R-:W-:Y:S06]  /*36f0*/  HMMA.16816.F32 R32, R64.reuse, R34, RZ ;  /* 0x000000224020723c */ /* 0x040fec00000018ff */
[----:B------:R-:W-:Y:S02]  /*3700*/  LDSM.16.M88.4 R168, [R0] ;  /* 0x0000000000a8783b */ /* 0x000fe40000000200 */
[-C--:B------:R-:W-:Y:S06]  /*3710*/  HMMA.16816.F32 R36, R64, R48.reuse, RZ ;  /* 0x000000304024723c */ /* 0x080fec00000018ff */
[----:B------:R-:W-:Y:S02]  /*3720*/  LDSM.16.M88.4 R172, [R180+0xc000] ;  /* 0x00c00000b4ac783b */ /* 0x000fe40000000200 */
[C---:B------:R-:W-:Y:S08]  /*3730*/  HMMA.16816.F32 R40, R60.reuse, R48, RZ ;  /* 0x000000303c28723c */ /* 0x040ff000000018ff */
[-C--:B------:R-:W-:Y:S08]  /*3740*/  HMMA.16816.F32 R44, R60, R50.reuse, RZ ;  /* 0x000000323c2c723c */ /* 0x080ff000000018ff */
[C---:B------:R-:W-:Y:S08]  /*3750*/  HMMA.16816.F32 R48, R64.reuse, R50, RZ ;  /* 0x000000324030723c */ /* 0x040ff000000018ff */
[-C--:B------:R-:W-:Y:S08]  /*3760*/  HMMA.16816.F32 R52, R64, R132.reuse, RZ ;  /* 0x000000844034723c */ /* 0x080ff000000018ff */
[C---:B------:R-:W-:Y:S08]  /*3770*/  HMMA.16816.F32 R56, R60.reuse, R132, RZ ;  /* 0x000000843c38723c */ /* 0x040ff000000018ff */
[-C--:B------:R-:W-:Y:S08]  /*3780*/  HMMA.16816.F32 R60, R60, R134.reuse, RZ ;  /* 0x000000863c3c723c */ /* 0x080ff000000018ff */
[----:B------:R-:W-:Y:S01]  /*3790*/  HMMA.16816.F32 R64, R64, R134, RZ ;  /* 0x000000864040723c */ /* 0x000fe200000018ff */
[----:B------:R-:W3:Y:S07]  /*37a0*/  LDSM.16.M88.4 R132, [R181+0xd800] ;  /* 0x00d80000b584783b */ /* 0x000eee0000000200 */
[-C--:B-1----:R-:W-:Y:S08]  /*37b0*/  HMMA.16816.F32 R4, R136, R140.reuse, R4 ;  /* 0x0000008c8804723c */ /* 0x082ff00000001804 */
[C---:B------:R-:W-:Y:S08]  /*37c0*/  HMMA.16816.F32 R8, R144.reuse, R140, R8 ;  /* 0x0000008c9008723c */ /* 0x040ff00000001808 */
[-C--:B------:R-:W-:Y:S08]  /*37d0*/  HMMA.16816.F32 R12, R144, R142.reuse, R12 ;  /* 0x0000008e900c723c */ /* 0x080ff0000000180c */
[C---:B------:R-:W-:Y:S01]  /*37e0*/  HMMA.16816.F32 R16, R136.reuse, R142, R16 ;  /* 0x0000008e8810723c */ /* 0x040fe20000001810 */
[----:B------:R-:W-:Y:S07]  /*37f0*/  LDSM.16.M88.4 R140, [R156] ;  /* 0x000000009c8c783b */ /* 0x000fee0000000200 */
[-C--:B------:R-:W-:Y:S01]  /*3800*/  HMMA.16816.F32 R20, R136, R148.reuse, R20 ;  /* 0x000000948814723c */ /* 0x080fe20000001814 */
[----:B------:R-:W-:Y:S07]  /*3810*/  LDSM.16.M88.4 R156, [R156+0x2000] ;  /* 0x002000009c9c783b */ /* 0x000fee0000000200 */
[C---:B------:R-:W-:Y:S08]  /*3820*/  HMMA.16816.F32 R24, R144.reuse, R148, R24 ;  /* 0x000000949018723c */ /* 0x040ff00000001818 */
[-C--:B------:R-:W-:Y:S08]  /*3830*/  HMMA.16816.F32 R28, R144, R150.reuse, R28 ;  /* 0x00000096901c723c */ /* 0x080ff0000000181c */
[C---:B------:R-:W-:Y:S01]  /*3840*/  HMMA.16816.F32 R32, R136.reuse, R150, R32 ;  /* 0x000000968820723c */ /* 0x040fe20000001820 */
[----:B------:R-:W1:Y:S07]  /*3850*/  LDSM.16.M88.4 R148, [R179+0xc000] ;  /* 0x00c00000b394783b */ /* 0x000e6e0000000200 */
[-C--:B----4-:R-:W-:Y:S08]  /*3860*/  HMMA.16816.F32 R36, R136, R152.reuse, R36 ;  /* 0x000000988824723c */ /* 0x090ff00000001824 */
[C---:B------:R-:W-:Y:S08]  /*3870*/  HMMA.16816.F32 R40, R144.reuse, R152, R40 ;  /* 0x000000989028723c */ /* 0x040ff00000001828 */
[-C--:B------:R-:W-:Y:S08]  /*3880*/  HMMA.16816.F32 R44, R144, R154.reuse, R44 ;  /* 0x0000009a902c723c */ /* 0x080ff0000000182c */
[C---:B------:R-:W-:Y:S01]  /*3890*/  HMMA.16816.F32 R48, R136.reuse, R154, R48 ;  /* 0x0000009a8830723c */ /* 0x040fe20000001830 */
[----:B------:R-:W4:Y:S07]  /*38a0*/  LDSM.16.M88.4 R152, [R179+0xd000] ;  /* 0x00d00000b398783b */ /* 0x000f2e0000000200 */
[-C--:B---3--:R-:W-:Y:S08]  /*38b0*/  HMMA.16816.F32 R52, R136, R132.reuse, R52 ;  /* 0x000000848834723c */ /* 0x088ff00000001834 */
[C---:B------:R-:W-:Y:S08]  /*38c0*/  HMMA.16816.F32 R56, R144.reuse, R132, R56 ;  /* 0x000000849038723c */ /* 0x040ff00000001838 */
[-C--:B------:R-:W-:Y:S08]  /*38d0*/  HMMA.16816.F32 R60, R144, R134.reuse, R60 ;  /* 0x00000086903c723c */ /* 0x080ff0000000183c */
[----:B------:R-:W-:Y:S01]  /*38e0*/  HMMA.16816.F32 R64, R136, R134, R64 ;  /* 0x000000868840723c */ /* 0x000fe20000001840 */
[----:B------:R3:W4:Y:S06]  /*38f0*/  LDSM.16.M88.4 R132, [R0+0x2000] ;  /* 0x002000000084783b */ /* 0x00072c0000000200 */
[----:B------:R-:W-:Y:S01]  /*3900*/  IMAD.U32 R137, RZ, RZ, UR20 ;  /* 0x00000014ff897e24 */ /* 0x000fe2000f8e00ff */
[-C--:B-1----:R-:W-:Y:S05]  /*3910*/  HMMA.16816.F32 R4, R140, R148.reuse, R4 ;  /* 0x000000948c04723c */ /* 0x082fea0000001804 */
[----:B--2---:R-:W-:Y:S01]  /*3920*/  @P0 IMAD R137, R137, 0x80, R2 ;  /* 0x0000008089890824 */ /* 0x004fe200078e0202 */
[----:B------:R-:W-:Y:S01]  /*3930*/  PLOP3.LUT P0, PT, PT, PT, UP0, 0x80, 0x0 ;  /* 0x000000000000781c */ /* 0x000fe20003f0f008 */
[----:B------:R-:W-:Y:S01]  /*3940*/  FMUL.FTZ R138, R242, 1.4426950216293334961 ;  /* 0x3fb8aa3bf28a7820 */ /* 0x000fe20000410000 */
[C---:B------:R-:W-:Y:S01]  /*3950*/  HMMA.16816.F32 R8, R156.reuse, R148, R8 ;  /* 0x000000949c08723c */ /* 0x040fe20000001808 */
[----:B------:R-:W2:Y:S03]  /*3960*/  LDL R148, [R1+0x10] ;  /* 0x0000100001947983 */ /* 0x000ea60000100800 */
[----:B------:R-:W-:Y:S01]  /*3970*/  @P3 ISETP.GE.AND P3, PT, R137, UR4, PT ;  /* 0x0000000489003c0c */ /* 0x000fe2000bf66270 */
[C---:B------:R-:W-:Y:S01]  /*3980*/  FMUL.FTZ R136, R243.reuse, 1.4426950216293334961 ;  /* 0x3fb8aa3bf3887820 */ /* 0x040fe20000410000 */
[----:B------:R-:W-:Y:S01]  /*3990*/  FSEL R138, R138, RZ, P4 ;  /* 0x000000ff8a8a7208 */ /* 0x000fe20002000000 */
[----:B------:R-:W-:Y:S01]  /*39a0*/  FMUL.FTZ R2, R240, 1.4426950216293334961 ;  /* 0x3fb8aa3bf0027820 */ /* 0x000fe20000410000 */
[-C--:B------:R-:W-:Y:S03]  /*39b0*/  HMMA.16816.F32 R12, R156, R150.reuse, R12 ;  /* 0x000000969c0c723c */ /* 0x080fe6000000180c */
[----:B------:R-:W-:Y:S02]  /*39c0*/  FSETP.NEU.FTZ.AND P4, PT, R243, -INF , PT ;  /* 0xff800000f300780b */ /* 0x000fe40003f9d000 */
[----:B---3--:R-:W-:Y:S02]  /*39d0*/  @P2 IADD3 R0, R137, 0x1, RZ ;  /* 0x0000000189002810 */ /* 0x008fe40007ffe0ff */
[----:B------:R-:W-:Y:S01]  /*39e0*/  FSEL R136, R136, RZ, P4 ;  /* 0x000000ff88887208 */ /* 0x000fe20002000000 */
[C---:B------:R-:W-:Y:S01]  /*39f0*/  HMMA.16816.F32 R16, R140.reuse, R150, R16 ;  /* 0x000000968c10723c */ /* 0x040fe20000001810 */
[----:B------:R-:W-:Y:S02]  /*3a00*/  PLOP3.LUT P2, PT, PT, PT, UP0, 0x80, 0x0 ;  /* 0x000000000000781c */ /* 0x000fe40003f4f008 */
[----:B------:R-:W-:Y:S02]  /*3a10*/  PLOP3.LUT P4, PT, PT, PT, UP0, 0x80, 0x0 ;  /* 0x000000000000781c */ /* 0x000fe40003f8f008 */
[----:B------:R-:W-:Y:S01]  /*3a20*/  @P6 ISETP.GE.AND P6, PT, R0, UR4, PT ;  /* 0x0000000400006c0c */ /* 0x000fe2000bfc6270 */
[----:B------:R-:W-:Y:S02]  /*3a30*/  FMUL.FTZ R0, R241, 1.4426950216293334961 ;  /* 0x3fb8aa3bf1007820 */ /* 0x000fe40000410000 */
[-C--:B------:R-:W-:Y:S04]  /*3a40*/  HMMA.16816.F32 R20, R140, R160.reuse, R20 ;  /* 0x000000a08c14723c */ /* 0x080fe80000001814 */
[----:B------:R-:W-:Y:S02]  /*3a50*/  FSEL R0, R0, RZ, P5 ;  /* 0x000000ff00007208 */ /* 0x000fe40002800000 */
[----:B------:R-:W-:Y:S02]  /*3a60*/  PLOP3.LUT P5, PT, PT, PT, UP0, 0x80, 0x0 ;  /* 0x000000000000781c */ /* 0x000fe40003faf008 */
[C---:B------:R-:W-:Y:S08]  /*3a70*/  HMMA.16816.F32 R24, R156.reuse, R160, R24 ;  /* 0x000000a09c18723c */ /* 0x040ff00000001818 */
[-C--:B------:R-:W-:Y:S08]  /*3a80*/  HMMA.16816.F32 R28, R156, R162.reuse, R28 ;  /* 0x000000a29c1c723c */ /* 0x080ff0000000181c */
[C---:B------:R-:W-:Y:S08]  /*3a90*/  HMMA.16816.F32 R32, R140.reuse, R162, R32 ;  /* 0x000000a28c20723c */ /* 0x040ff00000001820 */
[-C--:B----4-:R-:W-:Y:S08]  /*3aa0*/  HMMA.16816.F32 R36, R140, R152.reuse, R36 ;  /* 0x000000988c24723c */ /* 0x090ff00000001824 */
[C---:B------:R-:W-:Y:S08]  /*3ab0*/  HMMA.16816.F32 R40, R156.reuse, R152, R40 ;  /* 0x000000989c28723c */ /* 0x040ff00000001828 */
[-C--:B------:R-:W-:Y:S08]  /*3ac0*/  HMMA.16816.F32 R44, R156, R154.reuse, R44 ;  /* 0x0000009a9c2c723c */ /* 0x080ff0000000182c */
[C---:B------:R-:W-:Y:S08]  /*3ad0*/  HMMA.16816.F32 R48, R140.reuse, R154, R48 ;  /* 0x0000009a8c30723c */ /* 0x040ff00000001830 */
[-C--:B------:R-:W-:Y:S08]  /*3ae0*/  HMMA.16816.F32 R52, R140, R164.reuse, R52 ;  /* 0x000000a48c34723c */ /* 0x080ff00000001834 */
[C---:B------:R-:W-:Y:S08]  /*3af0*/  HMMA.16816.F32 R56, R156.reuse, R164, R56 ;  /* 0x000000a49c38723c */ /* 0x040ff00000001838 */
[-C--:B------:R-:W-:Y:S08]  /*3b00*/  HMMA.16816.F32 R60, R156, R166.reuse, R60 ;  /* 0x000000a69c3c723c */ /* 0x080ff0000000183c */
[----:B------:R-:W-:Y:S08]  /*3b10*/  HMMA.16816.F32 R64, R140, R166, R64 ;  /* 0x000000a68c40723c */ /* 0x000ff00000001840 */
[-C--:B------:R-:W-:Y:S08]  /*3b20*/  HMMA.16816.F32 R4, R168, R172.reuse, R4 ;  /* 0x000000aca804723c */ /* 0x080ff00000001804 */
[C---:B------:R-:W-:Y:S08]  /*3b30*/  HMMA.16816.F32 R8, R132.reuse, R172, R8 ;  /* 0x000000ac8408723c */ /* 0x040ff00000001808 */
[-C--:B------:R-:W-:Y:S08]  /*3b40*/  HMMA.16816.F32 R12, R132, R174.reuse, R12 ;  /* 0x000000ae840c723c */ /* 0x080ff0000000180c */
[----:B------:R-:W-:Y:S01]  /*3b50*/  @P2 FSEL R5, R5, -INF , !P6 ;  /* 0xff80000005052808 */ /* 0x000fe20007000000 */
[C---:B------:R-:W-:Y:S01]  /*3b60*/  HMMA.16816.F32 R16, R168.reuse, R174, R16 ;  /* 0x000000aea810723c */ /* 0x040fe20000001810 */
[----:B------:R-:W-:Y:S03]  /*3b70*/  PLOP3.LUT P2, PT, PT, PT, UP0, 0x80, 0x0 ;  /* 0x000000000000781c */ /* 0x000fe60003f4f008 */
[----:B------:R-:W-:Y:S01]  /*3b80*/  @P0 FSEL R4, R4, -INF , !P3 ;  /* 0xff80000004040808 */ /* 0x000fe20005800000 */
[--C-:B------:R-:W-:Y:S01]  /*3b90*/  FFMA.FTZ R5, R5, c[0x0][0x23c], -R138.reuse ;  /* 0x00008f0005057a23 */ /* 0x100fe2000001088a */
[----:B------:R-:W-:Y:S02]  /*3ba0*/  PLOP3.LUT P0, PT, PT, PT, UP0, 0x80, 0x0 ;  /* 0x000000000000781c */ /* 0x000fe40003f0f008 */
[----:B------:R-:W-:Y:S01]  /*3bb0*/  @P4 FSEL R9, R9, -INF , !P6 ;  /* 0xff80000009094808 */ /* 0x000fe20007000000 */
[----:B------:R-:W-:Y:S01]  /*3bc0*/  MUFU.EX2 R157, R5 ;  /* 0x00000005009d7308 */ /* 0x000fe20000000800 */
[----:B------:R-:W-:Y:S02]  /*3bd0*/  PLOP3.LUT P4, PT, PT, PT, UP0, 0x80, 0x0 ;  /* 0x000000000000781c */ /* 0x000fe40003f8f008 */
[----:B------:R-:W-:Y:S02]  /*3be0*/  FFMA.FTZ R4, R4, c[0x0][0x23c], -R138 ;  /* 0x00008f0004047a23 */ /* 0x000fe4000001088a */
[----:B------:R-:W-:Y:S02]  /*3bf0*/  @P2 FSEL R7, R7, -INF , !P6 ;  /* 0xff80000007072808 */ /* 0x000fe40007000000 */
[----:B------:R-:W-:Y:S03]  /*3c00*/  FSETP.NEU.FTZ.AND P2, PT, R240, -INF , PT ;  /* 0xff800000f000780b */ /* 0x000fe60003f5d000 */
[----:B------:R1:W-:Y:S01]  /*3c10*/  MUFU.EX2 R158, R4 ;  /* 0x00000004009e7308 */ /* 0x0003e20000000800 */
[----:B------:R-:W-:Y:S01]  /*3c20*/  @P0 FSEL R6, R6, -INF , !P3 ;  /* 0xff80000006060808 */ /* 0x000fe20005800000 */
[--C-:B------:R-:W-:Y:S01]  /*3c30*/  FFMA.FTZ R7, R7, c[0x0][0x23c], -R136.reuse ;  /* 0x00008f0007077a23 */ /* 0x100fe20000010888 */
[----:B------:R-:W-:Y:S02]  /*3c40*/  PLOP3.LUT P0, PT, PT, PT, UP0, 0x80, 0x0 ;  /* 0x000000000000781c */ /* 0x000fe40003f0f008 */
[----:B------:R-:W-:Y:S01]  /*3c50*/  FSEL R2, R2, RZ, P2 ;  /* 0x000000ff02027208 */ /* 0x000fe20001000000 */
[----:B------:R-:W-:Y:S01]  /*3c60*/  FFMA.FTZ R6, R6, c[0x0][0x23c], -R136 ;  /* 0x00008f0006067a23 */ /* 0x000fe20000010888 */
[----:B------:R-:W-:Y:S03]  /*3c70*/  PLOP3.LUT P2, PT, PT, PT, UP0, 0x80, 0x0 ;  /* 0x000000000000781c */ /* 0x000fe60003f4f008 */
[----:B------:R-:W-:Y:S01]  /*3c80*/  MUFU.EX2 R156, R6 ;  /* 0x00000006009c7308 */ /* 0x000fe20000000800 */
[--C-:B------:R-:W-:Y:S05]  /*3c90*/  FFMA.FTZ R9, R9, c[0x0][0x23c], -R2.reuse ;  /* 0x00008f0009097a23 */ /* 0x100fea0000010802 */
[----:B------:R-:W-:Y:S02]  /*3ca0*/  @P0 FSEL R8, R8, -INF , !P3 ;  /* 0xff80000008080808 */ /* 0x000fe40005800000 */
[----:B------:R-:W-:Y:S02]  /*3cb0*/  PLOP3.LUT P0, PT, PT, PT, UP0, 0x80, 0x0 ;  /* 0x000000000000781c */ /* 0x000fe40003f0f008 */
[----:B------:R3:W-:Y:S01]  /*3cc0*/  MUFU.EX2 R228, R7 ;  /* 0x0000000700e47308 */ /* 0x0007e20000000800 */
[----:B------:R-:W-:Y:S01]  /*3cd0*/  @P2 FSEL R10, R10, -INF , !P3 ;  /* 0xff8000000a0a2808 */ /* 0x000fe20005800000 */
[----:B------:R-:W-:Y:S01]  /*3ce0*/  FFMA.FTZ R8, R8, c[0x0][0x23c], -R2 ;  /* 0x00008f0008087a23 */ /* 0x000fe20000010802 */
[----:B------:R-:W-:Y:S02]  /*3cf0*/  PLOP3.LUT P3, PT, PT, PT, UP0, 0x80, 0x0 ;  /* 0x000000000000781c */ /* 0x000fe40003f6f008 */
[----:B------:R-:W-:Y:S01]  /*3d00*/  PLOP3.LUT P2, PT, PT, PT, UP0, 0x80, 0x0 ;  /* 0x000000000000781c */ /* 0x000fe20003f4f008 */
[--C-:B------:R-:W-:Y:S04]  /*3d10*/  FFMA.FTZ R10, R10, c[0x0][0x23c], -R0.reuse ;  /* 0x00008f000a0a7a23 */ /* 0x100fe80000010800 */
[----:B------:R4:W-:Y:S01]  /*3d20*/  MUFU.EX2 R234, R8 ;  /* 0x0000000800ea7308 */ /* 0x0009e20000000800 */
[C---:B-1----:R-:W-:Y:S02]  /*3d30*/  @P0 IADD3 R4, R137.reuse, 0x8, RZ ;  /* 0x0000000889040810 */ /* 0x042fe40007ffe0ff */
[----:B------:R-:W-:Y:S02]  /*3d40*/  PLOP3.LUT P0, PT, PT, PT, UP0, 0x80, 0x0 ;  /* 0x000000000000781c */ /* 0x000fe40003f0f008 */
[----:B------:R-:W-:Y:S02]  /*3d50*/  @P4 ISETP.GE.AND P4, PT, R4, UR4, PT ;  /* 0x0000000404004c0c */ /* 0x000fe4000bf86270 */
[----:B------:R-:W-:Y:S02]  /*3d60*/  @P3 IADD3 R4, R137, 0x9, RZ ;  /* 0x0000000989043810 */ /* 0x000fe40007ffe0ff */
[----:B------:R-:W-:Y:S01]  /*3d70*/  @P2 FSEL R11, R11, -INF , !P6 ;  /* 0xff8000000b0b2808 */ /* 0x000fe20007000000 */
[----:B------:R-:W-:Y:S01]  /*3d80*/  MUFU.EX2 R233, R9 ;  /* 0x0000000900e97308 */ /* 0x000fe20000000800 */
[----:B------:R-:W-:Y:S02]  /*3d90*/  @P5 ISETP.GE.AND P5, PT, R4, UR4, PT ;  /* 0x0000000404005c0c */ /* 0x000fe4000bfa6270 */
[----:B------:R-:W-:Y:S01]  /*3da0*/  PLOP3.LUT P2, PT, PT, PT, UP0, 0x80, 0x0 ;  /* 0x000000000000781c */ /* 0x000fe20003f4f008 */
[----:B---3--:R-:W1:Y:S01]  /*3db0*/  LDSM.16.M88.4 R4, [R180+0xc800] ;  /* 0x00c80000b404783b */ /* 0x008e620000000200 */
[----:B------:R-:W-:Y:S01]  /*3dc0*/  PLOP3.LUT P6, PT, PT, PT, UP0, 0x80, 0x0 ;  /* 0x000000000000781c */ /* 0x000fe20003fcf008 */
[----:B------:R-:W-:Y:S01]  /*3dd0*/  FFMA.FTZ R11, R11, c[0x0][0x23c], -R0 ;  /* 0x00008f000b0b7a23 */ /* 0x000fe20000010800 */
[----:B------:R-:W-:Y:S02]  /*3de0*/  PLOP3.LUT P3, PT, PT, PT, UP0, 0x80, 0x0 ;  /* 0x000000000000781c */ /* 0x000fe40003f6f008 */
[----:B------:R-:W-:Y:S01]  /*3df0*/  @P0 FSEL R12, R12, -INF , !P4 ;  /* 0xff8000000c0c0808 */ /* 0x000fe20006000000 */
[----:B------:R-:W-:Y:S01]  /*3e00*/  MUFU.EX2 R238, R10 ;  /* 0x0000000a00ee7308 */ /* 0x000fe20000000800 */
[----:B------:R-:W-:Y:S03]  /*3e10*/  PLOP3.LUT P0, PT, PT, PT, UP0, 0x80, 0x0 ;  /* 0x000000000000781c */ /* 0x000fe60003f0f008 */
[--C-:B------:R-:W-:Y:S02]  /*3e20*/  FFMA.FTZ R12, R12, c[0x0][0x23c], -R2.reuse ;  /* 0x00008f000c0c7a23 */ /* 0x100fe40000010802 */
[----:B------:R-:W-:Y:S02]  /*3e30*/  @P2 FSEL R13, R13, -INF , !P5 ;  /* 0xff8000000d0d2808 */ /* 0x000fe40006800000 */
[----:B------:R-:W-:Y:S02]  /*3e40*/  PLOP3.LUT P2, PT, PT, PT, UP0, 0x80, 0x0 ;  /* 0x000000000000781c */ /* 0x000fe40003f4f008 */
[----:B------:R3:W-:Y:S01]  /*3e50*/  MUFU.EX2 R237, R11 ;  /* 0x0000000b00ed7308 */ /* 0x0007e20000000800 */
[----:B------:R-:W-:Y:S01]  /*3e60*/  @P3 FSEL R18, R18, -INF , !P4 ;  /* 0xff80000012123808 */ /* 0x000fe20006000000 */
[----:B------:R-:W-:Y:S01]  /*3e70*/  FFMA.FTZ R13, R13, c[0x0][0x23c], -R2 ;  /* 0x00008f000d0d7a23 */ /* 0x000fe20000010802 */
[----:B------:R-:W-:Y:S02]  /*3e80*/  PLOP3.LUT P3, PT, PT, PT, UP0, 0x80, 0x0 ;  /* 0x000000000000781c */ /* 0x000fe40003f6f008 */
[----:B------:R-:W-:Y:S01]  /*3e90*/  @P0 FSEL R14, R14, -INF , !P4 ;  /* 0xff8000000e0e0808 */ /* 0x000fe20006000000 */
[----:B------:R-:W-:Y:S01]  /*3ea0*/  FFMA.FTZ R18, R18, c[0x0][0x23c], -R136 ;  /* 0x00008f0012127a23 */ /* 0x000fe20000010888 */
[----:B------:R-:W-:Y:S03]  /*3eb0*/  PLOP3.LUT P0, PT, PT, PT, UP0, 0x80, 0x0 ;  /* 0x000000000000781c */ /* 0x000fe60003f0f008 */
[----:B------:R-:W-:Y:S01]  /*3ec0*/  MUFU.EX2 R222, R18 ;  /* 0x0000001200de7308 */ /* 0x000fe20000000800 */
[--C-:B------:R-:W-:Y:S01]  /*3ed0*/  FFMA.FTZ R14, R14, c[0x0][0x23c], -R0.reuse ;  /* 0x00008f000e0e7a23 */ /* 0x100fe20000010800 */
[----:B------:R-:W-:Y:S02]  /*3ee0*/  @P2 FSEL R15, R15, -INF , !P5 ;  /* 0xff8000000f0f2808 */ /* 0x000fe40006800000 */
[----:B------:R-:W-:Y:S03]  /*3ef0*/  PLOP3.LUT P2, PT, PT, PT, UP0, 0x80, 0x0 ;  /* 0x000000000000781c */ /* 0x000fe60003f4f008 */
[----:B------:R-:W-:Y:S03]  /*3f00*/  FFMA.FTZ R15, R15, c[0x0][0x23c], -R0 ;  /* 0x00008f000f0f7a23 */ /* 0x000fe60000010800 */
[----:B------:R-:W-:Y:S01]  /*3f10*/  @P0 FSEL R16, R16, -INF , !P4 ;  /* 0xff80000010100808 */ /* 0x000fe20006000000 */
[----:B------:R-:W-:Y:S01]  /*3f20*/  MUFU.EX2 R232, R12 ;  /* 0x0000000c00e87308 */ /* 0x000fe20000000800 */
[----:B------:R-:W-:Y:S01]  /*3f30*/  PLOP3.LUT P0, PT, PT, PT, UP0, 0x80, 0x0 ;  /* 0x000000000000781c */ /* 0x000fe20003f0f008 */
[-C--:B-1----:R-:W-:Y:S01]  /*3f40*/  HMMA.16816.F32 R20, R168, R4.reuse, R20 ;  /* 0x00000004a814723c */ /* 0x082fe20000001814 */
[----:B------:R-:W-:Y:S03]  /*3f50*/  PLOP3.LUT P4, PT, PT, PT, UP0, 0x80, 0x0 ;  /* 0x000000000000781c */ /* 0x000fe60003f8f008 */
[----:B------:R-:W-:Y:S01]  /*3f60*/  @P2 FSEL R17, R17, -INF , !P5 ;  /* 0xff80000011112808 */ /* 0x000fe20006800000 */
[--C-:B------:R-:W-:Y:S01]  /*3f70*/  FFMA.FTZ R16, R16, c[0x0][0x23c], -R138.reuse ;  /* 0x00008f0010107a23 */ /* 0x100fe2000001088a */
[----:B------:R-:W-:Y:S02]  /*3f80*/  PLOP3.LUT P2, PT, PT, PT, UP0, 0x80, 0x0 ;  /* 0x000000000000781c */ /* 0x000fe40003f4f008 */
[----:B------:R-:W-:Y:S01]  /*3f90*/  MUFU.EX2 R231, R13 ;  /* 0x0000000d00e77308 */ /* 0x000fe20000000800 */
[C---:B------:R-:W-:Y:S04]  /*3fa0*/  HMMA.16816.F32 R24, R132.reuse, R4, R24 ;  /* 0x000000048418723c */ /* 0x040fe80000001818 */
[----:B----4-:R-:W-:Y:S01]  /*3fb0*/  @P0 IADD3 R8, R137, 0x10, RZ ;  /* 0x0000001089080810 */ /* 0x010fe20007ffe0ff */
[----:B------:R-:W-:Y:S01]  /*3fc0*/  FFMA.FTZ R17, R17, c[0x0][0x23c], -R138 ;  /* 0x00008f0011117a23 */ /* 0x000fe2000001088a */
[----:B------:R-:W-:Y:S02]  /*3fd0*/  PLOP3.LUT P0, PT, PT, PT, UP0, 0x80, 0x0 ;  /* 0x000000000000781c */ /* 0x000fe40003f0f008 */
[-C--:B------:R-:W-:Y:S01]  /*3fe0*/  HMMA.16816.F32 R28, R132, R6.reuse, R28 ;  /* 0x00000006841c723c */ /* 0x080fe2000000181c */
[----:B------:R-:W-:Y:S02]  /*3ff0*/  MUFU.EX2 R152, R16 ;  /* 0x0000001000987308 */ /* 0x000fe40000000800 */
[----:B------:R-:W-:Y:S02]  /*4000*/  @P6 ISETP.GE.AND P6, PT, R8, UR4, PT ;  /* 0x0000000408006c0c */ /* 0x000fe4000bfc6270 */
[----:B------:R-:W-:Y:S02]  /*4010*/  @P3 IADD3 R8, R137, 0x11, RZ ;  /* 0x0000001189083810 */ /* 0x000fe40007ffe0ff */
[----:B------:R-:W-:Y:S01]  /*4020*/  @P2 FSEL R19, R19, -INF , !P5 ;  /* 0xff80000013132808 */ /* 0x000fe20006800000 */
[C---:B------:R-:W-:Y:S01]  /*4030*/  HMMA.16816.F32 R32, R168.reuse, R6, R32 ;  /* 0x00000006a820723c */ /* 0x040fe20000001820 */
[----:B------:R-:W-:Y:S02]  /*4040*/  PLOP3.LUT P2, PT, PT, PT, UP0, 0x80, 0x0 ;  /* 0x000000000000781c */ /* 0x000fe40003f4f008 */
[----:B------:R-:W-:Y:S01]  /*4050*/  PLOP3.LUT P3, PT, PT, PT, UP0, 0x80, 0x0 ;  /* 0x000000000000781c */ /* 0x000fe20003f6f008 */
[----:B------:R-:W-:Y:S01]  /*4060*/  FFMA.FTZ R19, R19, c[0x0][0x23c], -R136 ;  /* 0x00008f0013137a23 */ /* 0x000fe20000010888 */
[----:B------:R-:W-:Y:S01]  /*4070*/  @P4 ISETP.GE.AND P4, PT, R8, UR4, PT ;  /* 0x0000000408004c0c */ /* 0x000fe2000bf86270 */
[----:B------:R-:W1:Y:S01]  /*4080*/  MUFU.EX2 R213, R17 ;  /* 0x0000001100d57308 */ /* 0x000e620000000800 */
[----:B------:R-:W-:Y:S01]  /*4090*/  PLOP3.LUT P5, PT, PT, PT, UP0, 0x80, 0x0 ;  /* 0x000000000000781c */ /* 0x000fe20003faf008 */
[----:B---3--:R-:W3:Y:S01]  /*40a0*/  LDSM.16.M88.4 R8, [R180+0xd000] ;  /* 0x00d00000b408783b */ /* 0x008ee20000000200 */
[----:B------:R-:W-:Y:S02]  /*40b0*/  @P0 FSEL R20, R20, -INF , !P6 ;  /* 0xff80000014140808 */ /* 0x000fe40007000000 */
[----:B------:R-:W-:Y:S03]  /*40c0*/  PLOP3.LUT P0, PT, PT, PT, UP0, 0x80, 0x0 ;  /* 0x000000000000781c */ /* 0x000fe60003f0f008 */
[----:B------:R-:W-:Y:S02]  /*40d0*/  FFMA.FTZ R20, R20, c[0x0][0x23c], -R138 ;  /* 0x00008f0014147a23 */ /* 0x000fe4000001088a */
[----:B------:R-:W-:Y:S01]  /*40e0*/  @P3 FSEL R26, R26, -INF , !P6 ;  /* 0xff8000001a1a3808 */ /* 0x000fe20007000000 */
[----:B------:R-:W4:Y:S01]  /*40f0*/  MUFU.EX2 R220, R19 ;  /* 0x0000001300dc7308 */ /* 0x000f220000000800 */
[----:B------:R-:W-:Y:S02]  /*4100*/  @P2 FSEL R21, R21, -INF , !P4 ;  /* 0xff80000015152808 */ /* 0x000fe40006000000 */
[----:B------:R-:W-:Y:S01]  /*4110*/  PLOP3.LUT P2, PT, PT, PT, UP0, 0x80, 0x0 ;  /* 0x000000000000781c */ /* 0x000fe20003f4f008 */
[----:B------:R-:W-:Y:S01]  /*4120*/  FFMA.FTZ R26, R26, c[0x0][0x23c], -R0 ;  /* 0x00008f001a1a7a23 */ /* 0x000fe20000010800 */
[----:B------:R-:W-:Y:S01]  /*4130*/  PLOP3.LUT P3, PT, PT, PT, UP0, 0x80, 0x0 ;  /* 0x000000000000781c */ /* 0x000fe20003f6f008 */
[----:B------:R-:W-:Y:S01]  /*4140*/  FFMA.FTZ R21, R21, c[0x0][0x23c], -R138 ;  /* 0x00008f0015157a23 */ /* 0x000fe2000001088a */
[----:B------:R-:W-:Y:S02]  /*4150*/  @P0 FSEL R22, R22, -INF , !P6 ;  /* 0xff80000016160808 */ /* 0x000fe40007000000 */
[----:B------:R-:W-:Y:S01]  /*4160*/  PLOP3.LUT P0, PT, PT, PT, UP0, 0x80, 0x0 ;  /* 0x000000000000781c */ /* 0x000fe20003f0f008 */
[----:B------:R-:W-:Y:S02]  /*4170*/  MUFU.EX2 R236, R14 ;  /* 0x0000000e00ec7308 */ /* 0x000fe40000000800 */
[--C-:B------:R-:W-:Y:S04]  /*4180*/  FFMA.FTZ R22, R22, c[0x0][0x23c], -R136.reuse ;  /* 0x00008f0016167a23 */ /* 0x100fe80000010888 */
[----:B------:R-:W-:Y:S02]  /*4190*/  @P2 FSEL R23, R23, -INF , !P4 ;  /* 0xff80000017172808 */ /* 0x000fe40006000000 */
[----:B------:R-:W-:Y:S02]  /*41a0*/  PLOP3.LUT P2, PT, PT, PT, UP0, 0x80, 0x0 ;  /* 0x000000000000781c */ /* 0x000fe40003f4f008 */
[----:B------:R-:W-:Y:S01]  /*41b0*/  MUFU.EX2 R155, R20 ;  /* 0x00000014009b7308 */ /* 0x000fe20000000800 */
[----:B------:R-:W-:Y:S01]  /*41c0*/  FFMA.FTZ R23, R23, c[0x0][0x23c], -R136 ;  /* 0x00008f0017177a23 */ /* 0x000fe20000010888 */
[----:B------:R-:W-:Y:S02]  /*41d0*/  @P0 FSEL R24, R24, -INF , !P6 ;  /* 0xff80000018180808 */ /* 0x000fe40007000000 */
[----:B------:R-:W-:Y:S02]  /*41e0*/  PLOP3.LUT P0, PT, PT, PT, UP0, 0x80, 0x0 ;  /* 0x000000000000781c */ /* 0x000fe40003f0f008 */
[----:B------:R-:W-:Y:S01]  /*41f0*/  PLOP3.LUT P6, PT, PT, PT, UP0, 0x80, 0x0 ;  /* 0x000000000000781c */ /* 0x000fe20003fcf008 */
[--C-:B------:R-:W-:Y:S03]  /*4200*/  FFMA.FTZ R24, R24, c[0x0][0x23c], -R2.reuse ;  /* 0x00008f0018187a23 */ /* 0x100fe60000010802 */
[----:B------:R-:W-:Y:S01]  /*4210*/  MUFU.EX2 R235, R15 ;  /* 0x0000000f00eb7308 */ /* 0x000fe20000000800 */
[-C--:B---3--:R-:W-:Y:S03]  /*4220*/  HMMA.16816.F32 R36, R168, R8.reuse, R36 ;  /* 0x00000008a824723c */ /* 0x088fe60000001824 */
[----:B------:R-:W-:Y:S02]  /*4230*/  @P2 FSEL R25, R25, -INF , !P4 ;  /* 0xff80000019192808 */ /* 0x000fe40006000000 */
[----:B------:R-:W-:Y:S02]  /*4240*/  PLOP3.LUT P2, PT, PT, PT, UP0, 0x80, 0x0 ;  /* 0x000000000000781c */ /* 0x000fe40003f4f008 */
[----:B------:R-:W-:Y:S01]  /*4250*/  @P0 IADD3 R4, R137, 0x18, RZ ;  /* 0x0000001889040810 */ /* 0x000fe20007ffe0ff */
[C---:B------:R-:W-:Y:S01]  /*4260*/  HMMA.16816.F32 R40, R132.reuse, R8, R40 ;  /* 0x000000088428723c */ /* 0x040fe20000001828 */
[----:B------:R-:W-:Y:S01]  /*4270*/  PLOP3.LUT P0, PT, PT, PT, UP0, 0x80, 0x0 ;  /* 0x000000000000781c */ /* 0x000fe20003f0f008 */
[----:B------:R-:W-:Y:S02]  /*4280*/  MUFU.EX2 R151, R21 ;  /* 0x0000001500977308 */ /* 0x000fe40000000800 */
[----:B------:R-:W-:Y:S01]  /*4290*/  @P5 ISETP.GE.AND P5, PT, R4, UR4, PT ;  /* 0x0000000404005c0c */ /* 0x000fe2000bfa6270 */
[----:B------:R-:W-:Y:S01]  /*42a0*/  FFMA.FTZ R25, R25, c[0x0][0x23c], -R2 ;  /* 0x00008f0019197a23 */ /* 0x000fe20000010802 */
[----:B------:R-:W-:Y:S02]  /*42b0*/  @P3 IADD3 R4, R137, 0x19, RZ ;  /* 0x0000001989043810 */ /* 0x000fe40007ffe0ff */
[-C--:B------:R-:W-:Y:S01]  /*42c0*/  HMMA.16816.F32 R44, R132, R10.reuse, R44 ;  /* 0x0000000a842c723c */ /* 0x080fe2000000182c */
[----:B------:R-:W-:Y:S02]  /*42d0*/  PLOP3.LUT P3, PT, PT, PT, UP0, 0x80, 0x0 ;  /* 0x000000000000781c */ /* 0x000fe40003f6f008 */
[----:B------:R-:W-:Y:S01]  /*42e0*/  @P6 ISETP.GE.AND P6, PT, R4, UR4, PT ;  /* 0x0000000404006c0c */ /* 0x000fe2000bfc6270 */
[----:B------:R-:W-:Y:S01]  /*42f0*/  MUFU.EX2 R225, R24 ;  /* 0x0000001800e17308 */ /* 0x000fe20000000800 */
[----:B------:R-:W-:Y:S02]  /*4300*/  @P2 FSEL R27, R27, -INF , !P4 ;  /* 0xff8000001b1b2808 */ /* 0x000fe40006000000 */
[----:B------:R-:W-:Y:S01]  /*4310*/  PLOP3.LUT P2, PT, PT, PT, UP0, 0x80, 0x0 ;  /* 0x000000000000781c */ /* 0x000fe20003f4f008 */
[C---:B------:R-:W-:Y:S01]  /*4320*/  HMMA.16816.F32 R48, R168.reuse, R10, R48 ;  /* 0x0000000aa830723c */ /* 0x040fe20000001830 */
[----:B------:R-:W-:Y:S03]  /*4330*/  PLOP3.LUT P4, PT, PT, PT, UP0, 0x80, 0x0 ;  /* 0x000000000000781c */ /* 0x000fe60003f8f008 */
[----:B------:R-:W-:Y:S01]  /*4340*/  @P0 FSEL R28, R28, -INF , !P5 ;  /* 0xff8000001c1c0808 */ /* 0x000fe20006800000 */
[----:B------:R-:W-:Y:S01]  /*4350*/  FFMA.FTZ R27, R27, c[0x0][0x23c], -R0 ;  /* 0x00008f001b1b7a23 */ /* 0x000fe20000010800 */
[----:B------:R-:W-:Y:S01]  /*4360*/  PLOP3.LUT P0, PT, PT, PT, UP0, 0x80, 0x0 ;  /* 0x000000000000781c */ /* 0x000fe20003f0f008 */
[----:B------:R-:W-:Y:S01]  /*4370*/  MUFU.EX2 R217, R22 ;  /* 0x0000001600d97308 */ /* 0x000fe20000000800 */
[----:B------:R-:W-:Y:S01]  /*4380*/  @P3 FSEL R34, R34, -INF , !P5 ;  /* 0xff80000022223808 */ /* 0x000fe20006800000 */
[----:B------:R-:W-:Y:S01]  /*4390*/  FFMA.FTZ R28, R28, c[0x0][0x23c], -R2 ;  /* 0x00008f001c1c7a23 */ /* 0x000fe20000010802 */
[----:B------:R-:W-:Y:S02]  /*43a0*/  PLOP3.LUT P3, PT, PT, PT, UP0, 0x80, 0x0 ;  /* 0x000000000000781c */ /* 0x000fe40003f6f008 */
[----:B------:R-:W-:Y:S01]  /*43b0*/  @P2 FSEL R29, R29, -INF , !P6 ;  /* 0xff8000001d1d2808 */ /* 0x000fe20007000000 */
[----:B------:R-:W-:Y:S01]  /*43c0*/  FFMA.FTZ R34, R34, c[0x0][0x23c], -R136 ;  /* 0x00008f0022227a23 */ /* 0x000fe20000010888 */
[----:B------:R-:W-:Y:S03]  /*43d0*/  PLOP3.LUT P2, PT, PT, PT, UP0, 0x80, 0x0 ;  /* 0x000000000000781c */ /* 0x000fe60003f4f008 */
[----:B------:R-:W-:Y:S01]  /*43e0*/  FFMA.FTZ R29, R29, c[0x0][0x23c], -R2 ;  /* 0x00008f001d1d7a23 */ /* 0x000fe20000010802 */
[----:B------:R-:W-:Y:S01]  /*43f0*/  MUFU.EX2 R216, R23 ;  /* 0x0000001700d87308 */ /* 0x000fe20000000800 */
[----:B------:R-:W-:Y:S02]  /*4400*/  @P0 FSEL R30, R30, -INF , !P5 ;  /* 0xff8000001e1e0808 */ /* 0x000fe40006800000 */
[----:B------:R-:W-:Y:S03]  /*4410*/  PLOP3.LUT P0, PT, PT, PT, UP0, 0x80, 0x0 ;  /* 0x000000000000781c */ /* 0x000fe60003f0f008 */
[--C-:B------:R-:W-:Y:S03]  /*4420*/  FFMA.FTZ R30, R30, c[0x0][0x23c], -R0.reuse ;  /* 0x00008f001e1e7a23 */ /* 0x100fe60000010800 */
[----:B------:R-:W-:Y:S01]  /*4430*/  @P2 FSEL R31, R31, -INF , !P6 ;  /* 0xff8000001f1f2808 */ /* 0x000fe20007000000 */
[----:B------:R-:W-:Y:S01]  /*4440*/  MUFU.EX2 R209, R34 ;  /* 0x0000002200d17308 */ /* 0x000fe20000000800 */
[----:B------:R-:W-:Y:S03]  /*4450*/  PLOP3.LUT P2, PT, PT, PT, UP0, 0x80, 0x0 ;  /* 0x000000000000781c */ /* 0x000fe60003f4f008 */
[----:B------:R-:W-:Y:S02]  /*4460*/  FFMA.FTZ R31, R31, c[0x0][0x23c], -R0 ;  /* 0x00008f001f1f7a23 */ /* 0x000fe40000010800 */
[----:B------:R-:W-:Y:S02]  /*4470*/  @P0 FSEL R32, R32, -INF , !P5 ;  /* 0xff80000020200808 */ /* 0x000fe40006800000 */
[----:B------:R-:W-:Y:S02]  /*4480*/  PLOP3.LUT P0, PT, PT, PT, UP0, 0x80, 0x0 ;  /* 0x000000000000781c */ /* 0x000fe40003f0f008 */
[----:B------:R-:W-:Y:S01]  /*4490*/  PLOP3.LUT P5, PT, PT, PT, UP0, 0x80, 0x0 ;  /* 0x000000000000781c */ /* 0x000fe20003faf008 */
[--C-:B------:R-:W-:Y:S01]  /*44a0*/  FFMA.FTZ R32, R32, c[0x0][0x23c], -R138.reuse ;  /* 0x00008f0020207a23 */ /* 0x100fe2000001088a */
[----:B------:R-:W-:Y:S02]  /*44b0*/  MUFU.EX2 R224, R25 ;  /* 0x0000001900e07308 */ /* 0x000fe40000000800 */
[----:B------:R-:W-:Y:S02]  /*44c0*/  @P2 FSEL R33, R33, -INF , !P6 ;  /* 0xff80000021212808 */ /* 0x000fe40007000000 */
[----:B------:R-:W-:Y:S03]  /*44d0*/  PLOP3.LUT P2, PT, PT, PT, UP0, 0x80, 0x0 ;  /* 0x000000000000781c */ /* 0x000fe60003f4f008 */
[----:B------:R-:W-:Y:S02]  /*44e0*/  FFMA.FTZ R33, R33, c[0x0][0x23c], -R138 ;  /* 0x00008f0021217a23 */ /* 0x000fe4000001088a */
[C---:B------:R-:W-:Y:S01]  /*44f0*/  @P0 IADD3 R4, R137.reuse, 0x20, RZ ;  /* 0x0000002089040810 */ /* 0x040fe20007ffe0ff */
[----:B------:R-:W-:Y:S01]  /*4500*/  MUFU.EX2 R150, R32 ;  /* 0x0000002000967308 */ /* 0x000fe20000000800 */
[----:B------:R-:W-:Y:S02]  /*4510*/  PLOP3.LUT P0, PT, PT, PT, UP0, 0x80, 0x0 ;  /* 0x000000000000781c */ /* 0x000fe40003f0f008 */
[----:B------:R-:W-:Y:S02]  /*4520*/  @P4 ISETP.GE.AND P4, PT, R4, UR4, PT ;  /* 0x0000000404004c0c */ /* 0x000fe4000bf86270 */
[----:B------:R-:W-:Y:S02]  /*4530*/  @P3 IADD3 R4, R137, 0x21, RZ ;  /* 0x0000002189043810 */ /* 0x000fe40007ffe0ff */
[----:B------:R-:W-:Y:S02]  /*4540*/  @P2 FSEL R35, R35, -INF , !P6 ;  /* 0xff80000023232808 */ /* 0x000fe40007000000 */
[----:B------:R-:W-:Y:S01]  /*4550*/  @P5 ISETP.GE.AND P5, PT, R4, UR4, PT ;  /* 0x0000000404005c0c */ /* 0x000fe2000bfa6270 */
[----:B------:R-:W-:Y:S01]  /*4560*/  MUFU.EX2 R202, R33 ;  /* 0x0000002100ca7308 */ /* 0x000fe20000000800 */
[----:B------:R-:W-:Y:S01]  /*4570*/  PLOP3.LUT P2, PT, PT, PT, UP0, 0x80, 0x0 ;  /* 0x000000000000781c */ /* 0x000fe20003f4f008 */
[----:B------:R-:W-:Y:S01]  /*4580*/  FFMA.FTZ R35, R35, c[0x0][0x23c], -R136 ;  /* 0x00008f0023237a23 */ /* 0x000fe20000010888 */
[----:B------:R-:W-:Y:S02]  /*4590*/  PLOP3.LUT P3, PT, PT, PT, UP0, 0x80, 0x0 ;  /* 0x000000000000781c */ /* 0x000fe40003f6f008 */
[----:B------:R-:W-:Y:S02]  /*45a0*/  PLOP3.LUT P6, PT, PT, PT, UP0, 0x80, 0x0 ;  /* 0x000000000000781c */ /* 0x000fe40003fcf008 */
[----:B------:R-:W-:Y:S02]  /*45b0*/  @P0 FSEL R36, R36, -INF , !P4 ;  /* 0xff80000024240808 */ /* 0x000fe40006000000 */
[----:B------:R-:W-:Y:S01]  /*45c0*/  PLOP3.LUT P0, PT, PT, PT, UP0, 0x80, 0x0 ;  /* 0x000000000000781c */ /* 0x000fe20003f0f008 */
[----:B------:R-:W-:Y:S02]  /*45d0*/  MUFU.EX2 R207, R35 ;  /* 0x0000002300cf7308 */ /* 0x000fe40000000800 */
[--C-:B------:R-:W-:Y:S02]  /*45e0*/  FFMA.FTZ R36, R36, c[0x0][0x23c], -R138.reuse ;  /* 0x00008f0024247a23 */ /* 0x100fe4000001088a */
[----:B------:R-:W-:Y:S02]  /*45f0*/  @P2 FSEL R37, R37, -INF , !P5 ;  /* 0xff80000025252808 */ /* 0x000fe40006800000 */
[----:B------:R-:W-:Y:S02]  /*4600*/  PLOP3.LUT P2, PT, PT, PT, UP0, 0x80, 0x0 ;  /* 0x000000000000781c */ /* 0x000fe40003f4f008 */
[----:B------:R-:W-:Y:S01]  /*4610*/  @P3 FSEL R42, R42, -INF , !P4 ;  /* 0xff8000002a2a3808 */ /* 0x000fe20006000000 */
[----:B------:R-:W-:Y:S01]  /*4620*/  FFMA.FTZ R37, R37, c[0x0][0x23c], -R138 ;  /* 0x00008f0025257a23 */ /* 0x000fe2000001088a */
[----:B------:R-:W-:Y:S01]  /*4630*/  PLOP3.LUT P3, PT, PT, PT, UP0, 0x80, 0x0 ;  /* 0x000000000000781c */ /* 0x000fe20003f6f008 */
[----:B------:R-:W-:Y:S01]  /*4640*/  MUFU.EX2 R230, R26 ;  /* 0x0000001a00e67308 */ /* 0x000fe20000000800 */
[----:B------:R-:W-:Y:S01]  /*4650*/  @P0 FSEL R38, R38, -INF , !P4 ;  /* 0xff80000026260808 */ /* 0x000fe20006000000 */
[----:B------:R-:W-:Y:S01]  /*4660*/  FFMA.FTZ R42, R42, c[0x0][0x23c], -R0 ;  /* 0x00008f002a2a7a23 */ /* 0x000fe20000010800 */
[----:B------:R-:W-:Y:S03]  /*4670*/  PLOP3.LUT P0, PT, PT, PT, UP0, 0x80, 0x0 ;  /* 0x000000000000781c */ /* 0x000fe60003f0f008 */
[--C-:B------:R-:W-:Y:S02]  /*4680*/  FFMA.FTZ R38, R38, c[0x0][0x23c], -R136.reuse ;  /* 0x00008f0026267a23 */ /* 0x100fe40000010888 */
[----:B------:R-:W-:Y:S02]  /*4690*/  @P2 FSEL R39, R39, -INF , !P5 ;  /* 0xff80000027272808 */ /* 0x000fe40006800000 */
[----:B------:R-:W-:Y:S01]  /*46a0*/  PLOP3.LUT P2, PT, PT, PT, UP0, 0x80, 0x0 ;  /* 0x000000000000781c */ /* 0x000fe20003f4f008 */
[----:B------:R-:W-:Y:S02]  /*46b0*/  MUFU.EX2 R229, R27 ;  /* 0x0000001b00e57308 */ /* 0x000fe40000000800 */
[----:B------:R-:W-:Y:S03]  /*46c0*/  FFMA.FTZ R39, R39, c[0x0][0x23c], -R136 ;  /* 0x00008f0027277a23 */ /* 0x000fe60000010888 */
[----:B------:R-:W-:Y:S02]  /*46d0*/  @P0 FSEL R40, R40, -INF , !P4 ;  /* 0xff80000028280808 */ /* 0x000fe40006000000 */
[----:B------:R-:W-:Y:S02]  /*46e0*/  PLOP3.LUT P0, PT, PT, PT, UP0, 0x80, 0x0 ;  /* 0x000000000000781c */ /* 0x000fe40003f0f008 */
[----:B------:R-:W-:Y:S01]  /*46f0*/  PLOP3.LUT P4, PT, PT, PT, UP0, 0x80, 0x0 ;  /* 0x000000000000781c */ /* 0x000fe20003f8f008 */
[--C-:B------:R-:W-:Y:S01]  /*4700*/  FFMA.FTZ R40, R40, c[0x0][0x23c], -R2.reuse ;  /* 0x00008f0028287a23 */ /* 0x100fe20000010802 */
[----:B------:R-:W-:Y:S01]  /*4710*/  MUFU.EX2 R223, R28 ;  /* 0x0000001c00df7308 */ /* 0x000fe20000000800 */
[----:B------:R-:W-:Y:S02]  /*4720*/  @P2 FSEL R41, R41, -INF , !P5 ;  /* 0xff80000029292808 */ /* 0x000fe40006800000 */
[----:B------:R-:W-:Y:S03]  /*4730*/  PLOP3.LUT P2, PT, PT, PT, UP0, 0x80, 0x0 ;  /* 0x000000000000781c */ /* 0x000fe60003f4f008 */
[----:B------:R-:W-:Y:S03]  /*4740*/  FFMA.FTZ R41, R41, c[0x0][0x23c], -R2 ;  /* 0x00008f0029297a23 */ /* 0x000fe60000010802 */
        /* <DEDUP_REMOVED lines=9> */
[----:B------:R-:W3:Y:S01]  /*47e0*/  LDSM.16.M88.4 R4, [R180+0xd800] ;  /* 0x00d80000b404783b */ /* 0x000ee20000000200 */
[----:B------:R-:W-:Y:S01]  /*47f0*/  PLOP3.LUT P3, PT, PT, PT, UP0, 0x80, 0x0 ;  /* 0x000000000000781c */ /* 0x000fe20003f6f008 */
[----:B------:R-:W-:Y:S01]  /*4800*/  FFMA.FTZ R43, R43, c[0x0][0x23c], -R0 ;  /* 0x00008f002b2b7a23 */ /* 0x000fe20000010800 */
        /* <DEDUP_REMOVED lines=22> */
[-C--:B---3--:R-:W-:Y:S01]  /*4970*/  HMMA.16816.F32 R52, R168, R4.reuse, R52 ;  /* 0x00000004a834723c */ /* 0x088fe20000001834 */
[----:B------:R-:W-:Y:S02]  /*4980*/  MUFU.EX2 R212, R40 ;  /* 0x0000002800d47308 */ /* 0x000fe40000000800 */
[----:B------:R-:W-:Y:S01]  /*4990*/  @P2 FSEL R49, R49, -INF , !P4 ;  /* 0xff80000031312808 */ /* 0x000fe20006000000 */
[--C-:B------:R-:W-:Y:S01]  /*49a0*/  FFMA.FTZ R48, R48, c[0x0][0x23c], -R138.reuse ;  /* 0x00008f0030307a23 */ /* 0x100fe2000001088a */
[----:B------:R-:W-:Y:S03]  /*49b0*/  PLOP3.LUT P2, PT, PT, PT, UP0, 0x80, 0x0 ;  /* 0x000000000000781c */ /* 0x000fe60003f4f008 */
[C---:B------:R-:W-:Y:S03]  /*49c0*/  HMMA.16816.F32 R56, R132.reuse, R4, R56 ;  /* 0x000000048438723c */ /* 0x040fe60000001838 */
[----:B------:R-:W-:Y:S01]  /*49d0*/  MUFU.EX2 R165, R48 ;  /* 0x0000003000a57308 */ /* 0x000fe20000000800 */
[----:B------:R-:W-:Y:S01]  /*49e0*/  @P0 IADD3 R8, R137, 0x30, RZ ;  /* 0x0000003089080810 */ /* 0x000fe20007ffe0ff */
[----:B------:R-:W-:Y:S01]  /*49f0*/  FFMA.FTZ R49, R49, c[0x0][0x23c], -R138 ;  /* 0x00008f0031317a23 */ /* 0x000fe2000001088a */
[----:B------:R-:W-:Y:S02]  /*4a00*/  PLOP3.LUT P0, PT, PT, PT, UP0, 0x80, 0x0 ;  /* 0x000000000000781c */ /* 0x000fe40003f0f008 */
[-C--:B------:R-:W-:Y:S03]  /*4a10*/  HMMA.16816.F32 R60, R132, R6.reuse, R60 ;  /* 0x00000006843c723c */ /* 0x080fe6000000183c */
[----:B------:R-:W-:Y:S02]  /*4a20*/  @P5 ISETP.GE.AND P5, PT, R8, UR4, PT ;  /* 0x0000000408005c0c */ /* 0x000fe4000bfa6270 */
[----:B------:R-:W-:Y:S01]  /*4a30*/  @P3 IADD3 R8, R137, 0x31, RZ ;  /* 0x0000003189083810 */ /* 0x000fe20007ffe0ff */
[----:B------:R-:W-:Y:S01]  /*4a40*/  MUFU.EX2 R164, R49 ;  /* 0x0000003100a47308 */ /* 0x000fe20000000800 */
[----:B------:R-:W-:Y:S01]  /*4a50*/  @P2 FSEL R51, R51, -INF , !P4 ;  /* 0xff80000033332808 */ /* 0x000fe20006000000 */
[----:B------:R-:W-:Y:S01]  /*4a60*/  HMMA.16816.F32 R64, R168, R6, R64 ;  /* 0x00000006a840723c */ /* 0x000fe20000001840 */
[----:B------:R-:W-:Y:S01]  /*4a70*/  PLOP3.LUT P2, PT, PT, PT, UP0, 0x80, 0x0 ;  /* 0x000000000000781c */ /* 0x000fe20003f4f008 */
[----:B------:R-:W3:Y:S01]  /*4a80*/  LDL R171, [R1+0x14] ;  /* 0x0000140001ab7983 */ /* 0x000ee20000100800 */
[----:B------:R-:W-:Y:S01]  /*4a90*/  PLOP3.LUT P4, PT, PT, PT, UP0, 0x80, 0x0 ;  /* 0x000000000000781c */ /* 0x000fe20003f8f008 */
[----:B------:R-:W-:Y:S01]  /*4aa0*/  FFMA.FTZ R51, R51, c[0x0][0x23c], -R136 ;  /* 0x00008f0033337a23 */ /* 0x000fe20000010888 */
[----:B------:R-:W-:Y:S02]  /*4ab0*/  @P6 ISETP.GE.AND P6, PT, R8, UR4, PT ;  /* 0x0000000408006c0c */ /* 0x000fe4000bfc6270 */
[----:B------:R-:W-:Y:S01]  /*4ac0*/  PLOP3.LUT P3, PT, PT, PT, UP0, 0x80, 0x0 ;  /* 0x000000000000781c */ /* 0x000fe20003f6f008 */
[----:B------:R-:W-:Y:S01]  /*4ad0*/  MUFU.EX2 R191, R37 ;  /* 0x0000002500bf7308 */ /* 0x000fe20000000800 */
[----:B------:R-:W-:Y:S02]  /*4ae0*/  @P0 FSEL R52, R52, -INF , !P5 ;  /* 0xff80000034340808 */ /* 0x000fe40006800000 */
[----:B------:R-:W-:Y:S02]  /*4af0*/  PLOP3.LUT P0, PT, PT, PT, UP0, 0x80, 0x0 ;  /* 0x000000000000781c */ /* 0x000fe40003f0f008 */
[----:B-1----:R-:W-:Y:S01]  /*4b00*/  F2FP.PACK_AB R5, R213, R152 ;  /* 0x00000098d505723e */ /* 0x002fe200000000ff */
[--C-:B------:R-:W-:Y:S01]  /*4b10*/  FFMA.FTZ R52, R52, c[0x0][0x23c], -R138.reuse ;  /* 0x00008f0034347a23 */ /* 0x100fe2000001088a */
[----:B------:R-:W-:Y:S02]  /*4b20*/  F2FP.PACK_AB R6, R233, R234 ;  /* 0x000000eae906723e */ /* 0x000fe400000000ff */
[----:B------:R-:W-:Y:S01]  /*4b30*/  @P4 IADD3 R4, R137, 0x38, RZ ;  /* 0x0000003889044810 */ /* 0x000fe20007ffe0ff */
[----:B------:R-:W-:Y:S01]  /*4b40*/  MUFU.EX2 R206, R38 ;  /* 0x0000002600ce7308 */ /* 0x000fe20000000800 */
[----:B------:R-:W-:Y:S02]  /*4b50*/  @P2 FSEL R53, R53, -INF , !P6 ;  /* 0xff80000035352808 */ /* 0x000fe40007000000 */
[----:B------:R-:W-:Y:S02]  /*4b60*/  PLOP3.LUT P2, PT, PT, PT, UP0, 0x80, 0x0 ;  /* 0x000000000000781c */ /* 0x000fe40003f4f008 */
[----:B------:R-:W-:Y:S01]  /*4b70*/  PLOP3.LUT P4, PT, PT, PT, UP0, 0x80, 0x0 ;  /* 0x000000000000781c */ /* 0x000fe20003f8f008 */
[----:B------:R-:W-:Y:S01]  /*4b80*/  FFMA.FTZ R53, R53, c[0x0][0x23c], -R138 ;  /* 0x00008f0035357a23 */ /* 0x000fe2000001088a */
[----:B------:R-:W-:Y:S02]  /*4b90*/  @P0 FSEL R54, R54, -INF , !P5 ;  /* 0xff80000036360808 */ /* 0x000fe40006800000 */
[----:B------:R-:W-:Y:S01]  /*4ba0*/  PLOP3.LUT P0, PT, PT, PT, UP0, 0x80, 0x0 ;  /* 0x000000000000781c */ /* 0x000fe20003f0f008 */
[----:B------:R-:W-:Y:S01]  /*4bb0*/  MUFU.EX2 R205, R39 ;  /* 0x0000002700cd7308 */ /* 0x000fe20000000800 */
[----:B------:R-:W-:Y:S01]  /*4bc0*/  @P3 FSEL R56, R56, -INF , !P5 ;  /* 0xff80000038383808 */ /* 0x000fe20006800000 */
[----:B------:R-:W-:Y:S01]  /*4bd0*/  FFMA.FTZ R54, R54, c[0x0][0x23c], -R136 ;  /* 0x00008f0036367a23 */ /* 0x000fe20000010888 */
[----:B------:R-:W-:Y:S03]  /*4be0*/  PLOP3.LUT P3, PT, PT, PT, UP0, 0x80, 0x0 ;  /* 0x000000000000781c */ /* 0x000fe60003f6f008 */
[----:B------:R-:W-:Y:S01]  /*4bf0*/  @P2 FSEL R55, R55, -INF , !P6 ;  /* 0xff80000037372808 */ /* 0x000fe20007000000 */
[----:B------:R-:W-:Y:S01]  /*4c00*/  FFMA.FTZ R56, R56, c[0x0][0x23c], -R2 ;  /* 0x00008f0038387a23 */ /* 0x000fe20000010802 */
[----:B------:R-:W-:Y:S02]  /*4c10*/  PLOP3.LUT P2, PT, PT, PT, UP0, 0x80, 0x0 ;  /* 0x000000000000781c */ /* 0x000fe40003f4f008 */
[----:B------:R-:W1:Y:S01]  /*4c20*/  MUFU.EX2 R173, R51 ;  /* 0x0000003300ad7308 */ /* 0x000e620000000800 */
[----:B------:R-:W-:Y:S01]  /*4c30*/  FFMA.FTZ R55, R55, c[0x0][0x23c], -R136 ;  /* 0x00008f0037377a23 */ /* 0x000fe20000010888 */
[----:B------:R-:W-:Y:S02]  /*4c40*/  @P0 FSEL R57, R57, -INF , !P6 ;  /* 0xff80000039390808 */ /* 0x000fe40007000000 */
[----:B------:R-:W-:Y:S03]  /*4c50*/  PLOP3.LUT P0, PT, PT, PT, UP0, 0x80, 0x0 ;  /* 0x000000000000781c */ /* 0x000fe60003f0f008 */
[----:B------:R-:W-:Y:S03]  /*4c60*/  FFMA.FTZ R57, R57, c[0x0][0x23c], -R2 ;  /* 0x00008f0039397a23 */ /* 0x000fe60000010802 */
[----:B------:R-:W-:Y:S01]  /*4c70*/  MUFU.EX2 R211, R41 ;  /* 0x0000002900d37308 */ /* 0x000fe20000000800 */
[----:B------:R-:W-:Y:S02]  /*4c80*/  @P2 FSEL R58, R58, -INF , !P5 ;  /* 0xff8000003a3a2808 */ /* 0x000fe40006800000 */
[----:B------:R-:W-:Y:S02]  /*4c90*/  PLOP3.LUT P2, PT, PT, PT, UP0, 0x80, 0x0 ;  /* 0x000000000000781c */ /* 0x000fe40003f4f008 */
[----:B------:R-:W-:Y:S01]  /*4ca0*/  @P3 ISETP.GE.AND P5, PT, R4, UR4, PT ;  /* 0x0000000404003c0c */ /* 0x000fe2000bfa6270 */
[--C-:B------:R-:W-:Y:S01]  /*4cb0*/  FFMA.FTZ R58, R58, c[0x0][0x23c], -R0.reuse ;  /* 0x00008f003a3a7a23 */ /* 0x100fe20000010800 */
[----:B------:R-:W-:Y:S02]  /*4cc0*/  PLOP3.LUT P3, PT, PT, PT, UP0, 0x80, 0x0 ;  /* 0x000000000000781c */ /* 0x000fe40003f6f008 */
[----:B------:R-:W-:Y:S01]  /*4cd0*/  @P0 FSEL R59, R59, -INF , !P6 ;  /* 0xff8000003b3b0808 */ /* 0x000fe20007000000 */
[----:B------:R-:W-:Y:S01]  /*4ce0*/  MUFU.EX2 R219, R42 ;  /* 0x0000002a00db7308 */ /* 0x000fe20000000800 */
[----:B------:R-:W-:Y:S02]  /*4cf0*/  PLOP3.LUT P0, PT, PT, PT, UP0, 0x80, 0x0 ;  /* 0x000000000000781c */ /* 0x000fe40003f0f008 */
[----:B------:R-:W-:Y:S01]  /*4d00*/  F2FP.PACK_AB R4, R157, R158 ;  /* 0x0000009e9d04723e */ /* 0x000fe200000000ff */
[----:B------:R-:W-:Y:S02]  /*4d10*/  FFMA.FTZ R59, R59, c[0x0][0x23c], -R0 ;  /* 0x00008f003b3b7a23 */ /* 0x000fe40000010800 */
[----:B------:R-:W-:Y:S02]  /*4d20*/  @P2 IADD3 R137, R137, 0x39, RZ ;  /* 0x0000003989892810 */ /* 0x000fe40007ffe0ff */
[----:B------:R1:W-:Y:S01]  /*4d30*/  STS [R193+0x1c000], R4 ;  /* 0x01c00004c1007388 */ /* 0x0003e20000000800 */
[----:B------:R-:W-:Y:S01]  /*4d40*/  PLOP3.LUT P2, PT, PT, PT, UP0, 0x80, 0x0 ;  /* 0x000000000000781c */ /* 0x000fe20003f4f008 */
[----:B------:R-:W2:Y:S01]  /*4d50*/  MUFU.EX2 R218, R43 ;  /* 0x0000002b00da7308 */ /* 0x000ea20000000800 */
[----:B------:R-:W-:Y:S02]  /*4d60*/  @P4 ISETP.GE.AND P4, PT, R137, UR4, PT ;  /* 0x0000000489004c0c */ /* 0x000fe4000bf86270 */
[----:B------:R-:W-:Y:S05]  /*4d70*/  @P3 FSEL R60, R60, -INF , !P5 ;  /* 0xff8000003c3c3808 */ /* 0x000fea0006800000 */
[----:B------:R-:W-:Y:S02]  /*4d80*/  FFMA.FTZ R60, R60, c[0x0][0x23c], -R2 ;  /* 0x00008f003c3c7a23 */ /* 0x000fe40000010802 */
[----:B------:R-:W-:Y:S02]  /*4d90*/  MUFU.EX2 R210, R44 ;  /* 0x0000002c00d27308 */ /* 0x000fe40000000800 */
[----:B------:R-:W-:Y:S02]  /*4da0*/  @P2 FSEL R62, R62, -INF , !P5 ;  /* 0xff8000003e3e2808 */ /* 0x000fe40006800000 */
[----:B------:R-:W-:Y:S02]  /*4db0*/  @P0 FSEL R61, R61, -INF , !P4 ;  /* 0xff8000003d3d0808 */ /* 0x000fe40006000000 */
[----:B------:R-:W-:Y:S01]  /*4dc0*/  PLOP3.LUT P0, PT, PT, PT, UP0, 0x80, 0x0 ;  /* 0x000000000000781c */ /* 0x000fe20003f0f008 */
[----:B------:R-:W-:Y:S01]  /*4dd0*/  FFMA.FTZ R62, R62, c[0x0][0x23c], -R0 ;  /* 0x00008f003e3e7a23 */ /* 0x000fe20000010800 */
[----:B------:R-:W-:Y:S01]  /*4de0*/  PLOP3.LUT P2, PT, PT, PT, UP0, 0x80, 0x0 ;  /* 0x000000000000781c */ /* 0x000fe20003f4f008 */
[----:B------:R-:W-:Y:S01]  /*4df0*/  FFMA.FTZ R2, R61, c[0x0][0x23c], -R2 ;  /* 0x00008f003d027a23 */ /* 0x000fe20000010802 */
[----:B------:R-:W2:Y:S01]  /*4e00*/  MUFU.EX2 R208, R45 ;  /* 0x0000002d00d07308 */ /* 0x000ea20000000800 */
[----:B-1----:R-:W-:Y:S08]  /*4e10*/  F2FP.PACK_AB R4, R237, R238 ;  /* 0x000000eeed04723e */ /* 0x002ff000000000ff */
[----:B------:R-:W-:Y:S01]  /*4e20*/  @P0 FSEL R64, R64, -INF , !P5 ;  /* 0xff80000040400808 */ /* 0x000fe20006800000 */
[----:B------:R1:W-:Y:S01]  /*4e30*/  MUFU.EX2 R168, R2 ;  /* 0x0000000200a87308 */ /* 0x0003e20000000800 */
[----:B------:R-:W-:Y:S02]  /*4e40*/  PLOP3.LUT P0, PT, PT, PT, UP0, 0x80, 0x0 ;  /* 0x000000000000781c */ /* 0x000fe40003f0f008 */
[----:B------:R-:W-:Y:S01]  /*4e50*/  @P2 FSEL R65, R65, -INF , !P4 ;  /* 0xff80000041412808 */ /* 0x000fe20006000000 */
[--C-:B------:R-:W-:Y:S01]  /*4e60*/  FFMA.FTZ R64, R64, c[0x0][0x23c], -R138.reuse ;  /* 0x00008f0040407a23 */ /* 0x100fe2000001088a */
[----:B------:R-:W-:Y:S03]  /*4e70*/  PLOP3.LUT P2, PT, PT, PT, UP0, 0x80, 0x0 ;  /* 0x000000000000781c */ /* 0x000fe60003f4f008 */
[----:B------:R-:W-:Y:S02]  /*4e80*/  FFMA.FTZ R138, R65, c[0x0][0x23c], -R138 ;  /* 0x00008f00418a7a23 */ /* 0x000fe4000001088a */
[----:B------:R-:W-:Y:S04]  /*4e90*/  MUFU.EX2 R215, R46 ;  /* 0x0000002e00d77308 */ /* 0x000fe80000000800 */
[----:B------:R-:W-:Y:S02]  /*4ea0*/  @P0 FSEL R66, R66, -INF , !P5 ;  /* 0xff80000042420808 */ /* 0x000fe40006800000 */
[----:B------:R-:W-:Y:S02]  /*4eb0*/  PLOP3.LUT P0, PT, PT, PT, UP0, 0x80, 0x0 ;  /* 0x000000000000781c */ /* 0x000fe40003f0f008 */
[----:B------:R-:W-:Y:S01]  /*4ec0*/  @P2 FSEL R67, R67, -INF , !P4 ;  /* 0xff80000043432808 */ /* 0x000fe20006000000 */
[--C-:B------:R-:W-:Y:S01]  /*4ed0*/  FFMA.FTZ R66, R66, c[0x0][0x23c], -R136.reuse ;  /* 0x00008f0042427a23 */ /* 0x100fe20000010888 */
[----:B------:R-:W-:Y:S03]  /*4ee0*/  MUFU.EX2 R214, R47 ;  /* 0x0000002f00d67308 */ /* 0x000fe60000000800 */
[----:B------:R-:W-:Y:S01]  /*4ef0*/  FFMA.FTZ R136, R67, c[0x0][0x23c], -R136 ;  /* 0x00008f0043887a23 */ /* 0x000fe20000010888 */
[----:B-1----:R-:W-:Y:S05]  /*4f00*/  F2FP.PACK_AB R2, R228, R156 ;  /* 0x0000009ce402723e */ /* 0x002fea00000000ff */
[----:B------:R4:W-:Y:S01]  /*4f10*/  STS [R193+0x1c400], R2 ;  /* 0x01c40002c1007388 */ /* 0x0009e20000000800 */
[----:B------:R-:W-:Y:S01]  /*4f20*/  @P0 FSEL R63, R63, -INF , !P4 ;  /* 0xff8000003f3f0808 */ /* 0x000fe20006000000 */
[----:B------:R-:W-:Y:S01]  /*4f30*/  MUFU.EX2 R153, R52 ;  /* 0x0000003400997308 */ /* 0x000fe20000000800 */
[----:B--2---:R-:W-:Y:S01]  /*4f40*/  IADD3 R148, P0, R148, UR11, RZ ;  /* 0x0000000b94947c10 */ /* 0x004fe2000ff1e0ff */
[----:B------:R1:W-:Y:S02]  /*4f50*/  STS [R196+0x1c000], R5 ;  /* 0x01c00005c4007388 */ /* 0x0003e40000000800 */
[----:B------:R-:W-:Y:S06]  /*4f60*/  FFMA.FTZ R0, R63, c[0x0][0x23c], -R0 ;  /* 0x00008f003f007a23 */ /* 0x000fec0000010800 */
[----:B------:R2:W-:Y:S10]  /*4f70*/  MUFU.EX2 R166, R0 ;  /* 0x0000000000a67308 */ /* 0x0005f40000000800 */
[----:B------:R-:W-:Y:S01]  /*4f80*/  MUFU.EX2 R163, R53 ;  /* 0x0000003500a37308 */ /* 0x000fe20000000800 */
[----:B----4-:R-:W-:Y:S02]  /*4f90*/  F2FP.PACK_AB R2, R220, R222 ;  /* 0x000000dedc02723e */ /* 0x010fe400000000ff */
[----:B-1----:R-:W-:Y:S03]  /*4fa0*/  F2FP.PACK_AB R5, R231, R232 ;  /* 0x000000e8e705723e */ /* 0x002fe600000000ff */
[----:B------:R1:W-:Y:S04]  /*4fb0*/  STS [R196+0x1c400], R2 ;  /* 0x01c40002c4007388 */ /* 0x0003e80000000800 */
[----:B------:R-:W-:Y:S01]  /*4fc0*/  MUFU.EX2 R172, R54 ;  /* 0x0000003600ac7308 */ /* 0x000fe20000000800 */
[----:B------:R4:W-:Y:S01]  /*4fd0*/  STS [R193+0x1e400], R4 ;  /* 0x01e40004c1007388 */ /* 0x0009e20000000800 */
[----:B--2---:R-:W-:Y:S03]  /*4fe0*/  F2FP.PACK_AB R0, R173, R174 ;  /* 0x000000aead00723e */ /* 0x004fe600000000ff */
[----:B------:R2:W-:Y:S04]  /*4ff0*/  STS [R193+0x1e000], R6 ;  /* 0x01e00006c1007388 */ /* 0x0005e80000000800 */
[----:B------:R2:W-:Y:S01]  /*5000*/  STS [R196+0x1e000], R5 ;  /* 0x01e00005c4007388 */ /* 0x0005e20000000800 */
[----:B------:R-:W-:Y:S10]  /*5010*/  MUFU.EX2 R167, R55 ;  /* 0x0000003700a77308 */ /* 0x000ff40000000800 */
[----:B------:R-:W-:Y:S01]  /*5020*/  MUFU.EX2 R160, R64 ;  /* 0x0000004000a07308 */ /* 0x000fe20000000800 */
[----:B-1----:R-:W-:Y:S02]  /*5030*/  F2FP.PACK_AB R2, R151, R155 ;  /* 0x0000009b9702723e */ /* 0x002fe400000000ff */
[----:B----4-:R-:W-:Y:S02]  /*5040*/  F2FP.PACK_AB R4, R235, R236 ;  /* 0x000000eceb04723e */ /* 0x010fe400000000ff */
[----:B--2---:R-:W-:Y:S03]  /*5050*/  F2FP.PACK_AB R6, R216, R217 ;  /* 0x000000d9d806723e */ /* 0x004fe600000000ff */
[----:B------:R1:W-:Y:S02]  /*5060*/  STS [R196+0x1e400], R4 ;  /* 0x01e40004c4007388 */ /* 0x0003e40000000800 */
[----:B------:R-:W2:Y:S01]  /*5070*/  MUFU.EX2 R159, R138 ;  /* 0x0000008a009f7308 */ /* 0x000ea20000000800 */
[----:B------:R-:W-:Y:S01]  /*5080*/  F2FP.PACK_AB R5, R224, R225 ;  /* 0x000000e1e005723e */ /* 0x000fe200000000ff */
[----:B------:R4:W-:Y:S04]  /*5090*/  STS [R200+0x1c000], R2 ;  /* 0x01c00002c8007388 */ /* 0x0009e80000000800 */
[----:B------:R2:W-:Y:S04]  /*50a0*/  STS [R200+0x1c400], R6 ;  /* 0x01c40006c8007388 */ /* 0x0005e80000000800 */
[----:B------:R-:W-:Y:S10]  /*50b0*/  MUFU.EX2 R162, R66 ;  /* 0x0000004200a27308 */ /* 0x000ff40000000800 */
[----:B------:R-:W-:Y:S01]  /*50c0*/  MUFU.EX2 R161, R136 ;  /* 0x0000008800a17308 */ /* 0x000fe20000000800 */
[----:B-1----:R-:W-:Y:S02]  /*50d0*/  F2FP.PACK_AB R4, R202, R150 ;  /* 0x00000096ca04723e */ /* 0x002fe400000000ff */
[----:B----4-:R-:W-:Y:S03]  /*50e0*/  F2FP.PACK_AB R2, R207, R209 ;  /* 0x000000d1cf02723e */ /* 0x010fe600000000ff */
[----:B------:R1:W-:Y:S04]  /*50f0*/  STS [R199+0x1c000], R4 ;  /* 0x01c00004c7007388 */ /* 0x0003e80000000800 */
[----:B------:R-:W-:Y:S01]  /*5100*/  MUFU.EX2 R201, R56 ;  /* 0x0000003800c97308 */ /* 0x000fe20000000800 */
[----:B--2---:R-:W-:Y:S01]  /*5110*/  F2FP.PACK_AB R6, R229, R230 ;  /* 0x000000e6e506723e */ /* 0x004fe200000000ff */
[----:B------:R2:W-:Y:S04]  /*5120*/  STS [R199+0x1c400], R2 ;  /* 0x01c40002c7007388 */ /* 0x0005e80000000800 */
[----:B------:R4:W-:Y:S04]  /*5130*/  STS [R200+0x1e000], R5 ;  /* 0x01e00005c8007388 */ /* 0x0009e80000000800 */
[----:B------:R-:W3:Y:S01]  /*5140*/  MUFU.EX2 R175, R57 ;  /* 0x0000003900af7308 */ /* 0x000ee20000000800 */
[----:B------:R4:W-:Y:S09]  /*5150*/  STS [R200+0x1e400], R6 ;  /* 0x01e40006c8007388 */ /* 0x0009f20000000800 */
[----:B------:R-:W-:Y:S01]  /*5160*/  MUFU.EX2 R204, R58 ;  /* 0x0000003a00cc7308 */ /* 0x000fe20000000800 */
[----:B-1----:R-:W-:Y:S02]  /*5170*/  F2FP.PACK_AB R4, R226, R227 ;  /* 0x000000e3e204723e */ /* 0x002fe400000000ff */
[----:B--2---:R-:W-:Y:S03]  /*5180*/  F2FP.PACK_AB R2, R191, R154 ;  /* 0x0000009abf02723e */ /* 0x004fe600000000ff */
[----:B------:R1:W-:Y:S04]  /*5190*/  STS [R199+0x1e400], R4 ;  /* 0x01e40004c7007388 */ /* 0x0003e80000000800 */
[----:B------:R-:W2:Y:S01]  /*51a0*/  MUFU.EX2 R203, R59 ;  /* 0x0000003b00cb7308 */ /* 0x000ea20000000800 */
[----:B----4-:R-:W-:Y:S02]  /*51b0*/  F2FP.PACK_AB R5, R221, R223 ;  /* 0x000000dfdd05723e */ /* 0x010fe400000000ff */
[----:B------:R-:W-:Y:S03]  /*51c0*/  F2FP.PACK_AB R6, R205, R206 ;  /* 0x000000cecd06723e */ /* 0x000fe600000000ff */
[----:B------:R4:W-:Y:S04]  /*51d0*/  STS [R199+0x1e000], R5 ;  /* 0x01e00005c7007388 */ /* 0x0009e80000000800 */
[----:B------:R-:W2:Y:S01]  /*51e0*/  MUFU.EX2 R169, R60 ;  /* 0x0000003c00a97308 */ /* 0x000ea20000000800 */
[----:B------:R2:W-:Y:S04]  /*51f0*/  STS [R194+0x1c000], R2 ;  /* 0x01c00002c2007388 */ /* 0x0005e80000000800 */
[----:B------:R2:W-:Y:S04]  /*5200*/  STS [R194+0x1c400], R6 ;  /* 0x01c40006c2007388 */ /* 0x0005e80000000800 */
[----:B------:R2:W-:Y:S01]  /*5210*/  STS [R195+0x1c400], R0 ;  /* 0x01c40000c3007388 */ /* 0x0005e20000000800 */
[----:B------:R-:W2:Y:S01]  /*5220*/  MUFU.EX2 R170, R62 ;  /* 0x0000003e00aa7308 */ /* 0x000ea20000000800 */
[----:B-1----:R-:W-:Y:S02]  /*5230*/  F2FP.PACK_AB R4, R218, R219 ;  /* 0x000000dbda04723e */ /* 0x002fe400000000ff */
[----:B----4-:R-:W-:Y:S02]  /*5240*/  F2FP.PACK_AB R5, R211, R212 ;  /* 0x000000d4d305723e */ /* 0x010fe400000000ff */
[----:B--2---:R-:W-:Y:S02]  /*5250*/  F2FP.PACK_AB R2, R164, R165 ;  /* 0x000000a5a402723e */ /* 0x004fe400000000ff */
[----:B------:R-:W-:Y:S03]  /*5260*/  F2FP.PACK_AB R6, R208, R210 ;  /* 0x000000d2d006723e */ /* 0x000fe600000000ff */
[----:B------:R1:W-:Y:S01]  /*5270*/  STS [R195+0x1c000], R2 ;  /* 0x01c00002c3007388 */ /* 0x0003e20000000800 */
[----:B------:R-:W-:Y:S03]  /*5280*/  F2FP.PACK_AB R0, R159, R160 ;  /* 0x000000a09f00723e */ /* 0x000fe600000000ff */
[----:B------:R2:W-:Y:S04]  /*5290*/  STS [R194+0x1e000], R5 ;  /* 0x01e00005c2007388 */ /* 0x0005e80000000800 */
[----:B------:R4:W-:Y:S01]  /*52a0*/  STS [R194+0x1e400], R4 ;  /* 0x01e40004c2007388 */ /* 0x0009e20000000800 */
[----:B---3--:R-:W-:Y:S02]  /*52b0*/  IADD3.X R149, R171, UR10, RZ, P0, !PT ;  /* 0x0000000aab957c10 */ /* 0x008fe400087fe4ff */
[----:B------:R-:W-:Y:S01]  /*52c0*/  PLOP3.LUT P0, PT, PT, PT, UP5, 0x80, 0x0 ;  /* 0x000000000000781c */ /* 0x000fe20003f0f058 */
[----:B------:R3:W-:Y:S01]  /*52d0*/  STS [R195+0x1e000], R6 ;  /* 0x01e00006c3007388 */ /* 0x0007e20000000800 */
[----:B-1----:R-:W-:Y:S02]  /*52e0*/  F2FP.PACK_AB R2, R167, R172 ;  /* 0x000000aca702723e */ /* 0x002fe400000000ff */
[----:B--2---:R-:W-:Y:S02]  /*52f0*/  F2FP.PACK_AB R5, R214, R215 ;  /* 0x000000d7d605723e */ /* 0x004fe400000000ff */
[----:B----4-:R-:W-:Y:S03]  /*5300*/  F2FP.PACK_AB R4, R163, R153 ;  /* 0x00000099a304723e */ /* 0x010fe600000000ff */
[----:B------:R1:W-:Y:S01]  /*5310*/  STS [R195+0x1e400], R5 ;  /* 0x01e40005c3007388 */ /* 0x0003e20000000800 */
[----:B---3--:R-:W-:Y:S03]  /*5320*/  F2FP.PACK_AB R6, R175, R201 ;  /* 0x000000c9af06723e */ /* 0x008fe600000000ff */
[----:B------:R2:W-:Y:S04]  /*5330*/  STS [R198+0x1c000], R4 ;  /* 0x01c00004c6007388 */ /* 0x0005e80000000800 */
[----:B------:R3:W-:Y:S04]  /*5340*/  STS [R198+0x1c400], R2 ;  /* 0x01c40002c6007388 */ /* 0x0007e80000000800 */
[----:B------:R4:W-:Y:S01]  /*5350*/  STS [R197+0x1c000], R0 ;  /* 0x01c00000c5007388 */ /* 0x0009e20000000800 */
[----:B-1----:R-:W-:Y:S02]  /*5360*/  F2FP.PACK_AB R5, R203, R204 ;  /* 0x000000cccb05723e */ /* 0x002fe400000000ff */
[----:B--2---:R-:W-:Y:S02]  /*5370*/  F2FP.PACK_AB R4, R161, R162 ;  /* 0x000000a2a104723e */ /* 0x004fe400000000ff */
[----:B---3--:R-:W-:Y:S03]  /*5380*/  F2FP.PACK_AB R2, R168, R169 ;  /* 0x000000a9a802723e */ /* 0x008fe600000000ff */
[----:B------:R-:W-:Y:S01]  /*5390*/  STS [R197+0x1c400], R4 ;  /* 0x01c40004c5007388 */ /* 0x000fe20000000800 */
[----:B----4-:R-:W-:Y:S03]  /*53a0*/  F2FP.PACK_AB R0, R166, R170 ;  /* 0x000000aaa600723e */ /* 0x010fe600000000ff */
[----:B------:R-:W-:Y:S04]  /*53b0*/  STS [R198+0x1e000], R6 ;  /* 0x01e00006c6007388 */ /* 0x000fe80000000800 */
[----:B------:R-:W-:Y:S04]  /*53c0*/  STS [R198+0x1e400], R5 ;  /* 0x01e40005c6007388 */ /* 0x000fe80000000800 */
[----:B------:R1:W-:Y:S04]  /*53d0*/  STS [R197+0x1e000], R2 ;  /* 0x01e00002c5007388 */ /* 0x0003e80000000800 */
[----:B------:R-:W-:Y:S04]  /*53e0*/  STS [R197+0x1e400], R0 ;  /* 0x01e40000c5007388 */ /* 0x000fe80000000800 */
[----:B------:R-:W-:Y:S08]  /*53f0*/  LDSM.16.M88.4 R64, [R185+0x8000] ;  /* 0x00800000b940783b */ /* 0x000ff00000000200 */
[----:B------:R-:W2:Y:S08]  /*5400*/  LDSM.16.M88.4 R16, [R178+0x10000] ;  /* 0x01000000b210783b */ /* 0x000eb00000000200 */
[----:B------:R-:W3:Y:S08]  /*5410*/  LDSM.16.M88.4 R60, [R185+0xa000] ;  /* 0x00a00000b93c783b */ /* 0x000ef00000000200 */
[----:B------:R-:W3:Y:S08]  /*5420*/  LDSM.16.M88.4 R32, [R178+0x10800] ;  /* 0x01080000b220783b */ /* 0x000ef00000000200 */
[----:B-1----:R-:W4:Y:S04]  /*5430*/  LDG.E R2, [R148.64+0x120] ;  /* 0x0001201294027981 */ /* 0x002f28000c1e1900 */
[----:B------:R-:W1:Y:S08]  /*5440*/  LDSM.16.M88.4 R48, [R178+0x11000] ;  /* 0x01100000b230783b */ /* 0x000e700000000200 */
[----:B------:R-:W1:Y:S01]  /*5450*/  LDSM.16.M88.4 R132, [R178+0x11800] ;  /* 0x01180000b284783b */ /* 0x000e620000000200 */
[-C--:B--2---:R-:W-:Y:S07]  /*5460*/  HMMA.16816.F32 R4, R64, R16.reuse, RZ ;  /* 0x000000104004723c */ /* 0x084fee00000018ff */
[----:B------:R-:W-:Y:S01]  /*5470*/  LDSM.16.M88.4 R136, [R182+0x8000] ;  /* 0x00800000b688783b */ /* 0x000fe20000000200 */
[C---:B---3--:R-:W-:Y:S07]  /*5480*/  HMMA.16816.F32 R8, R60.reuse, R16, RZ ;  /* 0x000000103c08723c */ /* 0x048fee00000018ff */
[----:B------:R-:W2:Y:S01]  /*5490*/  LDSM.16.M88.4 R140, [R181+0x10000] ;  /* 0x01000000b58c783b */ /* 0x000ea20000000200 */
[-C--:B------:R-:W-:Y:S07]  /*54a0*/  HMMA.16816.F32 R12, R60, R18.reuse, RZ ;  /* 0x000000123c0c723c */ /* 0x080fee00000018ff */
[----:B------:R-:W3:Y:S01]  /*54b0*/  LDSM.16.M88.4 R144, [R182+0xa000] ;  /* 0x00a00000b690783b */ /* 0x000ee20000000200 */
[C---:B------:R-:W-:Y:S08]  /*54c0*/  HMMA.16816.F32 R16, R64.reuse, R18, RZ ;  /* 0x000000124010723c */ /* 0x040ff000000018ff */
[-C--:B------:R-:W-:Y:S08]  /*54d0*/  HMMA.16816.F32 R20, R64, R32.reuse, RZ ;  /* 0x000000204014723c */ /* 0x080ff000000018ff */
[C---:B------:R-:W-:Y:S08]  /*54e0*/  HMMA.16816.F32 R24, R60.reuse, R32, RZ ;  /* 0x000000203c18723c */ /* 0x040ff000000018ff */
[-C--:B------:R-:W-:Y:S08]  /*54f0*/  HMMA.16816.F32 R28, R60, R34.reuse, RZ ;  /* 0x000000223c1c723c */ /* 0x080ff000000018ff */
[C---:B------:R-:W-:Y:S08]  /*5500*/  HMMA.16816.F32 R32, R64.reuse, R34, RZ ;  /* 0x000000224020723c */ /* 0x040ff000000018ff */
[-C--:B-1----:R-:W-:Y:S08]  /*5510*/  HMMA.16816.F32 R36, R64, R48.reuse, RZ ;  /* 0x000000304024723c */ /* 0x082ff000000018ff */
[C---:B------:R-:W-:Y:S08]  /*5520*/  HMMA.16816.F32 R40, R60.reuse, R48, RZ ;  /* 0x000000303c28723c */ /* 0x040ff000000018ff */
[-C--:B------:R-:W-:Y:S08]  /*5530*/  HMMA.16816.F32 R44, R60, R50.reuse, RZ ;  /* 0x000000323c2c723c */ /* 0x080ff000000018ff */
[C---:B------:R-:W-:Y:S08]  /*5540*/  HMMA.16816.F32 R48, R64.reuse, R50, RZ ;  /* 0x000000324030723c */ /* 0x040ff000000018ff */
[-C--:B------:R-:W-:Y:S08]  /*5550*/  HMMA.16816.F32 R52, R64, R132.reuse, RZ ;  /* 0x000000844034723c */ /* 0x080ff000000018ff */
[C---:B------:R-:W-:Y:S08]  /*5560*/  HMMA.16816.F32 R56, R60.reuse, R132, RZ ;  /* 0x000000843c38723c */ /* 0x040ff000000018ff */
[-C--:B------:R-:W-:Y:S08]  /*5570*/  HMMA.16816.F32 R60, R60, R134.reuse, RZ ;  /* 0x000000863c3c723c */ /* 0x080ff000000018ff */
[----:B------:R-:W-:Y:S01]  /*5580*/  HMMA.16816.F32 R64, R64, R134, RZ ;  /* 0x000000864040723c */ /* 0x000fe200000018ff */
[----:B------:R-:W1:Y:S07]  /*5590*/  LDSM.16.M88.4 R132, [R181+0x10800] ;  /* 0x01080000b584783b */ /* 0x000e6e0000000200 */
[-C--:B--2---:R-:W-:Y:S08]  /*55a0*/  HMMA.16816.F32 R4, R136, R140.reuse, R4 ;  /* 0x0000008c8804723c */ /* 0x084ff00000001804 */
[C---:B---3--:R-:W-:Y:S08]  /*55b0*/  HMMA.16816.F32 R8, R144.reuse, R140, R8 ;  /* 0x0000008c9008723c */ /* 0x048ff00000001808 */
[-C--:B------:R-:W-:Y:S08]  /*55c0*/  HMMA.16816.F32 R12, R144, R142.reuse, R12 ;  /* 0x0000008e900c723c */ /* 0x080ff0000000180c */
[C---:B------:R-:W-:Y:S01]  /*55d0*/  HMMA.16816.F32 R16, R136.reuse, R142, R16 ;  /* 0x0000008e8810723c */ /* 0x040fe20000001810 */
[----:B------:R-:W2:Y:S07]  /*55e0*/  LDSM.16.M88.4 R140, [R181+0x11000] ;  /* 0x01100000b58c783b */ /* 0x000eae0000000200 */
[-C--:B-1----:R-:W-:Y:S08]  /*55f0*/  HMMA.16816.F32 R20, R136, R132.reuse, R20 ;  /* 0x000000848814723c */ /* 0x082ff00000001814 */
[C---:B------:R-:W-:Y:S08]  /*5600*/  HMMA.16816.F32 R24, R144.reuse, R132, R24 ;  /* 0x000000849018723c */ /* 0x040ff00000001818 */
[-C--:B------:R-:W-:Y:S08]  /*5610*/  HMMA.16816.F32 R28, R144, R134.reuse, R28 ;  /* 0x00000086901c723c */ /* 0x080ff0000000181c */
[C---:B------:R-:W-:Y:S01]  /*5620*/  HMMA.16816.F32 R32, R136.reuse, R134, R32 ;  /* 0x000000868820723c */ /* 0x040fe20000001820 */
[----:B------:R-:W1:Y:S07]  /*5630*/  LDSM.16.M88.4 R132, [R181+0x11800] ;  /* 0x01180000b584783b */ /* 0x000e6e0000000200 */
[-C--:B--2---:R-:W-:Y:S08]  /*5640*/  HMMA.16816.F32 R36, R136, R140.reuse, R36 ;  /* 0x0000008c8824723c */ /* 0x084ff00000001824 */
[C---:B------:R-:W-:Y:S08]  /*5650*/  HMMA.16816.F32 R40, R144.reuse, R140, R40 ;  /* 0x0000008c9028723c */ /* 0x040ff00000001828 */
[-C--:B------:R-:W-:Y:S08]  /*5660*/  HMMA.16816.F32 R44, R144, R142.reuse, R44 ;  /* 0x0000008e902c723c */ /* 0x080ff0000000182c */
[C---:B------:R-:W-:Y:S08]  /*5670*/  HMMA.16816.F32 R48, R136.reuse, R142, R48 ;  /* 0x0000008e8830723c */ /* 0x040ff00000001830 */
[-C--:B-1----:R-:W-:Y:S08]  /*5680*/  HMMA.16816.F32 R52, R136, R132.reuse, R52 ;  /* 0x000000848834723c */ /* 0x082ff00000001834 */
[C---:B------:R-:W-:Y:S08]  /*5690*/  HMMA.16816.F32 R56, R144.reuse, R132, R56 ;  /* 0x000000849038723c */ /* 0x040ff00000001838 */
[-C--:B------:R-:W-:Y:S01]  /*56a0*/  HMMA.16816.F32 R60, R144, R134.reuse, R60 ;  /* 0x00000086903c723c */ /* 0x080fe2000000183c */
[----:B------:R-:W2:Y:S04]  /*56b0*/  LDG.E R146, [R148.64] ;  /* 0x0000001294927981 */ /* 0x000ea8000c1e1900 */
[----:B------:R-:W3:Y:S02]  /*56c0*/  LDG.E R144, [R148.64+0x20] ;  /* 0x0000201294907981 */ /* 0x000ee4000c1e1900 */
[----:B------:R-:W-:Y:S01]  /*56d0*/  IMAD.IADD R145, R177, 0x1, R185 ;  /* 0x00000001b1917824 */ /* 0x000fe200078e02b9 */
[----:B------:R-:W-:Y:S01]  /*56e0*/  HMMA.16816.F32 R64, R136, R134, R64 ;  /* 0x000000868840723c */ /* 0x000fe20000001840 */
[----:B------:R-:W-:Y:S03]  /*56f0*/  LDSM.16.M88.4 R132, [R179+0x10000] ;  /* 0x01000000b384783b */ /* 0x000fe60000000200 */
[----:B------:R-:W-:Y:S05]  /*5700*/  IMAD.IADD R0, R186, 0x1, R145 ;  /* 0x00000001ba007824 */ /* 0x000fea00078e0291 */
[----:B------:R-:W1:Y:S08]  /*5710*/  LDSM.16.M88.4 R140, [R145+0x8000] ;  /* 0x00800000918c783b */ /* 0x000e700000000200 */
[----:B------:R-:W4:Y:S01]  /*5720*/  LDSM.16.M88.4 R136, [R145+0xa000] ;  /* 0x00a000009188783b */ /* 0x000f220000000200 */
[-C--:B-1----:R-:W-:Y:S08]  /*5730*/  HMMA.16816.F32 R4, R140, R132.reuse, R4 ;  /* 0x000000848c04723c */ /* 0x082ff00000001804 */
[C---:B----4-:R-:W-:Y:S08]  /*5740*/  HMMA.16816.F32 R8, R136.reuse, R132, R8 ;  /* 0x000000848808723c */ /* 0x050ff00000001808 */
[-C--:B------:R-:W-:Y:S08]  /*5750*/  HMMA.16816.F32 R12, R136, R134.reuse, R12 ;  /* 0x00000086880c723c */ /* 0x080ff0000000180c */
[C---:B------:R-:W-:Y:S01]  /*5760*/  HMMA.16816.F32 R16, R140.reuse, R134, R16 ;  /* 0x000000868c10723c */ /* 0x040fe20000001810 */
[----:B------:R-:W1:Y:S07]  /*5770*/  LDSM.16.M88.4 R132, [R179+0x10800] ;  /* 0x01080000b384783b */ /* 0x000e6e0000000200 */
[-C--:B-1----:R-:W-:Y:S08]  /*5780*/  HMMA.16816.F32 R20, R140, R132.reuse, R20 ;  /* 0x000000848c14723c */ /* 0x082ff00000001814 */
[C---:B------:R-:W-:Y:S08]  /*5790*/  HMMA.16816.F32 R24, R136.reuse, R132, R24 ;  /* 0x000000848818723c */ /* 0x040ff00000001818 */
        /* <DEDUP_REMOVED lines=10> */
[-C--:B------:R-:W-:Y:S01]  /*5840*/  HMMA.16816.F32 R60, R136, R134.reuse, R60 ;  /* 0x00000086883c723c */ /* 0x080fe2000000183c */
[----:B------:R-:W-:Y:S07]  /*5850*/  LDSM.16.M88.4 R136, [R180+0x10000] ;  /* 0x01000000b488783b */ /* 0x000fee0000000200 */
[----:B------:R-:W-:Y:S01]  /*5860*/  HMMA.16816.F32 R64, R140, R134, R64 ;  /* 0x000000868c40723c */ /* 0x000fe20000001840 */
[----:B------:R-:W1:Y:S08]  /*5870*/  LDSM.16.M88.4 R132, [R0+0x8000] ;  /* 0x008000000084783b */ /* 0x000e700000000200 */
[----:B------:R-:W4:Y:S01]  /*5880*/  LDSM.16.M88.4 R140, [R0+0xa000] ;  /* 0x00a00000008c783b */ /* 0x000f220000000200 */
[-C--:B-1----:R-:W-:Y:S08]  /*5890*/  HMMA.16816.F32 R4, R132, R136.reuse, R4 ;  /* 0x000000888404723c */ /* 0x082ff00000001804 */
[C---:B----4-:R-:W-:Y:S08]  /*58a0*/  HMMA.16816.F32 R8, R140.reuse, R136, R8 ;  /* 0x000000888c08723c */ /* 0x050ff00000001808 */
[-C--:B------:R-:W-:Y:S08]  /*58b0*/  HMMA.16816.F32 R12, R140, R138.reuse, R12 ;  /* 0x0000008a8c0c723c */ /* 0x080ff0000000180c */
[----:B--2---:R-:W-:Y:S01]  /*58c0*/  FADD.FTZ R4, -R146, R4 ;  /* 0x0000000492047221 */ /* 0x004fe20000010100 */
[C---:B------:R-:W-:Y:S01]  /*58d0*/  HMMA.16816.F32 R16, R132.reuse, R138, R16 ;  /* 0x0000008a8410723c */ /* 0x040fe20000001810 */
[----:B------:R-:W1:Y:S03]  /*58e0*/  LDSM.16.M88.4 R136, [R180+0x10800] ;  /* 0x01080000b488783b */ /* 0x000e660000000200 */
[----:B------:R-:W-:Y:S02]  /*58f0*/  FMUL.FTZ R158, R158, R4 ;  /* 0x000000049e9e7220 */ /* 0x000fe40000410000 */
[----:B------:R-:W-:Y:S02]  /*5900*/  FADD.FTZ R5, -R146, R5 ;  /* 0x0000000592057221 */ /* 0x000fe40000010100 */
[C---:B---3--:R-:W-:Y:S01]  /*5910*/  FADD.FTZ R6, -R144.reuse, R6 ;  /* 0x0000000690067221 */ /* 0x048fe20000010100 */
[----:B------:R2:W3:Y:S03]  /*5920*/  LDG.E R4, [R148.64+0x100] ;  /* 0x0001001294047981 */ /* 0x0004e6000c1e1900 */
[----:B------:R-:W-:Y:S02]  /*5930*/  FMUL.FTZ R157, R157, R5 ;  /* 0x000000059d9d7220 */ /* 0x000fe40000410000 */
[----:B------:R-:W-:Y:S02]  /*5940*/  FADD.FTZ R7, -R144, R7 ;  /* 0x0000000790077221 */ /* 0x000fe40000010100 */
[C---:B------:R-:W-:Y:S02]  /*5950*/  FADD.FTZ R10, -R2.reuse, R10 ;  /* 0x0000000a020a7221 */ /* 0x040fe40000010100 */
[C---:B------:R-:W-:Y:S02]  /*5960*/  FADD.FTZ R11, -R2.reuse, R11 ;  /* 0x0000000b020b7221 */ /* 0x040fe40000010100 */
[----:B------:R-:W-:Y:S02]  /*5970*/  FADD.FTZ R15, -R2, R15 ;  /* 0x0000000f020f7221 */ /* 0x000fe40000010100 */
[----:B------:R-:W-:Y:S02]  /*5980*/  FMUL.FTZ R156, R156, R6 ;  /* 0x000000069c9c7220 */ /* 0x000fe40000410000 */
[C---:B------:R-:W-:Y:S02]  /*5990*/  FADD.FTZ R17, -R146.reuse, R17 ;  /* 0x0000001192117221 */ /* 0x040fe40000010100 */
[----:B------:R-:W-:Y:S02]  /*59a0*/  FADD.FTZ R16, -R146, R16 ;  /* 0x0000001092107221 */ /* 0x000fe40000010100 */
[C---:B------:R-:W-:Y:S02]  /*59b0*/  FADD.FTZ R18, -R144.reuse, R18 ;  /* 0x0000001290127221 */ /* 0x040fe40000010100 */
[----:B------:R-:W-:Y:S02]  /*59c0*/  FADD.FTZ R19, -R144, R19 ;  /* 0x0000001390137221 */ /* 0x000fe40000010100 */
[----:B------:R-:W-:Y:S01]  /*59d0*/  FMUL.FTZ R152, R152, R16 ;  /* 0x0000001098987220 */ /* 0x000fe20000410000 */
[-C--:B-1----:R-:W-:Y:S08]  /*59e0*/  HMMA.16816.F32 R20, R132, R136.reuse, R20 ;  /* 0x000000888414723c */ /* 0x082ff00000001814 */
[C---:B------:R-:W-:Y:S08]  /*59f0*/  HMMA.16816.F32 R24, R140.reuse, R136, R24 ;  /* 0x000000888c18723c */ /* 0x040ff00000001818 */
[-C--:B------:R-:W-:Y:S08]  /*5a00*/  HMMA.16816.F32 R28, R140, R138.reuse, R28 ;  /* 0x0000008a8c1c723c */ /* 0x080ff0000000181c */
[----:B------:R-:W-:Y:S01]  /*5a10*/  FADD.FTZ R22, -R144, R22 ;  /* 0x0000001690167221 */ /* 0x000fe20000010100 */
[C---:B------:R-:W-:Y:S01]  /*5a20*/  HMMA.16816.F32 R32, R132.reuse, R138, R32 ;  /* 0x0000008a8420723c */ /* 0x040fe20000001820 */
[----:B------:R-:W1:Y:S03]  /*5a30*/  LDSM.16.M88.4 R136, [R180+0x11000] ;  /* 0x01100000b488783b */ /* 0x000e660000000200 */
[C---:B------:R-:W-:Y:S02]  /*5a40*/  FADD.FTZ R20, -R146.reuse, R20 ;  /* 0x0000001492147221 */ /* 0x040fe40000010100 */
[----:B------:R-:W-:Y:S02]  /*5a50*/  FADD.FTZ R21, -R146, R21 ;  /* 0x0000001592157221 */ /* 0x000fe40000010100 */
[----:B------:R-:W-:Y:S04]  /*5a60*/  FADD.FTZ R23, -R144, R23 ;  /* 0x0000001790177221 */ /* 0x000fe80000010100 */
[----:B------:R-:W-:Y:S02]  /*5a70*/  FMUL.FTZ R155, R155, R20 ;  /* 0x000000149b9b7220 */ /* 0x000fe40000410000 */
[----:B------:R-:W-:Y:S02]  /*5a80*/  FMUL.FTZ R151, R151, R21 ;  /* 0x0000001597977220 */ /* 0x000fe40000410000 */
[----:B------:R-:W-:Y:S02]  /*5a90*/  FMUL.FTZ R20, R220, R19 ;  /* 0x00000013dc147220 */ /* 0x000fe40000410000 */
[----:B------:R-:W-:Y:S06]  /*5aa0*/  FMUL.FTZ R21, R235, R15 ;  /* 0x0000000feb157220 */ /* 0x000fec0000410000 */
        /* <DEDUP_REMOVED lines=8> */
[C---:B------:R-:W-:Y:S01]  /*5b30*/  FADD.FTZ R36, -R146.reuse, R36 ;  /* 0x0000002492247221 */ /* 0x040fe20000010100 */
[C---:B------:R-:W-:Y:S01]  /*5b40*/  HMMA.16816.F32 R48, R132.reuse, R138, R48 ;  /* 0x0000008a8430723c */ /* 0x040fe20000001830 */
[----:B------:R-:W1:Y:S03]  /*5b50*/  LDSM.16.M88.4 R136, [R180+0x11800] ;  /* 0x01180000b488783b */ /* 0x000e660000000200 */
[----:B------:R-:W-:Y:S02]  /*5b60*/  FADD.FTZ R37, -R146, R37 ;  /* 0x0000002592257221 */ /* 0x000fe40000010100 */
[----:B------:R-:W-:Y:S02]  /*5b70*/  FMUL.FTZ R154, R154, R36 ;  /* 0x000000249a9a7220 */ /* 0x000fe40000410000 */
[----:B--2---:R-:W-:Y:S04]  /*5b80*/  FMUL.FTZ R149, R191, R37 ;  /* 0x00000025bf957220 */ /* 0x004fe80000410000 */
[C---:B------:R-:W-:Y:S02]  /*5b90*/  FADD.FTZ R38, -R144.reuse, R38 ;  /* 0x0000002690267221 */ /* 0x040fe40000010100 */
[----:B------:R-:W-:Y:S02]  /*5ba0*/  FADD.FTZ R39, -R144, R39 ;  /* 0x0000002790277221 */ /* 0x000fe40000010100 */
[----:B------:R-:W-:Y:S02]  /*5bb0*/  FADD.FTZ R32, -R2, R46 ;  /* 0x0000002e02207221 */ /* 0x000fe40000010100 */
[----:B------:R-:W-:Y:S02]  /*5bc0*/  IMAD.MOV.U32 R191, RZ, RZ, R189 ;  /* 0x000000ffffbf7224 */ /* 0x000fe400078e00bd */
[----:B------:R-:W-:Y:S04]  /*5bd0*/  FMUL.FTZ R32, R215, R32 ;  /* 0x00000020d7207220 */ /* 0x000fe80000410000 */
[----:B------:R-:W-:Y:S02]  /*5be0*/  FADD.FTZ R48, -R146, R48 ;  /* 0x0000003092307221 */ /* 0x000fe40000010100 */
[C---:B------:R-:W-:Y:S02]  /*5bf0*/  FADD.FTZ R50, -R144.reuse, R50 ;  /* 0x0000003290327221 */ /* 0x040fe40000010100 */
[----:B------:R-:W-:Y:S02]  /*5c00*/  FADD.FTZ R51, -R144, R51 ;  /* 0x0000003390337221 */ /* 0x000fe40000010100 */
[----:B------:R-:W-:Y:S02]  /*5c10*/  FADD.FTZ R49, -R146, R49 ;  /* 0x0000003192317221 */ /* 0x000fe40000010100 */
[----:B------:R-:W-:Y:S01]  /*5c20*/  FMUL.FTZ R148, R165, R48 ;  /* 0x00000030a5947220 */ /* 0x000fe20000410000 */
[-C--:B-1----:R-:W-:Y:S08]  /*5c30*/  HMMA.16816.F32 R52, R132, R136.reuse, R52 ;  /* 0x000000888434723c */ /* 0x082ff00000001834 */
[C---:B------:R-:W-:Y:S07]  /*5c40*/  HMMA.16816.F32 R56, R140.reuse, R136, R56 ;  /* 0x000000888c38723c */ /* 0x040fee0000001838 */
[----:B------:R-:W-:Y:S01]  /*5c50*/  FMUL.FTZ R137, R209, R34 ;  /* 0x00000022d1897220 */ /* 0x000fe20000410000 */
[-C--:B------:R-:W-:Y:S04]  /*5c60*/  HMMA.16816.F32 R60, R140, R138.reuse, R60 ;  /* 0x0000008a8c3c723c */ /* 0x080fe8000000183c */
[----:B------:R-:W-:Y:S03]  /*5c70*/  FMUL.FTZ R136, R206, R38 ;  /* 0x00000026ce887220 */ /* 0x000fe60000410000 */
[----:B------:R-:W-:Y:S01]  /*5c80*/  FMUL.FTZ R143, R213, R17 ;  /* 0x00000011d58f7220 */ /* 0x000fe20000410000 */
[----:B------:R-:W-:Y:S04]  /*5c90*/  HMMA.16816.F32 R64, R132, R138, R64 ;  /* 0x0000008a8440723c */ /* 0x000fe80000001840 */
[C---:B------:R-:W-:Y:S02]  /*5ca0*/  FADD.FTZ R52, -R146.reuse, R52 ;  /* 0x0000003492347221 */ /* 0x040fe40000010100 */
[----:B------:R-:W-:Y:S02]  /*5cb0*/  FADD.FTZ R53, -R146, R53 ;  /* 0x0000003592357221 */ /* 0x000fe40000010100 */
[----:B------:R-:W-:Y:S04]  /*5cc0*/  FMUL.FTZ R142, R202, R33 ;  /* 0x00000021ca8e7220 */ /* 0x000fe80000410000 */
[----:B------:R-:W-:Y:S02]  /*5cd0*/  FMUL.FTZ R153, R153, R52 ;  /* 0x0000003499997220 */ /* 0x000fe40000410000 */
[----:B------:R-:W-:Y:S02]  /*5ce0*/  FMUL.FTZ R147, R163, R53 ;  /* 0x00000035a3937220 */ /* 0x000fe40000410000 */
[----:B------:R-:W-:Y:S02]  /*5cf0*/  FMUL.FTZ R138, R217, R22 ;  /* 0x00000016d98a7220 */ /* 0x000fe40000410000 */
[----:B------:R-:W-:Y:S02]  /*5d00*/  FMUL.FTZ R132, R207, R35 ;  /* 0x00000023cf847220 */ /* 0x000fe40000410000 */
[----:B------:R-:W-:Y:S02]  /*5d10*/  FMUL.FTZ R135, R174, R50 ;  /* 0x00000032ae877220 */ /* 0x000fe40000410000 */
[----:B------:R-:W-:Y:S02]  /*5d20*/  FADD.FTZ R54, -R144, R54 ;  /* 0x0000003690367221 */ /* 0x000fe40000010100 */
[C---:B------:R-:W-:Y:S02]  /*5d30*/  FADD.FTZ R64, -R146.reuse, R64 ;  /* 0x0000004092407221 */ /* 0x040fe40000010100 */
[----:B------:R-:W-:Y:S02]  /*5d40*/  FADD.FTZ R65, -R146, R65 ;  /* 0x0000004192417221 */ /* 0x000fe40000010100 */
[----:B------:R-:W-:Y:S02]  /*5d50*/  FMUL.FTZ R146, R160, R64 ;  /* 0x00000040a0927220 */ /* 0x000fe40000410000 */
[----:B------:R-:W-:Y:S02]  /*5d60*/  FMUL.FTZ R64, R173, R51 ;  /* 0x00000033ad407220 */ /* 0x000fe40000410000 */
        /* <DEDUP_REMOVED lines=25> */
[C---:B---3--:R-:W-:Y:S02]  /*5f00*/  FADD.FTZ R13, -R4.reuse, R13 ;  /* 0x0000000d040d7221 */ /* 0x048fe40000010100 */
[C---:B------:R-:W-:Y:S02]  /*5f10*/  FADD.FTZ R29, -R4.reuse, R29 ;  /* 0x0000001d041d7221 */ /* 0x040fe40000010100 */
[C---:B------:R-:W-:Y:S02]  /*5f20*/  FADD.FTZ R0, -R4.reuse, R44 ;  /* 0x0000002c04007221 */ /* 0x040fe40000010100 */
[C---:B------:R-:W-:Y:S02]  /*5f30*/  FADD.FTZ R8, -R4.reuse, R8 ;  /* 0x0000000804087221 */ /* 0x040fe40000010100 */
[C---:B------:R-:W-:Y:S02]  /*5f40*/  FADD.FTZ R9, -R4.reuse, R9 ;  /* 0x0000000904097221 */ /* 0x040fe40000010100 */
[C---:B------:R-:W-:Y:S02]  /*5f50*/  FADD.FTZ R12, -R4.reuse, R12 ;  /* 0x0000000c040c7221 */ /* 0x040fe40000010100 */
[----:B------:R-:W-:Y:S02]  /*5f60*/  FMUL.FTZ R22, R231, R13 ;  /* 0x0000000de7167220 */ /* 0x000fe40000410000 */
[C---:B------:R-:W-:Y:S02]  /*5f70*/  FADD.FTZ R24, -R4.reuse, R24 ;  /* 0x0000001804187221 */ /* 0x040fe40000010100 */
[C---:B------:R-:W-:Y:S02]  /*5f80*/  FADD.FTZ R25, -R4.reuse, R25 ;  /* 0x0000001904197221 */ /* 0x040fe40000010100 */
[C---:B------:R-:W-:Y:S02]  /*5f90*/  FADD.FTZ R28, -R4.reuse, R28 ;  /* 0x0000001c041c7221 */ /* 0x040fe40000010100 */
        /* <DEDUP_REMOVED lines=37> */
[----:B------:R-:W-:Y:S01]  /*61f0*/  MOV R5, R239 ;  /* 0x000000ef00057202 */ /* 0x000fe20000000f00 */
[----:B------:R-:W-:Y:S01]  /*6200*/  IMAD.MOV.U32 R6, RZ, RZ, c[0x0][0x190] ;  /* 0x00006400ff067624 */ /* 0x000fe200078e00ff */
[----:B------:R-:W-:Y:S01]  /*6210*/  ULOP3.LUT UR12, UR5, 0x1, URZ, 0xc0, !UPT ;  /* 0x00000001050c7892 */ /* 0x000fe2000f8ec03f */
[----:B------:R-:W-:Y:S02]  /*6220*/  IMAD.MOV.U32 R4, RZ, RZ, R244 ;  /* 0x000000ffff047224 */ /* 0x000fe400078e00f4 */
[C---:B------:R-:W-:Y:S01]  /*6230*/  IMAD.U32 R2, R6.reuse, -0x80, RZ ;  /* 0xffffff8006027824 */ /* 0x040fe200078e00ff */
[----:B------:R-:W-:Y:S01]  /*6240*/  UISETP.NE.U32.AND UP1, UPT, UR12, 0x1, UPT ;  /* 0x000000010c00788c */ /* 0x000fe2000bf25070 */
[----:B------:R-:W-:Y:S03]  /*6250*/  IMAD.SHL.U32 R10, R6, 0x40, RZ ;  /* 0x00000040060a7824 */ /* 0x000fe600078e00ff */
[C---:B------:R-:W-:Y:S01]  /*6260*/  LEA R244, P2, R2.reuse, R4, 0x1 ;  /* 0x0000000402f47211 */ /* 0x040fe200078408ff */
[----:B------:R-:W-:Y:S01]  /*6270*/  IMAD.MOV.U32 R4, RZ, RZ, 0x6 ;  /* 0x00000006ff047424 */ /* 0x000fe200078e00ff */
[----:B------:R-:W-:Y:S02]  /*6280*/  USEL UR12, UR41, 0x4000, !UP1 ;  /* 0x00004000290c7887 */ /* 0x000fe4000c800000 */
[----:B------:R-:W-:Y:S02]  /*6290*/  MOV R8, R244 ;  /* 0x000000f400087202 */ /* 0x000fe40000000f00 */
[----:B------:R-:W-:Y:S02]  /*62a0*/  LEA.HI.X.SX32 R239, R2, R5, 0x1, P2 ;  /* 0x0000000502ef7211 */ /* 0x000fe400010f0eff */
[----:B------:R-:W-:Y:S02]  /*62b0*/  SHF.L.U64.HI R2, R6, R4, c[0x0][0x194] ;  /* 0x0000650006027619 */ /* 0x000fe40000010204 */
[-C--:B------:R-:W-:Y:S01]  /*62c0*/  IADD3 R6, P2, R8, R10.reuse, RZ ;  /* 0x0000000a08067210 */ /* 0x080fe20007f5e0ff */
[----:B------:R-:W-:Y:S01]  /*62d0*/  IMAD.MOV.U32 R9, RZ, RZ, R239 ;  /* 0x000000ffff097224 */ /* 0x000fe200078e00ef */
[----:B------:R-:W-:Y:S02]  /*62e0*/  IADD3 R192, R192, UR12, RZ ;  /* 0x0000000cc0c07c10 */ /* 0x000fe4000fffe0ff */
[-C--:B------:R-:W-:Y:S01]  /*62f0*/  IADD3 R4, P3, R6, R10.reuse, RZ ;  /* 0x0000000a06047210 */ /* 0x080fe20007f7e0ff */
[--C-:B------:R-:W-:Y:S01]  /*6300*/  IMAD.X R7, R9, 0x1, R2.reuse, P2 ;  /* 0x0000000109077824 */ /* 0x100fe200010e0602 */
[----:B------:R-:W-:Y:S01]  /*6310*/  IADD3 R183, R183, UR12, RZ ;  /* 0x0000000cb7b77c10 */ /* 0x000fe2000fffe0ff */
[----:B------:R-:W-:Y:S01]  /*6320*/  @!PT LDS RZ, [RZ] ;  /* 0x00000000fffff984 */ /* 0x000fe20000000800 */
[----:B------:R-:W-:Y:S01]  /*6330*/  @!PT LDS RZ, [RZ] ;  /* 0x00000000fffff984 */ /* 0x000fe20000000800 */
[----:B------:R-:W-:Y:S01]  /*6340*/  @!PT LDS RZ, [RZ] ;  /* 0x00000000fffff984 */ /* 0x000fe20000000800 */
[----:B------:R1:W-:Y:S01]  /*6350*/  LDGSTS.E.BYPASS.LTC128B.128 [R192], [R8.64] ;  /* 0x0000000008c07fae */ /* 0x0003e2000b901d46 */
[----:B------:R-:W-:Y:S02]  /*6360*/  IADD3 R10, P2, R4, R10, RZ ;  /* 0x0000000a040a7210 */ /* 0x000fe40007f5e0ff */
[----:B------:R-:W-:Y:S01]  /*6370*/  IADD3.X R5, R7, R2, RZ, P3, !PT ;  /* 0x0000000207057210 */ /* 0x000fe20001ffe4ff */
[----:B------:R1:W-:Y:S04]  /*6380*/  LDGSTS.E.BYPASS.LTC128B.128 [R192+0x1000], [R6.64] ;  /* 0x0100000006c07fae */ /* 0x0003e8000b901d46 */
[----:B------:R1:W-:Y:S01]  /*6390*/  LDGSTS.E.BYPASS.LTC128B.128 [R192+0x2000], [R4.64] ;  /* 0x0200000004c07fae */ /* 0x0003e2000b901d46 */
[----:B------:R-:W-:Y:S05]  /*63a0*/  IMAD.X R11, R5, 0x1, R2, P2 ;  /* 0x00000001050b7824 */ /* 0x000fea00010e0602 */
[----:B------:R1:W-:Y:S04]  /*63b0*/  LDGSTS.E.BYPASS.LTC128B.128 [R192+0x3000], [R10.64] ;  /* 0x030000000ac07fae */ /* 0x0003e8000b901d46 */
[----:B------:R-:W0:Y:S02]  /*63c0*/  LDGDEPBAR ;  /* 0x00000000000079af */ /* 0x000e240000000000 */
.L_x_395:
[----:B------:R-:W-:Y:S01]  /*63d0*/  F2FP.PACK_AB R28, R157, R158 ;  /* 0x0000009e9d1c723e */ /* 0x000fe200000000ff */
[----:B------:R-:W2:Y:S01]  /*63e0*/  LDL R42, [R1+0x18] ;  /* 0x00001800012a7983 */ /* 0x000ea20000100800 */
        /* <DEDUP_REMOVED lines=24> */
[----:B-1----:R-:W-:Y:S02]  /*6570*/  F2FP.PACK_AB R11, R65, R136 ;  /* 0x00000088410b723e */ /* 0x002fe400000000ff */
        /* <DEDUP_REMOVED lines=32> */
[----:B------:R1:W-:Y:S04]  /*6780*/  STS [R197+0x14000], R0 ;  /* 0x01400000c5007388 */ /* 0x0003e80000000800 */
[----:B------:R-:W-:Y:S04]  /*6790*/  STS [R197+0x14400], R29 ;  /* 0x0144001dc5007388 */ /* 0x000fe80000000800 */
[----:B------:R-:W-:Y:S04]  /*67a0*/  STS [R198+0x16000], R31 ;  /* 0x0160001fc6007388 */ /* 0x000fe80000000800 */
[----:B------:R-:W-:Y:S04]  /*67b0*/  STS [R198+0x16400], R30 ;  /* 0x0164001ec6007388 */ /* 0x000fe80000000800 */
[----:B------:R-:W-:Y:S04]  /*67c0*/  STS [R197+0x16000], R33 ;  /* 0x01600021c5007388 */ /* 0x000fe80000000800 */
[----:B------:R-:W-:Y:S04]  /*67d0*/  STS [R197+0x16400], R32 ;  /* 0x01640020c5007388 */ /* 0x000fe80000000800 */
[----:B------:R-:W-:Y:S01]  /*67e0*/  BAR.SYNC.DEFER_BLOCKING 0x0 ;  /* 0x0000000000007b1d */ /* 0x000fe20000010000 */
[----:B-1----:R-:W-:Y:S04]  /*67f0*/  IMAD.SHL.U32 R0, R187, 0x2, RZ ;  /* 0x00000002bb007824 */ /* 0x002fe800078e00ff */
[----:B------:R-:W-:Y:S01]  /*6800*/  IMAD.IADD R2, R0, 0x1, R177 ;  /* 0x0000000100027824 */ /* 0x000fe200078e02b1 */
[----:B------:R-:W-:Y:S04]  /*6810*/  LDSM.16.MT88.4 R4, [R3+0x1c000] ;  /* 0x01c000000304783b */ /* 0x000fe80000004200 */
[----:B------:R-:W1:Y:S04]  /*6820*/  LDSM.16.MT88.4 R8, [R0+0x8000] ;  /* 0x008000000008783b */ /* 0x000e680000004200 */
[----:B------:R-:W3:Y:S04]  /*6830*/  LDSM.16.MT88.4 R12, [R3+0x20000] ;  /* 0x02000000030c783b */ /* 0x000ee80000004200 */
[----:B------:R-:W4:Y:S04]  /*6840*/  LDSM.16.MT88.4 R16, [R2+0x8000] ;  /* 0x008000000210783b */ /* 0x000f280000004200 */
[----:B------:R-:W-:Y:S04]  /*6850*/  LDSM.16.MT88.4 R20, [R3+0x1c800] ;  /* 0x01c800000314783b */ /* 0x000fe80000004200 */
[----:B------:R-:W5:Y:S04]  /*6860*/  LDSM.16.MT88.4 R24, [R0+0x8800] ;  /* 0x008800000018783b */ /* 0x000f680000004200 */
[----:B------:R-:W4:Y:S04]  /*6870*/  LDSM.16.MT88.4 R28, [R3+0x20800] ;  /* 0x02080000031c783b */ /* 0x000f280000004200 */
[----:B------:R-:W4:Y:S01]  /*6880*/  LDSM.16.MT88.4 R32, [R2+0x8800] ;  /* 0x008800000220783b */ /* 0x000f220000004200 */
[-C--:B-1----:R-:W-:Y:S08]  /*6890*/  HMMA.16816.F32 R68, R4, R8.reuse, R68 ;  /* 0x000000080444723c */ /* 0x082ff00000001844 */
[C---:B---3--:R-:W-:Y:S08]  /*68a0*/  HMMA.16816.F32 R72, R12.reuse, R8, R72 ;  /* 0x000000080c48723c */ /* 0x048ff00000001848 */
[-C--:B------:R-:W-:Y:S08]  /*68b0*/  HMMA.16816.F32 R76, R12, R10.reuse, R76 ;  /* 0x0000000a0c4c723c */ /* 0x080ff0000000184c */
[C---:B------:R-:W-:Y:S01]  /*68c0*/  HMMA.16816.F32 R80, R4.reuse, R10, R80 ;  /* 0x0000000a0450723c */ /* 0x040fe20000001850 */
[----:B------:R-:W-:Y:S07]  /*68d0*/  LDSM.16.MT88.4 R8, [R0+0x9000] ;  /* 0x009000000008783b */ /* 0x000fee0000004200 */
[-C--:B----4-:R-:W-:Y:S08]  /*68e0*/  HMMA.16816.F32 R84, R4, R16.reuse, R84 ;  /* 0x000000100454723c */ /* 0x090ff00000001854 */
[C---:B------:R-:W-:Y:S08]  /*68f0*/  HMMA.16816.F32 R88, R12.reuse, R16, R88 ;  /* 0x000000100c58723c */ /* 0x040ff00000001858 */
[-C--:B------:R-:W-:Y:S01]  /*6900*/  HMMA.16816.F32 R92, R12, R18.reuse, R92 ;  /* 0x000000120c5c723c */ /* 0x080fe2000000185c */
[----:B------:R-:W-:Y:S07]  /*6910*/  LDSM.16.MT88.4 R12, [R3+0x21000] ;  /* 0x02100000030c783b */ /* 0x000fee0000004200 */
[----:B------:R-:W-:Y:S01]  /*6920*/  HMMA.16816.F32 R96, R4, R18, R96 ;  /* 0x000000120460723c */ /* 0x000fe20000001860 */
[----:B------:R-:W1:Y:S04]  /*6930*/  LDSM.16.MT88.4 R4, [R3+0x1d000] ;  /* 0x01d000000304783b */ /* 0x000e680000004200 */
[----:B------:R-:W3:Y:S03]  /*6940*/  LDSM.16.MT88.4 R16, [R2+0x9000] ;  /* 0x009000000210783b */ /* 0x000ee60000004200 */
[-C--:B-----5:R-:W-:Y:S08]  /*6950*/  HMMA.16816.F32 R68, R20, R24.reuse, R68 ;  /* 0x000000181444723c */ /* 0x0a0ff00000001844 */
[C---:B------:R-:W-:Y:S08]  /*6960*/  HMMA.16816.F32 R72, R28.reuse, R24, R72 ;  /* 0x000000181c48723c */ /* 0x040ff00000001848 */
[-C--:B------:R-:W-:Y:S08]  /*6970*/  HMMA.16816.F32 R76, R28, R26.reuse, R76 ;  /* 0x0000001a1c4c723c */ /* 0x080ff0000000184c */
[C---:B------:R-:W-:Y:S01]  /*6980*/  HMMA.16816.F32 R80, R20.reuse, R26, R80 ;  /* 0x0000001a1450723c */ /* 0x040fe20000001850 */
[----:B------:R-:W-:Y:S07]  /*6990*/  LDSM.16.MT88.4 R24, [R0+0x9800] ;  /* 0x009800000018783b */ /* 0x000fee0000004200 */
[-C--:B------:R-:W-:Y:S04]  /*69a0*/  HMMA.16816.F32 R84, R20, R32.reuse, R84 ;  /* 0x000000201454723c */ /* 0x080fe80000001854 */
[----:B--2---:R-:W-:Y:S04]  /*69b0*/  IMAD.SHL.U32 R146, R42, 0x2, RZ ;  /* 0x000000022a927824 */ /* 0x004fe800078e00ff */
[C---:B------:R-:W-:Y:S08]  /*69c0*/  HMMA.16816.F32 R88, R28.reuse, R32, R88 ;  /* 0x000000201c58723c */ /* 0x040ff00000001858 */
[-C--:B------:R-:W-:Y:S01]  /*69d0*/  HMMA.16816.F32 R92, R28, R34.reuse, R92 ;  /* 0x000000221c5c723c */ /* 0x080fe2000000185c */
[----:B------:R-:W-:Y:S07]  /*69e0*/  LDSM.16.MT88.4 R28, [R3+0x21800] ;  /* 0x02180000031c783b */ /* 0x000fee0000004200 */
[----:B------:R-:W-:Y:S01]  /*69f0*/  HMMA.16816.F32 R96, R20, R34, R96 ;  /* 0x000000221460723c */ /* 0x000fe20000001860 */
[----:B------:R-:W2:Y:S04]  /*6a00*/  LDSM.16.MT88.4 R20, [R3+0x1d800] ;  /* 0x01d800000314783b */ /* 0x000ea80000004200 */
[----:B------:R-:W4:Y:S03]  /*6a10*/  LDSM.16.MT88.4 R32, [R2+0x9800] ;  /* 0x009800000220783b */ /* 0x000f260000004200 */
[-C--:B-1----:R-:W-:Y:S08]  /*6a20*/  HMMA.16816.F32 R68, R4, R8.reuse, R68 ;  /* 0x000000080444723c */ /* 0x082ff00000001844 */
[C---:B------:R-:W-:Y:S08]  /*6a30*/  HMMA.16816.F32 R72, R12.reuse, R8, R72 ;  /* 0x000000080c48723c */ /* 0x040ff00000001848 */
        /* <DEDUP_REMOVED lines=9> */
[----:B------:R-:W3:Y:S03]  /*6ad0*/  LDSM.16.MT88.4 R16, [R2+0xa000] ;  /* 0x00a000000210783b */ /* 0x000ee60000004200 */
[-C--:B--2---:R-:W-:Y:S08]  /*6ae0*/  HMMA.16816.F32 R68, R20, R24.reuse, R68 ;  /* 0x000000181444723c */ /* 0x084ff00000001844 */
[C---:B------:R-:W-:Y:S08]  /*6af0*/  HMMA.16816.F32 R72, R28.reuse, R24, R72 ;  /* 0x000000181c48723c */ /* 0x040ff00000001848 */
        /* <DEDUP_REMOVED lines=34> */
[-C--:B-1----:R-:W-:Y:S01]  /*6d20*/  HMMA.16816.F32 R68, R4, R8.reuse, R68 ;  /* 0x000000080444723c */ /* 0x082fe20000001844 */
[----:B------:R-:W-:Y:S07]  /*6d30*/  BAR.SYNC.DEFER_BLOCKING 0x0 ;  /* 0x0000000000007b1d */ /* 0x000fee0000010000 */
[C---:B------:R-:W-:Y:S08]  /*6d40*/  HMMA.16816.F32 R72, R12.reuse, R8, R72 ;  /* 0x000000080c48723c */ /* 0x040ff00000001848 */
[-C--:B------:R-:W-:Y:S08]  /*6d50*/  HMMA.16816.F32 R76, R12, R10.reuse, R76 ;  /* 0x0000000a0c4c723c */ /* 0x080ff0000000184c */
[C---:B------:R-:W-:Y:S08]  /*6d60*/  HMMA.16816.F32 R80, R4.reuse, R10, R80 ;  /* 0x0000000a0450723c */ /* 0x040ff00000001850 */
[-C--:B---3--:R-:W-:Y:S08]  /*6d70*/  HMMA.16816.F32 R84, R4, R16.reuse, R84 ;  /* 0x000000100454723c */ /* 0x088ff00000001854 */
[C---:B------:R-:W-:Y:S08]  /*6d80*/  HMMA.16816.F32 R88, R12.reuse, R16, R88 ;  /* 0x000000100c58723c */ /* 0x040ff00000001858 */
[-C--:B------:R-:W-:Y:S08]  /*6d90*/  HMMA.16816.F32 R92, R12, R18.reuse, R92 ;  /* 0x000000120c5c723c */ /* 0x080ff0000000185c */
[----:B------:R-:W-:Y:S08]  /*6da0*/  HMMA.16816.F32 R96, R4, R18, R96 ;  /* 0x000000120460723c */ /* 0x000ff00000001860 */
[-C--:B--2---:R-:W-:Y:S08]  /*6db0*/  HMMA.16816.F32 R68, R20, R24.reuse, R68 ;  /* 0x000000181444723c */ /* 0x084ff00000001844 */
        /* <DEDUP_REMOVED lines=9> */
[----:B------:R-:W-:Y:S01]  /*6e50*/  MOV R4, R246 ;  /* 0x000000f600047202 */ /* 0x000fe20000000f00 */
[----:B------:R-:W-:Y:S02]  /*6e60*/  IMAD.MOV.U32 R5, RZ, RZ, R245 ;  /* 0x000000ffff057224 */ /* 0x000fe400078e00f5 */
[C---:B------:R-:W-:Y:S02]  /*6e70*/  IMAD.U32 R6, R11.reuse, -0x80, RZ ;  /* 0xffffff800b067824 */ /* 0x040fe400078e00ff */
[C---:B------:R-:W-:Y:S03]  /*6e80*/  IMAD.SHL.U32 R10, R11.reuse, 0x40, RZ ;  /* 0x000000400b0a7824 */ /* 0x040fe600078e00ff */
[C---:B------:R-:W-:Y:S02]  /*6e90*/  LEA R246, P2, R6.reuse, R4, 0x1 ;  /* 0x0000000406f67211 */ /* 0x040fe400078408ff */
[----:B------:R-:W-:Y:S02]  /*6ea0*/  MOV R4, 0x6 ;  /* 0x0000000600047802 */ /* 0x000fe40000000f00 */
[----:B------:R-:W-:Y:S01]  /*6eb0*/  LEA.HI.X.SX32 R245, R6, R5, 0x1, P2 ;  /* 0x0000000506f57211 */ /* 0x000fe200010f0eff */
[----:B------:R-:W-:Y:S01]  /*6ec0*/  IMAD.MOV.U32 R8, RZ, RZ, R246 ;  /* 0x000000ffff087224 */ /* 0x000fe200078e00f6 */
[----:B------:R-:W-:Y:S03]  /*6ed0*/  SHF.L.U64.HI R11, R11, R4, c[0x0][0x374] ;  /* 0x0000dd000b0b7619 */ /* 0x000fe60000010204 */
[----:B------:R-:W-:Y:S01]  /*6ee0*/  IMAD.MOV.U32 R9, RZ, RZ, R245 ;  /* 0x000000ffff097224 */ /* 0x000fe200078e00f5 */
[-C--:B------:R-:W-:Y:S04]  /*6ef0*/  IADD3 R6, P2, R8, R10.reuse, RZ ;  /* 0x0000000a08067210 */ /* 0x080fe80007f5e0ff */
[----:B------:R-:W-:Y:S01]  /*6f00*/  @!PT LDS RZ, [RZ] ;  /* 0x00000000fffff984 */ /* 0x000fe20000000800 */
[----:B------:R-:W-:Y:S01]  /*6f10*/  @!PT LDS RZ, [RZ] ;  /* 0x00000000fffff984 */ /* 0x000fe20000000800 */
[----:B------:R-:W-:Y:S01]  /*6f20*/  @!PT LDS RZ, [RZ] ;  /* 0x00000000fffff984 */ /* 0x000fe20000000800 */
[----:B------:R1:W-:Y:S01]  /*6f30*/  LDGSTS.E.BYPASS.LTC128B.128 [R146+0x8000], [R8.64] ;  /* 0x0800000008927fae */ /* 0x0003e2000b901d46 */
[-C--:B------:R-:W-:Y:S02]  /*6f40*/  IADD3 R4, P3, R6, R10.reuse, RZ ;  /* 0x0000000a06047210 */ /* 0x080fe40007f7e0ff */
[-C--:B------:R-:W-:Y:S02]  /*6f50*/  IADD3.X R7, R9, R11.reuse, RZ, P2, !PT ;  /* 0x0000000b09077210 */ /* 0x080fe400017fe4ff */
[----:B------:R-:W-:Y:S03]  /*6f60*/  IADD3 R10, P2, R4, R10, RZ ;  /* 0x0000000a040a7210 */ /* 0x000fe60007f5e0ff */
[----:B------:R1:W-:Y:S01]  /*6f70*/  LDGSTS.E.BYPASS.LTC128B.128 [R146+0x9000], [R6.64] ;  /* 0x0900000006927fae */ /* 0x0003e2000b901d46 */
[----:B------:R-:W-:Y:S05]  /*6f80*/  IMAD.X R5, R7, 0x1, R11, P3 ;  /* 0x0000000107057824 */ /* 0x000fea00018e060b */
[----:B------:R1:W-:Y:S01]  /*6f90*/  LDGSTS.E.BYPASS.LTC128B.128 [R146+0xa000], [R4.64] ;  /* 0x0a00000004927fae */ /* 0x0003e2000b901d46 */
[----:B------:R-:W-:Y:S05]  /*6fa0*/  IADD3.X R11, R5, R11, RZ, P2, !PT ;  /* 0x0000000b050b7210 */ /* 0x000fea00017fe4ff */
[----:B------:R1:W-:Y:S04]  /*6fb0*/  LDGSTS.E.BYPASS.LTC128B.128 [R146+0xb000], [R10.64] ;  /* 0x0b0000000a927fae */ /* 0x0003e8000b901d46 */
[----:B------:R-:W0:Y:S02]  /*6fc0*/  LDGDEPBAR ;  /* 0x00000000000079af */ /* 0x000e240000000000 */
.L_x_396:
[----:B------:R-:W-:Y:S01]  /*6fd0*/  LDSM.16.M88.4 R32, [R184+0x14000] ;  /* 0x01400000b820783b */ /* 0x000fe20000000200 */
[----:B------:R-:W-:Y:S01]  /*6fe0*/  IMAD.IADD R144, R177, 0x1, R182 ;  /* 0x00000001b1907824 */ /* 0x000fe200078e02b6 */
[----:B------:R-:W-:Y:S01]  /*6ff0*/  ULOP3.LUT UR12, UR5, 0x1, URZ, 0xc0, !UPT ;  /* 0x00000001050c7892 */ /* 0x000fe2000f8ec03f */
[----:B------:R-:W-:Y:S02]  /*7000*/  IMAD.MOV.U32 R150, RZ, RZ, c[0x0][0x22c] ;  /* 0x00008b00ff967624 */ /* 0x000fe400078e00ff */
[----:B------:R-:W2:Y:S01]  /*7010*/  LDSM.16.MT88.4 R16, [R0+0xc000] ;  /* 0x00c000000010783b */ /* 0x000ea20000004200 */
[----:B------:R-:W-:Y:S01]  /*7020*/  IMAD.MOV.U32 R147, RZ, RZ, c[0x0][0x22c] ;  /* 0x00008b00ff937624 */ /* 0x000fe200078e00ff */
[----:B------:R-:W-:Y:S01]  /*7030*/  UISETP.NE.U32.AND UP1, UPT, UR12, 0x1, UPT ;  /* 0x000000010c00788c */ /* 0x000fe2000bf25070 */
[----:B------:R-:W-:Y:S01]  /*7040*/  IMAD R150, R150, c[0x0][0x1c0], RZ ;  /* 0x0000700096967a24 */ /* 0x000fe200078e02ff */
[----:B------:R-:W-:Y:S01]  /*7050*/  UIADD3 UR12, UR5, -0x1, URZ ;  /* 0xffffffff050c7890 */ /* 0x000fe2000fffe03f */
[----:B------:R-:W3:Y:S01]  /*7060*/  LDSM.16.M88.4 R28, [R184+0x16000] ;  /* 0x01600000b81c783b */ /* 0x000ee20000000200 */
[----:B------:R-:W-:Y:S02]  /*7070*/  IMAD R147, R147, c[0x0][0x1c0], RZ ;  /* 0x0000700093937a24 */ /* 0x000fe400078e02ff */
[----:B------:R-:W-:Y:S02]  /*7080*/  IMAD R150, R150, 0x18, RZ ;  /* 0x0000001896967824 */ /* 0x000fe400078e02ff */
[----:B------:R-:W3:Y:S01]  /*7090*/  LDSM.16.MT88.4 R36, [R2+0xc000] ;  /* 0x00c000000224783b */ /* 0x000ee20000004200 */
[----:B------:R-:W-:Y:S04]  /*70a0*/  IMAD.U32 R147, R147, -0x80, RZ ;  /* 0xffffff8093937824 */ /* 0x000fe800078e00ff */
[----:B------:R-:W4:Y:S01]  /*70b0*/  LDL R149, [R1+0xc] ;  /* 0x00000c0001957983 */ /* 0x000f220000100800 */
[C---:B------:R-:W-:Y:S04]  /*70c0*/  LEA R190, P2, R147.reuse, R190, 0x2 ;  /* 0x000000be93be7211 */ /* 0x040fe800078410ff */
[----:B------:R-:W-:Y:S01]  /*70d0*/  LDSM.16.M88.4 R40, [R182+0x14000] ;  /* 0x01400000b628783b */ /* 0x000fe20000000200 */
[----:B------:R-:W-:Y:S01]  /*70e0*/  LEA.HI.X.SX32 R189, R147, R191, 0x2, P2 ;  /* 0x000000bf93bd7211 */ /* 0x000fe200010f16ff */
[----:B------:R-:W-:Y:S03]  /*70f0*/  IMAD.MOV.U32 R147, RZ, RZ, c[0x0][0x22c] ;  /* 0x00008b00ff937624 */ /* 0x000fe600078e00ff */
[----:B------:R-:W4:Y:S01]  /*7100*/  LDL R148, [R1+0x1c] ;  /* 0x00001c0001947983 */ /* 0x000f220000100800 */
[----:B------:R-:W-:Y:S04]  /*7110*/  IMAD R147, R147, c[0x0][0x1c0], RZ ;  /* 0x0000700093937a24 */ /* 0x000fe800078e02ff */
[----:B------:R-:W1:Y:S01]  /*7120*/  LDSM.16.MT88.4 R44, [R0+0xc800] ;  /* 0x00c80000002c783b */ /* 0x000e620000004200 */
[----:B------:R-:W-:Y:S04]  /*7130*/  IMAD.SHL.U32 R147, R147, 0x8, RZ ;  /* 0x0000000893937824 */ /* 0x000fe800078e00ff */
[----:B------:R-:W1:Y:S02]  /*7140*/  LDSM.16.M88.4 R48, [R182+0x16000] ;  /* 0x01600000b630783b */ /* 0x000e640000000200 */
[-C--:B-12---:R-:W-:Y:S03]  /*7150*/  HMMA.16816.F32 R4, R32, R16.reuse, RZ ;  /* 0x000000102004723c */ /* 0x086fe600000018ff */
[----:B------:R-:W1:Y:S05]  /*7160*/  LDSM.16.MT88.4 R52, [R2+0xc800] ;  /* 0x00c800000234783b */ /* 0x000e6a0000004200 */
[----:B------:R-:W-:Y:S01]  /*7170*/  LDSM.16.M88.4 R56, [R145+0x14000] ;  /* 0x014000009138783b */ /* 0x000fe20000000200 */
[C---:B---3--:R-:W-:Y:S04]  /*7180*/  HMMA.16816.F32 R8, R28.reuse, R16, RZ ;  /* 0x000000101c08723c */ /* 0x048fe800000018ff */
[----:B------:R-:W2:Y:S04]  /*7190*/  LDSM.16.MT88.4 R60, [R0+0xd000] ;  /* 0x00d00000003c783b */ /* 0x000ea80000004200 */
[-C--:B------:R-:W-:Y:S01]  /*71a0*/  HMMA.16816.F32 R12, R28, R18.reuse, RZ ;  /* 0x000000121c0c723c */ /* 0x080fe200000018ff */
[----:B------:R-:W3:Y:S05]  /*71b0*/  LDSM.16.M88.4 R64, [R145+0x16000] ;  /* 0x016000009140783b */ /* 0x000eea0000000200 */
[----:B------:R-:W1:Y:S02]  /*71c0*/  LDSM.16.MT88.4 R132, [R2+0xd000] ;  /* 0x00d000000284783b */ /* 0x000e640000004200 */
[C---:B------:R-:W-:Y:S03]  /*71d0*/  HMMA.16816.F32 R16, R32.reuse, R18, RZ ;  /* 0x000000122010723c */ /* 0x040fe600000018ff */
[----:B------:R-:W-:Y:S05]  /*71e0*/  LDSM.16.M88.4 R136, [R144+0x16000] ;  /* 0x016000009088783b */ /* 0x000fea0000000200 */
[-C--:B------:R-:W-:Y:S01]  /*71f0*/  HMMA.16816.F32 R20, R32, R36.reuse, RZ ;  /* 0x000000242014723c */ /* 0x080fe200000018ff */
[----:B------:R-:W-:Y:S07]  /*7200*/  LDSM.16.MT88.4 R140, [R2+0xd800] ;  /* 0x00d80000028c783b */ /* 0x000fee0000004200 */
[C---:B------:R-:W-:Y:S08]  /*7210*/  HMMA.16816.F32 R24, R28.reuse, R36, RZ ;  /* 0x000000241c18723c */ /* 0x040ff000000018ff */
[-C--:B------:R-:W-:Y:S08]  /*7220*/  HMMA.16816.F32 R28, R28, R38.reuse, RZ ;  /* 0x000000261c1c723c */ /* 0x080ff000000018ff */
[----:B------:R-:W-:Y:S01]  /*7230*/  HMMA.16816.F32 R32, R32, R38, RZ ;  /* 0x000000262020723c */ /* 0x000fe200000018ff */
[----:B------:R-:W-:Y:S07]  /*7240*/  LDSM.16.M88.4 R36, [R144+0x14000] ;  /* 0x014000009024783b */ /* 0x000fee0000000200 */
[-C--:B------:R-:W-:Y:S08]  /*7250*/  HMMA.16816.F32 R4, R40, R44.reuse, R4 ;  /* 0x0000002c2804723c */ /* 0x080ff00000001804 */
[C---:B------:R-:W-:Y:S08]  /*7260*/  HMMA.16816.F32 R8, R48.reuse, R44, R8 ;  /* 0x0000002c3008723c */ /* 0x040ff00000001808 */
[-C--:B------:R-:W-:Y:S08]  /*7270*/  HMMA.16816.F32 R12, R48, R46.reuse, R12 ;  /* 0x0000002e300c723c */ /* 0x080ff0000000180c */
[C---:B------:R-:W-:Y:S01]  /*7280*/  HMMA.16816.F32 R16, R40.reuse, R46, R16 ;  /* 0x0000002e2810723c */ /* 0x040fe20000001810 */
[----:B------:R-:W3:Y:S07]  /*7290*/  LDSM.16.MT88.4 R44, [R0+0xd800] ;  /* 0x00d80000002c783b */ /* 0x000eee0000004200 */
[-C--:B-1----:R-:W-:Y:S08]  /*72a0*/  HMMA.16816.F32 R20, R40, R52.reuse, R20 ;  /* 0x000000342814723c */ /* 0x082ff00000001814 */
[C---:B------:R-:W-:Y:S08]  /*72b0*/  HMMA.16816.F32 R24, R48.reuse, R52, R24 ;  /* 0x000000343018723c */ /* 0x040ff00000001818 */
[-C--:B------:R-:W-:Y:S01]  /*72c0*/  HMMA.16816.F32 R28, R48, R54.reuse, R28 ;  /* 0x00000036301c723c */ /* 0x080fe2000000181c */
[----:B------:R-:W-:Y:S07]  /*72d0*/  LDSM.16.MT88.4 R48, [R0+0xe000] ;  /* 0x00e000000030783b */ /* 0x000fee0000004200 */
[----:B------:R-:W-:Y:S01]  /*72e0*/  HMMA.16816.F32 R32, R40, R54, R32 ;  /* 0x000000362820723c */ /* 0x000fe20000001820 */
[----:B------:R-:W1:Y:S05]  /*72f0*/  LDSM.16.M88.4 R40, [R184+0x18000] ;  /* 0x01800000b828783b */ /* 0x000e6a0000000200 */
[----:B------:R-:W1:Y:S02]  /*7300*/  LDSM.16.M88.4 R52, [R184+0x1a000] ;  /* 0x01a00000b834783b */ /* 0x000e640000000200 */
[-C--:B--2---:R-:W-:Y:S08]  /*7310*/  HMMA.16816.F32 R4, R56, R60.reuse, R4 ;  /* 0x0000003c3804723c */ /* 0x084ff00000001804 */
[C---:B---3--:R-:W-:Y:S08]  /*7320*/  HMMA.16816.F32 R8, R64.reuse, R60, R8 ;  /* 0x0000003c4008723c */ /* 0x048ff00000001808 */
[-C--:B------:R-:W-:Y:S08]  /*7330*/  HMMA.16816.F32 R12, R64, R62.reuse, R12 ;  /* 0x0000003e400c723c */ /* 0x080ff0000000180c */
[C---:B------:R-:W-:Y:S01]  /*7340*/  HMMA.16816.F32 R16, R56.reuse, R62, R16 ;  /* 0x0000003e3810723c */ /* 0x040fe20000001810 */
[----:B------:R-:W2:Y:S07]  /*7350*/  LDSM.16.MT88.4 R60, [R2+0xe000] ;  /* 0x00e00000023c783b */ /* 0x000eae0000004200 */
[-C--:B------:R-:W-:Y:S08]  /*7360*/  HMMA.16816.F32 R20, R56, R132.reuse, R20 ;  /* 0x000000843814723c */ /* 0x080ff00000001814 */
[C---:B------:R-:W-:Y:S08]  /*7370*/  HMMA.16816.F32 R24, R64.reuse, R132, R24 ;  /* 0x000000844018723c */ /* 0x040ff00000001818 */
[-C--:B------:R-:W-:Y:S01]  /*7380*/  HMMA.16816.F32 R28, R64, R134.reuse, R28 ;  /* 0x00000086401c723c */ /* 0x080fe2000000181c */
[----:B------:R-:W-:Y:S07]  /*7390*/  LDSM.16.M88.4 R64, [R182+0x1a000] ;  /* 0x01a00000b640783b */ /* 0x000fee0000000200 */
[----:B------:R-:W-:Y:S01]  /*73a0*/  HMMA.16816.F32 R32, R56, R134, R32 ;  /* 0x000000863820723c */ /* 0x000fe20000001820 */
[----:B------:R-:W-:Y:S05]  /*73b0*/  LDSM.16.MT88.4 R56, [R0+0xe800] ;  /* 0x00e800000038783b */ /* 0x000fea0000004200 */
[----:B------:R-:W-:Y:S02]  /*73c0*/  LDSM.16.MT88.4 R132, [R2+0xe800] ;  /* 0x00e800000284783b */ /* 0x000fe40000004200 */
[-C--:B------:R-:W-:Y:S08]  /*73d0*/  HMMA.16816.F32 R4, R36, R44.reuse, R4 ;  /* 0x0000002c2404723c */ /* 0x080ff00000001804 */
[C---:B------:R-:W-:Y:S08]  /*73e0*/  HMMA.16816.F32 R8, R136.reuse, R44, R8 ;  /* 0x0000002c8808723c */ /* 0x040ff00000001808 */
[-C--:B------:R-:W-:Y:S08]  /*73f0*/  HMMA.16816.F32 R12, R136, R46.reuse, R12 ;  /* 0x0000002e880c723c */ /* 0x080ff0000000180c */
[C---:B------:R-:W-:Y:S01]  /*7400*/  HMMA.16816.F32 R16, R36.reuse, R46, R16 ;  /* 0x0000002e2410723c */ /* 0x040fe20000001810 */
[----:B------:R-:W3:Y:S07]  /*7410*/  LDSM.16.M88.4 R44, [R182+0x18000] ;  /* 0x01800000b62c783b */ /* 0x000eee0000000200 */
[-C--:B------:R-:W-:Y:S08]  /*7420*/  HMMA.16816.F32 R20, R36, R140.reuse, R20 ;  /* 0x0000008c2414723c */ /* 0x080ff00000001814 */
[C---:B------:R-:W-:Y:S08]  /*7430*/  HMMA.16816.F32 R24, R136.reuse, R140, R24 ;  /* 0x0000008c8818723c */ /* 0x040ff00000001818 */
[-C--:B------:R-:W-:Y:S01]  /*7440*/  HMMA.16816.F32 R28, R136, R142.reuse, R28 ;  /* 0x0000008e881c723c */ /* 0x080fe2000000181c */
[----:B------:R-:W-:Y:S07]  /*7450*/  LDSM.16.M88.4 R136, [R145+0x1a000] ;  /* 0x01a000009188783b */ /* 0x000fee0000000200 */
[----:B------:R-:W-:Y:S01]  /*7460*/  HMMA.16816.F32 R32, R36, R142, R32 ;  /* 0x0000008e2420723c */ /* 0x000fe20000001820 */
[----:B------:R-:W-:Y:S05]  /*7470*/  LDSM.16.M88.4 R36, [R145+0x18000] ;  /* 0x018000009124783b */ /* 0x000fea0000000200 */
[----:B------:R-:W-:Y:S02]  /*7480*/  LDSM.16.MT88.4 R140, [R2+0xf000] ;  /* 0x00f00000028c783b */ /* 0x000fe40000004200 */
        /* <DEDUP_REMOVED lines=8> */
[----:B------:R2:W-:Y:S07]  /*7510*/  LDSM.16.MT88.4 R52, [R0+0xf800] ;  /* 0x00f800000034783b */ /* 0x0005ee0000004200 */
[----:B------:R-:W-:Y:S01]  /*7520*/  HMMA.16816.F32 R32, R40, R62, R32 ;  /* 0x0000003e2820723c */ /* 0x000fe20000001820 */
[----:B------:R-:W1:Y:S05]  /*7530*/  LDSM.16.M88.4 R40, [R144+0x18000] ;  /* 0x018000009028783b */ /* 0x000e6a0000000200 */
[----:B------:R4:W-:Y:S02]  /*7540*/  LDSM.16.MT88.4 R60, [R2+0xf800] ;  /* 0x00f80000023c783b */ /* 0x0009e40000004200 */
[-C--:B---3--:R-:W-:Y:S08]  /*7550*/  HMMA.16816.F32 R4, R44, R56.reuse, R4 ;  /* 0x000000382c04723c */ /* 0x088ff00000001804 */
[C---:B------:R-:W-:Y:S01]  /*7560*/  HMMA.16816.F32 R8, R64.reuse, R56, R8 ;  /* 0x000000384008723c */ /* 0x040fe20000001808 */
[----:B--2---:R-:W-:Y:S04]  /*7570*/  IMAD.MOV.U32 R0, RZ, RZ, c[0x0][0x22c] ;  /* 0x00008b00ff007624 */ /* 0x004fe800078e00ff */
[----:B------:R-:W-:Y:S03]  /*7580*/  IMAD R0, R0, c[0x0][0x1c0], RZ ;  /* 0x0000700000007a24 */ /* 0x000fe600078e02ff */
[-C--:B------:R-:W-:Y:S04]  /*7590*/  HMMA.16816.F32 R12, R64, R58.reuse, R12 ;  /* 0x0000003a400c723c */ /* 0x080fe8000000180c */
[----:B------:R-:W-:Y:S02]  /*75a0*/  IMAD R0, R0, 0x28, RZ ;  /* 0x0000002800007824 */ /* 0x000fe400078e02ff */
[----:B----4-:R-:W-:Y:S02]  /*75b0*/  IMAD.MOV.U32 R2, RZ, RZ, c[0x0][0x22c] ;  /* 0x00008b00ff027624 */ /* 0x010fe400078e00ff */
[C---:B------:R-:W-:Y:S01]  /*75c0*/  HMMA.16816.F32 R16, R44.reuse, R58, R16 ;  /* 0x0000003a2c10723c */ /* 0x040fe20000001810 */
[----:B------:R-:W2:Y:S03]  /*75d0*/  LDSM.16.M88.4 R56, [R144+0x1a000] ;  /* 0x01a000009038783b */ /* 0x000ea60000000200 */
[----:B------:R-:W-:Y:S04]  /*75e0*/  IMAD R2, R2, c[0x0][0x1c0], RZ ;  /* 0x0000700002027a24 */ /* 0x000fe800078e02ff */
[-C--:B------:R-:W-:Y:S04]  /*75f0*/  HMMA.16816.F32 R20, R44, R132.reuse, R20 ;  /* 0x000000842c14723c */ /* 0x080fe80000001814 */
[----:B------:R-:W-:Y:S04]  /*7600*/  IMAD.SHL.U32 R2, R2, 0x40, RZ ;  /* 0x0000004002027824 */ /* 0x000fe800078e00ff */
[C---:B------:R-:W-:Y:S08]  /*7610*/  HMMA.16816.F32 R24, R64.reuse, R132, R24 ;  /* 0x000000844018723c */ /* 0x040ff00000001818 */
[-C--:B------:R-:W-:Y:S08]  /*7620*/  HMMA.16816.F32 R28, R64, R134.reuse, R28 ;  /* 0x00000086401c723c */ /* 0x080ff0000000181c */
[----:B------:R-:W-:Y:S08]  /*7630*/  HMMA.16816.F32 R32, R44, R134, R32 ;  /* 0x000000862c20723c */ /* 0x000ff00000001820 */
[-C--:B-1----:R-:W-:Y:S08]  /*7640*/  HMMA.16816.F32 R4, R36, R48.reuse, R4 ;  /* 0x000000302404723c */ /* 0x082ff00000001804 */
[C---:B------:R-:W-:Y:S07]  /*7650*/  HMMA.16816.F32 R8, R136.reuse, R48, R8 ;  /* 0x000000308808723c */ /* 0x040fee0000001808 */
[----:B------:R-:W-:Y:S01]  /*7660*/  IMAD.MOV.U32 R48, RZ, RZ, c[0x0][0x22c] ;  /* 0x00008b00ff307624 */ /* 0x000fe200078e00ff */
[-C--:B------:R-:W-:Y:S01]  /*7670*/  HMMA.16816.F32 R12, R136, R50.reuse, R12 ;  /* 0x00000032880c723c */ /* 0x080fe2000000180c */
[----:B------:R-:W-:Y:S03]  /*7680*/  IMAD.MOV.U32 R49, RZ, RZ, c[0x0][0x22c] ;  /* 0x00008b00ff317624 */ /* 0x000fe600078e00ff */
[----:B------:R-:W-:Y:S02]  /*7690*/  IMAD R48, R48, c[0x0][0x1c0], RZ ;  /* 0x0000700030307a24 */ /* 0x000fe400078e02ff */
[----:B------:R-:W-:Y:S02]  /*76a0*/  IMAD R49, R49, c[0x0][0x1c0], RZ ;  /* 0x0000700031317a24 */ /* 0x000fe400078e02ff */
[C---:B------:R-:W-:Y:S04]  /*76b0*/  HMMA.16816.F32 R16, R36.reuse, R50, R16 ;  /* 0x000000322410723c */ /* 0x040fe80000001810 */
[----:B------:R-:W-:Y:S02]  /*76c0*/  IMAD R48, R48, 0x30, RZ ;  /* 0x0000003030307824 */ /* 0x000fe400078e02ff */
[----:B------:R-:W-:Y:S02]  /*76d0*/  IMAD R49, R49, 0x48, RZ ;  /* 0x0000004831317824 */ /* 0x000fe400078e02ff */
[-C--:B------:R-:W-:Y:S01]  /*76e0*/  HMMA.16816.F32 R20, R36, R140.reuse, R20 ;  /* 0x0000008c2414723c */ /* 0x080fe20000001814 */
[----:B------:R-:W-:Y:S04]  /*76f0*/  IMAD.MOV.U32 R50, RZ, RZ, c[0x0][0x22c] ;  /* 0x00008b00ff327624 */ /* 0x000fe800078e00ff */
[----:B------:R-:W-:Y:S03]  /*7700*/  IMAD R50, R50, c[0x0][0x1c0], RZ ;  /* 0x0000700032327a24 */ /* 0x000fe600078e02ff */
[C---:B------:R-:W-:Y:S04]  /*7710*/  HMMA.16816.F32 R24, R136.reuse, R140, R24 ;  /* 0x0000008c8818723c */ /* 0x040fe80000001818 */
[----:B------:R-:W-:Y:S04]  /*7720*/  IMAD R50, R50, 0x58, RZ ;  /* 0x0000005832327824 */ /* 0x000fe800078e02ff */
[-C--:B------:R-:W-:Y:S08]  /*7730*/  HMMA.16816.F32 R28, R136, R142.reuse, R28 ;  /* 0x0000008e881c723c */ /* 0x080ff0000000181c */
[----:B------:R-:W-:Y:S07]  /*7740*/  HMMA.16816.F32 R32, R36, R142, R32 ;  /* 0x0000008e2420723c */ /* 0x000fee0000001820 */
[----:B------:R-:W-:Y:S01]  /*7750*/  @P0 IADD3 R38, P3, R149, UR9, RZ ;  /* 0x0000000995260c10 */ /* 0x000fe2000ff7e0ff */
[-C--:B------:R-:W-:Y:S01]  /*7760*/  HMMA.16816.F32 R4, R40, R52.reuse, R4 ;  /* 0x000000342804723c */ /* 0x080fe20000001804 */
[----:B------:R-:W-:Y:S01]  /*7770*/  IMAD.MOV.U32 R149, RZ, RZ, c[0x0][0x22c] ;  /* 0x00008b00ff957624 */ /* 0x000fe200078e00ff */
[----:B------:R-:W-:Y:S03]  /*7780*/  @UP5 UIADD3 UR9, UP4, UR9, -0x200, URZ ;  /* 0xfffffe0009095890 */ /* 0x000fe6000ff9e03f */
[----:B------:R-:W-:Y:S01]  /*7790*/  @P0 IADD3.X R39, R148, UR8, RZ, P3, !PT ;  /* 0x0000000894270c10 */ /* 0x000fe20009ffe4ff */
[----:B------:R-:W-:Y:S01]  /*77a0*/  IMAD.MOV.U32 R36, RZ, RZ, R190 ;  /* 0x000000ffff247224 */ /* 0x000fe200078e00be */
[----:B------:R-:W-:Y:S01]  /*77b0*/  @UP5 UIADD3.X UR8, UR8, -0x1, URZ, UP4, !UPT ;  /* 0xffffffff08085890 */ /* 0x000fe2000a7fe43f */
[C---:B--2---:R-:W-:Y:S01]  /*77c0*/  HMMA.16816.F32 R8, R56.reuse, R52, R8 ;  /* 0x000000343808723c */ /* 0x044fe20000001808 */
[----:B------:R-:W2:Y:S03]  /*77d0*/  LDL R52, [R1+0x8] ;  /* 0x0000080001347983 */ /* 0x000ea60000100800 */
[-C--:B------:R-:W-:Y:S01]  /*77e0*/  LEA R44, P2, R147, R36.reuse, 0x2 ;  /* 0x00000024932c7211 */ /* 0x080fe200078410ff */
[----:B------:R-:W-:Y:S01]  /*77f0*/  IMAD.MOV.U32 R37, RZ, RZ, R189 ;  /* 0x000000ffff257224 */ /* 0x000fe200078e00bd */
[----:B------:R1:W5:Y:S01]  /*7800*/  @P0 LDG.E R242, [R38.64] ;  /* 0x0000000626f20981 */ /* 0x000362000c1e1900 */
[----:B------:R-:W-:Y:S01]  /*7810*/  IMAD R149, R149, c[0x0][0x1c0], RZ ;  /* 0x0000700095957a24 */ /* 0x000fe200078e02ff */
[-C--:B------:R-:W-:Y:S01]  /*7820*/  HMMA.16816.F32 R12, R56, R54.reuse, R12 ;  /* 0x00000036380c723c */ /* 0x080fe2000000180c */
[----:B------:R-:W-:Y:S02]  /*7830*/  IMAD.MOV.U32 R148, RZ, RZ, c[0x0][0x22c] ;  /* 0x00008b00ff947624 */ /* 0x000fe400078e00ff */
[----:B------:R1:W5:Y:S01]  /*7840*/  @P0 LDG.E R243, [R38.64+0x20] ;  /* 0x0000200626f30981 */ /* 0x000362000c1e1900 */
[-C--:B------:R-:W-:Y:S01]  /*7850*/  LEA.HI.X.SX32 R45, R147, R37.reuse, 0x2, P2 ;  /* 0x00000025932d7211 */ /* 0x080fe200010f16ff */
[----:B------:R-:W-:Y:S02]  /*7860*/  IMAD.SHL.U32 R149, R149, 0x10, RZ ;  /* 0x0000001095957824 */ /* 0x000fe400078e00ff */
[----:B------:R-:W-:Y:S01]  /*7870*/  IMAD R148, R148, c[0x0][0x1c0], RZ ;  /* 0x0000700094947a24 */ /* 0x000fe200078e02ff */
[C---:B------:R-:W-:Y:S01]  /*7880*/  HMMA.16816.F32 R16, R40.reuse, R54, R16 ;  /* 0x000000362810723c */ /* 0x040fe20000001810 */
[----:B------:R1:W5:Y:S03]  /*7890*/  @P0 LDG.E R240, [R38.64+0x100] ;  /* 0x0001000626f00981 */ /* 0x000366000c1e1900 */
[----:B------:R-:W-:Y:S01]  /*78a0*/  IMAD.SHL.U32 R148, R148, 0x20, RZ ;  /* 0x0000002094947824 */ /* 0x000fe200078e00ff */
[C---:B------:R-:W-:Y:S01]  /*78b0*/  IADD3 R53, R149.reuse, 0x20, RZ ;  /* 0x0000002095357810 */ /* 0x040fe20007ffe0ff */
[----:B------:R1:W5:Y:S01]  /*78c0*/  @P0 LDG.E R241, [R38.64+0x120] ;  /* 0x0001200626f10981 */ /* 0x000362000c1e1900 */
[CC--:B------:R-:W-:Y:S01]  /*78d0*/  LEA R46, P0, R149.reuse, R36.reuse, 0x2 ;  /* 0x00000024952e7211 */ /* 0x0c0fe200078010ff */
[-C--:B------:R-:W-:Y:S03]  /*78e0*/  HMMA.16816.F32 R20, R40, R60.reuse, R20 ;  /* 0x0000003c2814723c */ /* 0x080fe60000001814 */
[----:B------:R3:W-:Y:S01]  /*78f0*/  RED.E.ADD.F32.FTZ.RN.STRONG.GPU [R36.64], R4 ;  /* 0x000000042400798e */ /* 0x0007e2000c10e786 */
[CC--:B------:R-:W-:Y:S02]  /*7900*/  LEA.HI.X.SX32 R47, R149.reuse, R37.reuse, 0x2, P0 ;  /* 0x00000025952f7211 */ /* 0x0c0fe400000f16ff */
[C---:B------:R-:W-:Y:S02]  /*7910*/  IADD3 R55, R149.reuse, 0x20, RZ ;  /* 0x0000002095377810 */ /* 0x040fe40007ffe0ff */
[C---:B------:R-:W-:Y:S01]  /*7920*/  HMMA.16816.F32 R24, R56.reuse, R60, R24 ;  /* 0x0000003c3818723c */ /* 0x040fe20000001818 */
[----:B------:R4:W-:Y:S03]  /*7930*/  RED.E.ADD.F32.FTZ.RN.STRONG.GPU [R44.64], R5 ;  /* 0x000000052c00798e */ /* 0x0009e6000c10e786 */
[C---:B------:R-:W-:Y:S02]  /*7940*/  IADD3 R54, R149.reuse, 0x20, RZ ;  /* 0x0000002095367810 */ /* 0x040fe40007ffe0ff */
[----:B------:R1:W-:Y:S02]  /*7950*/  RED.E.ADD.F32.FTZ.RN.STRONG.GPU [R46.64], R6 ;  /* 0x000000062e00798e */ /* 0x0003e4000c10e786 */
[-C--:B------:R-:W-:Y:S07]  /*7960*/  HMMA.16816.F32 R28, R56, R62.reuse, R28 ;  /* 0x0000003e381c723c */ /* 0x080fee000000181c */
[----:B------:R-:W-:Y:S01]  /*7970*/  IADD3 R56, R149, 0x20, RZ ;  /* 0x0000002095387810 */ /* 0x000fe20007ffe0ff */
[----:B------:R-:W-:Y:S04]  /*7980*/  HMMA.16816.F32 R32, R40, R62, R32 ;  /* 0x0000003e2820723c */ /* 0x000fe80000001820 */
[-C--:B---3--:R-:W-:Y:S03]  /*7990*/  LEA R4, P0, R148, R36.reuse, 0x2 ;  /* 0x0000002494047211 */ /* 0x088fe600078010ff */
[----:B------:R-:W-:Y:S01]  /*79a0*/  IMAD.MOV.U32 R43, RZ, RZ, c[0x0][0x22c] ;  /* 0x00008b00ff2b7624 */ /* 0x000fe200078e00ff */
[CC--:B------:R-:W-:Y:S01]  /*79b0*/  LEA R40, P2, R150.reuse, R36.reuse, 0x2 ;  /* 0x0000002496287211 */ /* 0x0c0fe200078410ff */
[----:B------:R-:W-:Y:S03]  /*79c0*/  IMAD.MOV.U32 R42, RZ, RZ, c[0x0][0x22c] ;  /* 0x00008b00ff2a7624 */ /* 0x000fe600078e00ff */
[-C--:B------:R-:W-:Y:S01]  /*79d0*/  LEA.HI.X.SX32 R41, R150, R37.reuse, 0x2, P2 ;  /* 0x0000002596297211 */ /* 0x080fe200010f16ff */
[----:B------:R-:W-:Y:S01]  /*79e0*/  IMAD R43, R43, c[0x0][0x1c0], RZ ;  /* 0x000070002b2b7a24 */ /* 0x000fe200078e02ff */
[-C--:B----4-:R-:W-:Y:S01]  /*79f0*/  LEA.HI.X.SX32 R5, R148, R37.reuse, 0x2, P0 ;  /* 0x0000002594057211 */ /* 0x090fe200000f16ff */
[----:B------:R-:W-:Y:S01]  /*7a00*/  IMAD R42, R42, c[0x0][0x1c0], RZ ;  /* 0x000070002a2a7a24 */ /* 0x000fe200078e02ff */
[-C--:B-1----:R-:W-:Y:S01]  /*7a10*/  LEA R38, P2, R0, R36.reuse, 0x2 ;  /* 0x0000002400267211 */ /* 0x082fe200078410ff */
[----:B------:R1:W-:Y:S01]  /*7a20*/  RED.E.ADD.F32.FTZ.RN.STRONG.GPU [R40.64], R7 ;  /* 0x000000072800798e */ /* 0x0003e2000c10e786 */
[-C--:B------:R-:W-:Y:S01]  /*7a30*/  LEA R6, P0, R48, R36.reuse, 0x2 ;  /* 0x0000002430067211 */ /* 0x080fe200078010ff */
[----:B------:R-:W-:Y:S01]  /*7a40*/  IMAD R43, R43, 0x70, RZ ;  /* 0x000000702b2b7824 */ /* 0x000fe200078e02ff */
[-C--:B------:R-:W-:Y:S01]  /*7a50*/  LEA.HI.X.SX32 R39, R0, R37.reuse, 0x2, P2 ;  /* 0x0000002500277211 */ /* 0x080fe200010f16ff */
[----:B------:R-:W-:Y:S01]  /*7a60*/  IMAD.MOV.U32 R0, RZ, RZ, c[0x0][0x22c] ;  /* 0x00008b00ff007624 */ /* 0x000fe200078e00ff */
[----:B------:R3:W-:Y:S01]  /*7a70*/  RED.E.ADD.F32.FTZ.RN.STRONG.GPU [R4.64], R8 ;  /* 0x000000080400798e */ /* 0x0007e2000c10e786 */
[----:B------:R-:W-:Y:S02]  /*7a80*/  IMAD R42, R42, 0x78, RZ ;  /* 0x000000782a2a7824 */ /* 0x000fe400078e02ff */
[----:B------:R-:W-:Y:S02]  /*7a90*/  IMAD R0, R0, c[0x0][0x1c0], RZ ;  /* 0x0000700000007a24 */ /* 0x000fe400078e02ff */
[----:B------:R4:W-:Y:S01]  /*7aa0*/  RED.E.ADD.F32.FTZ.RN.STRONG.GPU [R38.64], R9 ;  /* 0x000000092600798e */ /* 0x0009e2000c10e786 */
[----:B------:R-:W-:Y:S02]  /*7ab0*/  IMAD.MOV.U32 R148, RZ, RZ, c[0x0][0x22c] ;  /* 0x00008b00ff947624 */ /* 0x000fe400078e00ff */
[----:B------:R-:W-:Y:S02]  /*7ac0*/  IMAD R0, R0, 0x38, RZ ;  /* 0x0000003800007824 */ /* 0x000fe400078e02ff */
[----:B------:R-:W-:Y:S04]  /*7ad0*/  IMAD R148, R148, c[0x0][0x1c0], RZ ;  /* 0x0000700094947a24 */ /* 0x000fe800078e02ff */
[----:B------:R-:W-:Y:S04]  /*7ae0*/  IMAD.SHL.U32 R148, R148, 0x8, RZ ;  /* 0x0000000894947824 */ /* 0x000fe800078e00ff */
[C---:B------:R-:W-:Y:S02]  /*7af0*/  IMAD.IADD R55, R148.reuse, 0x1, R55 ;  /* 0x0000000194377824 */ /* 0x040fe400078e0237 */
[----:B------:R-:W-:Y:S01]  /*7b00*/  IMAD.IADD R54, R148, 0x1, R54 ;  /* 0x0000000194367824 */ /* 0x000fe200078e0236 */
[-C--:B-1----:R-:W-:Y:S01]  /*7b10*/  LEA.HI.X.SX32 R7, R48, R37.reuse, 0x2, P0 ;  /* 0x0000002530077211 */ /* 0x082fe200000f16ff */
[----:B------:R-:W-:Y:S02]  /*7b20*/  IMAD.MOV.U32 R48, RZ, RZ, c[0x0][0x22c] ;  /* 0x00008b00ff307624 */ /* 0x000fe400078e00ff */
[----:B------:R-:W-:Y:S01]  /*7b30*/  IMAD.IADD R53, R148, 0x1, R53 ;  /* 0x0000000194357824 */ /* 0x000fe200078e0235 */
[-C--:B---3--:R-:W-:Y:S01]  /*7b40*/  LEA R4, P2, R0, R36.reuse, 0x2 ;  /* 0x0000002400047211 */ /* 0x088fe200078410ff */
[----:B------:R1:W-:Y:S01]  /*7b50*/  RED.E.ADD.F32.FTZ.RN.STRONG.GPU [R6.64], R10 ;  /* 0x0000000a0600798e */ /* 0x0003e2000c10e786 */
[-C--:B------:R-:W-:Y:S01]  /*7b60*/  LEA R8, P0, R2, R36.reuse, 0x2 ;  /* 0x0000002402087211 */ /* 0x080fe200078010ff */
[----:B------:R-:W-:Y:S01]  /*7b70*/  IMAD R48, R48, c[0x0][0x1c0], RZ ;  /* 0x0000700030307a24 */ /* 0x000fe200078e02ff */
[-C--:B------:R-:W-:Y:S01]  /*7b80*/  LEA.HI.X.SX32 R5, R0, R37.reuse, 0x2, P2 ;  /* 0x0000002500057211 */ /* 0x080fe200010f16ff */
[----:B------:R-:W-:Y:S01]  /*7b90*/  IMAD.IADD R54, R148, 0x1, R54 ;  /* 0x0000000194367824 */ /* 0x000fe200078e0236 */
[----:B------:R-:W3:Y:S01]  /*7ba0*/  LDL R0, [R1+0x4] ;  /* 0x0000040001007983 */ /* 0x000ee20000100800 */
[-C--:B----4-:R-:W-:Y:S01]  /*7bb0*/  LEA.HI.X.SX32 R9, R2, R37.reuse, 0x2, P0 ;  /* 0x0000002502097211 */ /* 0x090fe200000f16ff */
[----:B------:R-:W-:Y:S02]  /*7bc0*/  IMAD R48, R48, 0x50, RZ ;  /* 0x0000005030307824 */ /* 0x000fe400078e02ff */
[----:B------:R-:W-:Y:S01]  /*7bd0*/  IMAD.IADD R53, R148, 0x1, R53 ;  /* 0x0000000194357824 */ /* 0x000fe200078e0235 */
[----:B------:R-:W4:Y:S01]  /*7be0*/  LDL R2, [R1] ;  /* 0x0000000001027983 */ /* 0x000f220000100800 */
[-C--:B------:R-:W-:Y:S02]  /*7bf0*/  LEA R46, P6, R54, R36.reuse, 0x2 ;  /* 0x00000024362e7211 */ /* 0x080fe400078c10ff */
[----:B------:R-:W-:Y:S02]  /*7c00*/  IMAD.IADD R53, R148, 0x1, R53 ;  /* 0x0000000194357824 */ /* 0x000fe400078e0235 */
[----:B------:R1:W-:Y:S01]  /*7c10*/  RED.E.ADD.F32.FTZ.RN.STRONG.GPU [R4.64], R11 ;  /* 0x0000000b0400798e */ /* 0x0003e2000c10e786 */
[-C--:B------:R-:W-:Y:S04]  /*7c20*/  LEA.HI.X.SX32 R47, R54, R37.reuse, 0x2, P6 ;  /* 0x00000025362f7211 */ /* 0x080fe800030f16ff */
[----:B------:R1:W-:Y:S02]  /*7c30*/  RED.E.ADD.F32.FTZ.RN.STRONG.GPU [R8.64], R16 ;  /* 0x000000100800798e */ /* 0x0003e4000c10e786 */
[CC--:B-1----:R-:W-:Y:S04]  /*7c40*/  LEA R6, P2, R49.reuse, R36.reuse, 0x2 ;  /* 0x0000002431067211 */ /* 0x0c2fe800078410ff */
[-C--:B------:R-:W-:Y:S01]  /*7c50*/  LEA.HI.X.SX32 R7, R49, R37.reuse, 0x2, P2 ;  /* 0x0000002531077211 */ /* 0x080fe200010f16ff */
[----:B------:R-:W-:Y:S04]  /*7c60*/  IMAD.MOV.U32 R49, RZ, RZ, c[0x0][0x22c] ;  /* 0x00008b00ff317624 */ /* 0x000fe800078e00ff */
[----:B------:R1:W-:Y:S01]  /*7c70*/  RED.E.ADD.F32.FTZ.RN.STRONG.GPU [R6.64], R17 ;  /* 0x000000110600798e */ /* 0x0003e2000c10e786 */
[----:B------:R-:W-:Y:S04]  /*7c80*/  IMAD R49, R49, c[0x0][0x1c0], RZ ;  /* 0x0000700031317a24 */ /* 0x000fe800078e02ff */
[----:B------:R-:W-:Y:S01]  /*7c90*/  IMAD R49, R49, 0x60, RZ ;  /* 0x0000006031317824 */ /* 0x000fe200078e02ff */
[CC--:B------:R-:W-:Y:S04]  /*7ca0*/  LEA R4, P0, R48.reuse, R36.reuse, 0x2 ;  /* 0x0000002430047211 */ /* 0x0c0fe800078010ff */
[-C--:B------:R-:W-:Y:S01]  /*7cb0*/  LEA.HI.X.SX32 R5, R48, R37.reuse, 0x2, P0 ;  /* 0x0000002530057211 */ /* 0x080fe200000f16ff */
[----:B------:R-:W-:Y:S01]  /*7cc0*/  IMAD.MOV.U32 R48, RZ, RZ, c[0x0][0x22c] ;  /* 0x00008b00ff307624 */ /* 0x000fe200078e00ff */
[-C--:B------:R-:W-:Y:S02]  /*7cd0*/  LEA R16, P2, R50, R36.reuse, 0x2 ;  /* 0x0000002432107211 */ /* 0x080fe400078410ff */
[CC--:B------:R-:W-:Y:S01]  /*7ce0*/  LEA R10, P0, R49.reuse, R36.reuse, 0x2 ;  /* 0x00000024310a7211 */ /* 0x0c0fe200078010ff */
[----:B------:R1:W-:Y:S01]  /*7cf0*/  RED.E.ADD.F32.FTZ.RN.STRONG.GPU [R4.64], R18 ;  /* 0x000000120400798e */ /* 0x0003e2000c10e786 */
[----:B------:R-:W-:Y:S02]  /*7d00*/  IMAD R48, R48, c[0x0][0x1c0], RZ ;  /* 0x0000700030307a24 */ /* 0x000fe400078e02ff */
[-C--:B------:R-:W-:Y:S02]  /*7d10*/  LEA.HI.X.SX32 R11, R49, R37.reuse, 0x2, P0 ;  /* 0x00000025310b7211 */ /* 0x080fe400000f16ff */
[----:B------:R-:W-:Y:S05]  /*7d20*/  IMAD R48, R48, 0x68, RZ ;  /* 0x0000006830307824 */ /* 0x000fea00078e02ff */
[-C--:B------:R-:W-:Y:S02]  /*7d30*/  LEA R8, P3, R48, R36.reuse, 0x2 ;  /* 0x0000002430087211 */ /* 0x080fe400078610ff */
[-C--:B-1----:R-:W-:Y:S02]  /*7d40*/  LEA.HI.X.SX32 R17, R50, R37.reuse, 0x2, P2 ;  /* 0x0000002532117211 */ /* 0x082fe400010f16ff */
[-C--:B------:R-:W-:Y:S02]  /*7d50*/  LEA.HI.X.SX32 R9, R48, R37.reuse, 0x2, P3 ;  /* 0x0000002530097211 */ /* 0x080fe400018f16ff */
[CC--:B------:R-:W-:Y:S01]  /*7d60*/  LEA R6, P2, R43.reuse, R36.reuse, 0x2 ;  /* 0x000000242b067211 */ /* 0x0c0fe200078410ff */
[----:B------:R1:W-:Y:S03]  /*7d70*/  RED.E.ADD.F32.FTZ.RN.STRONG.GPU [R16.64], R19 ;  /* 0x000000131000798e */ /* 0x0003e6000c10e786 */
[-C--:B------:R-:W-:Y:S02]  /*7d80*/  LEA.HI.X.SX32 R7, R43, R37.reuse, 0x2, P2 ;  /* 0x000000252b077211 */ /* 0x080fe400010f16ff */
[----:B------:R1:W-:Y:S01]  /*7d90*/  RED.E.ADD.F32.FTZ.RN.STRONG.GPU [R10.64], R12 ;  /* 0x0000000c0a00798e */ /* 0x0003e2000c10e786 */
[-C--:B------:R-:W-:Y:S04]  /*7da0*/  LEA R50, P2, R56, R36.reuse, 0x2 ;  /* 0x0000002438327211 */ /* 0x080fe800078410ff */
[----:B------:R1:W-:Y:S01]  /*7db0*/  RED.E.ADD.F32.FTZ.RN.STRONG.GPU [R8.64], R13 ;  /* 0x0000000d0800798e */ /* 0x0003e2000c10e786 */
[-C--:B------:R-:W-:Y:S02]  /*7dc0*/  LEA R4, P0, R42, R36.reuse, 0x2 ;  /* 0x000000242a047211 */ /* 0x080fe400078010ff */
[-C--:B------:R-:W-:Y:S02]  /*7dd0*/  LEA.HI.X.SX32 R51, R56, R37.reuse, 0x2, P2 ;  /* 0x0000002538337211 */ /* 0x080fe400010f16ff */
[----:B------:R1:W-:Y:S01]  /*7de0*/  RED.E.ADD.F32.FTZ.RN.STRONG.GPU [R6.64], R14 ;  /* 0x0000000e0600798e */ /* 0x0003e2000c10e786 */
[-C--:B------:R-:W-:Y:S02]  /*7df0*/  LEA.HI.X.SX32 R5, R42, R37.reuse, 0x2, P0 ;  /* 0x000000252a057211 */ /* 0x080fe400000f16ff */
[-C--:B------:R-:W-:Y:S02]  /*7e00*/  LEA R48, P0, R55, R36.reuse, 0x2 ;  /* 0x0000002437307211 */ /* 0x080fe400078010ff */
[-C--:B------:R-:W-:Y:S01]  /*7e10*/  LEA R42, P5, R53, R36.reuse, 0x2 ;  /* 0x00000024352a7211 */ /* 0x080fe200078a10ff */
[----:B------:R1:W-:Y:S01]  /*7e20*/  RED.E.ADD.F32.FTZ.RN.STRONG.GPU [R4.64], R15 ;  /* 0x0000000f0400798e */ /* 0x0003e2000c10e786 */
[-C--:B------:R-:W-:Y:S02]  /*7e30*/  LEA.HI.X.SX32 R49, R55, R37.reuse, 0x2, P0 ;  /* 0x0000002537317211 */ /* 0x080fe400000f16ff */
[-C--:B------:R-:W-:Y:S02]  /*7e40*/  LEA.HI.X.SX32 R43, R53, R37.reuse, 0x2, P5 ;  /* 0x00000025352b7211 */ /* 0x080fe400028f16ff */
[----:B------:R-:W-:Y:S01]  /*7e50*/  RED.E.ADD.F32.FTZ.RN.STRONG.GPU [R36.64+0x80], R20 ;  /* 0x000080142400798e */ /* 0x000fe2000c10e786 */
[CC--:B-1----:R-:W-:Y:S04]  /*7e60*/  LEA R16, P0, R252.reuse, R36.reuse, 0x2 ;  /* 0x00000024fc107211 */ /* 0x0c2fe800078010ff */
[----:B------:R-:W-:Y:S01]  /*7e70*/  RED.E.ADD.F32.FTZ.RN.STRONG.GPU [R44.64+0x80], R21 ;  /* 0x000080152c00798e */ /* 0x000fe2000c10e786 */
[-C--:B------:R-:W-:Y:S02]  /*7e80*/  LEA.HI.X.SX32 R17, R252, R37.reuse, 0x2, P0 ;  /* 0x00000025fc117211 */ /* 0x080fe400000f16ff */
[CC--:B------:R-:W-:Y:S02]  /*7e90*/  LEA R12, P5, R250.reuse, R36.reuse, 0x2 ;  /* 0x00000024fa0c7211 */ /* 0x0c0fe400078a10ff */
[----:B------:R-:W-:Y:S02]  /*7ea0*/  RED.E.ADD.F32.FTZ.RN.STRONG.GPU [R50.64], R22 ;  /* 0x000000163200798e */ /* 0x000fe4000c10e786 */
[-C--:B------:R-:W-:Y:S03]  /*7eb0*/  LEA.HI.X.SX32 R13, R250, R37.reuse, 0x2, P5 ;  /* 0x00000025fa0d7211 */ /* 0x080fe600028f16ff */
[----:B------:R-:W-:Y:S01]  /*7ec0*/  RED.E.ADD.F32.FTZ.RN.STRONG.GPU [R48.64], R23 ;  /* 0x000000173000798e */ /* 0x000fe2000c10e786 */
[CC--:B------:R-:W-:Y:S04]  /*7ed0*/  LEA R14, P6, R251.reuse, R36.reuse, 0x2 ;  /* 0x00000024fb0e7211 */ /* 0x0c0fe800078c10ff */
[----:B------:R-:W-:Y:S01]  /*7ee0*/  RED.E.ADD.F32.FTZ.RN.STRONG.GPU [R46.64], R24 ;  /* 0x000000182e00798e */ /* 0x000fe2000c10e786 */
[-C--:B------:R-:W-:Y:S04]  /*7ef0*/  LEA.HI.X.SX32 R15, R251, R37.reuse, 0x2, P6 ;  /* 0x00000025fb0f7211 */ /* 0x080fe800030f16ff */
[----:B------:R-:W-:Y:S05]  /*7f00*/  RED.E.ADD.F32.FTZ.RN.STRONG.GPU [R42.64], R25 ;  /* 0x000000192a00798e */ /* 0x000fea000c10e786 */
[----:B------:R-:W-:Y:S01]  /*7f10*/  LDSM.16.MT88.4 R20, [R3+0x14800] ;  /* 0x014800000314783b */ /* 0x000fe20000004200 */
[CC--:B--2---:R-:W-:Y:S04]  /*7f20*/  LEA R40, P4, R52.reuse, R36.reuse, 0x2 ;  /* 0x0000002434287211 */ /* 0x0c4fe800078810ff */
[-C--:B------:R-:W-:Y:S02]  /*7f30*/  LEA.HI.X.SX32 R41, R52, R37.reuse, 0x2, P4 ;  /* 0x0000002534297211 */ /* 0x080fe400020f16ff */
[CC--:B------:R-:W-:Y:S03]  /*7f40*/  LEA R10, P4, R249.reuse, R36.reuse, 0x2 ;  /* 0x00000024f90a7211 */ /* 0x0c0fe600078810ff */
[----:B------:R-:W-:Y:S01]  /*7f50*/  RED.E.ADD.F32.FTZ.RN.STRONG.GPU [R40.64], R26 ;  /* 0x0000001a2800798e */ /* 0x000fe2000c10e786 */
[-C--:B------:R-:W-:Y:S02]  /*7f60*/  LEA.HI.X.SX32 R11, R249, R37.reuse, 0x2, P4 ;  /* 0x00000025f90b7211 */ /* 0x080fe400020f16ff */
[CC--:B---3--:R-:W-:Y:S04]  /*7f70*/  LEA R38, P3, R0.reuse, R36.reuse, 0x2 ;  /* 0x0000002400267211 */ /* 0x0c8fe800078610ff */
[-C--:B------:R-:W-:Y:S01]  /*7f80*/  LEA.HI.X.SX32 R39, R0, R37.reuse, 0x2, P3 ;  /* 0x0000002500277211 */ /* 0x080fe200018f16ff */
[----:B------:R-:W-:Y:S01]  /*7f90*/  IMAD.IADD R0, R147, 0x1, R247 ;  /* 0x0000000193007824 */ /* 0x000fe200078e02f7 */
[-C--:B----4-:R-:W-:Y:S02]  /*7fa0*/  LEA R18, P2, R2, R36.reuse, 0x2 ;  /* 0x0000002402127211 */ /* 0x090fe400078410ff */
[-C--:B------:R-:W-:Y:S01]  /*7fb0*/  LEA R8, P3, R248, R36.reuse, 0x2 ;  /* 0x00000024f8087211 */ /* 0x080fe200078610ff */
[----:B------:R-:W-:Y:S01]  /*7fc0*/  RED.E.ADD.F32.FTZ.RN.STRONG.GPU [R38.64], R27 ;  /* 0x0000001b2600798e */ /* 0x000fe2000c10e786 */
[-C--:B------:R-:W-:Y:S02]  /*7fd0*/  LEA.HI.X.SX32 R19, R2, R37.reuse, 0x2, P2 ;  /* 0x0000002502137211 */ /* 0x080fe400010f16ff */
[-C--:B------:R-:W-:Y:S02]  /*7fe0*/  LEA.HI.X.SX32 R9, R248, R37.reuse, 0x2, P3 ;  /* 0x00000025f8097211 */ /* 0x080fe400018f16ff */
[CC--:B------:R-:W-:Y:S01]  /*7ff0*/  LEA R6, P2, R247.reuse, R36.reuse, 0x2 ;  /* 0x00000024f7067211 */ /* 0x0c0fe200078410ff */
[----:B------:R-:W-:Y:S01]  /*8000*/  RED.E.ADD.F32.FTZ.RN.STRONG.GPU [R18.64], R32 ;  /* 0x000000201200798e */ /* 0x000fe2000c10e786 */
[C---:B------:R-:W-:Y:S02]  /*8010*/  LEA R4, P0, R0.reuse, R36, 0x2 ;  /* 0x0000002400047211 */ /* 0x040fe400078010ff */
[-C--:B------:R-:W-:Y:S02]  /*8020*/  LEA.HI.X.SX32 R7, R247, R37.reuse, 0x2, P2 ;  /* 0x00000025f7077211 */ /* 0x080fe400010f16ff */
[----:B------:R-:W-:Y:S01]  /*8030*/  RED.E.ADD.F32.FTZ.RN.STRONG.GPU [R16.64], R33 ;  /* 0x000000211000798e */ /* 0x000fe2000c10e786 */
[----:B------:R-:W-:Y:S01]  /*8040*/  LEA.HI.X.SX32 R5, R0, R37, 0x2, P0 ;  /* 0x0000002500057211 */ /* 0x000fe200000f16ff */
[----:B------:R-:W-:Y:S01]  /*8050*/  IMAD.MOV.U32 R0, RZ, RZ, 0x40 ;  /* 0x00000040ff007424 */ /* 0x000fe200078e00ff */
[----:B------:R-:W-:Y:S01]  /*8060*/  PLOP3.LUT P0, PT, PT, PT, UP1, 0x80, 0x0 ;  /* 0x000000000000781c */ /* 0x000fe20003f0f018 */
[----:B------:R-:W-:Y:S01]  /*8070*/  @UP5 UIADD3 UR11, UP1, UR11, -0x200, URZ ;  /* 0xfffffe000b0b5890 */ /* 0x000fe2000ff3e03f */
[----:B------:R-:W-:Y:S01]  /*8080*/  RED.E.ADD.F32.FTZ.RN.STRONG.GPU [R14.64], R34 ;  /* 0x000000220e00798e */ /* 0x000fe2000c10e786 */
[----:B------:R-:W-:Y:S01]  /*8090*/  ISETP.LT.AND P2, PT, RZ, UR5, PT ;  /* 0x00000005ff007c0c */ /* 0x000fe2000bf41270 */
[----:B------:R-:W-:Y:S01]  /*80a0*/  UMOV UR5, UR12 ;  /* 0x0000000c00057c82 */ /* 0x000fe20008000000 */
[----:B------:R-:W-:Y:S01]  /*80b0*/  SEL R177, R0, 0xffffffc0, !P1 ;  /* 0xffffffc000b17807 */ /* 0x000fe20004800000 */
[----:B------:R-:W-:Y:S01]  /*80c0*/  @UP5 UIADD3.X UR10, UR10, -0x1, URZ, UP1, !UPT ;  /* 0xffffffff0a0a5890 */ /* 0x000fe20008ffe43f */
[----:B------:R-:W-:Y:S03]  /*80d0*/  RED.E.ADD.F32.FTZ.RN.STRONG.GPU [R12.64], R35 ;  /* 0x000000230c00798e */ /* 0x000fe6000c10e786 */
[----:B------:R-:W-:Y:S02]  /*80e0*/  IMAD.IADD R0, R177, 0x1, R176 ;  /* 0x00000001b1007824 */ /* 0x000fe400078e02b0 */
[----:B------:R-:W-:Y:S05]  /*80f0*/  RED.E.ADD.F32.FTZ.RN.STRONG.GPU [R10.64], R28 ;  /* 0x0000001c0a00798e */ /* 0x000fea000c10e786 */
[----:B------:R-:W-:Y:S05]  /*8100*/  RED.E.ADD.F32.FTZ.RN.STRONG.GPU [R8.64], R29 ;  /* 0x0000001d0800798e */ /* 0x000fea000c10e786 */
[----:B------:R-:W-:Y:S05]  /*8110*/  RED.E.ADD.F32.FTZ.RN.STRONG.GPU [R6.64], R30 ;  /* 0x0000001e0600798e */ /* 0x000fea000c10e786 */
[----:B------:R-:W-:Y:S05]  /*8120*/  LDSM.16.MT88.4 R8, [R176] ;  /* 0x00000000b008783b */ /* 0x000fea0000004200 */
[----:B------:R-:W-:Y:S05]  /*8130*/  RED.E.ADD.F32.FTZ.RN.STRONG.GPU [R4.64], R31 ;  /* 0x0000001f0400798e */ /* 0x000fea000c10e786 */
[----:B------:R-:W1:Y:S05]  /*8140*/  LDSM.16.MT88.4 R4, [R3+0x14000] ;  /* 0x014000000304783b */ /* 0x000e6a0000004200 */
[----:B------:R-:W2:Y:S05]  /*8150*/  LDSM.16.MT88.4 R12, [R3+0x18000] ;  /* 0x01800000030c783b */ /* 0x000eaa0000004200 */
[----:B------:R-:W3:Y:S05]  /*8160*/  LDSM.16.MT88.4 R16, [R0] ;  /* 0x000000000010783b */ /* 0x000eea0000004200 */
[----:B------:R-:W4:Y:S05]  /*8170*/  LDSM.16.MT88.4 R24, [R176+0x800] ;  /* 0x00080000b018783b */ /* 0x000f2a0000004200 */
[----:B------:R-:W3:Y:S05]  /*8180*/  LDSM.16.MT88.4 R32, [R3+0x18800] ;  /* 0x018800000320783b */ /* 0x000eea0000004200 */
[----:B------:R-:W3:Y:S05]  /*8190*/  LDSM.16.MT88.4 R28, [R0+0x800] ;  /* 0x00080000001c783b */ /* 0x000eea0000004200 */
[----:B------:R-:W-:Y:S05]  /*81a0*/  LDSM.16.MT88.4 R36, [R3+0x19000] ;  /* 0x019000000324783b */ /* 0x000fea0000004200 */
[----:B------:R-:W-:Y:S01]  /*81b0*/  LDSM.16.MT88.4 R40, [R0+0x1000] ;  /* 0x001000000028783b */ /* 0x000fe20000004200 */
        /* <DEDUP_REMOVED lines=10> */
[----:B------:R-:W-:Y:S05]  /*8260*/  LDSM.16.MT88.4 R4, [R3+0x15800] ;  /* 0x015800000304783b */ /* 0x000fea0000004200 */
[----:B------:R-:W2:Y:S02]  /*8270*/  LDSM.16.MT88.4 R16, [R176+0x1800] ;  /* 0x00180000b010783b */ /* 0x000ea40000004200 */
        /* <DEDUP_REMOVED lines=10> */
[----:B------:R-:W-:Y:S05]  /*8320*/  LDSM.16.MT88.4 R20, [R176+0x2000] ;  /* 0x00200000b014783b */ /* 0x000fea0000004200 */
[----:B------:R-:W-:Y:S02]  /*8330*/  LDSM.16.MT88.4 R28, [R3+0x1a000] ;  /* 0x01a00000031c783b */ /* 0x000fe40000004200 */
[-C--:B-1----:R-:W-:Y:S08]  /*8340*/  HMMA.16816.F32 R100, R8, R12.reuse, R100 ;  /* 0x0000000c0864723c */ /* 0x082ff00000001864 */
[C---:B------:R-:W-:Y:S08]  /*8350*/  HMMA.16816.F32 R104, R36.reuse, R12, R104 ;  /* 0x0000000c2468723c */ /* 0x040ff00000001868 */
[-C--:B------:R-:W-:Y:S08]  /*8360*/  HMMA.16816.F32 R108, R36, R14.reuse, R108 ;  /* 0x0000000e246c723c */ /* 0x080ff0000000186c */
[C---:B------:R-:W-:Y:S01]  /*8370*/  HMMA.16816.F32 R112, R8.reuse, R14, R112 ;  /* 0x0000000e0870723c */ /* 0x040fe20000001870 */
[----:B------:R-:W1:Y:S07]  /*8380*/  LDSM.16.MT88.4 R12, [R3+0x16000] ;  /* 0x01600000030c783b */ /* 0x000e6e0000004200 */
[-C--:B------:R-:W-:Y:S08]  /*8390*/  HMMA.16816.F32 R116, R8, R40.reuse, R116 ;  /* 0x000000280874723c */ /* 0x080ff00000001874 */
[C---:B------:R-:W-:Y:S08]  /*83a0*/  HMMA.16816.F32 R120, R36.reuse, R40, R120 ;  /* 0x000000282478723c */ /* 0x040ff00000001878 */
[-C--:B------:R-:W-:Y:S01]  /*83b0*/  HMMA.16816.F32 R124, R36, R42.reuse, R124 ;  /* 0x0000002a247c723c */ /* 0x080fe2000000187c */
[----:B------:R-:W1:Y:S07]  /*83c0*/  LDSM.16.MT88.4 R36, [R0+0x2000] ;  /* 0x002000000024783b */ /* 0x000e6e0000004200 */
[----:B------:R-:W-:Y:S01]  /*83d0*/  HMMA.16816.F32 R128, R8, R42, R128 ;  /* 0x0000002a0880723c */ /* 0x000fe20000001880 */
[----:B------:R-:W-:Y:S05]  /*83e0*/  LDSM.16.MT88.4 R8, [R3+0x16800] ;  /* 0x016800000308783b */ /* 0x000fea0000004200 */
[----:B------:R-:W-:Y:S02]  /*83f0*/  LDSM.16.MT88.4 R40, [R0+0x2800] ;  /* 0x002800000028783b */ /* 0x000fe40000004200 */
[-C--:B--2---:R-:W-:Y:S08]  /*8400*/  HMMA.16816.F32 R100, R4, R16.reuse, R100 ;  /* 0x000000100464723c */ /* 0x084ff00000001864 */
[C---:B---3--:R-:W-:Y:S08]  /*8410*/  HMMA.16816.F32 R104, R24.reuse, R16, R104 ;  /* 0x000000101868723c */ /* 0x048ff00000001868 */
[-C--:B------:R-:W-:Y:S08]  /*8420*/  HMMA.16816.F32 R108, R24, R18.reuse, R108 ;  /* 0x00000012186c723c */ /* 0x080ff0000000186c */
[C---:B------:R-:W-:Y:S01]  /*8430*/  HMMA.16816.F32 R112, R4.reuse, R18, R112 ;  /* 0x000000120470723c */ /* 0x040fe20000001870 */
[----:B------:R-:W2:Y:S07]  /*8440*/  LDSM.16.MT88.4 R16, [R176+0x2800] ;  /* 0x00280000b010783b */ /* 0x000eae0000004200 */
[-C--:B----4-:R-:W-:Y:S08]  /*8450*/  HMMA.16816.F32 R116, R4, R32.reuse, R116 ;  /* 0x000000200474723c */ /* 0x090ff00000001874 */
[C---:B------:R-:W-:Y:S08]  /*8460*/  HMMA.16816.F32 R120, R24.reuse, R32, R120 ;  /* 0x000000201878723c */ /* 0x040ff00000001878 */
[-C--:B------:R-:W-:Y:S01]  /*8470*/  HMMA.16816.F32 R124, R24, R34.reuse, R124 ;  /* 0x00000022187c723c */ /* 0x080fe2000000187c */
[----:B------:R-:W3:Y:S07]  /*8480*/  LDSM.16.MT88.4 R24, [R3+0x1a800] ;  /* 0x01a800000318783b */ /* 0x000eee0000004200 */
        /* <DEDUP_REMOVED lines=11> */
[----:B------:R-:W4:Y:S07]  /*8540*/  LDSM.16.MT88.4 R28, [R3+0x1b000] ;  /* 0x01b00000031c783b */ /* 0x000f2e0000004200 */
[----:B------:R-:W-:Y:S01]  /*8550*/  HMMA.16816.F32 R128, R12, R38, R128 ;  /* 0x000000260c80723c */ /* 0x000fe20000001880 */
[----:B------:R-:W-:Y:S05]  /*8560*/  LDSM.16.MT88.4 R12, [R3+0x17800] ;  /* 0x01780000030c783b */ /* 0x000fea0000004200 */
[----:B------:R1:W-:Y:S02]  /*8570*/  LDSM.16.MT88.4 R36, [R0+0x3800] ;  /* 0x003800000024783b */ /* 0x0003e40000004200 */
[-C--:B--2---:R-:W-:Y:S08]  /*8580*/  HMMA.16816.F32 R100, R8, R16.reuse, R100 ;  /* 0x000000100864723c */ /* 0x084ff00000001864 */
[C---:B---3--:R-:W-:Y:S08]  /*8590*/  HMMA.16816.F32 R104, R24.reuse, R16, R104 ;  /* 0x000000101868723c */ /* 0x048ff00000001868 */
[-C--:B------:R-:W-:Y:S04]  /*85a0*/  HMMA.16816.F32 R108, R24, R18.reuse, R108 ;  /* 0x00000012186c723c */ /* 0x080fe8000000186c */
[C---:B-1----:R-:W-:Y:S02]  /*85b0*/  IADD3 R0, R176.reuse, -0x4000, RZ ;  /* 0xffffc000b0007810 */ /* 0x042fe40007ffe0ff */
[----:B------:R-:W-:Y:S02]  /*85c0*/  @P0 IADD3 R0, R176, 0x4000, RZ ;  /* 0x00004000b0000810 */ /* 0x000fe40007ffe0ff */
[C---:B------:R-:W-:Y:S01]  /*85d0*/  HMMA.16816.F32 R112, R8.reuse, R18, R112 ;  /* 0x000000120870723c */ /* 0x040fe20000001870 */
[----:B------:R1:W2:Y:S07]  /*85e0*/  LDSM.16.MT88.4 R16, [R176+0x3800] ;  /* 0x00380000b010783b */ /* 0x0002ae0000004200 */
[-C--:B------:R-:W-:Y:S08]  /*85f0*/  HMMA.16816.F32 R116, R8, R40.reuse, R116 ;  /* 0x000000280874723c */ /* 0x080ff00000001874 */
[C---:B------:R-:W-:Y:S08]  /*8600*/  HMMA.16816.F32 R120, R24.reuse, R40, R120 ;  /* 0x000000281878723c */ /* 0x040ff00000001878 */
[-C--:B------:R-:W-:Y:S01]  /*8610*/  HMMA.16816.F32 R124, R24, R42.reuse, R124 ;  /* 0x0000002a187c723c */ /* 0x080fe2000000187c */
[----:B------:R-:W3:Y:S03]  /*8620*/  LDSM.16.MT88.4 R24, [R3+0x1b800] ;  /* 0x01b800000318783b */ /* 0x000ee60000004200 */
[----:B-1----:R-:W-:Y:S04]  /*8630*/  IMAD.MOV.U32 R176, RZ, RZ, R0 ;  /* 0x000000ffffb07224 */ /* 0x002fe800078e0000 */
[----:B------:R-:W-:Y:S08]  /*8640*/  HMMA.16816.F32 R128, R8, R42, R128 ;  /* 0x0000002a0880723c */ /* 0x000ff00000001880 */
[-C--:B------:R-:W-:Y:S08]  /*8650*/  HMMA.16816.F32 R100, R4, R20.reuse, R100 ;  /* 0x000000140464723c */ /* 0x080ff00000001864 */
[C---:B----4-:R-:W-:Y:S08]  /*8660*/  HMMA.16816.F32 R104, R28.reuse, R20, R104 ;  /* 0x000000141c68723c */ /* 0x050ff00000001868 */
        /* <DEDUP_REMOVED lines=15> */
[----:B------:R-:W2:Y:S04]  /*8760*/  LDL R54, [R1+0x28] ;  /* 0x0000280001367983 */ /* 0x000ea80000100800 */
[----:B------:R-:W3:Y:S04]  /*8770*/  LDL R56, [R1+0x58] ;  /* 0x0000580001387983 */ /* 0x000ee80000100800 */
[----:B------:R-:W4:Y:S04]  /*8780*/  LDL R55, [R1+0x44] ;  /* 0x0000440001377983 */ /* 0x000f280000100800 */
        /* <DEDUP_REMOVED lines=9> */
[----:B------:R-:W4:Y:S01]  /*8820*/  LDL R44, [R1+0x48] ;  /* 0x00004800012c7983 */ /* 0x000f220000100800 */
[----:B------:R-:W-:-:S02]  /*8830*/  FMUL.FTZ R100, R100, c[0x0][0x2e0] ;  /* 0x0000b80064647a20 */ /* 0x000fc40000410000 */
[----:B------:R-:W-:Y:S02]  /*8840*/  FMUL.FTZ R17, R101, c[0x0][0x2e0] ;  /* 0x0000b80065117a20 */ /* 0x000fe40000410000 */
[----:B------:R-:W-:Y:S02]  /*8850*/  FMUL.FTZ R102, R102, c[0x0][0x2e0] ;  /* 0x0000b80066667a20 */ /* 0x000fe40000410000 */
[----:B------:R-:W-:Y:S02]  /*8860*/  FMUL.FTZ R16, R103, c[0x0][0x2e0] ;  /* 0x0000b80067107a20 */ /* 0x000fe40000410000 */
[----:B------:R-:W-:Y:S02]  /*8870*/  FMUL.FTZ R112, R112, c[0x0][0x2e0] ;  /* 0x0000b80070707a20 */ /* 0x000fe40000410000 */
[----:B------:R-:W-:Y:S02]  /*8880*/  FMUL.FTZ R13, R113, c[0x0][0x2e0] ;  /* 0x0000b800710d7a20 */ /* 0x000fe40000410000 */
[----:B------:R-:W-:-:S02]  /*8890*/  FMUL.FTZ R114, R114, c[0x0][0x2e0] ;  /* 0x0000b80072727a20 */ /* 0x000fc40000410000 */
[----:B------:R-:W-:Y:S01]  /*88a0*/  FMUL.FTZ R12, R115, c[0x0][0x2e0] ;  /* 0x0000b800730c7a20 */ /* 0x000fe20000410000 */
[----:B------:R-:W-:Y:S01]  /*88b0*/  F2FP.PACK_AB R17, R17, R100 ;  /* 0x000000641111723e */ /* 0x000fe200000000ff */
[----:B------:R-:W-:Y:S01]  /*88c0*/  BAR.SYNC.DEFER_BLOCKING 0x0 ;  /* 0x0000000000007b1d */ /* 0x000fe20000010000 */
[----:B------:R-:W-:Y:S02]  /*88d0*/  FMUL.FTZ R104, R104, c[0x0][0x2e0] ;  /* 0x0000b80068687a20 */ /* 0x000fe40000410000 */
[----:B------:R-:W-:Y:S01]  /*88e0*/  FMUL.FTZ R15, R105, c[0x0][0x2e0] ;  /* 0x0000b800690f7a20 */ /* 0x000fe20000410000 */
[----:B------:R-:W-:Y:S01]  /*88f0*/  F2FP.PACK_AB R16, R16, R102 ;  /* 0x000000661010723e */ /* 0x000fe200000000ff */
[----:B------:R-:W-:Y:S02]  /*8900*/  FMUL.FTZ R106, R106, c[0x0][0x2e0] ;  /* 0x0000b8006a6a7a20 */ /* 0x000fe40000410000 */
[----:B------:R-:W-:Y:S01]  /*8910*/  FMUL.FTZ R14, R107, c[0x0][0x2e0] ;  /* 0x0000b8006b0e7a20 */ /* 0x000fe20000410000 */
[----:B------:R-:W-:Y:S01]  /*8920*/  F2FP.PACK_AB R13, R13, R112 ;  /* 0x000000700d0d723e */ /* 0x000fe200000000ff */
[----:B------:R-:W-:-:S02]  /*8930*/  FMUL.FTZ R108, R108, c[0x0][0x2e0] ;  /* 0x0000b8006c6c7a20 */ /* 0x000fc40000410000 */
[----:B------:R-:W-:Y:S01]  /*8940*/  FMUL.FTZ R11, R109, c[0x0][0x2e0] ;  /* 0x0000b8006d0b7a20 */ /* 0x000fe20000410000 */
[----:B------:R-:W-:Y:S01]  /*8950*/  F2FP.PACK_AB R12, R12, R114 ;  /* 0x000000720c0c723e */ /* 0x000fe200000000ff */
        /* <DEDUP_REMOVED lines=26> */
[----:B------:R-:W-:Y:S02]  /*8b00*/  F2FP.PACK_AB R7, R7, R120 ;  /* 0x000000780707723e */ /* 0x000fe400000000ff */
[----:B------:R-:W-:Y:S02]  /*8b10*/  F2FP.PACK_AB R68, R69, R68 ;  /* 0x000000444544723e */ /* 0x000fe400000000ff */
[----:B------:R-:W-:Y:S02]  /*8b20*/  F2FP.PACK_AB R70, R71, R70 ;  /* 0x000000464746723e */ /* 0x000fe400000000ff */
[----:B------:R-:W-:Y:S02]  /*8b30*/  F2FP.PACK_AB R80, R81, R80 ;  /* 0x000000505150723e */ /* 0x000fe400000000ff */
[----:B------:R-:W-:Y:S02]  /*8b40*/  F2FP.PACK_AB R82, R83, R82 ;  /* 0x000000525352723e */ /* 0x000fe400000000ff */
[----:B------:R-:W-:-:S02]  /*8b50*/  F2FP.PACK_AB R72, R73, R72 ;  /* 0x000000484948723e */ /* 0x000fc400000000ff */
        /* <DEDUP_REMOVED lines=8> */
[----:B------:R-:W-:Y:S01]  /*8be0*/  F2FP.PACK_AB R90, R91, R90 ;  /* 0x0000005a5b5a723e */ /* 0x000fe200000000ff */
[----:B------:R-:W-:Y:S01]  /*8bf0*/  UISETP.NE.AND UP0, UPT, UR22, -0x1, UPT ;  /* 0xffffffff1600788c */ /* 0x000fe2000bf05270 */
[----:B------:R-:W-:Y:S01]  /*8c00*/  F2FP.PACK_AB R6, R6, R122 ;  /* 0x0000007a0606723e */ /* 0x000fe200000000ff */
[----:B------:R-:W-:Y:S01]  /*8c10*/  ULDC.64 UR10, c[0x0][0x3a0] ;  /* 0x0000e800000a7ab9 */ /* 0x000fe20000000a00 */
[----:B------:R-:W-:Y:S02]  /*8c20*/  F2FP.PACK_AB R2, R2, R124 ;  /* 0x0000007c0202723e */ /* 0x000fe400000000ff */
[----:B------:R-:W-:-:S02]  /*8c30*/  F2FP.PACK_AB R0, R0, R126 ;  /* 0x0000007e0000723e */ /* 0x000fc400000000ff */
[----:B------:R-:W-:Y:S02]  /*8c40*/  F2FP.PACK_AB R92, R93, R92 ;  /* 0x0000005c5d5c723e */ /* 0x000fe400000000ff */
[----:B------:R-:W-:Y:S02]  /*8c50*/  F2FP.PACK_AB R94, R95, R94 ;  /* 0x0000005e5f5e723e */ /* 0x000fe400000000ff */
[----:B------:R-:W-:Y:S01]  /*8c60*/  PLOP3.LUT P0, PT, PT, PT, UP0, 0x80, 0x0 ;  /* 0x000000000000781c */ /* 0x000fe20003f0f008 */
[----:B------:R-:W-:-:S04]  /*8c70*/  @UP0 UIADD3 UR5, UR14, UR22, URZ ;  /* 0x000000160e050290 */ /* 0x000fc8000fffe03f */
[----:B------:R-:W-:-:S04]  /*8c80*/  @UP0 UIMAD.WIDE.U32 UR8, UR5, UR10, URZ ;  /* 0x0000000a050802a5 */ /* 0x000fc8000f8e003f */
[----:B------:R-:W-:-:S03]  /*8c90*/  @UP0 UIMAD UR16, UR5, UR11, UR9 ;  /* 0x0000000b051002a4 */ /* 0x000fc6000f8e0209 */
[----:B------:R-:W-:Y:S01]  /*8ca0*/  @UP0 UMOV UR15, UR8 ;  /* 0x00000008000f0c82 */ /* 0x000fe20008000000 */
[----:B--2---:R1:W-:Y:S04]  /*8cb0*/  STS [R54], R17 ;  /* 0x0000001136007388 */ /* 0x0043e80000000800 */
[----:B------:R1:W-:Y:S04]  /*8cc0*/  STS [R54+0x400], R16 ;  /* 0x0004001036007388 */ /* 0x0003e80000000800 */
[----:B---3--:R1:W-:Y:S04]  /*8cd0*/  STS [R56], R13 ;  /* 0x0000000d38007388 */ /* 0x0083e80000000800 */
[----:B----4-:R1:W-:Y:S04]  /*8ce0*/  STS [R55], R12 ;  /* 0x0000000c37007388 */ /* 0x0103e80000000800 */
[----:B------:R1:W-:Y:S04]  /*8cf0*/  STS [R54+0x2000], R15 ;  /* 0x0020000f36007388 */ /* 0x0003e80000000800 */
[----:B------:R1:W-:Y:S04]  /*8d00*/  STS [R54+0x2400], R14 ;  /* 0x0024000e36007388 */ /* 0x0003e80000000800 */
[----:B------:R1:W-:Y:S04]  /*8d10*/  STS [R53], R11 ;  /* 0x0000000b35007388 */ /* 0x0003e80000000800 */
        /* <DEDUP_REMOVED lines=26> */
[----:B------:R-:W-:Y:S02]  /*8ec0*/  USHF.R.S32.HI UR5, URZ, 0x1f, UR14 ;  /* 0x0000001f3f057899 */ /* 0x000fe4000801140e */
[----:B------:R-:W-:-:S02]  /*8ed0*/  ULDC.64 UR10, c[0x0][0x3a0] ;  /* 0x0000e800000a7ab9 */ /* 0x000fc40000000a00 */
[----:B------:R-:W-:Y:S02]  /*8ee0*/  UIMAD UR5, UR5, UR10, URZ ;  /* 0x0000000a050572a4 */ /* 0x000fe4000f8e023f */
[----:B------:R-:W-:Y:S02]  /*8ef0*/  UIMAD.WIDE.U32 UR8, UR14, UR10, URZ ;  /* 0x0000000a0e0872a5 */ /* 0x000fe4000f8e003f */
[----:B------:R-:W-:Y:S02]  /*8f00*/  UIMAD UR11, UR14, UR11, UR5 ;  /* 0x0000000b0e0b72a4 */ /* 0x000fe4000f8e0205 */
[----:B------:R-:W-:Y:S02]  /*8f10*/  USHF.R.S32.HI UR15, URZ, 0x1f, UR32 ;  /* 0x0000001f3f0f7899 */ /* 0x000fe40008011420 */
[----:B------:R-:W-:Y:S02]  /*8f20*/  UIADD3 UR9, UR9, UR11, URZ ;  /* 0x0000000b09097290 */ /* 0x000fe4000fffe03f */
[----:B------:R-:W-:-:S02]  /*8f30*/  ULDC.64 UR12, c[0x0][0x388] ;  /* 0x0000e200000c7ab9 */ /* 0x000fc40000000a00 */
[----:B------:R-:W-:Y:S02]  /*8f40*/  UIMAD UR5, UR15, UR12, URZ ;  /* 0x0000000c0f0572a4 */ /* 0x000fe4000f8e023f */
[----:B------:R-:W-:Y:S02]  /*8f50*/  UIMAD.WIDE.U32 UR8, UR32, UR12, UR8 ;  /* 0x0000000c200872a5 */ /* 0x000fe4000f8e0008 */
[----:B------:R-:W-:-:S04]  /*8f60*/  UIMAD UR5, UR32, UR13, UR5 ;  /* 0x0000000d200572a4 */ /* 0x000fc8000f8e0205 */
[----:B------:R-:W-:Y:S02]  /*8f70*/  UIADD3 UR16, UR9, UR5, URZ ;  /* 0x0000000509107290 */ /* 0x000fe4000fffe03f */
[----:B------:R-:W-:Y:S02]  /*8f80*/  UMOV UR15, UR8 ;  /* 0x00000008000f7c82 */ /* 0x000fe40008000000 */
.L_x_398:
        /* <DEDUP_REMOVED lines=9> */
[----:B------:R-:W-:Y:S02]  /*9020*/  UIMAD.WIDE.U32 UR8, UR14, UR10, URZ ;  /* 0x0000000a0e0872a5 */ /* 0x000fe4000f8e003f */
[----:B------:R-:W-:Y:S02]  /*9030*/  UIMAD UR11, UR14, UR11, UR5 ;  /* 0x0000000b0e0b72a4 */ /* 0x000fe4000f8e0205 */
[----:B------:R-:W-:-:S02]  /*9040*/  USHF.R.S32.HI UR17, URZ, 0x1f, UR32 ;  /* 0x0000001f3f117899 */ /* 0x000fc40008011420 */
[----:B------:R-:W-:Y:S02]  /*9050*/  UIADD3 UR9, UR9, UR11, URZ ;  /* 0x0000000b09097290 */ /* 0x000fe4000fffe03f */
[----:B------:R-:W-:Y:S02]  /*9060*/  ULDC.64 UR12, c[0x0][0x390] ;  /* 0x0000e400000c7ab9 */ /* 0x000fe40000000a00 */
[----:B------:R-:W-:Y:S02]  /*9070*/  UIMAD UR5, UR17, UR12, URZ ;  /* 0x0000000c110572a4 */ /* 0x000fe4000f8e023f */
[----:B------:R-:W-:Y:S02]  /*9080*/  UIMAD.WIDE.U32 UR8, UR32, UR12, UR8 ;  /* 0x0000000c200872a5 */ /* 0x000fe4000f8e0008 */
[----:B------:R-:W-:-:S04]  /*9090*/  UIMAD UR5, UR32, UR13, UR5 ;  /* 0x0000000d200572a4 */ /* 0x000fc8000f8e0205 */
[----:B------:R-:W-:Y:S02]  /*90a0*/  UIADD3 UR12, UR9, UR5, URZ ;  /* 0x00000005090c7290 */ /* 0x000fe4000fffe03f */
[----:B------:R-:W-:Y:S02]  /*90b0*/  UMOV UR11, UR8 ;  /* 0x00000008000b7c82 */ /* 0x000fe40008000000 */
.L_x_399:
[----:B-1----:R-:W1:Y:S01]  /*90c0*/  S2R R4, SR_TID.X ;  /* 0x0000000000047919 */ /* 0x002e620000002100 */
[----:B------:R-:W-:Y:S01]  /*90d0*/  USHF.L.U32 UR5, UR20, 0x7, URZ ;  /* 0x0000000714057899 */ /* 0x000fe2000800063f */
[----:B------:R-:W-:Y:S01]  /*90e0*/  BSSY B0, `(.L_x_400) ;  /* 0x000002e000007945 */ /* 0x000fe20003800000 */
[----:B------:R-:W-:Y:S01]  /*90f0*/  ULDC.64 UR8, c[0x0][0x3a0] ;  /* 0x0000e80000087ab9 */ /* 0x000fe20000000a00 */
[----:B------:R-:W-:Y:S01]  /*9100*/  BAR.SYNC.DEFER_BLOCKING 0x0 ;  /* 0x0000000000007b1d */ /* 0x000fe20000010000 */
[----:B------:R-:W-:Y:S02]  /*9110*/  USHF.R.S32.HI UR10, URZ, 0x1f, UR5 ;  /* 0x0000001f3f0a7899 */ /* 0x000fe40008011405 */
[----:B------:R-:W-:Y:S01]  /*9120*/  IMAD.U32 R13, RZ, RZ, UR5 ;  /* 0x00000005ff0d7e24 */ /* 0x000fe2000f8e00ff */
[----:B------:R-:W-:-:S02]  /*9130*/  UIMAD UR4, UR20, -0x80, UR4 ;  /* 0xffffff80140478a4 */ /* 0x000fc4000f8e0204 */
[----:B------:R-:W-:Y:S02]  /*9140*/  UIMAD UR8, UR10, UR8, URZ ;  /* 0x000000080a0872a4 */ /* 0x000fe4000f8e023f */
[----:B------:R-:W-:Y:S02]  /*9150*/  USHF.R.S32.HI UR13, URZ, 0x1f, UR37 ;  /* 0x0000001f3f0d7899 */ /* 0x000fe40008011425 */
[----:B------:R-:W-:Y:S01]  /*9160*/  UIMAD UR8, UR5, UR9, UR8 ;  /* 0x00000009050872a4 */ /* 0x000fe2000f8e0208 */
[----:B-1----:R-:W-:-:S04]  /*9170*/  SHF.R.S32.HI R2, RZ, 0x1f, R4 ;  /* 0x0000001fff027819 */ /* 0x002fc80000011404 */
[----:B------:R-:W-:Y:S01]  /*9180*/  LEA.HI R2, R2, R4, RZ, 0x3 ;  /* 0x0000000402027211 */ /* 0x000fe200078f18ff */
[----:B------:R1:W2:Y:S03]  /*9190*/  LDS.128 R20, [R146+0xd000] ;  /* 0x00d0000092147984 */ /* 0x0002a60000000c00 */
[----:B------:R-:W-:Y:S01]  /*91a0*/  LOP3.LUT R0, R2, 0xfffffff8, RZ, 0xc0, !PT ;  /* 0xfffffff802007812 */ /* 0x000fe200078ec0ff */
[----:B------:R1:W3:Y:S04]  /*91b0*/  LDS.128 R24, [R146+0xe000] ;  /* 0x00e0000092187984 */ /* 0x0002e80000000c00 */
[----:B------:R-:W-:Y:S01]  /*91c0*/  IMAD.IADD R0, R4, 0x1, -R0 ;  /* 0x0000000104007824 */ /* 0x000fe200078e0a00 */
[----:B------:R1:W4:Y:S03]  /*91d0*/  LDS.128 R28, [R146+0xf000] ;  /* 0x00f00000921c7984 */ /* 0x0003260000000c00 */
[----:B------:R-:W-:Y:S01]  /*91e0*/  IMAD.SHL.U32 R6, R0, 0x8, RZ ;  /* 0x0000000800067824 */ /* 0x000fe200078e00ff */
[----:B------:R1:W1:Y:S01]  /*91f0*/  LDS.128 R32, [R146+0x10000] ;  /* 0x0100000092207984 */ /* 0x0002620000000c00 */
[----:B------:R-:W-:Y:S01]  /*9200*/  IMAD.U32 R0, RZ, RZ, UR8 ;  /* 0x00000008ff007e24 */ /* 0x000fe2000f8e00ff */
[----:B------:R-:W-:-:S02]  /*9210*/  ULDC.64 UR8, c[0x0][0x3b8] ;  /* 0x0000ee0000087ab9 */ /* 0x000fc40000000a00 */
[----:B------:R1:W1:Y:S01]  /*9220*/  LDS.128 R36, [R146+0x11000] ;  /* 0x0110000092247984 */ /* 0x0002620000000c00 */
[--C-:B------:R-:W-:Y:S01]  /*9230*/  SHF.R.S32.HI R7, RZ, 0x1f, R6.reuse ;  /* 0x0000001fff077819 */ /* 0x100fe20000011406 */
[----:B------:R-:W-:Y:S02]  /*9240*/  UIMAD UR8, UR13, UR8, URZ ;  /* 0x000000080d0872a4 */ /* 0x000fe4000f8e023f */
[----:B------:R1:W1:Y:S02]  /*9250*/  LDS.128 R40, [R146+0x12000] ;  /* 0x0120000092287984 */ /* 0x0002640000000c00 */
[----:B------:R-:W-:Y:S01]  /*9260*/  IMAD.WIDE.U32 R4, R13, c[0x0][0x3a0], R6 ;  /* 0x0000e8000d047a25 */ /* 0x000fe200078e0006 */
[----:B------:R-:W-:Y:S01]  /*9270*/  UIMAD UR8, UR37, UR9, UR8 ;  /* 0x00000009250872a4 */ /* 0x000fe2000f8e0208 */
[----:B------:R1:W1:Y:S03]  /*9280*/  LDS.128 R44, [R146+0x13000] ;  /* 0x01300000922c7984 */ /* 0x0002660000000c00 */
[----:B------:R-:W-:-:S04]  /*9290*/  IADD3 R4, P0, R4, UR15, RZ ;  /* 0x0000000f04047c10 */ /* 0x000fc8000ff1e0ff */
[----:B------:R-:W-:Y:S02]  /*92a0*/  IADD3.X R5, R5, UR16, R0, P0, !PT ;  /* 0x0000001005057c10 */ /* 0x000fe400087fe400 */
[----:B------:R-:W-:Y:S01]  /*92b0*/  SHF.R.S32.HI R0, RZ, 0x3, R2 ;  /* 0x00000003ff007819 */ /* 0x000fe20000011402 */
[----:B------:R-:W-:-:S03]  /*92c0*/  IMAD.U32 R2, RZ, RZ, UR37 ;  /* 0x00000025ff027e24 */ /* 0x000fc6000f8e00ff */
[----:B------:R-:W-:Y:S01]  /*92d0*/  ISETP.GE.AND P4, PT, R0, UR4, PT ;  /* 0x0000000400007c0c */ /* 0x000fe2000bf86270 */
[----:B------:R-:W-:Y:S01]  /*92e0*/  IMAD.WIDE.U32 R4, R2, c[0x0][0x3b8], R4 ;  /* 0x0000ee0002047a25 */ /* 0x000fe200078e0004 */
[----:B------:R-:W-:-:S04]  /*92f0*/  SHF.R.S32.HI R14, RZ, 0x1f, R0 ;  /* 0x0000001fff0e7819 */ /* 0x000fc80000011400 */
[----:B------:R-:W-:-:S07]  /*9300*/  IADD3 R12, R5, UR8, RZ ;  /* 0x00000008050c7c10 */ /* 0x000fce000fffe0ff */
[----:B------:R-:W-:Y:S05]  /*9310*/  @P4 BRA `(.L_x_401) ;  /* 0x000000a000004947 */ /* 0x000fea0003800000 */
[----:B--234-:R-:W2:Y:S01]  /*9320*/  LDS.128 R16, [R146+0xc000] ;  /* 0x00c0000092107984 */ /* 0x01cea20000000c00 */
        /* <DEDUP_REMOVED lines=9> */
.L_x_401:
[----:B--234-:R-:W-:Y:S05]  /*93c0*/  BSYNC B0 ;  /* 0x0000000000007941 */ /* 0x01cfea0003800000 */
.L_x_400:
[----:B------:R-:W-:Y:S01]  /*93d0*/  IADD3 R2, R0, 0x20, RZ ;  /* 0x0000002000027810 */ /* 0x000fe20007ffe0ff */
[----:B------:R-:W-:Y:S03]  /*93e0*/  BSSY B0, `(.L_x_402) ;  /* 0x000000e000007945 */ /* 0x000fe60003800000 */
[----:B------:R-:W-:-:S13]  /*93f0*/  ISETP.GE.AND P3, PT, R2, UR4, PT ;  /* 0x0000000402007c0c */ /* 0x000fda000bf66270 */
[----:B------:R-:W-:Y:S05]  /*9400*/  @P3 BRA `(.L_x_403) ;  /* 0x000000b000003947 */ /* 0x000fea0003800000 */
[----:B------:R-:W-:Y:S02]  /*9410*/  IADD3 R2, P0, R0, 0x20, RZ ;  /* 0x0000002000027810 */ /* 0x000fe40007f1e0ff */
[----:B------:R-:W-:-:S03]  /*9420*/  MOV R9, R12 ;  /* 0x0000000c00097202 */ /* 0x000fc60000000f00 */
[----:B------:R-:W-:-:S04]  /*9430*/  IMAD.X R8, RZ, RZ, R14, P0 ;  /* 0x000000ffff087224 */ /* 0x000fc800000e060e */
[----:B------:R-:W-:Y:S02]  /*9440*/  IMAD R10, R8, c[0x0][0x3a0], RZ ;  /* 0x0000e800080a7a24 */ /* 0x000fe400078e02ff */
[----:B------:R-:W-:-:S04]  /*9450*/  IMAD.MOV.U32 R8, RZ, RZ, R4 ;  /* 0x000000ffff087224 */ /* 0x000fc800078e0004 */
[----:B------:R-:W-:-:S04]  /*9460*/  IMAD.WIDE.U32 R8, R2, c[0x0][0x3a0], R8 ;  /* 0x0000e80002087a25 */ /* 0x000fc800078e0008 */
[----:B------:R-:W-:Y:S01]  /*9470*/  IMAD R2, R2, c[0x0][0x3a4], R10 ;  /* 0x0000e90002027a24 */ /* 0x000fe200078e020a */
[----:B------:R-:W-:-:S04]  /*9480*/  LEA R10, P0, R8, c[0x0][0x340], 0x1 ;  /* 0x0000d000080a7a11 */ /* 0x000fc800078008ff */
[----:B------:R-:W-:-:S04]  /*9490*/  IADD3 R2, R9, R2, RZ ;  /* 0x0000000209027210 */ /* 0x000fc80007ffe0ff */
[----:B------:R-:W-:-:S05]  /*94a0*/  LEA.HI.X R11, R8, c[0x0][0x344], R2, 0x1, P0 ;  /* 0x0000d100080b7a11 */ /* 0x000fca00000f0c02 */
[----:B------:R2:W-:Y:S02]  /*94b0*/  STG.E.128 [R10.64], R20 ;  /* 0x000000140a007986 */ /* 0x0005e4000c101d06 */
.L_x_403:
[----:B------:R-:W-:Y:S05]  /*94c0*/  BSYNC B0 ;  /* 0x0000000000007941 */ /* 0x000fea0003800000 */
.L_x_402:
[----:B------:R-:W-:Y:S01]  /*94d0*/  IADD3 R2, R0, 0x40, RZ ;  /* 0x0000004000027810 */ /* 0x000fe20007ffe0ff */
[----:B------:R-:W-:Y:S03]  /*94e0*/  BSSY B0, `(.L_x_404) ;  /* 0x000000e000007945 */ /* 0x000fe60003800000 */
[----:B------:R-:W-:-:S13]  /*94f0*/  ISETP.GE.AND P2, PT, R2, UR4, PT ;  /* 0x0000000402007c0c */ /* 0x000fda000bf46270 */
[----:B------:R-:W-:Y:S05]  /*9500*/  @P2 BRA `(.L_x_405) ;  /* 0x000000b000002947 */ /* 0x000fea0003800000 */
[----:B------:R-:W-:Y:S02]  /*9510*/  IADD3 R2, P0, R0, 0x40, RZ ;  /* 0x0000004000027810 */ /* 0x000fe40007f1e0ff */
[----:B------:R-:W-:-:S03]  /*9520*/  MOV R9, R12 ;  /* 0x0000000c00097202 */ /* 0x000fc60000000f00 */
[----:B------:R-:W-:-:S04]  /*9530*/  IMAD.X R8, RZ, RZ, R14, P0 ;  /* 0x000000ffff087224 */ /* 0x000fc800000e060e */
[----:B--2---:R-:W-:Y:S02]  /*9540*/  IMAD R10, R8, c[0x0][0x3a0], RZ ;  /* 0x0000e800080a7a24 */ /* 0x004fe400078e02ff */
[----:B------:R-:W-:-:S04]  /*9550*/  IMAD.MOV.U32 R8, RZ, RZ, R4 ;  /* 0x000000ffff087224 */ /* 0x000fc800078e0004 */
[----:B------:R-:W-:-:S04]  /*9560*/  IMAD.WIDE.U32 R8, R2, c[0x0][0x3a0], R8 ;  /* 0x0000e80002087a25 */ /* 0x000fc800078e0008 */
[----:B------:R-:W-:Y:S01]  /*9570*/  IMAD R2, R2, c[0x0][0x3a4], R10 ;  /* 0x0000e90002027a24 */ /* 0x000fe200078e020a */
[----:B------:R-:W-:-:S04]  /*9580*/  LEA R10, P0, R8, c[0x0][0x340], 0x1 ;  /* 0x0000d000080a7a11 */ /* 0x000fc800078008ff */
[----:B------:R-:W-:-:S04]  /*9590*/  IADD3 R2, R9, R2, RZ ;  /* 0x0000000209027210 */ /* 0x000fc80007ffe0ff */
[----:B------:R-:W-:-:S05]  /*95a0*/  LEA.HI.X R11, R8, c[0x0][0x344], R2, 0x1, P0 ;  /* 0x0000d100080b7a11 */ /* 0x000fca00000f0c02 */
[----:B------:R2:W-:Y:S02]  /*95b0*/  STG.E.128 [R10.64], R24 ;  /* 0x000000180a007986 */ /* 0x0005e4000c101d06 */
.L_x_405:
[----:B------:R-:W-:Y:S05]  /*95c0*/  BSYNC B0 ;  /* 0x0000000000007941 */ /* 0x000fea0003800000 */
.L_x_404:
[----:B------:R-:W-:Y:S01]  /*95d0*/  IADD3 R2, R0, 0x60, RZ ;  /* 0x0000006000027810 */ /* 0x000fe20007ffe0ff */
[----:B------:R-:W-:Y:S03]  /*95e0*/  BSSY B0, `(.L_x_406) ;  /* 0x000000d000007945 */ /* 0x000fe60003800000 */
[----:B------:R-:W-:-:S13]  /*95f0*/  ISETP.GE.AND P1, PT, R2, UR4, PT ;  /* 0x0000000402007c0c */ /* 0x000fda000bf26270 */
[----:B------:R-:W-:Y:S05]  /*9600*/  @P1 BRA `(.L_x_407) ;  /* 0x000000a000001947 */ /* 0x000fea0003800000 */
[----:B------:R-:W-:-:S04]  /*9610*/  IADD3 R2, P0, R0, 0x60, RZ ;  /* 0x0000006000027810 */ /* 0x000fc80007f1e0ff */
[----:B------:R-:W-:-:S05]  /*9620*/  IADD3.X R5, RZ, R14, RZ, P0, !PT ;  /* 0x0000000eff057210 */ /* 0x000fca00007fe4ff */
[----:B--2---:R-:W-:Y:S01]  /*9630*/  IMAD R10, R5, c[0x0][0x3a0], RZ ;  /* 0x0000e800050a7a24 */ /* 0x004fe200078e02ff */
[----:B------:R-:W-:-:S05]  /*9640*/  MOV R5, R12 ;  /* 0x0000000c00057202 */ /* 0x000fca0000000f00 */
[----:B------:R-:W-:-:S04]  /*9650*/  IMAD.WIDE.U32 R8, R2, c[0x0][0x3a0], R4 ;  /* 0x0000e80002087a25 */ /* 0x000fc800078e0004 */
[----:B------:R-:W-:Y:S01]  /*9660*/  IMAD R2, R2, c[0x0][0x3a4], R10 ;  /* 0x0000e90002027a24 */ /* 0x000fe200078e020a */
[----:B------:R-:W-:-:S04]  /*9670*/  LEA R4, P0, R8, c[0x0][0x340], 0x1 ;  /* 0x0000d00008047a11 */ /* 0x000fc800078008ff */
[----:B------:R-:W-:-:S04]  /*9680*/  IADD3 R2, R9, R2, RZ ;  /* 0x0000000209027210 */ /* 0x000fc80007ffe0ff */
[----:B------:R-:W-:-:S05]  /*9690*/  LEA.HI.X R5, R8, c[0x0][0x344], R2, 0x1, P0 ;  /* 0x0000d10008057a11 */ /* 0x000fca00000f0c02 */
[----:B------:R2:W-:Y:S02]  /*96a0*/  STG.E.128 [R4.64], R28 ;  /* 0x0000001c04007986 */ /* 0x0005e4000c101d06 */
.L_x_407:
[----:B------:R-:W-:Y:S05]  /*96b0*/  BSYNC B0 ;  /* 0x0000000000007941 */ /* 0x000fea0003800000 */
.L_x_406:
[----:B------:R-:W-:Y:S01]  /*96c0*/  ULDC.64 UR8, c[0x0][0x3a8] ;  /* 0x0000ea0000087ab9 */ /* 0x000fe20000000a00 */
[----:B------:R-:W-:Y:S01]  /*96d0*/  IMAD.WIDE.U32 R6, R13, c[0x0][0x3a8], R6 ;  /* 0x0000ea000d067a25 */ /* 0x000fe200078e0006 */
[----:B------:R-:W-:Y:S01]  /*96e0*/  UIMAD UR4, UR10, UR8, URZ ;  /* 0x000000080a0472a4 */ /* 0x000fe2000f8e023f */
[----:B------:R-:W-:Y:S01]  /*96f0*/  BSSY B0, `(.L_x_408) ;  /* 0x0000016000007945 */ /* 0x000fe20003800000 */
[----:B------:R-:W-:Y:S02]  /*9700*/  USHF.R.S32.HI UR13, URZ, 0x1f, UR37 ;  /* 0x0000001f3f0d7899 */ /* 0x000fe40008011425 */
[----:B------:R-:W-:Y:S01]  /*9710*/  UIMAD UR5, UR5, UR9, UR4 ;  /* 0x00000009050572a4 */ /* 0x000fe2000f8e0204 */
[----:B--2---:R-:W-:-:S05]  /*9720*/  IADD3 R4, P0, R6, UR11, RZ ;  /* 0x0000000b06047c10 */ /* 0x004fca000ff1e0ff */
[----:B------:R-:W-:Y:S01]  /*9730*/  IMAD.U32 R2, RZ, RZ, UR5 ;  /* 0x00000005ff027e24 */ /* 0x000fe2000f8e00ff */
[----:B------:R-:W-:Y:S02]  /*9740*/  ULDC.64 UR4, c[0x0][0x3c0] ;  /* 0x0000f00000047ab9 */ /* 0x000fe40000000a00 */
[----:B------:R-:W-:Y:S02]  /*9750*/  UIMAD UR4, UR13, UR4, URZ ;  /* 0x000000040d0472a4 */ /* 0x000fe4000f8e023f */
[----:B------:R-:W-:Y:S02]  /*9760*/  IADD3.X R5, R7, UR12, R2, P0, !PT ;  /* 0x0000000c07057c10 */ /* 0x000fe400087fe402 */
[----:B------:R-:W-:Y:S01]  /*9770*/  MOV R2, UR37 ;  /* 0x0000002500027c02 */ /* 0x000fe20008000f00 */
[----:B------:R-:W-:-:S04]  /*9780*/  UIMAD UR4, UR37, UR5, UR4 ;  /* 0x00000005250472a4 */ /* 0x000fc8000f8e0204 */
[----:B------:R-:W-:-:S05]  /*9790*/  IMAD.WIDE.U32 R4, R2, c[0x0][0x3c0], R4 ;  /* 0x0000f00002047a25 */ /* 0x000fca00078e0004 */
[----:B------:R-:W-:Y:S01]  /*97a0*/  IADD3 R10, R5, UR4, RZ ;  /* 0x00000004050a7c10 */ /* 0x000fe2000fffe0ff */
        /* <DEDUP_REMOVED lines=10> */
.L_x_409:
[----:B------:R-:W-:Y:S05]  /*9850*/  BSYNC B0 ;  /* 0x0000000000007941 */ /* 0x000fea0003800000 */
.L_x_408:
[----:B------:R-:W-:Y:S01]  /*9860*/  BSSY B0, `(.L_x_410) ;  /* 0x000000d000007945 */ /* 0x000fe20003800000 */
[----:B------:R-:W-:Y:S05]  /*9870*/  @P3 BRA `(.L_x_411) ;  /* 0x000000b000003947 */ /* 0x000fea0003800000 */
[----:B------:R-:W-:Y:S02]  /*9880*/  IADD3 R2, P0, R0, 0x20, RZ ;  /* 0x0000002000027810 */ /* 0x000fe40007f1e0ff */
[----:B------:R-:W-:-:S03]  /*9890*/  MOV R7, R10 ;  /* 0x0000000a00077202 */ /* 0x000fc60000000f00 */
[----:B------:R-:W-:-:S04]  /*98a0*/  IMAD.X R6, RZ, RZ, R14, P0 ;  /* 0x000000ffff067224 */ /* 0x000fc800000e060e */
[----:B-1----:R-:W-:Y:S02]  /*98b0*/  IMAD R8, R6, c[0x0][0x3a8], RZ ;  /* 0x0000ea0006087a24 */ /* 0x002fe400078e02ff */
[----:B------:R-:W-:-:S04]  /*98c0*/  IMAD.MOV.U32 R6, RZ, RZ, R4 ;  /* 0x000000ffff067224 */ /* 0x000fc800078e0004 */
[----:B------:R-:W-:-:S04]  /*98d0*/  IMAD.WIDE.U32 R6, R2, c[0x0][0x3a8], R6 ;  /* 0x0000ea0002067a25 */ /* 0x000fc800078e0006 */
[----:B------:R-:W-:Y:S01]  /*98e0*/  IMAD R2, R2, c[0x0][0x3ac], R8 ;  /* 0x0000eb0002027a24 */ /* 0x000fe200078e0208 */
[----:B------:R-:W-:-:S04]  /*98f0*/  LEA R8, P0, R6, c[0x0][0x348], 0x1 ;  /* 0x0000d20006087a11 */ /* 0x000fc800078008ff */
[----:B------:R-:W-:-:S04]  /*9900*/  IADD3 R2, R7, R2, RZ ;  /* 0x0000000207027210 */ /* 0x000fc80007ffe0ff */
[----:B------:R-:W-:-:S05]  /*9910*/  LEA.HI.X R9, R6, c[0x0][0x34c], R2, 0x1, P0 ;  /* 0x0000d30006097a11 */ /* 0x000fca00000f0c02 */
[----:B------:R1:W-:Y:S02]  /*9920*/  STG.E.128 [R8.64], R36 ;  /* 0x0000002408007986 */ /* 0x0003e4000c101d06 */
.L_x_411:
[----:B------:R-:W-:Y:S05]  /*9930*/  BSYNC B0 ;  /* 0x0000000000007941 */ /* 0x000fea0003800000 */
.L_x_410:
        /* <DEDUP_REMOVED lines=13> */
.L_x_413:
[----:B------:R-:W-:Y:S05]  /*9a10*/  BSYNC B0 ;  /* 0x0000000000007941 */ /* 0x000fea0003800000 */
.L_x_412:
        /* <DEDUP_REMOVED lines=10> */
[----:B-1----:R1:W-:Y:S01]  /*9ac0*/  STG.E.128 [R4.64], R44 ;  /* 0x0000002c04007986 */ /* 0x0023e2000c101d06 */
[----:B------:R-:W-:Y:S05]  /*9ad0*/  BRA `(.L_x_414) ;  /* 0x00000b8000007947 */ /* 0x000fea0003800000 */
.L_x_394:
[----:B------:R-:W-:Y:S02]  /*9ae0*/  UISETP.NE.AND UP0, UPT, UR22, -0x1, UPT ;  /* 0xffffffff1600788c */ /* 0x000fe4000bf05270 */
[----:B------:R-:W-:-:S04]  /*9af0*/  ULDC.64 UR10, c[0x0][0x3a0] ;  /* 0x0000e800000a7ab9 */ /* 0x000fc80000000a00 */
[----:B------:R-:W-:-:S05]  /*9b00*/  PLOP3.LUT P0, PT, PT, PT, UP0, 0x80, 0x0 ;  /* 0x000000000000781c */ /* 0x000fca0003f0f008 */
[----:B------:R-:W-:-:S04]  /*9b10*/  @UP0 UIADD3 UR5, UR14, UR22, URZ ;  /* 0x000000160e050290 */ /* 0x000fc8000fffe03f */
        /* <DEDUP_REMOVED lines=9> */
[----:B------:R-:W-:-:S02]  /*9bb0*/  ULDC.64 UR12, c[0x0][0x388] ;  /* 0x0000e200000c7ab9 */ /* 0x000fc40000000a00 */
[----:B------:R-:W-:Y:S02]  /*9bc0*/  UIADD3 UR9, UR9, UR11, URZ ;  /* 0x0000000b09097290 */ /* 0x000fe4000fffe03f */
[----:B------:R-:W-:Y:S02]  /*9bd0*/  UIMAD UR5, UR61, UR12, URZ ;  /* 0x0000000c3d0572a4 */ /* 0x000fe4000f8e023f */
[----:B------:R-:W-:Y:S02]  /*9be0*/  UIMAD.WIDE.U32 UR8, UR32, UR12, UR8 ;  /* 0x0000000c200872a5 */ /* 0x000fe4000f8e0008 */
[----:B------:R-:W-:-:S04]  /*9bf0*/  UIMAD UR5, UR32, UR13, UR5 ;  /* 0x0000000d200572a4 */ /* 0x000fc8000f8e0205 */
[----:B------:R-:W-:Y:S02]  /*9c00*/  UIADD3 UR16, UR9, UR5, URZ ;  /* 0x0000000509107290 */ /* 0x000fe4000fffe03f */
[----:B------:R-:W-:Y:S02]  /*9c10*/  UMOV UR15, UR8 ;  /* 0x00000008000f7c82 */ /* 0x000fe40008000000 */
.L_x_415:
        /* <DEDUP_REMOVED lines=18> */
.L_x_416:
[----:B------:R-:W1:Y:S01]  /*9d40*/  S2R R8, SR_TID.X ;  /* 0x0000000000087919 */ /* 0x000e620000002100 */
[----:B------:R-:W-:Y:S01]  /*9d50*/  USHF.L.U32 UR5, UR20, 0x7, URZ ;  /* 0x0000000714057899 */ /* 0x000fe2000800063f */
[----:B------:R-:W-:Y:S01]  /*9d60*/  BSSY B0, `(.L_x_417) ;  /* 0x0000020000007945 */ /* 0x000fe20003800000 */
[----:B------:R-:W-:Y:S02]  /*9d70*/  ULDC.64 UR8, c[0x0][0x3a0] ;  /* 0x0000e80000087ab9 */ /* 0x000fe40000000a00 */
[----:B------:R-:W-:Y:S02]  /*9d80*/  USHF.R.S32.HI UR10, URZ, 0x1f, UR5 ;  /* 0x0000001f3f0a7899 */ /* 0x000fe40008011405 */
[----:B------:R-:W-:Y:S01]  /*9d90*/  IMAD.U32 R13, RZ, RZ, UR5 ;  /* 0x00000005ff0d7e24 */ /* 0x000fe2000f8e00ff */
[----:B------:R-:W-:-:S02]  /*9da0*/  UIMAD UR4, UR20, -0x80, UR4 ;  /* 0xffffff80140478a4 */ /* 0x000fc4000f8e0204 */
[----:B------:R-:W-:Y:S01]  /*9db0*/  UIMAD UR8, UR10, UR8, URZ ;  /* 0x000000080a0872a4 */ /* 0x000fe2000f8e023f */
[----:B------:R-:W-:-:S03]  /*9dc0*/  IMAD.WIDE.U32 R6, R13, c[0x0][0x3a0], R4 ;  /* 0x0000e8000d067a25 */ /* 0x000fc600078e0004 */
[----:B------:R-:W-:Y:S02]  /*9dd0*/  UIMAD UR8, UR5, UR9, UR8 ;  /* 0x00000009050872a4 */ /* 0x000fe4000f8e0208 */
[----:B------:R-:W-:-:S04]  /*9de0*/  IADD3 R6, P0, R6, UR15, RZ ;  /* 0x0000000f06067c10 */ /* 0x000fc8000ff1e0ff */
[----:B------:R-:W-:Y:S01]  /*9df0*/  IMAD.U32 R2, RZ, RZ, UR8 ;  /* 0x00000008ff027e24 */ /* 0x000fe2000f8e00ff */
[----:B------:R-:W-:Y:S02]  /*9e00*/  ULDC.64 UR8, c[0x0][0x3b8] ;  /* 0x0000ee0000087ab9 */ /* 0x000fe40000000a00 */
[----:B------:R-:W-:Y:S01]  /*9e10*/  UIMAD UR8, UR60, UR8, URZ ;  /* 0x000000083c0872a4 */ /* 0x000fe2000f8e023f */
[----:B-1----:R-:W-:Y:S02]  /*9e20*/  SHF.R.S32.HI R0, RZ, 0x1f, R8 ;  /* 0x0000001fff007819 */ /* 0x002fe40000011408 */
[----:B------:R-:W-:Y:S01]  /*9e30*/  IADD3.X R7, R7, UR16, R2, P0, !PT ;  /* 0x0000001007077c10 */ /* 0x000fe200087fe402 */
[----:B------:R-:W-:Y:S01]  /*9e40*/  IMAD.U32 R2, RZ, RZ, UR37 ;  /* 0x00000025ff027e24 */ /* 0x000fe2000f8e00ff */
[----:B------:R-:W-:Y:S01]  /*9e50*/  LEA.HI R0, R0, R8, RZ, 0x3 ;  /* 0x0000000800007211 */ /* 0x000fe200078f18ff */
[----:B------:R-:W-:Y:S02]  /*9e60*/  UIMAD UR8, UR37, UR9, UR8 ;  /* 0x00000009250872a4 */ /* 0x000fe4000f8e0208 */
[----:B------:R-:W-:Y:S01]  /*9e70*/  IMAD.WIDE.U32 R6, R2, c[0x0][0x3b8], R6 ;  /* 0x0000ee0002067a25 */ /* 0x000fe200078e0006 */
[----:B------:R-:W-:-:S04]  /*9e80*/  SHF.R.S32.HI R0, RZ, 0x3, R0 ;  /* 0x00000003ff007819 */ /* 0x000fc80000011400 */
[----:B------:R-:W-:Y:S02]  /*9e90*/  ISETP.GE.AND P4, PT, R0, UR4, PT ;  /* 0x0000000400007c0c */ /* 0x000fe4000bf86270 */
[----:B------:R-:W-:Y:S02]  /*9ea0*/  IADD3 R12, R7, UR8, RZ ;  /* 0x00000008070c7c10 */ /* 0x000fe4000fffe0ff */
[----:B------:R-:W-:-:S09]  /*9eb0*/  SHF.R.S32.HI R14, RZ, 0x1f, R0 ;  /* 0x0000001fff0e7819 */ /* 0x000fd20000011400 */
        /* <DEDUP_REMOVED lines=10> */
.L_x_418:
[----:B------:R-:W-:Y:S05]  /*9f60*/  BSYNC B0 ;  /* 0x0000000000007941 */ /* 0x000fea0003800000 */
.L_x_417:
[----:B------:R-:W-:Y:S01]  /*9f70*/  IADD3 R2, R0, 0x20, RZ ;  /* 0x0000002000027810 */ /* 0x000fe20007ffe0ff */
[----:B------:R-:W-:Y:S03]  /*9f80*/  BSSY B0, `(.L_x_419) ;  /* 0x000000e000007945 */ /* 0x000fe60003800000 */
[----:B------:R-:W-:-:S13]  /*9f90*/  ISETP.GE.AND P3, PT, R2, UR4, PT ;  /* 0x0000000402007c0c */ /* 0x000fda000bf66270 */
        /* <DEDUP_REMOVED lines=11> */
[----:B------:R1:W-:Y:S02]  /*a050*/  STG.E.128 [R10.64], RZ ;  /* 0x000000ff0a007986 */ /* 0x0003e4000c101d2c */
.L_x_420:
[----:B------:R-:W-:Y:S05]  /*a060*/  BSYNC B0 ;  /* 0x0000000000007941 */ /* 0x000fea0003800000 */
.L_x_419:
        /* <DEDUP_REMOVED lines=15> */
.L_x_422:
[----:B------:R-:W-:Y:S05]  /*a160*/  BSYNC B0 ;  /* 0x0000000000007941 */ /* 0x000fea0003800000 */
.L_x_421:
[----:B------:R-:W-:Y:S01]  /*a170*/  IADD3 R2, R0, 0x60, RZ ;  /* 0x0000006000027810 */ /* 0x000fe20007ffe0ff */
[----:B------:R-:W-:Y:S03]  /*a180*/  BSSY B0, `(.L_x_423) ;  /* 0x000000d000007945 */ /* 0x000fe60003800000 */
[----:B------:R-:W-:-:S13]  /*a190*/  ISETP.GE.AND P1, PT, R2, UR4, PT ;  /* 0x0000000402007c0c */ /* 0x000fda000bf26270 */
[----:B------:R-:W-:Y:S05]  /*a1a0*/  @P1 BRA `(.L_x_424) ;  /* 0x000000a000001947 */ /* 0x000fea0003800000 */
[----:B------:R-:W-:-:S04]  /*a1b0*/  IADD3 R2, P0, R0, 0x60, RZ ;  /* 0x0000006000027810 */ /* 0x000fc80007f1e0ff */
[----:B------:R-:W-:-:S05]  /*a1c0*/  IADD3.X R7, RZ, R14, RZ, P0, !PT ;  /* 0x0000000eff077210 */ /* 0x000fca00007fe4ff */
[----:B-1----:R-:W-:Y:S01]  /*a1d0*/  IMAD R10, R7, c[0x0][0x3a0], RZ ;  /* 0x0000e800070a7a24 */ /* 0x002fe200078e02ff */
[----:B------:R-:W-:-:S05]  /*a1e0*/  MOV R7, R12 ;  /* 0x0000000c00077202 */ /* 0x000fca0000000f00 */
[----:B------:R-:W-:-:S04]  /*a1f0*/  IMAD.WIDE.U32 R8, R2, c[0x0][0x3a0], R6 ;  /* 0x0000e80002087a25 */ /* 0x000fc800078e0006 */
[----:B------:R-:W-:Y:S01]  /*a200*/  IMAD R2, R2, c[0x0][0x3a4], R10 ;  /* 0x0000e90002027a24 */ /* 0x000fe200078e020a */
[----:B------:R-:W-:-:S04]  /*a210*/  LEA R6, P0, R8, c[0x0][0x340], 0x1 ;  /* 0x0000d00008067a11 */ /* 0x000fc800078008ff */
[----:B------:R-:W-:-:S04]  /*a220*/  IADD3 R2, R2, R9, RZ ;  /* 0x0000000902027210 */ /* 0x000fc80007ffe0ff */
[----:B------:R-:W-:-:S05]  /*a230*/  LEA.HI.X R7, R8, c[0x0][0x344], R2, 0x1, P0 ;  /* 0x0000d10008077a11 */ /* 0x000fca00000f0c02 */
[----:B------:R1:W-:Y:S02]  /*a240*/  STG.E.128 [R6.64], RZ ;  /* 0x000000ff06007986 */ /* 0x0003e4000c101d2c */
.L_x_424:
[----:B------:R-:W-:Y:S05]  /*a250*/  BSYNC B0 ;  /* 0x0000000000007941 */ /* 0x000fea0003800000 */
.L_x_423:
[----:B------:R-:W-:Y:S01]  /*a260*/  ULDC.64 UR8, c[0x0][0x3a8] ;  /* 0x0000ea0000087ab9 */ /* 0x000fe20000000a00 */
[----:B------:R-:W-:Y:S01]  /*a270*/  IMAD.WIDE.U32 R4, R13, c[0x0][0x3a8], R4 ;  /* 0x0000ea000d047a25 */ /* 0x000fe200078e0004 */
[----:B------:R-:W-:Y:S01]  /*a280*/  UIMAD UR4, UR10, UR8, URZ ;  /* 0x000000080a0472a4 */ /* 0x000fe2000f8e023f */
[----:B------:R-:W-:Y:S03]  /*a290*/  BSSY B0, `(.L_x_425) ;  /* 0x0000015000007945 */ /* 0x000fe60003800000 */
[----:B------:R-:W-:Y:S01]  /*a2a0*/  UIMAD UR5, UR5, UR9, UR4 ;  /* 0x00000009050572a4 */ /* 0x000fe2000f8e0204 */
[----:B------:R-:W-:-:S05]  /*a2b0*/  IADD3 R4, P0, R4, UR11, RZ ;  /* 0x0000000b04047c10 */ /* 0x000fca000ff1e0ff */
[----:B------:R-:W-:Y:S01]  /*a2c0*/  IMAD.U32 R2, RZ, RZ, UR5 ;  /* 0x00000005ff027e24 */ /* 0x000fe2000f8e00ff */
[----:B------:R-:W-:Y:S02]  /*a2d0*/  ULDC.64 UR4, c[0x0][0x3c0] ;  /* 0x0000f00000047ab9 */ /* 0x000fe40000000a00 */
[----:B------:R-:W-:Y:S02]  /*a2e0*/  UIMAD UR4, UR60, UR4, URZ ;  /* 0x000000043c0472a4 */ /* 0x000fe4000f8e023f */
[----:B------:R-:W-:Y:S02]  /*a2f0*/  IADD3.X R5, R5, UR12, R2, P0, !PT ;  /* 0x0000000c05057c10 */ /* 0x000fe400087fe402 */
[----:B------:R-:W-:Y:S01]  /*a300*/  MOV R2, UR37 ;  /* 0x0000002500027c02 */ /* 0x000fe20008000f00 */
[----:B------:R-:W-:-:S04]  /*a310*/  UIMAD UR4, UR37, UR5, UR4 ;  /* 0x00000005250472a4 */ /* 0x000fc8000f8e0204 */
[----:B------:R-:W-:-:S05]  /*a320*/  IMAD.WIDE.U32 R4, R2, c[0x0][0x3c0], R4 ;  /* 0x0000f00002047a25 */ /* 0x000fca00078e0004 */
[----:B-1----:R-:W-:Y:S01]  /*a330*/  IADD3 R10, R5, UR4, RZ ;  /* 0x00000004050a7c10 */ /* 0x002fe2000fffe0ff */
        /* <DEDUP_REMOVED lines=10> */
.L_x_426:
[----:B------:R-:W-:Y:S05]  /*a3e0*/  BSYNC B0 ;  /* 0x0000000000007941 */ /* 0x000fea0003800000 */
.L_x_425:
        /* <DEDUP_REMOVED lines=13> */
.L_x_428:
[----:B------:R-:W-:Y:S05]  /*a4c0*/  BSYNC B0 ;  /* 0x0000000000007941 */ /* 0x000fea0003800000 */
.L_x_427:
        /* <DEDUP_REMOVED lines=13> */
.L_x_430:
[----:B------:R-:W-:Y:S05]  /*a5a0*/  BSYNC B0 ;  /* 0x0000000000007941 */ /* 0x000fea0003800000 */
.L_x_429:
        /* <DEDUP_REMOVED lines=11> */
.L_x_414:
[----:B------:R-:W-:Y:S05]  /*a660*/  BSYNC B1 ;  /* 0x0000000000017941 */ /* 0x000fea0003800000 */
.L_x_389:
        /* <DEDUP_REMOVED lines=11> */
.L_x_431:
[----:B------:R-:W-:Y:S05]  /*a720*/  EXIT ;  /* 0x000000000000794d */ /* 0x000fea0003800000 */
.L_x_433:
        /* <DEDUP_REMOVED lines=13> */
.L_x_2458:


//--------------------- .text._ZN5flash44flash_bwd_dq_dk_dv_loop_seqk_parallel_kernelI23Flash_bwd_kernel_traitsILi64ELi128ELi128ELi8ELi4ELi4ELi4ELb0ELb0EN7cutlass6half_tE19Flash_kernel_traitsILi64ELi128ELi128ELi8ES3_EELb0ELb0ELb0ELb0ELb0ELb0ELb0EEEvNS_16Flash_bwd_paramsE --------------------------
	.section	.text._ZN5flash44flash_bwd_dq_dk_dv_loop_seqk_parallel_kernelI23Flash_bwd_kernel_traitsILi64ELi128ELi128ELi8ELi4ELi4ELi4ELb0ELb0EN7cutlass6half_tE19Flash_kernel_traitsILi64ELi128ELi128ELi8ES3_EELb0ELb0ELb0ELb0ELb0ELb0ELb0EEEvNS_16Flash_bwd_paramsE,"ax",@progbits
	.sectioninfo	@"SHI_REGISTERS=255"
	.align	128
        .global         _ZN5flash44flash_bwd_dq_dk_dv_loop_seqk_parallel_kernelI23Flash_bwd_kernel_traitsILi64ELi128ELi128ELi8ELi4ELi4ELi4ELb0ELb0EN7cutlass6half_tE19Flash_kernel_traitsILi64ELi128ELi128ELi8ES3_EELb0ELb0ELb0ELb0ELb0ELb0ELb0EEEvNS_16Flash_bwd_paramsE
        .type           _ZN5flash44flash_bwd_dq_dk_dv_loop_seqk_parallel_kernelI23Flash_bwd_kernel_traitsILi64ELi128ELi128ELi8ELi4ELi4ELi4ELb0ELb0EN7cutlass6half_tE19Flash_kernel_traitsILi64ELi128ELi128ELi8ES3_EELb0ELb0ELb0ELb0ELb0ELb0ELb0EEEvNS_16Flash_bwd_paramsE,@function
        .size           _ZN5flash44flash_bwd_dq_dk_dv_loop_seqk_parallel_kernelI23Flash_bwd_kernel_traitsILi64ELi128ELi128ELi8ELi4ELi4ELi4ELb0ELb0EN7cutlass6half_tE19Flash_kernel_traitsILi64ELi128ELi128ELi8ES3_EELb0ELb0ELb0ELb0ELb0ELb0ELb0EEEvNS_16Flash_bwd_paramsE,(.L_x_2459 - _ZN5flash44flash_bwd_dq_dk_dv_loop_seqk_parallel_kernelI23Flash_bwd_kernel_traitsILi64ELi128ELi128ELi8ELi4ELi4ELi4ELb0ELb0EN7cutlass6half_tE19Flash_kernel_traitsILi64ELi128ELi128ELi8ES3_EELb0ELb0ELb0ELb0ELb0ELb0ELb0EEEvNS_16Flash_bwd_paramsE)
        .other          _ZN5flash44flash_bwd_dq_dk_dv_loop_seqk_parallel_kernelI23Flash_bwd_kernel_traitsILi64ELi128ELi128ELi8ELi4ELi4ELi4ELb0ELb0EN7cutlass6half_tE19Flash_kernel_traitsILi64ELi128ELi128ELi8ES3_EELb0ELb0ELb0ELb0ELb0ELb0ELb0EEEvNS_16Flash_bwd_paramsE,@"STO_CUDA_ENTRY STV_DEFAULT"
_ZN5flash44flash_bwd_dq_dk_dv_loop_seqk_parallel_kernelI23Flash_bwd_kernel_traitsILi64ELi128ELi128ELi8ELi4ELi4ELi4ELb0ELb0EN7cutlass6half_tE19Flash_kernel_traitsILi64ELi128ELi128ELi8ES3_EELb0ELb0ELb0ELb0ELb0ELb0ELb0EEEvNS_16Flash_bwd_paramsE:
.text._ZN5flash44flash_bwd_dq_dk_dv_loop_seqk_parallel_kernelI23Flash_bwd_kernel_traitsILi64ELi128ELi128ELi8ELi4ELi4ELi4ELb0ELb0EN7cutlass6half_tE19Flash_kernel_traitsILi64ELi128ELi128ELi8ES3_EELb0ELb0ELb0ELb0ELb0ELb0ELb0EEEvNS_16Flash_bwd_paramsE:
        /* <DEDUP_REMOVED lines=15> */
[----:B------:R-:W-:Y:S01]  /*00f0*/  USHF.R.S32.HI UR5, URZ, 0x1f, UR14 ;  /* 0x0000001f3f057899 */ /* 0x000fe2000801140e */
[----:B------:R-:W-:Y:S01]  /*0100*/  IMAD.MOV.U32 R194, RZ, RZ, -0x10 ;  /* 0xfffffff0ffc27424 */ /* 0x000fe200078e00ff */
[----:B------:R-:W-:Y:S02]  /*0110*/  UMOV UR8, 0x80 ;  /* 0x0000008000087882 */ /* 0x000fe40000000000 */
[----:B------:R-:W-:Y:S01]  /*0120*/  ULDC UR4, c[0x0][0x210] ;  /* 0x0000840000047ab9 */ /* 0x000fe20000000800 */
[----:B------:R-:W3:Y:S01]  /*0130*/  S2UR UR34, SR_CTAID.Y ;  /* 0x00000000002279c3 */ /* 0x000ee20000002600 */
[----:B------:R-:W-:-:S02]  /*0140*/  ULDC UR58, c[0x0][0x234] ;  /* 0x00008d00003a7ab9 */ /* 0x000fc40000000800 */
[----:B------:R-:W-:Y:S02]  /*0150*/  UIMAD UR58, UR8, UR4, UR58 ;  /* 0x00000004083a72a4 */ /* 0x000fe4000f8e023a */
[----:B------:R-:W-:Y:S02]  /*0160*/  ULDC.U8 UR9, c[0x0][0x328] ;  /* 0x0000ca0000097ab9 */ /* 0x000fe40000000000 */
[----:B------:R-:W-:Y:S02]  /*0170*/  UISETP.NE.AND UP2, UPT, UR9, URZ, UPT ;  /* 0x0000003f0900728c */ /* 0x000fe4000bf45270 */
[----:B------:R-:W-:Y:S02]  /*0180*/  ULDC UR49, c[0x0][0x22c] ;  /* 0x00008b0000317ab9 */ /* 0x000fe40000000800 */
[----:B------:R-:W-:Y:S02]  /*0190*/  ULDC UR38, c[0x0][0x1c0] ;  /* 0x0000700000267ab9 */ /* 0x000fe40000000800 */
[----:B------:R-:W-:Y:S01]  /*01a0*/  ULDC UR12, c[0x0][0x1c0] ;  /* 0x00007000000c7ab9 */ /* 0x000fe20000000800 */
[----:B-1----:R-:W-:Y:S01]  /*01b0*/  SHF.R.S32.HI R11, RZ, 0x1f, R13 ;  /* 0x0000001fff0b7819 */ /* 0x002fe2000001140d */
[----:B--2---:R-:W-:-:S02]  /*01c0*/  USHF.R.S32.HI UR15, URZ, 0x1f, UR37 ;  /* 0x0000001f3f0f7899 */ /* 0x004fc40008011425 */
[----:B------:R-:W-:Y:S01]  /*01d0*/  USHF.R.S32.HI UR9, URZ, 0x1f, UR37 ;  /* 0x0000001f3f097899 */ /* 0x000fe20008011425 */
[CC--:B------:R-:W-:Y:S01]  /*01e0*/  LEA.HI R6, R11.reuse, R13.reuse, RZ, 0x4 ;  /* 0x0000000d0b067211 */ /* 0x0c0fe200078f20ff */
[----:B------:R-:W-:Y:S01]  /*01f0*/  UIMAD.WIDE UR38, UR49, UR38, URZ ;  /* 0x00000026312672a5 */ /* 0x000fe2000f8e023f */
[C---:B------:R-:W-:Y:S01]  /*0200*/  LEA.HI R4, R11.reuse, R13, RZ, 0x5 ;  /* 0x0000000d0b047211 */ /* 0x040fe200078f28ff */
[----:B------:R-:W-:Y:S01]  /*0210*/  UIMAD UR50, UR37, UR49, URZ ;  /* 0x00000031253272a4 */ /* 0x000fe2000f8e023f */
[----:B------:R-:W-:Y:S01]  /*0220*/  SHF.R.S32.HI R3, RZ, 0x4, R6 ;  /* 0x00000004ff037819 */ /* 0x000fe20000011406 */
[----:B---3--:R-:W-:Y:S01]  /*0230*/  UIMAD.WIDE.U32 UR46, UR34, UR14, URZ ;  /* 0x0000000e222e72a5 */ /* 0x008fe2000f8e003f */
[--C-:B------:R-:W-:Y:S01]  /*0240*/  SHF.R.S32.HI R5, RZ, 0x5, R4.reuse ;  /* 0x00000005ff057819 */ /* 0x100fe20000011404 */
[----:B------:R-:W-:Y:S01]  /*0250*/  USHF.L.U32 UR14, UR34, 0x7, URZ ;  /* 0x00000007220e7899 */ /* 0x000fe2000800063f */
[----:B------:R-:W-:Y:S01]  /*0260*/  LEA.HI R0, R6, R3, RZ, 0x1 ;  /* 0x0000000306007211 */ /* 0x000fe200078f08ff */
[----:B------:R-:W-:Y:S01]  /*0270*/  USHF.R.S32.HI UR8, URZ, 0x1f, UR34 ;  /* 0x0000001f3f087899 */ /* 0x000fe20008011422 */
[----:B------:R-:W-:Y:S01]  /*0280*/  SHF.R.S32.HI R2, RZ, 0x1f, R4 ;  /* 0x0000001fff027819 */ /* 0x000fe20000011404 */
[----:B------:R-:W-:Y:S01]  /*0290*/  UIMAD UR49, UR49, UR12, URZ ;  /* 0x0000000c313172a4 */ /* 0x000fe2000f8e023f */
[----:B------:R-:W-:Y:S01]  /*02a0*/  LOP3.LUT R0, R0, 0xfffffffe, RZ, 0xc0, !PT ;  /* 0xfffffffe00007812 */ /* 0x000fe200078ec0ff */
[----:B------:R-:W-:Y:S01]  /*02b0*/  ULDC UR13, c[0x0][0x1c0] ;  /* 0x00007000000d7ab9 */ /* 0x000fe20000000800 */
[----:B------:R-:W-:Y:S01]  /*02c0*/  LEA.HI R2, R2, R5, RZ, 0x2 ;  /* 0x0000000502027211 */ /* 0x000fe200078f10ff */
[----:B------:R-:W-:Y:S01]  /*02d0*/  ULDC UR11, c[0x0][0x1c0] ;  /* 0x00007000000b7ab9 */ /* 0x000fe20000000800 */
[-C--:B------:R-:W-:Y:S01]  /*02e0*/  LEA.HI R15, R11, R13.reuse, RZ, 0x2 ;  /* 0x0000000d0b0f7211 */ /* 0x080fe200078f10ff */
[----:B------:R-:W-:Y:S01]  /*02f0*/  IMAD.IADD R188, R3, 0x1, -R0 ;  /* 0x0000000103bc7824 */ /* 0x000fe200078e0a00 */
[----:B------:R-:W-:Y:S01]  /*0300*/  LOP3.LUT R0, R2, 0xfffffffc, RZ, 0xc0, !PT ;  /* 0xfffffffc02007812 */ /* 0x000fe200078ec0ff */
[----:B------:R-:W-:Y:S01]  /*0310*/  UIMAD UR55, UR5, UR34, URZ ;  /* 0x00000022053772a4 */ /* 0x000fe2000f8e023f */
[--C-:B------:R-:W-:Y:S01]  /*0320*/  SHF.R.S32.HI R2, RZ, 0x1f, R15.reuse ;  /* 0x0000001fff027819 */ /* 0x100fe2000001140f */
[----:B------:R-:W-:Y:S01]  /*0330*/  UIMAD UR4, UR34, UR11, UR37 ;  /* 0x0000000b220472a4 */ /* 0x000fe2000f8e0225 */
[----:B------:R-:W-:Y:S01]  /*0340*/  LEA.HI R14, R11, R13, RZ, 0x3 ;  /* 0x0000000d0b0e7211 */ /* 0x000fe200078f18ff */
[----:B------:R-:W-:Y:S01]  /*0350*/  IMAD.IADD R8, R5, 0x1, -R0 ;  /* 0x0000000105087824 */ /* 0x000fe200078e0a00 */
[----:B------:R-:W-:Y:S01]  /*0360*/  LOP3.LUT R0, R4, 0xffffffe0, RZ, 0xc0, !PT ;  /* 0xffffffe004007812 */ /* 0x000fe200078ec0ff */
[----:B------:R-:W-:Y:S01]  /*0370*/  @!UP2 UIMAD UR5, UR34, UR13, UR37 ;  /* 0x0000000d2205a2a4 */ /* 0x000fe2000f8e0225 */
[----:B------:R-:W-:Y:S01]  /*0380*/  SHF.R.S32.HI R5, RZ, 0x2, R15 ;  /* 0x00000002ff057819 */ /* 0x000fe2000001140f */
[----:B------:R-:W-:Y:S01]  /*0390*/  USHF.L.U32 UR48, UR49, 0x7, URZ ;  /* 0x0000000731307899 */ /* 0x000fe2000800063f */
[----:B------:R-:W-:Y:S01]  /*03a0*/  LOP3.LUT R4, R6, 0xfffffff0, RZ, 0xc0, !PT ;  /* 0xfffffff006047812 */ /* 0x000fe200078ec0ff */
[----:B------:R-:W-:Y:S01]  /*03b0*/  IMAD.IADD R0, R13, 0x1, -R0 ;  /* 0x000000010d007824 */ /* 0x000fe200078e0a00 */
[----:B------:R-:W-:Y:S01]  /*03c0*/  LEA.HI R2, R2, R5, RZ, 0x3 ;  /* 0x0000000502027211 */ /* 0x000fe200078f18ff */
[----:B------:R-:W-:-:S02]  /*03d0*/  ULDC UR52, c[0x0][0x214] ;  /* 0x0000850000347ab9 */ /* 0x000fc40000000800 */
[----:B------:R-:W-:Y:S01]  /*03e0*/  ULDC UR59, c[0x0][0x1c8] ;  /* 0x00007200003b7ab9 */ /* 0x000fe20000000800 */
[----:B------:R-:W-:Y:S01]  /*03f0*/  SHF.R.S32.HI R3, RZ, 0x1f, R0 ;  /* 0x0000001fff037819 */ /* 0x000fe20000011400 */
[----:B------:R-:W-:Y:S01]  /*0400*/  ULDC.U8 UR10, c[0x0][0x3d0] ;  /* 0x0000f400000a7ab9 */ /* 0x000fe20000000000 */
[----:B------:R-:W-:Y:S01]  /*0410*/  LOP3.LUT R2, R2, 0xfffffff8, RZ, 0xc0, !PT ;  /* 0xfffffff802027812 */ /* 0x000fe200078ec0ff */
[----:B------:R-:W-:Y:S01]  /*0420*/  ULDC UR53, c[0x0][0x224] ;  /* 0x0000890000357ab9 */ /* 0x000fe20000000800 */
[----:B------:R-:W-:Y:S01]  /*0430*/  LEA.HI R10, R3, R0, RZ, 0x2 ;  /* 0x00000000030a7211 */ /* 0x000fe200078f10ff */
[----:B------:R-:W-:Y:S01]  /*0440*/  ULDC UR61, c[0x0][0x374] ;  /* 0x0000dd00003d7ab9 */ /* 0x000fe20000000800 */
[----:B------:R-:W-:Y:S01]  /*0450*/  SHF.R.S32.HI R0, RZ, 0x3, R14 ;  /* 0x00000003ff007819 */ /* 0x000fe2000001140e */
[----:B------:R-:W-:Y:S01]  /*0460*/  IMAD.IADD R7, R5, 0x1, -R2 ;  /* 0x0000000105077824 */ /* 0x000fe200078e0a02 */
[----:B------:R-:W-:Y:S01]  /*0470*/  LOP3.LUT R3, R14, 0xfffffff8, RZ, 0xc0, !PT ;  /* 0xfffffff80e037812 */ /* 0x000fe200078ec0ff */
[----:B------:R-:W-:-:S02]  /*0480*/  ULDC UR60, c[0x0][0x194] ;  /* 0x00006500003c7ab9 */ /* 0x000fc40000000800 */
[----:B------:R-:W-:Y:S01]  /*0490*/  IMAD.SHL.U32 R2, R0, 0x40, RZ ;  /* 0x0000004000027824 */ /* 0x000fe200078e00ff */
[----:B------:R-:W-:Y:S01]  /*04a0*/  @UP2 UIMAD UR57, UR34, UR52, URZ ;  /* 0x00000034223922a4 */ /* 0x000fe2000f8e023f */
[C---:B------:R-:W-:Y:S01]  /*04b0*/  IMAD.IADD R0, R13.reuse, 0x1, -R3 ;  /* 0x000000010d007824 */ /* 0x040fe200078e0a03 */
[----:B------:R-:W-:Y:S02]  /*04c0*/  ULDC.64 UR6, c[0x0][0x118] ;  /* 0x0000460000067ab9 */ /* 0x000fe40000000a00 */
[----:B------:R-:W-:Y:S01]  /*04d0*/  LOP3.LUT R3, R2, 0x1c0, RZ, 0xc0, !PT ;  /* 0x000001c002037812 */ /* 0x000fe200078ec0ff */
[----:B------:R-:W-:Y:S01]  /*04e0*/  IMAD.IADD R2, R13, 0x1, -R4 ;  /* 0x000000010d027824 */ /* 0x000fe200078e0a04 */
[C---:B------:R-:W-:Y:S01]  /*04f0*/  LOP3.LUT P4, RZ, R0.reuse, 0x2, RZ, 0xc0, !PT ;  /* 0x0000000200ff7812 */ /* 0x040fe2000788c0ff */
[C---:B------:R-:W-:Y:S01]  /*0500*/  IMAD.SHL.U32 R200, R0.reuse, 0x8, RZ ;  /* 0x0000000800c87824 */ /* 0x040fe200078e00ff */
[----:B------:R-:W-:Y:S01]  /*0510*/  SHF.R.U32.HI R4, RZ, 0x3, R3 ;  /* 0x00000003ff047819 */ /* 0x000fe20000011603 */
[----:B------:R-:W-:Y:S01]  /*0520*/  UMOV UR41, 0xffffc000 ;  /* 0xffffc00000297882 */ /* 0x000fe20000000000 */
[----:B------:R-:W-:Y:S01]  /*0530*/  SHF.R.S32.HI R5, RZ, 0x1f, R2 ;  /* 0x0000001fff057819 */ /* 0x000fe20000011402 */
[----:B------:R-:W-:Y:S01]  /*0540*/  ULOP3.LUT UR59, UR37, UR59, URZ, 0x3c, !UPT ;  /* 0x0000003b253b7292 */ /* 0x000fe2000f8e3c3f */
[----:B------:R-:W-:Y:S01]  /*0550*/  LOP3.LUT R3, R3, 0x38, R200, 0xf8, !PT ;  /* 0x0000003803037812 */ /* 0x000fe200078ef8c8 */
[----:B------:R-:W-:Y:S01]  /*0560*/  UISETP.NE.AND UP3, UPT, UR10, URZ, UPT ;  /* 0x0000003f0a00728c */ /* 0x000fe2000bf65270 */
[----:B------:R-:W-:Y:S01]  /*0570*/  LEA.HI R9, R5, R2, RZ, 0x3 ;  /* 0x0000000205097211 */ /* 0x000fe200078f18ff */
[----:B------:R-:W-:Y:S01]  /*0580*/  UIMAD UR61, UR61, 0xc0, URZ ;  /* 0x000000c03d3d78a4 */ /* 0x000fe2000f8e023f */
[-C--:B------:R-:W-:Y:S01]  /*0590*/  LEA.HI R5, R11, R13.reuse, RZ, 0x6 ;  /* 0x0000000d0b057211 */ /* 0x080fe200078f30ff */
[----:B------:R-:W-:Y:S01]  /*05a0*/  UIMAD UR60, UR60, 0xc0, URZ ;  /* 0x000000c03c3c78a4 */ /* 0x000fe2000f8e023f */
[----:B------:R-:W-:Y:S01]  /*05b0*/  LOP3.LUT R4, R3, R4, RZ, 0x3c, !PT ;  /* 0x0000000403047212 */ /* 0x000fe200078e3cff */
[----:B------:R-:W-:Y:S01]  /*05c0*/  UIMAD.WIDE.U32 UR42, UR38, UR46, URZ ;  /* 0x0000002e262a72a5 */ /* 0x000fe2000f8e003f */
[----:B------:R-:W-:Y:S01]  /*05d0*/  LOP3.LUT R3, R9, 0xfffffff8, RZ, 0xc0, !PT ;  /* 0xfffffff809037812 */ /* 0x000fe200078ec0ff */
[----:B------:R-:W-:Y:S01]  /*05e0*/  IMAD.SHL.U32 R5, R5, 0x8, RZ ;  /* 0x0000000805057824 */ /* 0x000fe200078e00ff */
[C---:B------:R-:W-:Y:S01]  /*05f0*/  LOP3.LUT P3, RZ, R0.reuse, 0x4, RZ, 0xc0, !PT ;  /* 0x0000000400ff7812 */ /* 0x040fe2000786c0ff */
[----:B------:R-:W-:Y:S01]  /*0600*/  IMAD.SHL.U32 R0, R0, 0x40, RZ ;  /* 0x0000004000007824 */ /* 0x000fe200078e00ff */
[----:B------:R-:W-:Y:S01]  /*0610*/  SEL R180, R196, 0xffffffe0, !P4 ;  /* 0xffffffe0c4b47807 */ /* 0x000fe20006000000 */
[----:B------:R-:W-:Y:S01]  /*0620*/  IMAD.IADD R12, R2, 0x1, -R3 ;  /* 0x00000001020c7824 */ /* 0x000fe200078e0a03 */
[----:B------:R-:W-:Y:S01]  /*0630*/  LOP3.LUT R2, R4, 0xfffffe00, R5, 0xf8, !PT ;  /* 0xfffffe0004027812 */ /* 0x000fe200078ef805 */
[----:B------:R-:W-:Y:S01]  /*0640*/  IMAD.U32 R3, RZ, RZ, UR15 ;  /* 0x0000000fff037e24 */ /* 0x000fe2000f8e00ff */
[----:B------:R-:W-:Y:S01]  /*0650*/  LEA.HI R3, R11, R13, RZ, 0x7 ;  /* 0x0000000d0b037211 */ /* 0x000fe200078f38ff */
[----:B------:R-:W-:Y:S01]  /*0660*/  IMAD.SHL.U32 R5, R188, 0x200, RZ ;  /* 0x00000200bc057824 */ /* 0x000fe200078e00ff */
[----:B------:R-:W-:Y:S01]  /*0670*/  LOP3.LUT R0, R0, 0x1c0, RZ, 0xc0, !PT ;  /* 0x000001c000007812 */ /* 0x000fe200078ec0ff */
[----:B------:R1:W-:Y:S01]  /*0680*/  STL [R1+0x24], R2 ;  /* 0x0000240201007387 */ /* 0x0003e20000100800 */
[----:B------:R-:W-:-:S02]  /*0690*/  UIMAD UR54, UR39, UR46, URZ ;  /* 0x0000002e273672a4 */ /* 0x000fc4000f8e023f */
[----:B------:R-:W-:Y:S01]  /*06a0*/  LOP3.LUT R178, R0, 0x8, R14, 0xf8, !PT ;  /* 0x0000000800b27812 */ /* 0x000fe200078ef80e */
[----:B------:R-:W-:Y:S01]  /*06b0*/  USHF.R.S32.HI UR56, URZ, 0x1f, UR50 ;  /* 0x0000001f3f387899 */ /* 0x000fe20008011432 */
[----:B------:R-:W-:Y:S01]  /*06c0*/  SHF.R.U32.HI R4, RZ, 0x3, R0 ;  /* 0x00000003ff047819 */ /* 0x000fe20000011600 */
[----:B------:R-:W-:Y:S02]  /*06d0*/  UIMAD UR53, UR4, UR53, URZ ;  /* 0x00000035043572a4 */ /* 0x000fe4000f8e023f */
[----:B------:R-:W-:Y:S01]  /*06e0*/  @!UP2 UIMAD UR52, UR5, UR52, URZ ;  /* 0x000000340534a2a4 */ /* 0x000fe2000f8e023f */
[----:B------:R-:W-:Y:S01]  /*06f0*/  LOP3.LUT R178, R178, R4, RZ, 0x3c, !PT ;  /* 0x00000004b2b27212 */ /* 0x000fe200078e3cff */
[----:B------:R-:W-:Y:S02]  /*0700*/  USHF.R.S32.HI UR51, URZ, 0x1f, UR48 ;  /* 0x0000001f3f337899 */ /* 0x000fe40008011430 */
[----:B------:R-:W-:Y:S01]  /*0710*/  ULDC.64 UR44, c[0x0][0x118] ;  /* 0x00004600002c7ab9 */ /* 0x000fe20000000a00 */
[----:B-1----:R-:W-:-:S04]  /*0720*/  LOP3.LUT R2, R7, 0x1, RZ, 0xc0, !PT ;  /* 0x0000000107027812 */ /* 0x002fc800078ec0ff */
[----:B------:R-:W-:Y:S02]  /*0730*/  ISETP.NE.U32.AND P0, PT, R2, 0x1, PT ;  /* 0x000000010200780c */ /* 0x000fe40003f05070 */
[----:B------:R-:W-:Y:S01]  /*0740*/  SHF.R.S32.HI R2, RZ, 0x7, R3 ;  /* 0x00000007ff027819 */ /* 0x000fe20000011403 */
[----:B------:R-:W-:Y:S01]  /*0750*/  IMAD.SHL.U32 R3, R8, 0x10, RZ ;  /* 0x0000001008037824 */ /* 0x000fe200078e00ff */
[----:B------:R-:W-:Y:S02]  /*0760*/  R2P PR, R7, 0x6 ;  /* 0x0000000607007804 */ /* 0x000fe40000000000 */
[----:B------:R-:W-:Y:S02]  /*0770*/  SEL R194, R194, 0x10, !P0 ;  /* 0x00000010c2c27807 */ /* 0x000fe40004000000 */
[----:B------:R-:W-:Y:S01]  /*0780*/  LOP3.LUT R6, R0, 0x30, R3, 0xf8, !PT ;  /* 0x0000003000067812 */ /* 0x000fe200078ef803 */
[----:B------:R-:W-:Y:S01]  /*0790*/  IMAD R0, R2, 0x1000, R5 ;  /* 0x0000100002007824 */ /* 0x000fe200078e0205 */
[----:B------:R-:W-:Y:S01]  /*07a0*/  LEA.HI.SX32 R16, R10, R3, 0x1e ;  /* 0x000000030a107211 */ /* 0x000fe200078ff2ff */
[----:B------:R-:W-:Y:S01]  /*07b0*/  IMAD.U32 R10, RZ, RZ, UR14 ;  /* 0x0000000eff0a7e24 */ /* 0x000fe2000f8e00ff */
[----:B------:R-:W-:Y:S01]  /*07c0*/  LOP3.LUT R3, R6, 0x8, R14, 0xf8, !PT ;  /* 0x0000000806037812 */ /* 0x000fe200078ef80e */
[----:B------:R-:W-:Y:S01]  /*07d0*/  IMAD.IADD R178, R0, 0x1, R178 ;  /* 0x0000000100b27824 */ /* 0x000fe200078e02b2 */
[----:B------:R-:W-:Y:S01]  /*07e0*/  LOP3.LUT R0, R15, 0x7ffffffc, RZ, 0xc0, !PT ;  /* 0x7ffffffc0f007812 */ /* 0x000fe200078ec0ff */
[----:B------:R-:W-:Y:S01]  /*07f0*/  IMAD.SHL.U32 R10, R13, 0x2, RZ ;  /* 0x000000020d0a7824 */ /* 0x000fe200078e00ff */
[----:B------:R-:W-:Y:S01]  /*0800*/  LOP3.LUT R3, R5, R3, R4, 0xf6, !PT ;  /* 0x0000000305037212 */ /* 0x000fe200078ef604 */
[----:B------:R-:W-:Y:S01]  /*0810*/  IMAD.SHL.U32 R4, R2, 0x8, RZ ;  /* 0x0000000802047824 */ /* 0x000fe200078e00ff */
[----:B------:R-:W-:Y:S01]  /*0820*/  STL [R1+0x30], R16 ;  /* 0x0000301001007387 */ /* 0x000fe20000100800 */
[----:B------:R-:W-:Y:S01]  /*0830*/  IMAD.IADD R6, R13, 0x1, -R0 ;  /* 0x000000010d067824 */ /* 0x000fe200078e0a00 */
[----:B------:R-:W-:Y:S01]  /*0840*/  LOP3.LUT R10, R10, 0x6, RZ, 0xc0, !PT ;  /* 0x000000060a0a7812 */ /* 0x000fe200078ec0ff */
[----:B------:R-:W-:Y:S01]  /*0850*/  IMAD.SHL.U32 R0, R7, 0x40, RZ ;  /* 0x0000004007007824 */ /* 0x000fe200078e00ff */
[----:B------:R-:W-:Y:S01]  /*0860*/  LOP3.LUT R4, R4, 0x8, RZ, 0xc0, !PT ;  /* 0x0000000804047812 */ /* 0x000fe200078ec0ff */
[----:B------:R-:W-:Y:S01]  /*0870*/  IMAD.SHL.U32 R6, R6, 0x2, RZ ;  /* 0x0000000206067824 */ /* 0x000fe200078e00ff */
[----:B------:R-:W-:Y:S01]  /*0880*/  SEL R196, R196, 0xffffffe0, !P1 ;  /* 0xffffffe0c4c47807 */ /* 0x000fe20004800000 */
[----:B------:R-:W-:Y:S01]  /*0890*/  IMAD.SHL.U32 R7, R188, 0x10, RZ ;  /* 0x00000010bc077824 */ /* 0x000fe200078e00ff */
[----:B------:R-:W-:Y:S01]  /*08a0*/  LOP3.LUT R0, R0, 0x1c0, RZ, 0xc0, !PT ;  /* 0x000001c000007812 */ /* 0x000fe200078ec0ff */
[----:B------:R-:W-:-:S02]  /*08b0*/  IMAD R10, R2, 0x40, R10 ;  /* 0x00000040020a7824 */ /* 0x000fc400078e020a */
[----:B------:R-:W-:Y:S01]  /*08c0*/  IMAD R2, R2, 0x2000, R6 ;  /* 0x0000200002027824 */ /* 0x000fe200078e0206 */
[----:B------:R-:W-:Y:S01]  /*08d0*/  SHF.R.U32.HI R5, RZ, 0x3, R0 ;  /* 0x00000003ff057819 */ /* 0x000fe20000011600 */
[----:B------:R-:W-:Y:S01]  /*08e0*/  IMAD.SHL.U32 R188, R188, 0x8, RZ ;  /* 0x00000008bcbc7824 */ /* 0x000fe200078e00ff */
[----:B------:R-:W-:Y:S01]  /*08f0*/  LOP3.LUT R7, R4, 0x10, R7, 0xf8, !PT ;  /* 0x0000001004077812 */ /* 0x000fe200078ef807 */
[C---:B------:R-:W-:Y:S01]  /*0900*/  IMAD R2, R8.reuse, 0x400, R2 ;  /* 0x0000040008027824 */ /* 0x040fe200078e0202 */
[CC--:B------:R-:W-:Y:S01]  /*0910*/  LOP3.LUT R4, R5.reuse, R0.reuse, R4, 0x1e, !PT ;  /* 0x0000000005047212 */ /* 0x0c0fe200078e1e04 */
[----:B------:R1:W-:Y:S01]  /*0920*/  STL [R1+0x2c], R10 ;  /* 0x00002c0a01007387 */ /* 0x0003e20000100800 */
[----:B------:R-:W-:Y:S01]  /*0930*/  LOP3.LUT R5, R5, R0, RZ, 0xfc, !PT ;  /* 0x0000000005057212 */ /* 0x000fe200078efcff */
[----:B------:R-:W-:Y:S02]  /*0940*/  IMAD R0, R8, 0x400, R6 ;  /* 0x0000040008007824 */ /* 0x000fe400078e0206 */
[----:B------:R-:W-:-:S02]  /*0950*/  IMAD.SHL.U32 R178, R178, 0x2, RZ ;  /* 0x00000002b2b27824 */ /* 0x000fc400078e00ff */
[----:B------:R-:W-:Y:S02]  /*0960*/  IMAD.IADD R192, R5, 0x1, R2 ;  /* 0x0000000105c07824 */ /* 0x000fe400078e0202 */
[----:B------:R-:W-:Y:S02]  /*0970*/  IMAD.U32 R2, RZ, RZ, UR8 ;  /* 0x00000008ff027e24 */ /* 0x000fe4000f8e00ff */
[----:B------:R-:W-:Y:S02]  /*0980*/  IMAD.SHL.U32 R2, R12, 0x40, RZ ;  /* 0x000000400c027824 */ /* 0x000fe400078e00ff */
[----:B------:R-:W-:Y:S01]  /*0990*/  IMAD.U32 R5, RZ, RZ, UR8 ;  /* 0x00000008ff057e24 */ /* 0x000fe2000f8e00ff */
[----:B------:R-:W-:Y:S01]  /*09a0*/  USHF.R.S32.HI UR8, URZ, 0x1f, UR37 ;  /* 0x0000001f3f087899 */ /* 0x000fe20008011425 */
[----:B------:R-:W-:Y:S01]  /*09b0*/  IMAD.SHL.U32 R192, R192, 0x2, RZ ;  /* 0x00000002c0c07824 */ /* 0x000fe200078e00ff */
[----:B------:R-:W-:Y:S01]  /*09c0*/  LOP3.LUT R2, R2, 0x1c0, RZ, 0xc0, !PT ;  /* 0x000001c002027812 */ /* 0x000fe200078ec0ff */
[----:B------:R-:W-:-:S02]  /*09d0*/  IMAD.IADD R181, R178, 0x1, R180 ;  /* 0x00000001b2b57824 */ /* 0x000fc400078e02b4 */
[C---:B------:R-:W-:Y:S01]  /*09e0*/  IMAD.IADD R195, R192.reuse, 0x1, R194 ;  /* 0x00000001c0c37824 */ /* 0x040fe200078e02c2 */
[----:B------:R-:W-:Y:S01]  /*09f0*/  SHF.R.U32.HI R5, RZ, 0x3, R2 ;  /* 0x00000003ff057819 */ /* 0x000fe20000011602 */
[----:B------:R-:W-:Y:S01]  /*0a00*/  IMAD.IADD R199, R192, 0x1, R196 ;  /* 0x00000001c0c77824 */ /* 0x000fe200078e02c4 */
[----:B------:R-:W-:Y:S01]  /*0a10*/  LOP3.LUT R188, R2, 0x8, R188, 0xf8, !PT ;  /* 0x0000000802bc7812 */ /* 0x000fe200078ef8bc */
[----:B------:R-:W-:Y:S01]  /*0a20*/  IMAD.IADD R198, R195, 0x1, R196 ;  /* 0x00000001c3c67824 */ /* 0x000fe200078e02c4 */
[----:B------:R-:W-:Y:S01]  /*0a30*/  LOP3.LUT R2, R5, R7, R2, 0x1e, !PT ;  /* 0x0000000705027212 */ /* 0x000fe200078e1e02 */
[----:B------:R-:W-:Y:S01]  /*0a40*/  IMAD.SHL.U32 R3, R3, 0x2, RZ ;  /* 0x0000000203037824 */ /* 0x000fe200078e00ff */
[----:B------:R-:W-:Y:S01]  /*0a50*/  LOP3.LUT R188, R188, R5, RZ, 0x3c, !PT ;  /* 0x00000005bcbc7212 */ /* 0x000fe200078e3cff */
[----:B-1----:R-:W-:Y:S02]  /*0a60*/  IMAD.IADD R10, R0, 0x1, R4 ;  /* 0x00000001000a7824 */ /* 0x002fe400078e0204 */
[----:B------:R-:W-:Y:S01]  /*0a70*/  IMAD.U32 R4, RZ, RZ, UR9 ;  /* 0x00000009ff047e24 */ /* 0x000fe2000f8e00ff */
[----:B------:R-:W-:Y:S01]  /*0a80*/  IADD3 R4, R16, -0x80, RZ ;  /* 0xffffff8010047810 */ /* 0x000fe20007ffe0ff */
[----:B------:R-:W-:Y:S01]  /*0a90*/  IMAD.SHL.U32 R0, R9, 0x40, RZ ;  /* 0x0000004009007824 */ /* 0x000fe200078e00ff */
[----:B------:R-:W-:Y:S01]  /*0aa0*/  LEA R10, R10, 0xc000, 0x1 ;  /* 0x0000c0000a0a7811 */ /* 0x000fe200078e08ff */
[----:B------:R-:W-:Y:S01]  /*0ab0*/  IMAD.U32 R9, RZ, RZ, UR8 ;  /* 0x00000008ff097e24 */ /* 0x000fe2000f8e00ff */
[----:B------:R-:W-:-:S02]  /*0ac0*/  SHF.R.S32.HI R6, RZ, 0x1f, R4 ;  /* 0x0000001fff067819 */ /* 0x000fc40000011404 */
[----:B------:R-:W-:Y:S01]  /*0ad0*/  LOP3.LUT R0, R0, 0xfffffe00, RZ, 0xc0, !PT ;  /* 0xfffffe0000007812 */ /* 0x000fe200078ec0ff */
[----:B------:R-:W-:Y:S01]  /*0ae0*/  IMAD.IADD R5, R196, 0x1, R10 ;  /* 0x00000001c4057824 */ /* 0x000fe200078e020a */
[----:B------:R-:W-:Y:S02]  /*0af0*/  SHF.L.U64.HI R6, R4, 0x2, R6 ;  /* 0x0000000204067819 */ /* 0x000fe40000010206 */
[----:B------:R-:W-:Y:S01]  /*0b00*/  LOP3.LUT R187, R2, R0, RZ, 0xfc, !PT ;  /* 0x0000000002bb7212 */ /* 0x000fe200078efcff */
[----:B------:R-:W-:Y:S01]  /*0b10*/  IMAD R4, R8, 0x400, R0 ;  /* 0x0000040008047824 */ /* 0x000fe200078e0200 */
[C---:B------:R-:W-:Y:S01]  /*0b20*/  IADD3 R13, R10.reuse, 0x420, RZ ;  /* 0x000004200a0d7810 */ /* 0x040fe20007ffe0ff */
[----:B------:R-:W-:Y:S01]  /*0b30*/  IMAD.MOV.U32 R0, RZ, RZ, 0x40 ;  /* 0x00000040ff007424 */ /* 0x000fe200078e00ff */
[----:B------:R1:W-:Y:S01]  /*0b40*/  STL [R1+0x28], R6 ;  /* 0x0000280601007387 */ /* 0x0003e20000100800 */
[----:B------:R-:W-:Y:S01]  /*0b50*/  IMAD.MOV.U32 R2, RZ, RZ, 0x440 ;  /* 0x00000440ff027424 */ /* 0x000fe200078e00ff */
[----:B------:R-:W-:Y:S01]  /*0b60*/  IADD3 R9, R10, 0x2020, RZ ;  /* 0x000020200a097810 */ /* 0x000fe20007ffe0ff */
[----:B------:R-:W-:Y:S01]  /*0b70*/  IMAD.IADD R188, R4, 0x1, R188 ;  /* 0x0000000104bc7824 */ /* 0x000fe200078e02bc */
[C---:B------:R-:W-:Y:S01]  /*0b80*/  SEL R179, R0.reuse, 0xffffffc0, !P3 ;  /* 0xffffffc000b37807 */ /* 0x040fe20005800000 */
[----:B------:R-:W-:Y:S01]  /*0b90*/  STL [R1+0x34], R10 ;  /* 0x0000340a01007387 */ /* 0x000fe20000100800 */
[----:B------:R-:W-:-:S02]  /*0ba0*/  SEL R0, R0, 0xffffffc0, !P2 ;  /* 0xffffffc000007807 */ /* 0x000fc40005000000 */
[----:B------:R-:W-:Y:S01]  /*0bb0*/  SEL R2, R2, 0x3c0, !P2 ;  /* 0x000003c002027807 */ /* 0x000fe20005000000 */
[----:B------:R-:W-:Y:S01]  /*0bc0*/  IMAD.IADD R179, R178, 0x1, R179 ;  /* 0x00000001b2b37824 */ /* 0x000fe200078e02b3 */
[----:B------:R-:W-:Y:S01]  /*0bd0*/  @P1 IADD3 R13, R10, 0x3e0, RZ ;  /* 0x000003e00a0d1810 */ /* 0x000fe20007ffe0ff */
[----:B------:R-:W-:Y:S01]  /*0be0*/  IMAD.IADD R11, R0, 0x1, R10 ;  /* 0x00000001000b7824 */ /* 0x000fe200078e020a */
[C---:B------:R-:W-:Y:S01]  /*0bf0*/  IADD3 R12, R10.reuse, 0x2420, RZ ;  /* 0x000024200a0c7810 */ /* 0x040fe20007ffe0ff */
[C---:B------:R-:W-:Y:S01]  /*0c00*/  IMAD.IADD R4, R10.reuse, 0x1, R2 ;  /* 0x000000010a047824 */ /* 0x040fe200078e0202 */
[----:B------:R-:W-:Y:S01]  /*0c10*/  @P1 IADD3 R9, R10, 0x1fe0, RZ ;  /* 0x00001fe00a091810 */ /* 0x000fe20007ffe0ff */
[----:B------:R-:W-:Y:S01]  /*0c20*/  IMAD.IADD R193, R192, 0x1, R0 ;  /* 0x00000001c0c17824 */ /* 0x000fe200078e0200 */
[----:B------:R-:W-:Y:S01]  /*0c30*/  STL [R1+0x48], R11 ;  /* 0x0000480b01007387 */ /* 0x000fe20000100800 */
[----:B------:R-:W-:Y:S01]  /*0c40*/  @P1 IADD3 R12, R10, 0x23e0, RZ ;  /* 0x000023e00a0c1810 */ /* 0x000fe20007ffe0ff */
[----:B------:R-:W-:-:S02]  /*0c50*/  IMAD.IADD R180, R180, 0x1, R179 ;  /* 0x00000001b4b47824 */ /* 0x000fc400078e02b3 */
[----:B------:R2:W-:Y:S01]  /*0c60*/  STL [R1+0x64], R5 ;  /* 0x0000640501007387 */ /* 0x0005e20000100800 */
[--C-:B------:R-:W-:Y:S02]  /*0c70*/  IMAD.IADD R194, R194, 0x1, R193.reuse ;  /* 0x00000001c2c27824 */ /* 0x100fe400078e02c1 */
[----:B------:R-:W-:Y:S01]  /*0c80*/  IMAD.IADD R197, R196, 0x1, R193 ;  /* 0x00000001c4c57824 */ /* 0x000fe200078e02c1 */
[----:B------:R-:W-:Y:S01]  /*0c90*/  STL [R1+0x44], R4 ;  /* 0x0000440401007387 */ /* 0x000fe20000100800 */
[C---:B-1----:R-:W-:Y:S02]  /*0ca0*/  IADD3 R6, R10.reuse, 0x2040, RZ ;  /* 0x000020400a067810 */ /* 0x042fe40007ffe0ff */
[C---:B------:R-:W-:Y:S01]  /*0cb0*/  @P2 IADD3 R6, R10.reuse, 0x1fc0, RZ ;  /* 0x00001fc00a062810 */ /* 0x040fe20007ffe0ff */
[----:B------:R-:W-:Y:S04]  /*0cc0*/  STL [R1+0x50], R13 ;  /* 0x0000500d01007387 */ /* 0x000fe80000100800 */
[----:B------:R-:W-:Y:S04]  /*0cd0*/  STL [R1+0x38], R9 ;  /* 0x0000380901007387 */ /* 0x000fe80000100800 */
[----:B------:R-:W-:Y:S04]  /*0ce0*/  STL [R1+0x4c], R12 ;  /* 0x00004c0c01007387 */ /* 0x000fe80000100800 */
[----:B------:R1:W-:Y:S01]  /*0cf0*/  STL [R1+0x40], R6 ;  /* 0x0000400601007387 */ /* 0x0003e20000100800 */
[----:B--2---:R-:W-:-:S02]  /*0d00*/  IADD3 R5, R10, 0x2440, RZ ;  /* 0x000024400a057810 */ /* 0x004fc40007ffe0ff */
[----:B------:R-:W-:-:S05]  /*0d10*/  @P2 IADD3 R5, R10, 0x23c0, RZ ;  /* 0x000023c00a052810 */ /* 0x000fca0007ffe0ff */
[----:B------:R2:W-:Y:S01]  /*0d20*/  STL [R1+0x3c], R5 ;  /* 0x00003c0501007387 */ /* 0x0005e20000100800 */
[----:B-1----:R-:W-:-:S05]  /*0d30*/  IMAD.IADD R6, R196, 0x1, R11 ;  /* 0x00000001c4067824 */ /* 0x002fca00078e020b */
[----:B------:R1:W-:Y:S01]  /*0d40*/  STL [R1+0x60], R6 ;  /* 0x0000600601007387 */ /* 0x0003e20000100800 */
[----:B--2---:R-:W-:Y:S02]  /*0d50*/  IMAD.IADD R5, R196, 0x1, R4 ;  /* 0x00000001c4057824 */ /* 0x004fe400078e0204 */
[--C-:B------:R-:W-:Y:S02]  /*0d60*/  IMAD.IADD R4, R0, 0x1, R9.reuse ;  /* 0x0000000100047824 */ /* 0x100fe400078e0209 */
[----:B------:R-:W-:Y:S01]  /*0d70*/  IMAD.IADD R0, R2, 0x1, R9 ;  /* 0x0000000102007824 */ /* 0x000fe200078e0209 */
[----:B------:R1:W-:Y:S01]  /*0d80*/  STL [R1+0x5c], R5 ;  /* 0x00005c0501007387 */ /* 0x0003e20000100800 */
[----:B------:R-:W-:-:S03]  /*0d90*/  IMAD.IADD R196, R196, 0x1, R194 ;  /* 0x00000001c4c47824 */ /* 0x000fc600078e02c2 */
[----:B------:R1:W-:Y:S04]  /*0da0*/  STL [R1+0x58], R4 ;  /* 0x0000580401007387 */ /* 0x0003e80000100800 */
[----:B------:R1:W-:Y:S02]  /*0db0*/  STL [R1+0x54], R0 ;  /* 0x0000540001007387 */ /* 0x0003e40000100800 */
.L_x_510:
        /* <DEDUP_REMOVED lines=22> */
[----:B---3--:R1:W3:Y:S01]  /*0f20*/  @P2 LDG.E R2, [R4.64+0x4] ;  /* 0x0000041204022981 */ /* 0x0082e2000c1e1900 */
[----:B------:R-:W-:Y:S01]  /*0f30*/  UISETP.EQ.U32.AND UP1, UPT, URZ, UR8, UPT ;  /* 0x000000083f00728c */ /* 0x000fe2000bf22070 */
[----:B------:R-:W-:-:S03]  /*0f40*/  MOV R6, UR4 ;  /* 0x0000000400067c02 */ /* 0x000fc60008000f00 */
[----:B------:R-:W-:Y:S01]  /*0f50*/  IMAD.U32 R7, RZ, RZ, UR5 ;  /* 0x00000005ff077e24 */ /* 0x000fe2000f8e00ff */
[----:B------:R-:W-:Y:S02]  /*0f60*/  UISETP.EQ.OR.EX UP1, UPT, URZ, UR9, !UP5, UP1 ;  /* 0x000000093f00728c */ /* 0x000fe4000ef22710 */
[----:B------:R-:W-:Y:S02]  /*0f70*/  UIADD3 UR8, UP0, UR15, UR8, URZ ;  /* 0x000000080f087290 */ /* 0x000fe4000ff1e03f */
[----:B----4-:R-:W4:Y:S02]  /*0f80*/  @P0 LDG.E R6, [R6.64] ;  /* 0x0000001206060981 */ /* 0x010f24000c1e1900 */
        /* <DEDUP_REMOVED lines=25> */
.L_x_434:
        /* <DEDUP_REMOVED lines=23> */
[----:B------:R-:W-:Y:S02]  /*1290*/  UISETP.NE.AND UP1, UPT, UR14, -0x1, UPT ;  /* 0xffffffff0e00788c */ /* 0x000fe4000bf25270 */
[----:B------:R-:W-:Y:S02]  /*12a0*/  UIMAD.WIDE.U32 UR10, UR34, UR8, URZ ;  /* 0x00000008220a72a5 */ /* 0x000fe4000f8e003f */
[----:B------:R-:W-:Y:S02]  /*12b0*/  UIMAD UR9, UR34, UR9, UR5 ;  /* 0x00000009220972a4 */ /* 0x000fe4000f8e0205 */
[----:B------:R-:W-:-:S02]  /*12c0*/  ULDC.64 UR12, c[0x0][0x190] ;  /* 0x00006400000c7ab9 */ /* 0x000fc40000000a00 */
[----:B------:R-:W-:Y:S02]  /*12d0*/  UIADD3 UR36, UR11, UR9, URZ ;  /* 0x000000090b247290 */ /* 0x000fe4000fffe03f */
[----:B------:R-:W-:Y:S02]  /*12e0*/  UIMAD.WIDE.U32 UR8, UR14, UR12, URZ ;  /* 0x0000000c0e0872a5 */ /* 0x000fe4000f8e003f */
[----:B------:R-:W-:Y:S02]  /*12f0*/  UIMAD UR5, UR14, UR13, URZ ;  /* 0x0000000d0e0572a4 */ /* 0x000fe4000f8e023f */
[----:B-1----:R-:W-:Y:S02]  /*1300*/  UISETP.NE.AND UP0, UPT, UR23, -0x1, UPT ;  /* 0xffffffff1700788c */ /* 0x002fe4000bf05270 */
[----:B------:R-:W-:Y:S02]  /*1310*/  @UP1 UIADD3 UR36, UR9, UR5, URZ ;  /* 0x0000000509241290 */ /* 0x000fe4000fffe03f */
[----:B------:R-:W-:-:S02]  /*1320*/  UIADD3 UR5, UR32, 0x7f, URZ ;  /* 0x0000007f20057890 */ /* 0x000fc4000fffe03f */
[----:B------:R-:W-:Y:S01]  /*1330*/  USEL UR40, UR10, UR8, !UP1 ;  /* 0x000000080a287287 */ /* 0x000fe2000c800000 */
[----:B------:R-:W-:Y:S01]  /*1340*/  PLOP3.LUT P0, PT, PT, PT, UP0, 0x80, 0x0 ;  /* 0x000000000000781c */ /* 0x000fe20003f0f008 */
[----:B------:R-:W-:Y:S02]  /*1350*/  USHF.R.S32.HI UR8, URZ, 0x1f, UR5 ;  /* 0x0000001f3f087899 */ /* 0x000fe40008011405 */
[----:B------:R-:W-:Y:S02]  /*1360*/  ULDC.64 UR10, c[0x0][0x198] ;  /* 0x00006600000a7ab9 */ /* 0x000fe40000000a00 */
[----:B------:R-:W-:Y:S02]  /*1370*/  ULEA.HI UR35, UR8, UR5, URZ, 0x7 ;  /* 0x0000000508237291 */ /* 0x000fe4000f8f383f */
[----:B------:R-:W-:Y:S02]  /*1380*/  @UP0 UIADD3 UR12, UR16, UR23, URZ ;  /* 0x00000017100c0290 */ /* 0x000fe4000fffe03f */
[----:B------:R-:W-:-:S02]  /*1390*/  ULOP3.LUT UR5, UR35, 0xffffff80, URZ, 0xc0, !UPT ;  /* 0xffffff8023057892 */ /* 0x000fc4000f8ec03f */
[----:B------:R-:W-:Y:S02]  /*13a0*/  @UP0 UIMAD.WIDE.U32 UR8, UR12, UR10, URZ ;  /* 0x0000000a0c0802a5 */ /* 0x000fe4000f8e003f */
[----:B------:R-:W-:Y:S02]  /*13b0*/  UIADD3 UR21, UR5, -0x80, URZ ;  /* 0xffffff8005157890 */ /* 0x000fe4000fffe03f */
[----:B------:R-:W-:Y:S02]  /*13c0*/  @UP0 UIMAD UR30, UR12, UR11, UR9 ;  /* 0x0000000b0c1e02a4 */ /* 0x000fe4000f8e0209 */
[----:B------:R-:W-:Y:S02]  /*13d0*/  USHF.R.S32.HI UR33, URZ, 0x1f, UR21 ;  /* 0x0000001f3f217899 */ /* 0x000fe40008011415 */
[----:B------:R-:W-:Y:S01]  /*13e0*/  @UP0 UMOV UR29, UR8 ;  /* 0x00000008001d0c82 */ /* 0x000fe20008000000 */
[----:B------:R-:W-:Y:S05]  /*13f0*/  @P0 BRA `(.L_x_436) ;  /* 0x000000c000000947 */ /* 0x000fea0003800000 */
[----:B------:R-:W-:Y:S02]  /*1400*/  USHF.R.S32.HI UR5, URZ, 0x1f, UR16 ;  /* 0x0000001f3f057899 */ /* 0x000fe40008011410 */
[----:B------:R-:W-:-:S02]  /*1410*/  ULDC.64 UR8, c[0x0][0x198] ;  /* 0x0000660000087ab9 */ /* 0x000fc40000000a00 */
[----:B------:R-:W-:Y:S02]  /*1420*/  UIMAD UR5, UR5, UR8, URZ ;  /* 0x00000008050572a4 */ /* 0x000fe4000f8e023f */
[----:B------:R-:W-:Y:S02]  /*1430*/  ULDC.64 UR10, c[0x0][0x180] ;  /* 0x00006000000a7ab9 */ /* 0x000fe40000000a00 */
[----:B------:R-:W-:Y:S02]  /*1440*/  UIMAD UR12, UR16, UR9, UR5 ;  /* 0x00000009100c72a4 */ /* 0x000fe4000f8e0205 */
[----:B------:R-:W-:Y:S02]  /*1450*/  UIMAD.WIDE.U32 UR8, UR16, UR8, URZ ;  /* 0x00000008100872a5 */ /* 0x000fe4000f8e003f */
[----:B------:R-:W-:Y:S02]  /*1460*/  UIMAD UR5, UR20, UR10, URZ ;  /* 0x0000000a140572a4 */ /* 0x000fe4000f8e023f */
[----:B------:R-:W-:-:S02]  /*1470*/  UIADD3 UR9, UR9, UR12, URZ ;  /* 0x0000000c09097290 */ /* 0x000fc4000fffe03f */
[----:B------:R-:W-:Y:S02]  /*1480*/  UIMAD UR5, UR34, UR11, UR5 ;  /* 0x0000000b220572a4 */ /* 0x000fe4000f8e0205 */
[----:B------:R-:W-:-:S04]  /*1490*/  UIMAD.WIDE.U32 UR8, UR34, UR10, UR8 ;  /* 0x0000000a220872a5 */ /* 0x000fc8000f8e0008 */
[----:B------:R-:W-:-:S03]  /*14a0*/  UIADD3 UR30, UR9, UR5, URZ ;  /* 0x00000005091e7290 */ /* 0x000fc6000fffe03f */
[----:B------:R-:W-:Y:S02]  /*14b0*/  UMOV UR29, UR8 ;  /* 0x00000008001d7c82 */ /* 0x000fe40008000000 */
.L_x_436:
        /* <DEDUP_REMOVED lines=18> */
.L_x_437:
        /* <DEDUP_REMOVED lines=71> */
.L_x_438:
[----:B------:R-:W-:Y:S02]  /*1a50*/  UMOV UR12, UR53 ;  /* 0x00000035000c7c82 */ /* 0x000fe40008000000 */
.L_x_439:
[----:B------:R-:W1:Y:S01]  /*1a60*/  S2R R19, SR_TID.X ;  /* 0x0000000000137919 */ /* 0x000e620000002100 */
[----:B------:R-:W-:Y:S01]  /*1a70*/  UIADD3 UR8, UP5, UP4, UR8, UR48, UR50 ;  /* 0x0000003008087290 */ /* 0x000fe2000fcbe032 */
[----:B------:R-:W-:Y:S01]  /*1a80*/  SHF.R.S32.HI R201, RZ, 0x1f, R200 ;  /* 0x0000001fffc97819 */ /* 0x000fe200000114c8 */
[----:B------:R-:W-:Y:S01]  /*1a90*/  USHF.R.S32.HI UR14, URZ, 0x1f, UR37 ;  /* 0x0000001f3f0e7899 */ /* 0x000fe20008011425 */
[----:B------:R-:W-:Y:S01]  /*1aa0*/  IMAD.U32 R9, RZ, RZ, UR21 ;  /* 0x00000015ff097e24 */ /* 0x000fe2000f8e00ff */
[----:B------:R-:W-:Y:S01]  /*1ab0*/  UIADD3 UR22, UP1, UP0, UR22, UR8, UR25 ;  /* 0x0000000816167290 */ /* 0x000fe2000f83e019 */
[----:B------:R-:W-:Y:S01]  /*1ac0*/  IMAD.U32 R14, RZ, RZ, UR7 ;  /* 0x00000007ff0e7e24 */ /* 0x000fe2000f8e00ff */
[----:B------:R-:W-:Y:S01]  /*1ad0*/  UIADD3.X UR5, UR10, UR51, UR56, UP5, UP4 ;  /* 0x000000330a057290 */ /* 0x000fe2000afe8438 */
[----:B------:R-:W-:Y:S01]  /*1ae0*/  IMAD.U32 R13, RZ, RZ, UR6 ;  /* 0x00000006ff0d7e24 */ /* 0x000fe2000f8e00ff */
[----:B------:R-:W-:Y:S01]  /*1af0*/  ULDC.64 UR8, c[0x0][0x1a8] ;  /* 0x00006a0000087ab9 */ /* 0x000fe20000000a00 */
[----:B------:R-:W-:Y:S01]  /*1b00*/  BSSY B1, `(.L_x_435) ;  /* 0x0000970000017945 */ /* 0x000fe20003800000 */
[----:B------:R-:W-:-:S02]  /*1b10*/  UIADD3.X UR13, UR11, UR5, UR13, UP1, UP0 ;  /* 0x000000050b0d7290 */ /* 0x000fc40008fe040d */
[----:B------:R-:W-:Y:S02]  /*1b20*/  UIMAD UR5, UR14, UR8, URZ ;  /* 0x000000080e0572a4 */ /* 0x000fe4000f8e023f */
[----:B------:R-:W-:Y:S02]  /*1b30*/  UISETP.GE.AND UP0, UPT, UR32, 0x1, UPT ;  /* 0x000000012000788c */ /* 0x000fe4000bf06270 */
[----:B------:R-:W-:Y:S02]  /*1b40*/  UIMAD UR11, UR37, UR9, UR5 ;  /* 0x00000009250b72a4 */ /* 0x000fe4000f8e0205 */
[----:B------:R-:W-:Y:S02]  /*1b50*/  UIADD3 UR12, UR21, UR12, URZ ;  /* 0x0000000c150c7290 */ /* 0x000fe4000fffe03f */
[----:B------:R-:W-:Y:S02]  /*1b60*/  ULDC.64 UR8, c[0x0][0x378] ;  /* 0x0000de0000087ab9 */ /* 0x000fe40000000a00 */
[----:B------:R-:W-:Y:S01]  /*1b70*/  UIMAD UR5, UR14, UR8, URZ ;  /* 0x000000080e0572a4 */ /* 0x000fe2000f8e023f */
[----:B-1----:R-:W-:Y:S01]  /*1b80*/  SHF.R.S32.HI R20, RZ, 0x1f, R19 ;  /* 0x0000001fff147819 */ /* 0x002fe20000011413 */
[----:B------:R-:W-:-:S02]  /*1b90*/  ULDC.64 UR6, c[0x0][0x200] ;  /* 0x0000800000067ab9 */ /* 0x000fc40000000a00 */
[----:B------:R-:W-:Y:S01]  /*1ba0*/  UIMAD UR10, UR37, UR9, UR5 ;  /* 0x00000009250a72a4 */ /* 0x000fe2000f8e0205 */
[CC--:B------:R-:W-:Y:S01]  /*1bb0*/  LEA.HI R2, R20.reuse, R19.reuse, RZ, 0x3 ;  /* 0x0000001314027211 */ /* 0x0c0fe200078f18ff */
[----:B------:R-:W-:Y:S01]  /*1bc0*/  UMOV UR14, 0x4 ;  /* 0x00000004000e7882 */ /* 0x000fe20000000000 */
[----:B------:R-:W-:Y:S01]  /*1bd0*/  LEA.HI R8, R20, R19, RZ, 0x5 ;  /* 0x0000001314087211 */ /* 0x000fe200078f28ff */
[----:B------:R-:W-:Y:S01]  /*1be0*/  ULDC.64 UR8, c[0x0][0x370] ;  /* 0x0000dc0000087ab9 */ /* 0x000fe20000000a00 */
[----:B------:R-:W-:Y:S01]  /*1bf0*/  SHF.R.S32.HI R2, RZ, 0x3, R2 ;  /* 0x00000003ff027819 */ /* 0x000fe20000011402 */
[----:B------:R-:W-:Y:S02]  /*1c00*/  UIMAD UR5, UR33, UR8, URZ ;  /* 0x00000008210572a4 */ /* 0x000fe4000f8e023f */
[----:B------:R-:W-:Y:S01]  /*1c10*/  UIADD3 UR8, UR21, UR15, URZ ;  /* 0x0000000f15087290 */ /* 0x000fe2000fffe03f */
[----:B------:R-:W-:Y:S01]  /*1c20*/  SHF.R.S32.HI R18, RZ, 0x1f, R2 ;  /* 0x0000001fff127819 */ /* 0x000fe20000011402 */
[----:B------:R-:W-:Y:S01]  /*1c30*/  UIMAD UR5, UR21, UR9, UR5 ;  /* 0x00000009150572a4 */ /* 0x000fe2000f8e0205 */
[----:B------:R-:W-:Y:S01]  /*1c40*/  IADD3 R0, P0, R2, UR21, RZ ;  /* 0x0000001502007c10 */ /* 0x000fe2000ff1e0ff */
[----:B------:R-:W-:Y:S01]  /*1c50*/  UIMAD.WIDE UR8, UR8, UR14, UR6 ;  /* 0x0000000e080872a5 */ /* 0x000fe2000f8e0206 */
[----:B------:R1:W2:Y:S02]  /*1c60*/  R2UR UR7, R14 ;  /* 0x000000000e0773c2 */ /* 0x0002a400000e0000 */
[----:B------:R-:W-:Y:S01]  /*1c70*/  IADD3.X R7, R18, UR33, RZ, P0, !PT ;  /* 0x0000002112077c10 */ /* 0x000fe200087fe4ff */
[----:B------:R-:W-:-:S04]  /*1c80*/  IMAD.WIDE.U32 R4, R0, c[0x0][0x190], R200 ;  /* 0x0000640000047a25 */ /* 0x000fc800078e00c8 */
[----:B------:R-:W-:Y:S01]  /*1c90*/  IMAD R7, R7, c[0x0][0x190], RZ ;  /* 0x0000640007077a24 */ /* 0x000fe200078e02ff */
[----:B------:R-:W-:Y:S01]  /*1ca0*/  IADD3 R6, P0, R4, UR40, RZ ;  /* 0x0000002804067c10 */ /* 0x000fe2000ff1e0ff */
[----:B------:R1:W3:Y:S02]  /*1cb0*/  R2UR UR6, R13 ;  /* 0x000000000d0673c2 */ /* 0x0002e400000e0000 */
[----:B------:R-:W-:-:S05]  /*1cc0*/  IMAD R0, R0, c[0x0][0x194], R7 ;  /* 0x0000650000007a24 */ /* 0x000fca00078e0207 */
[----:B------:R-:W-:Y:S02]  /*1cd0*/  IADD3.X R7, R5, UR36, R0, P0, !PT ;  /* 0x0000002405077c10 */ /* 0x000fe400087fe400 */
[----:B------:R-:W-:Y:S02]  /*1ce0*/  LOP3.LUT R0, R8, 0xffffffe0, RZ, 0xc0, !PT ;  /* 0xffffffe008007812 */ /* 0x000fe400078ec0ff */
[----:B------:R-:W-:Y:S02]  /*1cf0*/  IADD3 R4, P0, R200, UR28, RZ ;  /* 0x0000001cc8047c10 */ /* 0x000fe4000ff1e0ff */
[----:B------:R-:W-:Y:S01]  /*1d00*/  SHF.R.S32.HI R8, RZ, 0x5, R8 ;  /* 0x00000005ff087819 */ /* 0x000fe20000011408 */
[----:B------:R-:W-:Y:S01]  /*1d10*/  IMAD.IADD R0, R19, 0x1, -R0 ;  /* 0x0000000113007824 */ /* 0x000fe200078e0a00 */
[----:B------:R-:W-:-:S03]  /*1d20*/  IADD3.X R5, R201, UR31, RZ, P0, !PT ;  /* 0x0000001fc9057c10 */ /* 0x000fc600087fe4ff */
[----:B------:R-:W-:Y:S02]  /*1d30*/  IMAD R0, R8, UR49, R0 ;  /* 0x0000003108007c24 */ /* 0x000fe4000f8e0200 */
[----:B------:R-:W-:-:S03]  /*1d40*/  IMAD.WIDE.U32 R4, R9, c[0x0][0x370], R4 ;  /* 0x0000dc0009047a25 */ /* 0x000fc600078e0004 */
[C---:B------:R-:W-:Y:S02]  /*1d50*/  IADD3 R8, P0, R0.reuse, UR22, RZ ;  /* 0x0000001600087c10 */ /* 0x040fe4000ff1e0ff */
[----:B------:R-:W-:Y:S01]  /*1d60*/  IADD3 R5, R5, UR5, RZ ;  /* 0x0000000505057c10 */ /* 0x000fe2000fffe0ff */
[----:B------:R-:W-:Y:S01]  /*1d70*/  ULEA.HI.SX32 UR5, UR35, 0xffffffff, 0x19 ;  /* 0xffffffff23057891 */ /* 0x000fe2000f8fca3f */
[----:B------:R-:W-:Y:S01]  /*1d80*/  LEA.HI.X.SX32 R11, R0, UR13, 0x1, P0 ;  /* 0x0000000d000b7c11 */ /* 0x000fe200080f0eff */
[----:B------:R-:W-:Y:S01]  /*1d90*/  IMAD.U32 R0, RZ, RZ, UR37 ;  /* 0x00000025ff007e24 */ /* 0x000fe2000f8e00ff */
[----:B------:R-:W-:-:S03]  /*1da0*/  LEA R9, P0, R8, c[0x0][0x350], 0x2 ;  /* 0x0000d40008097a11 */ /* 0x000fc600078010ff */
[----:B------:R-:W-:Y:S01]  /*1db0*/  IMAD.WIDE.U32 R4, R0, c[0x0][0x378], R4 ;  /* 0x0000de0000047a25 */ /* 0x000fe200078e0004 */
[----:B------:R-:W-:Y:S02]  /*1dc0*/  LEA.HI.X R8, R8, c[0x0][0x354], R11, 0x2, P0 ;  /* 0x0000d50008087a11 */ /* 0x000fe400000f140b */
[----:B------:R-:W-:Y:S01]  /*1dd0*/  PLOP3.LUT P0, PT, PT, PT, UP0, 0x80, 0x0 ;  /* 0x000000000000781c */ /* 0x000fe20003f0f008 */
[----:B------:R-:W-:Y:S01]  /*1de0*/  IMAD.WIDE.U32 R6, R0, c[0x0][0x1a8], R6 ;  /* 0x00006a0000067a25 */ /* 0x000fe200078e0006 */
[----:B------:R-:W-:-:S03]  /*1df0*/  IADD3 R5, R5, UR10, RZ ;  /* 0x0000000a05057c10 */ /* 0x000fc6000fffe0ff */
[----:B------:R-:W-:Y:S01]  /*1e00*/  IMAD R0, R18, c[0x0][0x370], RZ ;  /* 0x0000dc0012007a24 */ /* 0x000fe200078e02ff */
[----:B------:R-:W-:Y:S01]  /*1e10*/  IADD3 R10, R7, UR11, RZ ;  /* 0x0000000b070a7c10 */ /* 0x000fe2000fffe0ff */
[C---:B------:R-:W-:Y:S01]  /*1e20*/  IMAD.WIDE.U32 R4, R2.reuse, c[0x0][0x370], R4 ;  /* 0x0000dc0002047a25 */ /* 0x040fe200078e0004 */
[----:B------:R-:W-:Y:S02]  /*1e30*/  ULDC.64 UR10, c[0x0][0x3c8] ;  /* 0x0000f200000a7ab9 */ /* 0x000fe40000000a00 */
[----:B------:R-:W-:Y:S01]  /*1e40*/  UIMAD.WIDE UR12, UR12, UR14, UR10 ;  /* 0x0000000e0c0c72a5 */ /* 0x000fe2000f8e020a */
[----:B------:R-:W-:Y:S01]  /*1e50*/  IMAD R0, R2, c[0x0][0x374], R0 ;  /* 0x0000dd0002007a24 */ /* 0x000fe200078e0200 */
[----:B------:R-:W-:-:S03]  /*1e60*/  LEA R7, P1, R4, c[0x0][0x330], 0x1 ;  /* 0x0000cc0004077a11 */ /* 0x000fc600078208ff */
[----:B------:R-:W-:Y:S01]  /*1e70*/  IMAD.IADD R0, R5, 0x1, R0 ;  /* 0x0000000105007824 */ /* 0x000fe200078e0200 */
[----:B------:R-:W-:-:S04]  /*1e80*/  LEA R5, P2, R6, c[0x0][0x160], 0x1 ;  /* 0x0000580006057a11 */ /* 0x000fc800078408ff */
[----:B------:R-:W-:Y:S02]  /*1e90*/  LEA.HI.X R4, R4, c[0x0][0x334], R0, 0x1, P1 ;  /* 0x0000cd0004047a11 */ /* 0x000fe400008f0c00 */
[----:B------:R-:W-:Y:S01]  /*1ea0*/  LEA.HI.X R6, R6, c[0x0][0x164], R10, 0x1, P2 ;  /* 0x0000590006067a11 */ /* 0x000fe200010f0c0a */
[----:B-123--:R-:W-:Y:S05]  /*1eb0*/  @!P0 BRA `(.L_x_440) ;  /* 0x0000877000008947 */ /* 0x00efea0003800000 */
[----:B------:R-:W2:Y:S01]  /*1ec0*/  LDL R21, [R1+0x24] ;  /* 0x0000240001157983 */ /* 0x000ea20000100800 */
[----:B------:R-:W-:Y:S01]  /*1ed0*/  PLOP3.LUT P1, PT, PT, PT, UP3, 0x80, 0x0 ;  /* 0x000000000000781c */ /* 0x000fe20003f2f038 */
[----:B------:R-:W-:Y:S01]  /*1ee0*/  UMOV UR10, UR8 ;  /* 0x00000008000a7c82 */ /* 0x000fe20008000000 */
[----:B------:R-:W-:Y:S01]  /*1ef0*/  BSSY B0, `(.L_x_441) ;  /* 0x000001c000007945 */ /* 0x000fe20003800000 */
[----:B------:R-:W-:Y:S01]  /*1f00*/  UMOV UR8, UR5 ;  /* 0x0000000500087c82 */ /* 0x000fe20008000000 */
[----:B------:R-:W-:Y:S01]  /*1f10*/  MOV R203, R5 ;  /* 0x0000000500cb7202 */ /* 0x000fe20000000f00 */
[----:B------:R-:W-:Y:S01]  /*1f20*/  ULEA.HI UR5, UR8, UR8, URZ, 0x1 ;  /* 0x0000000808057291 */ /* 0x000fe2000f8f083f */
[----:B------:R-:W-:Y:S01]  /*1f30*/  IMAD.MOV.U32 R204, RZ, RZ, R6 ;  /* 0x000000ffffcc7224 */ /* 0x000fe200078e0006 */
[----:B------:R-:W-:Y:S01]  /*1f40*/  UMOV UR11, UR13 ;  /* 0x0000000d000b7c82 */ /* 0x000fe20008000000 */
[----:B------:R-:W-:Y:S01]  /*1f50*/  MOV R205, R7 ;  /* 0x0000000700cd7202 */ /* 0x000fe20000000f00 */
[----:B------:R-:W-:Y:S01]  /*1f60*/  ULOP3.LUT UR5, UR5, 0xfffffffe, URZ, 0xc0, !UPT ;  /* 0xfffffffe05057892 */ /* 0x000fe2000f8ec03f */
[----:B------:R-:W-:Y:S01]  /*1f70*/  IMAD.MOV.U32 R206, RZ, RZ, R4 ;  /* 0x000000ffffce7224 */ /* 0x000fe200078e0004 */
[----:B------:R-:W-:Y:S01]  /*1f80*/  MOV R191, R9 ;  /* 0x0000000900bf7202 */ /* 0x000fe20000000f00 */
[----:B------:R-:W-:Y:S01]  /*1f90*/  IMAD.MOV.U32 R190, RZ, RZ, R8 ;  /* 0x000000ffffbe7224 */ /* 0x000fe200078e0008 */
[----:B------:R-:W-:-:S04]  /*1fa0*/  UIADD3 UR5, UR8, -UR5, URZ ;  /* 0x8000000508057290 */ /* 0x000fc8000fffe03f */
[----:B------:R-:W-:Y:S02]  /*1fb0*/  UISETP.NE.AND UP0, UPT, UR5, 0x1, UPT ;  /* 0x000000010500788c */ /* 0x000fe4000bf05270 */
[----:B------:R-:W-:Y:S01]  /*1fc0*/  UIMAD UR5, UR8, -0x80, UR32 ;  /* 0xffffff80080578a4 */ /* 0x000fe2000f8e0220 */
[----:B------:R-:W-:Y:S05]  /*1fd0*/  @P1 BAR.SYNC.DEFER_BLOCKING 0x0 ;  /* 0x0000000000001b1d */ /* 0x000fea0000010000 */
[----:B------:R-:W-:Y:S01]  /*1fe0*/  ISETP.GE.AND P0, PT, R2, UR5, PT ;  /* 0x0000000502007c0c */ /* 0x000fe2000bf06270 */
[----:B--2---:R-:W-:-:S12]  /*1ff0*/  IMAD.SHL.U32 R0, R21, 0x2, RZ ;  /* 0x0000000215007824 */ /* 0x004fd800078e00ff */
[----:B------:R1:W-:Y:S01]  /*2000*/  @P0 STS.128 [R0+0x8000], RZ ;  /* 0x008000ff00000388 */ /* 0x0003e20000000c00 */
[----:B------:R-:W-:Y:S05]  /*2010*/  @P0 BRA `(.L_x_442) ;  /* 0x0000009000000947 */ /* 0x000fea0003800000 */
[----:B------:R-:W-:-:S13]  /*2020*/  ISETP.GE.AND P1, PT, R200, c[0x0][0x220], PT ;  /* 0x00008800c8007a0c */ /* 0x000fda0003f26270 */
[----:B------:R2:W-:Y:S01]  /*2030*/  @P1 STS.128 [R0+0x8000], RZ ;  /* 0x008000ff00001388 */ /* 0x0005e20000000c00 */
[----:B------:R-:W-:Y:S05]  /*2040*/  @P1 BRA `(.L_x_442) ;  /* 0x0000006000001947 */ /* 0x000fea0003800000 */
[----:B------:R-:W-:Y:S02]  /*2050*/  MOV R4, R205 ;  /* 0x000000cd00047202 */ /* 0x000fe40000000f00 */
[----:B------:R-:W-:-:S05]  /*2060*/  MOV R5, R206 ;  /* 0x000000ce00057202 */ /* 0x000fca0000000f00 */
[----:B------:R-:W-:Y:S01]  /*2070*/  @!PT LDS RZ, [RZ] ;  /* 0x00000000fffff984 */ /* 0x000fe20000000800 */
[----:B------:R-:W-:Y:S01]  /*2080*/  @!PT LDS RZ, [RZ] ;  /* 0x00000000fffff984 */ /* 0x000fe20000000800 */
[----:B------:R-:W-:Y:S01]  /*2090*/  @!PT LDS RZ, [RZ] ;  /* 0x00000000fffff984 */ /* 0x000fe20000000800 */
[----:B------:R3:W-:Y:S02]  /*20a0*/  LDGSTS.E.BYPASS.LTC128B.128 [R0+0x8000], [R4.64] ;  /* 0x0800000004007fae */ /* 0x0007e4000b901d52 */
.L_x_442:
[----:B------:R-:W-:Y:S05]  /*20b0*/  BSYNC B0 ;  /* 0x0000000000007941 */ /* 0x000fea0003800000 */
.L_x_441:
[----:B------:R-:W-:Y:S01]  /*20c0*/  IADD3 R11, R2, 0x20, RZ ;  /* 0x00000020020b7810 */ /* 0x000fe20007ffe0ff */
[----:B------:R-:W-:Y:S03]  /*20d0*/  BSSY B0, `(.L_x_443) ;  /* 0x000000f000007945 */ /* 0x000fe60003800000 */
[----:B------:R-:W-:-:S13]  /*20e0*/  ISETP.GE.AND P4, PT, R11, UR5, PT ;  /* 0x000000050b007c0c */ /* 0x000fda000bf86270 */
        /* <DEDUP_REMOVED lines=13> */
.L_x_444:
[----:B------:R-:W-:Y:S05]  /*21c0*/  BSYNC B0 ;  /* 0x0000000000007941 */ /* 0x000fea0003800000 */
.L_x_443:
        /* <DEDUP_REMOVED lines=16> */
.L_x_446:
[----:B------:R-:W-:Y:S05]  /*22d0*/  BSYNC B0 ;  /* 0x0000000000007941 */ /* 0x000fea0003800000 */
.L_x_445:
        /* <DEDUP_REMOVED lines=8> */
[----:B------:R-:W-:Y:S02]  /*2360*/  MOV R6, c[0x0][0x370] ;  /* 0x0000dc0000067a02 */ /* 0x000fe40000000f00 */
[----:B---3--:R-:W-:Y:S02]  /*2370*/  MOV R4, R205 ;  /* 0x000000cd00047202 */ /* 0x008fe40000000f00 */
[----:B------:R-:W-:-:S05]  /*2380*/  MOV R5, R206 ;  /* 0x000000ce00057202 */ /* 0x000fca0000000f00 */
[----:B------:R-:W-:-:S05]  /*2390*/  IMAD.WIDE.U32 R4, R6, 0xc0, R4 ;  /* 0x000000c006047825 */ /* 0x000fca00078e0004 */
[----:B------:R-:W-:-:S05]  /*23a0*/  IADD3 R5, R5, UR61, RZ ;  /* 0x0000003d05057c10 */ /* 0x000fca000fffe0ff */
[----:B------:R-:W-:Y:S01]  /*23b0*/  @!PT LDS RZ, [RZ] ;  /* 0x00000000fffff984 */ /* 0x000fe20000000800 */
[----:B------:R-:W-:Y:S01]  /*23c0*/  @!PT LDS RZ, [RZ] ;  /* 0x00000000fffff984 */ /* 0x000fe20000000800 */
[----:B------:R-:W-:Y:S01]  /*23d0*/  @!PT LDS RZ, [RZ] ;  /* 0x00000000fffff984 */ /* 0x000fe20000000800 */
[----:B------:R3:W-:Y:S02]  /*23e0*/  LDGSTS.E.BYPASS.LTC128B.128 [R0+0xb000], [R4.64] ;  /* 0x0b00000004007fae */ /* 0x0007e4000b901d52 */
.L_x_448:
[----:B------:R-:W-:Y:S05]  /*23f0*/  BSYNC B0 ;  /* 0x0000000000007941 */ /* 0x000fea0003800000 */
.L_x_447:
[----:B------:R-:W-:Y:S01]  /*2400*/  PLOP3.LUT P2, PT, PT, PT, UP0, 0x80, 0x0 ;  /* 0x000000000000781c */ /* 0x000fe20003f4f008 */
[----:B------:R-:W-:Y:S01]  /*2410*/  BSSY B0, `(.L_x_449) ;  /* 0x0000015000007945 */ /* 0x000fe20003800000 */
[----:B---3--:R-:W-:-:S04]  /*2420*/  IADD3 R4, R21, 0x2000, RZ ;  /* 0x0000200015047810 */ /* 0x008fc80007ffe0ff */
        /* <DEDUP_REMOVED lines=13> */
[----:B------:R-:W-:Y:S02]  /*2500*/  MOV R4, R203 ;  /* 0x000000cb00047202 */ /* 0x000fe40000000f00 */
[----:B------:R-:W-:-:S05]  /*2510*/  MOV R5, R204 ;  /* 0x000000cc00057202 */ /* 0x000fca0000000f00 */
[----:B------:R-:W-:Y:S01]  /*2520*/  @!PT LDS RZ, [RZ] ;  /* 0x00000000fffff984 */ /* 0x000fe20000000800 */
[----:B------:R-:W-:Y:S01]  /*2530*/  @!PT LDS RZ, [RZ] ;  /* 0x00000000fffff984 */ /* 0x000fe20000000800 */
[----:B------:R-:W-:Y:S01]  /*2540*/  @!PT LDS RZ, [RZ] ;  /* 0x00000000fffff984 */ /* 0x000fe20000000800 */
[----:B------:R1:W-:Y:S02]  /*2550*/  LDGSTS.E.BYPASS.LTC128B.128 [R189], [R4.64] ;  /* 0x0000000004bd7fae */ /* 0x0003e4000b901d52 */
.L_x_450:
[----:B------:R-:W-:Y:S05]  /*2560*/  BSYNC B0 ;  /* 0x0000000000007941 */ /* 0x000fea0003800000 */
.L_x_449:
        /* <DEDUP_REMOVED lines=20> */
.L_x_452:
[----:B------:R-:W-:Y:S05]  /*26b0*/  BSYNC B0 ;  /* 0x0000000000007941 */ /* 0x000fea0003800000 */
.L_x_451:
        /* <DEDUP_REMOVED lines=20> */
.L_x_454:
[----:B------:R-:W-:Y:S05]  /*2800*/  BSYNC B0 ;  /* 0x0000000000007941 */ /* 0x000fea0003800000 */
.L_x_453:
        /* <DEDUP_REMOVED lines=12> */
[----:B------:R-:W-:Y:S02]  /*28d0*/  MOV R6, c[0x0][0x190] ;  /* 0x0000640000067a02 */ /* 0x000fe40000000f00 */
[----:B-1----:R-:W-:-:S02]  /*28e0*/  MOV R4, R203 ;  /* 0x000000cb00047202 */ /* 0x002fc40000000f00 */
[----:B------:R-:W-:-:S05]  /*28f0*/  MOV R5, R204 ;  /* 0x000000cc00057202 */ /* 0x000fca0000000f00 */
[----:B------:R-:W-:-:S05]  /*2900*/  IMAD.WIDE.U32 R4, R6, 0xc0, R4 ;  /* 0x000000c006047825 */ /* 0x000fca00078e0004 */
[----:B------:R-:W-:-:S05]  /*2910*/  IADD3 R5, R5, UR60, RZ ;  /* 0x0000003c05057c10 */ /* 0x000fca000fffe0ff */
[----:B------:R-:W-:Y:S01]  /*2920*/  @!PT LDS RZ, [RZ] ;  /* 0x00000000fffff984 */ /* 0x000fe20000000800 */
[----:B------:R-:W-:Y:S01]  /*2930*/  @!PT LDS RZ, [RZ] ;  /* 0x00000000fffff984 */ /* 0x000fe20000000800 */
[----:B------:R-:W-:Y:S01]  /*2940*/  @!PT LDS RZ, [RZ] ;  /* 0x00000000fffff984 */ /* 0x000fe20000000800 */
[----:B------:R1:W-:Y:S02]  /*2950*/  LDGSTS.E.BYPASS.LTC128B.128 [R189+0x3000], [R4.64] ;  /* 0x0300000004bd7fae */ /* 0x0003e4000b901d52 */
.L_x_456:
[----:B------:R-:W-:Y:S05]  /*2960*/  BSYNC B0 ;  /* 0x0000000000007941 */ /* 0x000fea0003800000 */
.L_x_455:
[----:B--2---:R-:W2:Y:S01]  /*2970*/  LDL R21, [R1+0x30] ;  /* 0x0000300001157983 */ /* 0x004ea20000100800 */
[----:B------:R-:W-:Y:S01]  /*2980*/  ULDC.64 UR14, c[0x0][0x198] ;  /* 0x00006600000e7ab9 */ /* 0x000fe20000000a00 */
[----:B------:R-:W-:Y:S01]  /*2990*/  IMAD.U32 R13, RZ, RZ, UR24 ;  /* 0x00000018ff0d7e24 */ /* 0x000fe2000f8e00ff */
[----:B------:R-:W-:Y:S01]  /*29a0*/  UIMAD UR13, UR20, UR14, URZ ;  /* 0x0000000e140d72a4 */ /* 0x000fe2000f8e023f */
[----:B------:R-:W-:Y:S02]  /*29b0*/  IMAD.MOV.U32 R247, RZ, RZ, 0x7f800000 ;  /* 0x7f800000fff77424 */ /* 0x000fe400078e00ff */
[----:B-1----:R-:W-:Y:S01]  /*29c0*/  IMAD.WIDE.U32 R4, R13, c[0x0][0x198], R200 ;  /* 0x000066000d047a25 */ /* 0x002fe200078e00c8 */
[----:B------:R-:W-:-:S03]  /*29d0*/  UIMAD UR13, UR24, UR15, UR13 ;  /* 0x0000000f180d72a4 */ /* 0x000fc6000f8e020d */
[----:B------:R-:W-:Y:S01]  /*29e0*/  IMAD.MOV.U32 R248, RZ, RZ, 0x7f800000 ;  /* 0x7f800000fff87424 */ /* 0x000fe200078e00ff */
[----:B------:R-:W-:Y:S01]  /*29f0*/  IADD3 R6, P0, R4, UR29, RZ ;  /* 0x0000001d04067c10 */ /* 0x000fe2000ff1e0ff */
[----:B------:R-:W-:Y:S02]  /*2a00*/  IMAD.MOV.U32 R249, RZ, RZ, 0x7f800000 ;  /* 0x7f800000fff97424 */ /* 0x000fe400078e00ff */
[----:B------:R-:W-:Y:S02]  /*2a10*/  IMAD.U32 R4, RZ, RZ, UR13 ;  /* 0x0000000dff047e24 */ /* 0x000fe4000f8e00ff */
[----:B------:R-:W-:-:S03]  /*2a20*/  IMAD.MOV.U32 R246, RZ, RZ, 0x7f800000 ;  /* 0x7f800000fff67424 */ /* 0x000fc600078e00ff */
[----:B------:R-:W-:Y:S02]  /*2a30*/  IADD3.X R7, R5, UR30, R4, P0, !PT ;  /* 0x0000001e05077c10 */ /* 0x000fe400087fe404 */
[C---:B--2---:R-:W-:Y:S01]  /*2a40*/  IADD3 R4, R21.reuse, 0x48, RZ ;  /* 0x0000004815047810 */ /* 0x044fe20007ffe0ff */
[C---:B------:R-:W-:Y:S01]  /*2a50*/  IMAD.SHL.U32 R10, R21.reuse, 0x4, RZ ;  /* 0x00000004150a7824 */ /* 0x040fe200078e00ff */
[C---:B------:R-:W-:Y:S02]  /*2a60*/  IADD3 R8, R21.reuse, 0x8, RZ ;  /* 0x0000000815087810 */ /* 0x040fe40007ffe0ff */
[----:B------:R-:W-:Y:S02]  /*2a70*/  ISETP.GE.AND P1, PT, R4, UR5, PT ;  /* 0x0000000504007c0c */ /* 0x000fe4000bf26270 */
[----:B------:R-:W-:Y:S02]  /*2a80*/  IADD3 R5, R21, 0x40, RZ ;  /* 0x0000004015057810 */ /* 0x000fe40007ffe0ff */
[----:B------:R-:W-:-:S02]  /*2a90*/  ISETP.GE.AND P4, PT, R8, UR5, PT ;  /* 0x0000000508007c0c */ /* 0x000fc4000bf86270 */
[----:B------:R-:W-:Y:S02]  /*2aa0*/  ISETP.GE.AND P3, PT, R5, UR5, PT ;  /* 0x0000000505007c0c */ /* 0x000fe4000bf66270 */
[----:B------:R-:W-:Y:S02]  /*2ab0*/  SHF.R.S32.HI R5, RZ, 0x1f, R4 ;  /* 0x0000001fff057819 */ /* 0x000fe40000011404 */
[----:B------:R-:W-:Y:S02]  /*2ac0*/  ISETP.GE.AND P5, PT, R21, UR5, PT ;  /* 0x0000000515007c0c */ /* 0x000fe4000bfa6270 */
[----:B------:R-:W-:Y:S02]  /*2ad0*/  SHF.R.S32.HI R14, RZ, 0x1f, R21 ;  /* 0x0000001fff0e7819 */ /* 0x000fe40000011415 */
[----:B------:R-:W-:-:S04]  /*2ae0*/  @!P1 LEA R8, P0, R4, UR10, 0x2 ;  /* 0x0000000a04089c11 */ /* 0x000fc8000f8010ff */
[----:B------:R-:W-:Y:S02]  /*2af0*/  @!P1 LEA.HI.X R9, R4, UR9, R5, 0x2, P0 ;  /* 0x0000000904099c11 */ /* 0x000fe400080f1405 */
[----:B------:R-:W-:Y:S02]  /*2b00*/  IADD3 R4, P0, R10, UR10, RZ ;  /* 0x0000000a0a047c10 */ /* 0x000fe4000ff1e0ff */
[----:B------:R-:W-:Y:S01]  /*2b10*/  SHF.L.U64.HI R5, R21, 0x2, R14 ;  /* 0x0000000215057819 */ /* 0x000fe2000001020e */
[----:B------:R1:W5:Y:S01]  /*2b20*/  @!P1 LDG.E R247, [R8.64] ;  /* 0x0000001208f79981 */ /* 0x000362000c1e1900 */
[----:B------:R-:W-:Y:S02]  /*2b30*/  UIMAD UR5, UR17, -0x80, UR4 ;  /* 0xffffff80110578a4 */ /* 0x000fe4000f8e0204 */
[----:B------:R-:W-:-:S05]  /*2b40*/  IADD3.X R5, R5, UR9, RZ, P0, !PT ;  /* 0x0000000905057c10 */ /* 0x000fca00087fe4ff */
[----:B------:R2:W5:Y:S01]  /*2b50*/  @!P5 LDG.E R248, [R4.64] ;  /* 0x0000001204f8d981 */ /* 0x000562000c1e1900 */
[----:B------:R-:W-:-:S03]  /*2b60*/  ISETP.GE.AND P5, PT, R2, UR5, PT ;  /* 0x0000000502007c0c */ /* 0x000fc6000bfa6270 */
[----:B------:R2:W5:Y:S04]  /*2b70*/  @!P4 LDG.E R249, [R4.64+0x20] ;  /* 0x0000201204f9c981 */ /* 0x000568000c1e1900 */
[----:B------:R2:W5:Y:S06]  /*2b80*/  @!P3 LDG.E R246, [R4.64+0x100] ;  /* 0x0001001204f6b981 */ /* 0x00056c000c1e1900 */
[----:B------:R1:W-:Y:S01]  /*2b90*/  @P5 STS.128 [R0+0xc000], RZ ;  /* 0x00c000ff00005388 */ /* 0x0003e20000000c00 */
[----:B------:R-:W-:Y:S01]  /*2ba0*/  BSSY B0, `(.L_x_457) ;  /* 0x0000015000007945 */ /* 0x000fe20003800000 */
[----:B--2---:R-:W-:-:S04]  /*2bb0*/  IMAD R4, R15, c[0x0][0x1b0], RZ ;  /* 0x00006c000f047a24 */ /* 0x004fc800078e02ff */
        /* <DEDUP_REMOVED lines=19> */
.L_x_458:
[----:B-1----:R-:W-:Y:S05]  /*2cf0*/  BSYNC B0 ;  /* 0x0000000000007941 */ /* 0x002fea0003800000 */
.L_x_457:
[----:B------:R-:W-:Y:S01]  /*2d00*/  ISETP.GE.AND P4, PT, R11, UR5, PT ;  /* 0x000000050b007c0c */ /* 0x000fe2000bf86270 */
[----:B------:R-:W-:-:S12]  /*2d10*/  BSSY B0, `(.L_x_459) ;  /* 0x0000014000007945 */ /* 0x000fd80003800000 */
[----:B------:R1:W-:Y:S01]  /*2d20*/  @P4 STS.128 [R0+0xd000], RZ ;  /* 0x00d000ff00004388 */ /* 0x0003e20000000c00 */
[----:B------:R-:W-:Y:S05]  /*2d30*/  @P4 BRA `(.L_x_460) ;  /* 0x0000011000004947 */ /* 0x000fea0003800000 */
[----:B------:R-:W-:-:S13]  /*2d40*/  ISETP.GE.AND P0, PT, R200, c[0x0][0x220], PT ;  /* 0x00008800c8007a0c */ /* 0x000fda0003f06270 */
[----:B------:R1:W-:Y:S01]  /*2d50*/  @P0 STS.128 [R0+0xd000], RZ ;  /* 0x00d000ff00000388 */ /* 0x0003e20000000c00 */
[----:B------:R-:W-:Y:S05]  /*2d60*/  @P0 BRA `(.L_x_460) ;  /* 0x000000e000000947 */ /* 0x000fea0003800000 */
[----:B--2---:R-:W-:Y:S02]  /*2d70*/  IADD3 R8, P0, R2, 0x20, RZ ;  /* 0x0000002002087810 */ /* 0x004fe40007f1e0ff */
[----:B------:R-:W-:-:S03]  /*2d80*/  MOV R7, R10 ;  /* 0x0000000a00077202 */ /* 0x000fc60000000f00 */
[----:B------:R-:W-:-:S04]  /*2d90*/  IMAD.X R6, RZ, RZ, R18, P0 ;  /* 0x000000ffff067224 */ /* 0x000fc800000e0612 */
[----:B------:R-:W-:Y:S02]  /*2da0*/  IMAD R9, R6, c[0x0][0x198], RZ ;  /* 0x0000660006097a24 */ /* 0x000fe400078e02ff */
[----:B------:R-:W-:Y:S02]  /*2db0*/  IMAD.MOV.U32 R6, RZ, RZ, R4 ;  /* 0x000000ffff067224 */ /* 0x000fe400078e0004 */
[C---:B------:R-:W-:Y:S02]  /*2dc0*/  IMAD R9, R8.reuse, c[0x0][0x19c], R9 ;  /* 0x0000670008097a24 */ /* 0x040fe400078e0209 */
[----:B------:R-:W-:-:S05]  /*2dd0*/  IMAD.WIDE.U32 R6, R8, c[0x0][0x198], R6 ;  /* 0x0000660008067a25 */ /* 0x000fca00078e0006 */
[----:B------:R-:W-:Y:S02]  /*2de0*/  LEA R8, P0, R6, c[0x0][0x168], 0x1 ;  /* 0x00005a0006087a11 */ /* 0x000fe400078008ff */
[----:B------:R-:W-:-:S04]  /*2df0*/  IADD3 R9, R7, R9, RZ ;  /* 0x0000000907097210 */ /* 0x000fc80007ffe0ff */
[----:B------:R-:W-:-:S05]  /*2e00*/  LEA.HI.X R9, R6, c[0x0][0x16c], R9, 0x1, P0 ;  /* 0x00005b0006097a11 */ /* 0x000fca00000f0c09 */
[----:B------:R-:W-:Y:S01]  /*2e10*/  @!PT LDS RZ, [RZ] ;  /* 0x00000000fffff984 */ /* 0x000fe20000000800 */
[----:B------:R-:W-:Y:S01]  /*2e20*/  @!PT LDS RZ, [RZ] ;  /* 0x00000000fffff984 */ /* 0x000fe20000000800 */
[----:B------:R-:W-:Y:S01]  /*2e30*/  @!PT LDS RZ, [RZ] ;  /* 0x00000000fffff984 */ /* 0x000fe20000000800 */
[----:B------:R2:W-:Y:S02]  /*2e40*/  LDGSTS.E.BYPASS.LTC128B.128 [R0+0xd000], [R8.64] ;  /* 0x0d00000008007fae */ /* 0x0005e4000b901d52 */
.L_x_460:
[----:B------:R-:W-:Y:S05]  /*2e50*/  BSYNC B0 ;  /* 0x0000000000007941 */ /* 0x000fea0003800000 */
.L_x_459:
        /* <DEDUP_REMOVED lines=21> */
.L_x_462:
[----:B------:R-:W-:Y:S05]  /*2fb0*/  BSYNC B0 ;  /* 0x0000000000007941 */ /* 0x000fea0003800000 */
.L_x_461:
[----:B------:R-:W-:Y:S01]  /*2fc0*/  ISETP.GE.AND P1, PT, R17, UR5, PT ;  /* 0x0000000511007c0c */ /* 0x000fe2000bf26270 */
[----:B------:R-:W-:-:S12]  /*2fd0*/  BSSY B0, `(.L_x_463) ;  /* 0x0000014000007945 */ /* 0x000fd80003800000 */
        /* <DEDUP_REMOVED lines=19> */
.L_x_464:
[----:B------:R-:W-:Y:S05]  /*3110*/  BSYNC B0 ;  /* 0x0000000000007941 */ /* 0x000fea0003800000 */
.L_x_463:
[----:B------:R-:W-:Y:S01]  /*3120*/  ULDC.64 UR14, c[0x0][0x1a0] ;  /* 0x00006800000e7ab9 */ /* 0x000fe20000000a00 */
[----:B------:R1:W-:Y:S01]  /*3130*/  @P5 STS.128 [R0+0x10000], RZ ;  /* 0x010000ff00005388 */ /* 0x0003e20000000c00 */
[----:B------:R-:W-:Y:S01]  /*3140*/  UIMAD UR5, UR20, UR14, URZ ;  /* 0x0000000e140572a4 */ /* 0x000fe2000f8e023f */
[----:B-1----:R-:W-:Y:S01]  /*3150*/  IMAD.WIDE.U32 R4, R13, c[0x0][0x1a0], R200 ;  /* 0x000068000d047a25 */ /* 0x002fe200078e00c8 */
[----:B------:R-:W-:Y:S02]  /*3160*/  BSSY B0, `(.L_x_465) ;  /* 0x0000019000007945 */ /* 0x000fe40003800000 */
[----:B------:R-:W-:Y:S01]  /*3170*/  UIMAD UR5, UR24, UR15, UR5 ;  /* 0x0000000f180572a4 */ /* 0x000fe2000f8e0205 */
[----:B------:R-:W-:Y:S01]  /*3180*/  IMAD R10, R15, c[0x0][0x1b8], RZ ;  /* 0x00006e000f0a7a24 */ /* 0x000fe200078e02ff */
[----:B------:R-:W-:-:S03]  /*3190*/  IADD3 R4, P0, R4, UR26, RZ ;  /* 0x0000001a04047c10 */ /* 0x000fc6000ff1e0ff */
[----:B------:R-:W-:Y:S01]  /*31a0*/  IMAD R10, R12, c[0x0][0x1bc], R10 ;  /* 0x00006f000c0a7a24 */ /* 0x000fe200078e020a */
[----:B------:R-:W-:-:S04]  /*31b0*/  MOV R6, UR5 ;  /* 0x0000000500067c02 */ /* 0x000fc80008000f00 */
[----:B------:R-:W-:-:S05]  /*31c0*/  IADD3.X R5, R5, UR27, R6, P0, !PT ;  /* 0x0000001b05057c10 */ /* 0x000fca00087fe406 */
[----:B------:R-:W-:-:S05]  /*31d0*/  IMAD.WIDE.U32 R4, R12, c[0x0][0x1b8], R4 ;  /* 0x00006e000c047a25 */ /* 0x000fca00078e0004 */
[----:B------:R-:W-:Y:S01]  /*31e0*/  IADD3 R10, R5, R10, RZ ;  /* 0x0000000a050a7210 */ /* 0x000fe20007ffe0ff */
[----:B------:R-:W-:Y:S05]  /*31f0*/  @P5 BRA `(.L_x_466) ;  /* 0x000000f000005947 */ /* 0x000fea0003800000 */
[----:B------:R-:W-:-:S13]  /*3200*/  ISETP.GE.AND P0, PT, R200, c[0x0][0x220], PT ;  /* 0x00008800c8007a0c */ /* 0x000fda0003f06270 */
[----:B------:R1:W-:Y:S01]  /*3210*/  @P0 STS.128 [R0+0x10000], RZ ;  /* 0x010000ff00000388 */ /* 0x0003e20000000c00 */
[----:B------:R-:W-:Y:S05]  /*3220*/  @P0 BRA `(.L_x_466) ;  /* 0x000000c000000947 */ /* 0x000fea0003800000 */
[----:B------:R-:W-:Y:S01]  /*3230*/  MOV R6, R4 ;  /* 0x0000000400067202 */ /* 0x000fe20000000f00 */
[----:B--2---:R-:W-:Y:S01]  /*3240*/  IMAD R8, R18, c[0x0][0x1a0], RZ ;  /* 0x0000680012087a24 */ /* 0x004fe200078e02ff */
        /* <DEDUP_REMOVED lines=10> */
.L_x_466:
[----:B------:R-:W-:Y:S05]  /*32f0*/  BSYNC B0 ;  /* 0x0000000000007941 */ /* 0x000fea0003800000 */
.L_x_465:
[----:B------:R1:W-:Y:S01]  /*3300*/  @P4 STS.128 [R0+0x11000], RZ ;  /* 0x011000ff00004388 */ /* 0x0003e20000000c00 */
[----:B------:R-:W-:Y:S01]  /*3310*/  BSSY B0, `(.L_x_467) ;  /* 0x0000013000007945 */ /* 0x000fe20003800000 */
        /* <DEDUP_REMOVED lines=18> */
.L_x_468:
[----:B------:R-:W-:Y:S05]  /*3440*/  BSYNC B0 ;  /* 0x0000000000007941 */ /* 0x000fea0003800000 */
.L_x_467:
        /* <DEDUP_REMOVED lines=20> */
.L_x_470:
[----:B------:R-:W-:Y:S05]  /*3590*/  BSYNC B0 ;  /* 0x0000000000007941 */ /* 0x000fea0003800000 */
.L_x_469:
[----:B------:R1:W-:Y:S01]  /*35a0*/  @P1 STS.128 [R0+0x13000], RZ ;  /* 0x013000ff00001388 */ /* 0x0003e20000000c00 */
[----:B------:R-:W-:Y:S01]  /*35b0*/  BSSY B0, `(.L_x_471) ;  /* 0x0000012000007945 */ /* 0x000fe20003800000 */
[----:B------:R-:W-:Y:S05]  /*35c0*/  @P1 BRA `(.L_x_472) ;  /* 0x0000010000001947 */ /* 0x000fea0003800000 */
[----:B------:R-:W-:-:S13]  /*35d0*/  ISETP.GE.AND P0, PT, R200, c[0x0][0x220], PT ;  /* 0x00008800c8007a0c */ /* 0x000fda0003f06270 */
[----:B------:R1:W-:Y:S01]  /*35e0*/  @P0 STS.128 [R0+0x13000], RZ ;  /* 0x013000ff00000388 */ /* 0x0003e20000000c00 */
[----:B------:R-:W-:Y:S05]  /*35f0*/  @P0 BRA `(.L_x_472) ;  /* 0x000000d000000947 */ /* 0x000fea0003800000 */
[----:B------:R-:W-:-:S04]  /*3600*/  IADD3 R2, P0, R2, 0x60, RZ ;  /* 0x0000006002027810 */ /* 0x000fc80007f1e0ff */
[----:B------:R-:W-:-:S05]  /*3610*/  IADD3.X R5, RZ, R18, RZ, P0, !PT ;  /* 0x00000012ff057210 */ /* 0x000fca00007fe4ff */
[----:B------:R-:W-:Y:S01]  /*3620*/  IMAD R6, R5, c[0x0][0x1a0], RZ ;  /* 0x0000680005067a24 */ /* 0x000fe200078e02ff */
[----:B------:R-:W-:-:S05]  /*3630*/  MOV R5, R10 ;  /* 0x0000000a00057202 */ /* 0x000fca0000000f00 */
[----:B--2---:R-:W-:-:S04]  /*3640*/  IMAD.WIDE.U32 R8, R2, c[0x0][0x1a0], R4 ;  /* 0x0000680002087a25 */ /* 0x004fc800078e0004 */
        /* <DEDUP_REMOVED lines=8> */
.L_x_472:
[----:B------:R-:W-:Y:S05]  /*36d0*/  BSYNC B0 ;  /* 0x0000000000007941 */ /* 0x000fea0003800000 */
.L_x_471:
[----:B-12-4-:R-:W-:Y:S01]  /*36e0*/  LEA.HI R0, R20, R19, RZ, 0x4 ;  /* 0x0000001314007211 */ /* 0x016fe200078f20ff */
[----:B------:R-:W0:Y:S01]  /*36f0*/  LDGDEPBAR ;  /* 0x00000000000079af */ /* 0x000e220000000000 */
[----:B------:R-:W-:Y:S01]  /*3700*/  IMAD.MOV.U32 R186, RZ, RZ, 0x20 ;  /* 0x00000020ffba7424 */ /* 0x000fe200078e00ff */
[----:B------:R-:W-:Y:S01]  /*3710*/  SHF.L.U32 R185, R188, 0x1, RZ ;  /* 0x00000001bcb97819 */ /* 0x000fe200000006ff */
[----:B------:R-:W-:Y:S01]  /*3720*/  UIADD3 UR5, UR24, 0x80, URZ ;  /* 0x0000008018057890 */ /* 0x000fe2000fffe03f */
[----:B------:R-:W-:Y:S01]  /*3730*/  LOP3.LUT R0, R0, 0xfffffff0, RZ, 0xc0, !PT ;  /* 0xfffffff000007812 */ /* 0x000fe200078ec0ff */
[----:B------:R-:W-:Y:S01]  /*3740*/  IMAD.MOV.U32 R202, RZ, RZ, R189 ;  /* 0x000000ffffca7224 */ /* 0x000fe200078e00bd */
[----:B------:R-:W-:Y:S01]  /*3750*/  MOV R177, 0x40 ;  /* 0x0000004000b17802 */ /* 0x000fe20000000f00 */
        /* <DEDUP_REMOVED lines=21> */
[----:B------:R-:W-:Y:S01]  /*38b0*/  IADD3 R2, R188, 0x2000, RZ ;  /* 0x00002000bc027810 */ /* 0x000fe20007ffe0ff */
[----:B------:R-:W-:Y:S01]  /*38c0*/  CS2R R94, SRZ ;  /* 0x00000000005e7805 */ /* 0x000fe2000001ff00 */
[----:B------:R-:W-:Y:S01]  /*38d0*/  CS2R R92, SRZ ;  /* 0x00000000005c7805 */ /* 0x000fe2000001ff00 */
[----:B------:R-:W-:Y:S01]  /*38e0*/  CS2R R98, SRZ ;  /* 0x0000000000627805 */ /* 0x000fe2000001ff00 */
[----:B------:R-:W-:Y:S01]  /*38f0*/  SEL R2, R2, R188, !P2 ;  /* 0x000000bc02027207 */ /* 0x000fe20005000000 */
[----:B------:R-:W-:Y:S01]  /*3900*/  CS2R R96, SRZ ;  /* 0x0000000000607805 */ /* 0x000fe2000001ff00 */
[C---:B------:R-:W-:Y:S01]  /*3910*/  LOP3.LUT P0, RZ, R0.reuse, 0x2, RZ, 0xc0, !PT ;  /* 0x0000000200ff7812 */ /* 0x040fe2000780c0ff */
[----:B------:R-:W-:Y:S01]  /*3920*/  CS2R R90, SRZ ;  /* 0x00000000005a7805 */ /* 0x000fe2000001ff00 */
[----:B------:R-:W-:Y:S01]  /*3930*/  LOP3.LUT P1, RZ, R0, 0x4, RZ, 0xc0, !PT ;  /* 0x0000000400ff7812 */ /* 0x000fe2000782c0ff */
[----:B------:R-:W-:Y:S01]  /*3940*/  IMAD.SHL.U32 R183, R2, 0x2, RZ ;  /* 0x0000000202b77824 */ /* 0x000fe200078e00ff */
[----:B------:R-:W-:Y:S01]  /*3950*/  MOV R2, c[0x0][0x22c] ;  /* 0x00008b0000027a02 */ /* 0x000fe20000000f00 */
[----:B------:R-:W-:Y:S01]  /*3960*/  CS2R R88, SRZ ;  /* 0x0000000000587805 */ /* 0x000fe2000001ff00 */
[----:B------:R-:W-:Y:S01]  /*3970*/  IADD3 R0, R187, 0x2000, RZ ;  /* 0x00002000bb007810 */ /* 0x000fe20007ffe0ff */
[----:B------:R-:W-:Y:S01]  /*3980*/  CS2R R86, SRZ ;  /* 0x0000000000567805 */ /* 0x000fe2000001ff00 */
[----:B------:R-:W-:Y:S01]  /*3990*/  SEL R186, R186, 0xffffffe0, !P0 ;  /* 0xffffffe0baba7807 */ /* 0x000fe20004000000 */
[----:B------:R-:W-:Y:S01]  /*39a0*/  IMAD R2, R2, c[0x0][0x1c0], RZ ;  /* 0x0000700002027a24 */ /* 0x000fe200078e02ff */
[----:B------:R-:W-:Y:S01]  /*39b0*/  SEL R0, R0, R187, !P2 ;  /* 0x000000bb00007207 */ /* 0x000fe20005000000 */
[----:B------:R-:W-:Y:S01]  /*39c0*/  CS2R R84, SRZ ;  /* 0x0000000000547805 */ /* 0x000fe2000001ff00 */
[----:B------:R-:W-:Y:S01]  /*39d0*/  CS2R R78, SRZ ;  /* 0x00000000004e7805 */ /* 0x000fe2000001ff00 */
[----:B------:R-:W-:Y:S01]  /*39e0*/  IMAD.SHL.U32 R5, R2, 0x10, RZ ;  /* 0x0000001002057824 */ /* 0x000fe200078e00ff */
[----:B------:R-:W-:Y:S01]  /*39f0*/  CS2R R76, SRZ ;  /* 0x00000000004c7805 */ /* 0x000fe2000001ff00 */
[----:B------:R-:W-:Y:S01]  /*3a00*/  IMAD.SHL.U32 R176, R0, 0x2, RZ ;  /* 0x0000000200b07824 */ /* 0x000fe200078e00ff */
[----:B------:R-:W-:Y:S01]  /*3a10*/  CS2R R82, SRZ ;  /* 0x0000000000527805 */ /* 0x000fe2000001ff00 */
[----:B------:R-:W-:Y:S01]  /*3a20*/  IMAD.SHL.U32 R4, R2, 0x8, RZ ;  /* 0x0000000802047824 */ /* 0x000fe200078e00ff */
[----:B------:R-:W-:Y:S01]  /*3a30*/  IADD3 R0, R5, 0x20, RZ ;  /* 0x0000002005007810 */ /* 0x000fe20007ffe0ff */
[----:B------:R-:W-:Y:S01]  /*3a40*/  CS2R R80, SRZ ;  /* 0x0000000000507805 */ /* 0x000fe2000001ff00 */
[----:B------:R-:W-:Y:S01]  /*3a50*/  SHF.L.U64.HI R5, R21, 0x2, R14 ;  /* 0x0000000215057819 */ /* 0x000fe2000001020e */
[----:B------:R-:W-:Y:S01]  /*3a60*/  CS2R R74, SRZ ;  /* 0x00000000004a7805 */ /* 0x000fe2000001ff00 */
[----:B------:R-:W-:Y:S01]  /*3a70*/  CS2R R72, SRZ ;  /* 0x0000000000487805 */ /* 0x000fe2000001ff00 */
[----:B------:R-:W-:Y:S01]  /*3a80*/  IMAD.IADD R0, R4, 0x1, R0 ;  /* 0x0000000104007824 */ /* 0x000fe200078e0200 */
[----:B------:R-:W-:Y:S01]  /*3a90*/  CS2R R70, SRZ ;  /* 0x0000000000467805 */ /* 0x000fe2000001ff00 */
[----:B------:R-:W-:Y:S01]  /*3aa0*/  CS2R R68, SRZ ;  /* 0x0000000000447805 */ /* 0x000fe2000001ff00 */
[----:B------:R-:W-:Y:S01]  /*3ab0*/  SEL R177, R177, 0xffffffc0, !P1 ;  /* 0xffffffc0b1b17807 */ /* 0x000fe20004800000 */
[----:B------:R-:W-:Y:S01]  /*3ac0*/  IMAD.SHL.U32 R184, R188, 0x2, RZ ;  /* 0x00000002bcb87824 */ /* 0x000fe200078e00ff */
[----:B------:R-:W-:Y:S01]  /*3ad0*/  IADD3 R0, R4, R0, RZ ;  /* 0x0000000004007210 */ /* 0x000fe20007ffe0ff */
[----:B------:R-:W-:Y:S01]  /*3ae0*/  IMAD.IADD R182, R186, 0x1, R185 ;  /* 0x00000001bab67824 */ /* 0x000fe200078e02b9 */
[----:B------:R-:W-:-:S03]  /*3af0*/  UISETP.GE.AND UP0, UPT, UR5, UR4, UPT ;  /* 0x000000040500728c */ /* 0x000fc6000bf06270 */
[----:B------:R-:W-:-:S04]  /*3b00*/  IMAD.IADD R0, R4, 0x1, R0 ;  /* 0x0000000104007824 */ /* 0x000fc800078e0200 */
[----:B------:R-:W-:-:S05]  /*3b10*/  IMAD.IADD R0, R4, 0x1, R0 ;  /* 0x0000000104007824 */ /* 0x000fca00078e0200 */
[----:B------:R1:W-:Y:S02]  /*3b20*/  STL [R1+0x14], R0 ;  /* 0x0000140001007387 */ /* 0x0003e40000100800 */
[----:B-1----:R-:W-:-:S05]  /*3b30*/  IADD3 R0, R4, R0, RZ ;  /* 0x0000000004007210 */ /* 0x002fca0007ffe0ff */
[----:B------:R-:W-:Y:S01]  /*3b40*/  IMAD.IADD R2, R4, 0x1, R0 ;  /* 0x0000000104027824 */ /* 0x000fe200078e0200 */
[----:B------:R1:W-:Y:S04]  /*3b50*/  STL [R1+0x10], R0 ;  /* 0x0000100001007387 */ /* 0x0003e80000100800 */
[----:B------:R2:W-:Y:S04]  /*3b60*/  STL [R1+0x20], R5 ;  /* 0x0000200501007387 */ /* 0x0005e80000100800 */
[----:B------:R4:W-:Y:S01]  /*3b70*/  STL [R1+0xc], R2 ;  /* 0x00000c0201007387 */ /* 0x0009e20000100800 */
[C---:B-1----:R-:W-:Y:S01]  /*3b80*/  IADD3 R0, R21.reuse, -0x80, RZ ;  /* 0xffffff8015007810 */ /* 0x042fe20007ffe0ff */
[----:B--2---:R-:W-:-:S03]  /*3b90*/  IMAD.SHL.U32 R5, R21, 0x4, RZ ;  /* 0x0000000415057824 */ /* 0x004fc600078e00ff */
[----:B------:R-:W-:Y:S01]  /*3ba0*/  SHF.L.U32 R0, R0, 0x2, RZ ;  /* 0x0000000200007819 */ /* 0x000fe200000006ff */
[C---:B----4-:R-:W-:Y:S01]  /*3bb0*/  IMAD.IADD R2, R4.reuse, 0x1, R2 ;  /* 0x0000000104027824 */ /* 0x050fe200078e0202 */
[----:B------:R1:W-:Y:S04]  /*3bc0*/  STL [R1+0x1c], R5 ;  /* 0x00001c0501007387 */ /* 0x0003e80000100800 */
[----:B------:R-:W-:Y:S04]  /*3bd0*/  STL [R1+0x8], R2 ;  /* 0x0000080201007387 */ /* 0x000fe80000100800 */
[----:B------:R2:W-:Y:S01]  /*3be0*/  STL [R1+0x18], R0 ;  /* 0x0000180001007387 */ /* 0x0005e20000100800 */
[----:B-1----:R-:W-:-:S05]  /*3bf0*/  IMAD.IADD R5, R4, 0x1, R2 ;  /* 0x0000000104057824 */ /* 0x002fca00078e0202 */
[----:B------:R-:W-:Y:S01]  /*3c00*/  STL [R1+0x4], R5 ;  /* 0x0000040501007387 */ /* 0x000fe20000100800 */
[----:B--2---:R-:W-:-:S05]  /*3c10*/  IADD3 R0, R4, R5, RZ ;  /* 0x0000000504007210 */ /* 0x004fca0007ffe0ff */
[C---:B------:R-:W-:Y:S01]  /*3c20*/  IMAD.IADD R252, R4.reuse, 0x1, R0 ;  /* 0x0000000104fc7824 */ /* 0x040fe200078e0200 */
[----:B------:R1:W-:Y:S03]  /*3c30*/  STL [R1], R0 ;  /* 0x0000000001007387 */ /* 0x0003e60000100800 */
[----:B------:R-:W-:-:S05]  /*3c40*/  IMAD.IADD R251, R4, 0x1, R252 ;  /* 0x0000000104fb7824 */ /* 0x000fca00078e02fc */
[----:B------:R-:W-:-:S05]  /*3c50*/  IADD3 R250, R4, R251, RZ ;  /* 0x000000fb04fa7210 */ /* 0x000fca0007ffe0ff */
[----:B-1----:R-:W-:Y:S02]  /*3c60*/  IMAD.IADD R0, R4, 0x1, R250 ;  /* 0x0000000104007824 */ /* 0x002fe400078e02fa */
.L_x_475:
        /* <DEDUP_REMOVED lines=15> */
[----:B------:R-:W4:Y:S08]  /*3d60*/  LDSM.16.M88.4 R60, [R183+0x2000] ;  /* 0x00200000b73c783b */ /* 0x000f300000000200 */
[----:B------:R-:W3:Y:S08]  /*3d70*/  LDSM.16.M88.4 R32, [R178+0xc800] ;  /* 0x00c80000b220783b */ /* 0x000ef00000000200 */
[----:B------:R-:W3:Y:S08]  /*3d80*/  LDSM.16.M88.4 R48, [R178+0xd000] ;  /* 0x00d00000b230783b */ /* 0x000ef00000000200 */
[----:B------:R-:W3:Y:S01]  /*3d90*/  LDSM.16.M88.4 R132, [R178+0xd800] ;  /* 0x00d80000b284783b */ /* 0x000ee20000000200 */
[-C--:B-1----:R-:W-:Y:S07]  /*3da0*/  HMMA.16816.F32 R4, R64, R16.reuse, RZ ;  /* 0x000000104004723c */ /* 0x082fee00000018ff */
[----:B------:R-:W-:Y:S01]  /*3db0*/  LDSM.16.M88.4 R136, [R0] ;  /* 0x000000000088783b */ /* 0x000fe20000000200 */
[C---:B----4-:R-:W-:Y:S07]  /*3dc0*/  HMMA.16816.F32 R8, R60.reuse, R16, RZ ;  /* 0x000000103c08723c */ /* 0x050fee00000018ff */
[----:B------:R-:W1:Y:S01]  /*3dd0*/  LDSM.16.M88.4 R140, [R181+0xc000] ;  /* 0x00c00000b58c783b */ /* 0x000e620000000200 */
[-C--:B------:R-:W-:Y:S07]  /*3de0*/  HMMA.16816.F32 R12, R60, R18.reuse, RZ ;  /* 0x000000123c0c723c */ /* 0x080fee00000018ff */
[----:B------:R4:W1:Y:S01]  /*3df0*/  LDSM.16.M88.4 R144, [R0+0x2000] ;  /* 0x002000000090783b */ /* 0x0008620000000200 */
[C---:B------:R-:W-:Y:S07]  /*3e00*/  HMMA.16816.F32 R16, R64.reuse, R18, RZ ;  /* 0x000000124010723c */ /* 0x040fee00000018ff */
[----:B------:R-:W1:Y:S01]  /*3e10*/  LDSM.16.M88.4 R148, [R181+0xc800] ;  /* 0x00c80000b594783b */ /* 0x000e620000000200 */
[-C--:B---3--:R-:W-:Y:S07]  /*3e20*/  HMMA.16816.F32 R20, R64, R32.reuse, RZ ;  /* 0x000000204014723c */ /* 0x088fee00000018ff */
[----:B------:R-:W3:Y:S01]  /*3e30*/  LDSM.16.M88.4 R152, [R181+0xd000] ;  /* 0x00d00000b598783b */ /* 0x000ee20000000200 */
[C---:B------:R-:W-:Y:S07]  /*3e40*/  HMMA.16816.F32 R24, R60.reuse, R32, RZ ;  /* 0x000000203c18723c */ /* 0x040fee00000018ff */
[----:B------:R-:W-:Y:S01]  /*3e50*/  LDSM.16.M88.4 R160, [R179+0xc800] ;  /* 0x00c80000b3a0783b */ /* 0x000fe20000000200 */
[----:B----4-:R-:W-:Y:S01]  /*3e60*/  IMAD.IADD R0, R0, 0x1, R177 ;  /* 0x0000000100007824 */ /* 0x010fe200078e02b1 */
        /* <DEDUP_REMOVED lines=13> */
[----:B------:R-:W4:Y:S07]  /*3f40*/  LDSM.16.M88.4 R132, [R181+0xd800] ;  /* 0x00d80000b584783b */ /* 0x000f2e0000000200 */
        /* <DEDUP_REMOVED lines=11> */
[-C--:B---3--:R-:W-:Y:S08]  /*4000*/  HMMA.16816.F32 R36, R136, R152.reuse, R36 ;  /* 0x000000988824723c */ /* 0x088ff00000001824 */
[C---:B------:R-:W-:Y:S08]  /*4010*/  HMMA.16816.F32 R40, R144.reuse, R152, R40 ;  /* 0x000000989028723c */ /* 0x040ff00000001828 */
[-C--:B------:R-:W-:Y:S08]  /*4020*/  HMMA.16816.F32 R44, R144, R154.reuse, R44 ;  /* 0x0000009a902c723c */ /* 0x080ff0000000182c */
[C---:B------:R-:W-:Y:S01]  /*4030*/  HMMA.16816.F32 R48, R136.reuse, R154, R48 ;  /* 0x0000009a8830723c */ /* 0x040fe20000001830 */
[----:B------:R-:W3:Y:S07]  /*4040*/  LDSM.16.M88.4 R152, [R179+0xd000] ;  /* 0x00d00000b398783b */ /* 0x000eee0000000200 */
[-C--:B----4-:R-:W-:Y:S08]  /*4050*/  HMMA.16816.F32 R52, R136, R132.reuse, R52 ;  /* 0x000000848834723c */ /* 0x090ff00000001834 */
[C---:B------:R-:W-:Y:S08]  /*4060*/  HMMA.16816.F32 R56, R144.reuse, R132, R56 ;  /* 0x000000849038723c */ /* 0x040ff00000001838 */
[-C--:B------:R-:W-:Y:S08]  /*4070*/  HMMA.16816.F32 R60, R144, R134.reuse, R60 ;  /* 0x00000086903c723c */ /* 0x080ff0000000183c */
[----:B------:R-:W-:Y:S01]  /*4080*/  HMMA.16816.F32 R64, R136, R134, R64 ;  /* 0x000000868840723c */ /* 0x000fe20000001840 */
[----:B------:R4:W3:Y:S06]  /*4090*/  LDSM.16.M88.4 R132, [R0+0x2000] ;  /* 0x002000000084783b */ /* 0x0008ec0000000200 */
        /* <DEDUP_REMOVED lines=13> */
[----:B----4-:R-:W-:Y:S02]  /*4170*/  @P2 IADD3 R0, R137, 0x1, RZ ;  /* 0x0000000189002810 */ /* 0x010fe40007ffe0ff */
        /* <DEDUP_REMOVED lines=12> */
[-C--:B---3--:R-:W-:Y:S08]  /*4240*/  HMMA.16816.F32 R36, R140, R152.reuse, R36 ;  /* 0x000000988c24723c */ /* 0x088ff00000001824 */
        /* <DEDUP_REMOVED lines=488> */
[----:B------:R-:W-:Y:S02]  /*60d0*/  FADD.FTZ R7, -R144, R7 ;  /* 0x0000000790077221 */ /* 0x000fe40000010100 */
[C---:B------:R-:W-:Y:S02]  /*60e0*/  FADD.FTZ R10, -R2.reuse, R10 ;  /* 0x0000000a020a7221 */ /* 0x040fe40000010100 */
        /* <DEDUP_REMOVED lines=8> */
[----:B------:R-:W-:Y:S02]  /*6170*/  FMUL.FTZ R156, R156, R6 ;  /* 0x000000069c9c7220 */ /* 0x000fe40000410000 */
[----:B------:R-:W-:Y:S02]  /*6180*/  FMUL.FTZ R152, R152, R16 ;  /* 0x0000001098987220 */ /* 0x000fe40000410000 */
[----:B------:R-:W-:Y:S02]  /*6190*/  FMUL.FTZ R16, R245, R10 ;  /* 0x0000000af5107220 */ /* 0x000fe40000410000 */
        /* <DEDUP_REMOVED lines=8> */
[C---:B------:R-:W-:Y:S02]  /*6220*/  FADD.FTZ R22, -R144.reuse, R22 ;  /* 0x0000001690167221 */ /* 0x040fe40000010100 */
[----:B------:R-:W-:Y:S04]  /*6230*/  FADD.FTZ R23, -R144, R23 ;  /* 0x0000001790177221 */ /* 0x000fe80000010100 */
[C---:B------:R-:W-:Y:S02]  /*6240*/  FADD.FTZ R26, -R2.reuse, R26 ;  /* 0x0000001a021a7221 */ /* 0x040fe40000010100 */
[----:B------:R-:W-:Y:S02]  /*6250*/  FMUL.FTZ R155, R155, R20 ;  /* 0x000000149b9b7220 */ /* 0x000fe40000410000 */
[----:B------:R-:W-:Y:S02]  /*6260*/  FADD.FTZ R30, -R2, R30 ;  /* 0x0000001e021e7221 */ /* 0x000fe40000010100 */
[----:B------:R-:W-:Y:S02]  /*6270*/  FMUL.FTZ R151, R151, R21 ;  /* 0x0000001597977220 */ /* 0x000fe40000410000 */
[----:B------:R-:W-:Y:S02]  /*6280*/  FMUL.FTZ R21, R242, R15 ;  /* 0x0000000ff2157220 */ /* 0x000fe40000410000 */
[----:B------:R-:W-:Y:S02]  /*6290*/  FMUL.FTZ R30, R234, R30 ;  /* 0x0000001eea1e7220 */ /* 0x000fe40000410000 */
[----:B------:R-:W-:Y:S02]  /*62a0*/  FADD.FTZ R33, -R146, R33 ;  /* 0x0000002192217221 */ /* 0x000fe40000010100 */
[C---:B------:R-:W-:Y:S02]  /*62b0*/  FADD.FTZ R34, -R144.reuse, R34 ;  /* 0x0000002290227221 */ /* 0x040fe40000010100 */
[----:B------:R-:W-:Y:S02]  /*62c0*/  FADD.FTZ R35, -R144, R35 ;  /* 0x0000002390237221 */ /* 0x000fe40000010100 */
[----:B------:R-:W-:Y:S04]  /*62d0*/  FADD.FTZ R32, -R146, R32 ;  /* 0x0000002092207221 */ /* 0x000fe80000010100 */
        /* <DEDUP_REMOVED lines=11> */
[----:B------:R-:W-:Y:S02]  /*6390*/  FMUL.FTZ R154, R154, R36 ;  /* 0x000000249a9a7220 */ /* 0x000fe40000410000 */
[----:B--2---:R-:W-:Y:S10]  /*63a0*/  FMUL.FTZ R149, R207, R37 ;  /* 0x00000025cf957220 */ /* 0x004ff40000410000 */
[C---:B------:R-:W-:Y:S02]  /*63b0*/  FADD.FTZ R48, -R146.reuse, R48 ;  /* 0x0000003092307221 */ /* 0x040fe40000010100 */
[----:B------:R-:W-:Y:S02]  /*63c0*/  FADD.FTZ R49, -R146, R49 ;  /* 0x0000003192317221 */ /* 0x000fe40000010100 */
[----:B------:R-:W-:Y:S02]  /*63d0*/  FMUL.FTZ R148, R165, R48 ;  /* 0x00000030a5947220 */ /* 0x000fe40000410000 */
[C---:B------:R-:W-:Y:S02]  /*63e0*/  FADD.FTZ R50, -R144.reuse, R50 ;  /* 0x0000003290327221 */ /* 0x040fe40000010100 */
[----:B------:R-:W-:Y:S01]  /*63f0*/  FADD.FTZ R51, -R144, R51 ;  /* 0x0000003390337221 */ /* 0x000fe20000010100 */
[-C--:B-1----:R-:W-:Y:S08]  /*6400*/  HMMA.16816.F32 R52, R132, R136.reuse, R52 ;  /* 0x000000888434723c */ /* 0x082ff00000001834 */
[C---:B------:R-:W-:Y:S07]  /*6410*/  HMMA.16816.F32 R56, R140.reuse, R136, R56 ;  /* 0x000000888c38723c */ /* 0x040fee0000001838 */
[----:B------:R-:W-:Y:S01]  /*6420*/  FMUL.FTZ R136, R216, R34 ;  /* 0x00000022d8887220 */ /* 0x000fe20000410000 */
[-C--:B------:R-:W-:Y:S04]  /*6430*/  HMMA.16816.F32 R60, R140, R138.reuse, R60 ;  /* 0x0000008a8c3c723c */ /* 0x080fe8000000183c */
[----:B------:R-:W-:Y:S02]  /*6440*/  FADD.FTZ R34, -R2, R46 ;  /* 0x0000002e02227221 */ /* 0x000fe40000010100 */
[----:B------:R-:W-:Y:S02]  /*6450*/  FMUL.FTZ R137, R224, R22 ;  /* 0x00000016e0897220 */ /* 0x000fe40000410000 */
[----:B------:R-:W-:Y:S01]  /*6460*/  FADD.FTZ R53, -R146, R53 ;  /* 0x0000003592357221 */ /* 0x000fe20000010100 */
[----:B------:R-:W-:Y:S04]  /*6470*/  HMMA.16816.F32 R64, R132, R138, R64 ;  /* 0x0000008a8440723c */ /* 0x000fe80000001840 */
[----:B------:R-:W-:Y:S02]  /*6480*/  FMUL.FTZ R142, R220, R17 ;  /* 0x00000011dc8e7220 */ /* 0x000fe40000410000 */
[----:B------:R-:W-:Y:S02]  /*6490*/  FMUL.FTZ R141, R209, R33 ;  /* 0x00000021d18d7220 */ /* 0x000fe40000410000 */
[----:B------:R-:W-:Y:S04]  /*64a0*/  FADD.FTZ R52, -R146, R52 ;  /* 0x0000003492347221 */ /* 0x000fe80000010100 */
[----:B------:R-:W-:Y:S02]  /*64b0*/  FMUL.FTZ R147, R163, R53 ;  /* 0x00000035a3937220 */ /* 0x000fe40000410000 */
[----:B------:R-:W-:Y:S02]  /*64c0*/  FMUL.FTZ R135, R213, R38 ;  /* 0x00000026d5877220 */ /* 0x000fe40000410000 */
[----:B------:R-:W-:Y:S02]  /*64d0*/  FMUL.FTZ R53, R212, R39 ;  /* 0x00000027d4357220 */ /* 0x000fe40000410000 */
[C---:B------:R-:W-:Y:S02]  /*64e0*/  FADD.FTZ R54, -R144.reuse, R54 ;  /* 0x0000003690367221 */ /* 0x040fe40000010100 */
[----:B------:R-:W-:Y:S02]  /*64f0*/  FADD.FTZ R55, -R144, R55 ;  /* 0x0000003790377221 */ /* 0x000fe40000010100 */
[----:B------:R-:W-:Y:S02]  /*6500*/  FADD.FTZ R17, -R2, R27 ;  /* 0x0000001b02117221 */ /* 0x000fe40000010100 */
[C---:B------:R-:W-:Y:S02]  /*6510*/  FADD.FTZ R64, -R146.reuse, R64 ;  /* 0x0000004092407221 */ /* 0x040fe40000010100 */
[----:B------:R-:W-:Y:S02]  /*6520*/  FADD.FTZ R65, -R146, R65 ;  /* 0x0000004192417221 */ /* 0x000fe40000010100 */
[----:B------:R-:W-:Y:S02]  /*6530*/  FMUL.FTZ R143, R160, R64 ;  /* 0x00000040a08f7220 */ /* 0x000fe40000410000 */
[----:B------:R-:W-:Y:S02]  /*6540*/  FMUL.FTZ R64, R214, R35 ;  /* 0x00000023d6407220 */ /* 0x000fe40000410000 */
        /* <DEDUP_REMOVED lines=29> */
[----:B------:R-:W-:Y:S02]  /*6720*/  IMAD.MOV.U32 R160, RZ, RZ, R191 ;  /* 0x000000ffffa07224 */ /* 0x000fe400078e00bf */
[----:B------:R-:W-:Y:S02]  /*6730*/  IMAD.MOV.U32 R161, RZ, RZ, R190 ;  /* 0x000000ffffa17224 */ /* 0x000fe400078e00be */
[C---:B---3--:R-:W-:Y:S02]  /*6740*/  FADD.FTZ R29, -R4.reuse, R29 ;  /* 0x0000001d041d7221 */ /* 0x048fe40000010100 */
        /* <DEDUP_REMOVED lines=37> */
[----:B------:R-:W-:Y:S01]  /*69a0*/  ISETP.GE.AND P2, PT, R200, c[0x0][0x220], PT ;  /* 0x00008800c8007a0c */ /* 0x000fe20003f46270 */
[----:B------:R-:W-:Y:S01]  /*69b0*/  IMAD.MOV.U32 R11, RZ, RZ, c[0x0][0x190] ;  /* 0x00006400ff0b7624 */ /* 0x000fe200078e00ff */
[----:B------:R-:W-:Y:S03]  /*69c0*/  ULOP3.LUT UR5, UR8, 0x1, URZ, 0xc0, !UPT ;  /* 0x0000000108057892 */ /* 0x000fe6000f8ec03f */
[C---:B------:R-:W-:Y:S01]  /*69d0*/  IMAD.U32 R4, R11.reuse, -0x80, RZ ;  /* 0xffffff800b047824 */ /* 0x040fe200078e00ff */
[----:B------:R-:W-:Y:S04]  /*69e0*/  UISETP.NE.U32.AND UP1, UPT, UR5, 0x1, UPT ;  /* 0x000000010500788c */ /* 0x000fe8000bf25070 */
[C---:B------:R-:W-:Y:S01]  /*69f0*/  LEA R6, P5, R4.reuse, R203, 0x1 ;  /* 0x000000cb04067211 */ /* 0x040fe200078a08ff */
[----:B------:R-:W-:Y:S01]  /*6a00*/  USEL UR5, UR41, 0x4000, !UP1 ;  /* 0x0000400029057887 */ /* 0x000fe2000c800000 */
[----:B------:R-:W-:Y:S01]  /*6a10*/  SHF.R.S32.HI R5, RZ, 0x1f, R4 ;  /* 0x0000001fff057819 */ /* 0x000fe20000011404 */
[----:B------:R-:W-:Y:S01]  /*6a20*/  @!P2 IMAD.MOV.U32 R9, RZ, RZ, c[0x0][0x194] ;  /* 0x00006500ff09a624 */ /* 0x000fe200078e00ff */
[----:B------:R-:W-:Y:S01]  /*6a30*/  @!P2 LEA R2, P3, R11, R4, 0x6 ;  /* 0x000000040b02a211 */ /* 0x000fe200078630ff */
[----:B------:R-:W-:Y:S01]  /*6a40*/  @!P2 IMAD.MOV.U32 R8, RZ, RZ, c[0x0][0x194] ;  /* 0x00006500ff08a624 */ /* 0x000fe200078e00ff */
[----:B------:R-:W-:Y:S01]  /*6a50*/  LEA.HI.X R7, R4, R204, R5, 0x1, P5 ;  /* 0x000000cc04077211 */ /* 0x000fe200028f0c05 */
[----:B------:R-:W-:Y:S01]  /*6a60*/  @!P2 IMAD.MOV.U32 R15, RZ, RZ, c[0x0][0x194] ;  /* 0x00006500ff0fa624 */ /* 0x000fe200078e00ff */
[----:B------:R-:W-:Y:S02]  /*6a70*/  IADD3 R189, R189, UR5, RZ ;  /* 0x00000005bdbd7c10 */ /* 0x000fe4000fffe0ff */
[C---:B------:R-:W-:Y:S02]  /*6a80*/  @!P2 LEA R0, P4, R11.reuse, R4, 0x5 ;  /* 0x000000040b00a211 */ /* 0x040fe400078828ff */
[C---:B------:R-:W-:Y:S01]  /*6a90*/  @!P2 LEA.HI.X R9, R11.reuse, R5, R9, 0x6, P3 ;  /* 0x000000050b09a211 */ /* 0x040fe200018f3409 */
[----:B------:R1:W-:Y:S01]  /*6aa0*/  @P2 STS [R189], RZ ;  /* 0x000000ffbd002388 */ /* 0x0003e20000000800 */
[----:B------:R-:W-:Y:S02]  /*6ab0*/  @!P2 LEA R10, P3, R2, R203, 0x1 ;  /* 0x000000cb020aa211 */ /* 0x000fe400078608ff */
[C---:B------:R-:W-:Y:S01]  /*6ac0*/  @!P2 LEA.HI.X R8, R11.reuse, R5, R8, 0x5, P4 ;  /* 0x000000050b08a211 */ /* 0x040fe200020f2c08 */
[----:B------:R1:W-:Y:S01]  /*6ad0*/  @P2 STS [R189+0x4], RZ ;  /* 0x000004ffbd002388 */ /* 0x0003e20000000800 */
[-C--:B------:R-:W-:Y:S01]  /*6ae0*/  @!P2 LEA R12, P4, R0, R203.reuse, 0x1 ;  /* 0x000000cb000ca211 */ /* 0x080fe200078808ff */
[----:B------:R-:W-:Y:S01]  /*6af0*/  @!P2 IMAD.WIDE.U32 R4, R11, 0x60, R4 ;  /* 0x000000600b04a825 */ /* 0x000fe200078e0004 */
[-C--:B------:R-:W-:Y:S01]  /*6b00*/  @!P2 LEA.HI.X R11, R2, R204.reuse, R9, 0x1, P3 ;  /* 0x000000cc020ba211 */ /* 0x080fe200018f0c09 */
[----:B------:R1:W-:Y:S01]  /*6b10*/  @P2 STS [R189+0x8], RZ ;  /* 0x000008ffbd002388 */ /* 0x0003e20000000800 */
[-C--:B------:R-:W-:Y:S01]  /*6b20*/  @!P2 LEA.HI.X R13, R0, R204.reuse, R8, 0x1, P4 ;  /* 0x000000cc000da211 */ /* 0x080fe200020f0c08 */
[----:B------:R-:W-:Y:S01]  /*6b30*/  @!P2 IMAD R2, R15, 0x60, RZ ;  /* 0x000000600f02a824 */ /* 0x000fe200078e02ff */
[----:B------:R-:W-:Y:S01]  /*6b40*/  IADD3 R0, R202, UR5, RZ ;  /* 0x00000005ca007c10 */ /* 0x000fe2000fffe0ff */
[----:B------:R1:W-:Y:S01]  /*6b50*/  @P2 STS [R189+0xc], RZ ;  /* 0x00000cffbd002388 */ /* 0x0003e20000000800 */
[C---:B------:R-:W-:Y:S01]  /*6b60*/  @!P2 LEA R8, P3, R4.reuse, R203, 0x1 ;  /* 0x000000cb0408a211 */ /* 0x040fe200078608ff */
[----:B------:R-:W-:Y:S01]  /*6b70*/  @!P2 IMAD.IADD R2, R5, 0x1, R2 ;  /* 0x000000010502a824 */ /* 0x000fe200078e0202 */
[----:B------:R-:W-:Y:S01]  /*6b80*/  IADD3 R183, R183, UR5, RZ ;  /* 0x00000005b7b77c10 */ /* 0x000fe2000fffe0ff */
[----:B------:R-:W-:Y:S01]  /*6b90*/  @!PT LDS RZ, [RZ] ;  /* 0x00000000fffff984 */ /* 0x000fe20000000800 */
[----:B------:R-:W-:Y:S01]  /*6ba0*/  @!PT LDS RZ, [RZ] ;  /* 0x00000000fffff984 */ /* 0x000fe20000000800 */
[----:B------:R-:W-:Y:S01]  /*6bb0*/  @!PT LDS RZ, [RZ] ;  /* 0x00000000fffff984 */ /* 0x000fe20000000800 */
[----:B------:R1:W-:Y:S01]  /*6bc0*/  @!P2 LDGSTS.E.BYPASS.LTC128B.128 [R0], [R6.64] ;  /* 0x000000000600afae */ /* 0x0003e2000b901d46 */
[----:B------:R-:W-:Y:S02]  /*6bd0*/  IMAD.MOV.U32 R203, RZ, RZ, R6 ;  /* 0x000000ffffcb7224 */ /* 0x000fe400078e0006 */
[----:B------:R-:W-:Y:S01]  /*6be0*/  @!P2 LEA.HI.X R9, R4, R204, R2, 0x1, P3 ;  /* 0x000000cc0409a211 */ /* 0x000fe200018f0c02 */
[----:B------:R1:W-:Y:S01]  /*6bf0*/  @P2 STS [R189+0x1000], RZ ;  /* 0x001000ffbd002388 */ /* 0x0003e20000000800 */
[C---:B------:R-:W-:Y:S01]  /*6c00*/  @!P2 IADD3 R2, R202.reuse, UR5, RZ ;  /* 0x00000005ca02ac10 */ /* 0x040fe2000fffe0ff */
[----:B------:R-:W-:Y:S01]  /*6c10*/  IMAD.MOV.U32 R204, RZ, RZ, R7 ;  /* 0x000000ffffcc7224 */ /* 0x000fe200078e0007 */
[----:B------:R-:W-:Y:S01]  /*6c20*/  @!P2 IADD3 R4, R202, UR5, RZ ;  /* 0x00000005ca04ac10 */ /* 0x000fe2000fffe0ff */
[----:B------:R1:W-:Y:S01]  /*6c30*/  @P2 STS [R189+0x1004], RZ ;  /* 0x001004ffbd002388 */ /* 0x0003e20000000800 */
[----:B------:R-:W-:Y:S03]  /*6c40*/  IMAD.MOV.U32 R202, RZ, RZ, R0 ;  /* 0x000000ffffca7224 */ /* 0x000fe600078e0000 */
[----:B------:R1:W-:Y:S04]  /*6c50*/  @P2 STS [R189+0x1008], RZ ;  /* 0x001008ffbd002388 */ /* 0x0003e80000000800 */
[----:B------:R1:W-:Y:S04]  /*6c60*/  @P2 STS [R189+0x100c], RZ ;  /* 0x00100cffbd002388 */ /* 0x0003e80000000800 */
[----:B------:R-:W-:Y:S01]  /*6c70*/  @!PT LDS RZ, [RZ] ;  /* 0x00000000fffff984 */ /* 0x000fe20000000800 */
[----:B------:R-:W-:Y:S01]  /*6c80*/  @!PT LDS RZ, [RZ] ;  /* 0x00000000fffff984 */ /* 0x000fe20000000800 */
[----:B------:R-:W-:Y:S01]  /*6c90*/  @!PT LDS RZ, [RZ] ;  /* 0x00000000fffff984 */ /* 0x000fe20000000800 */
[----:B------:R1:W-:Y:S04]  /*6ca0*/  @!P2 LDGSTS.E.BYPASS.LTC128B.128 [R2+0x1000], [R12.64] ;  /* 0x010000000c02afae */ /* 0x0003e8000b901d46 */
        /* <DEDUP_REMOVED lines=17> */
.L_x_473:
        /* <DEDUP_REMOVED lines=167> */
[----:B------:R-:W-:Y:S01]  /*7830*/  ISETP.GE.AND P2, PT, R200, c[0x0][0x220], PT ;  /* 0x00008800c8007a0c */ /* 0x000fe20003f46270 */
[----:B------:R-:W-:Y:S04]  /*7840*/  IMAD.MOV.U32 R8, RZ, RZ, c[0x0][0x370] ;  /* 0x0000dc00ff087624 */ /* 0x000fe800078e00ff */
[----:B------:R-:W-:Y:S05]  /*7850*/  IMAD.U32 R4, R8, -0x80, RZ ;  /* 0xffffff8008047824 */ /* 0x000fea00078e00ff */
[----:B------:R-:W-:Y:S02]  /*7860*/  LEA R6, P5, R4, R205, 0x1 ;  /* 0x000000cd04067211 */ /* 0x000fe400078a08ff */
[--C-:B------:R-:W-:Y:S01]  /*7870*/  SHF.R.S32.HI R5, RZ, 0x1f, R4.reuse ;  /* 0x0000001fff057819 */ /* 0x100fe20000011404 */
[----:B------:R1:W-:Y:S01]  /*7880*/  @P2 STS.128 [R146+0x8000], RZ ;  /* 0x008000ff92002388 */ /* 0x0003e20000000c00 */
[----:B------:R-:W-:Y:S01]  /*7890*/  @!P2 IMAD.MOV.U32 R13, RZ, RZ, c[0x0][0x374] ;  /* 0x0000dd00ff0da624 */ /* 0x000fe200078e00ff */
[----:B------:R-:W-:Y:S01]  /*78a0*/  @!P2 LEA R11, P4, R8, R4, 0x5 ;  /* 0x00000004080ba211 */ /* 0x000fe200078828ff */
[----:B------:R-:W-:Y:S01]  /*78b0*/  @!P2 IMAD.MOV.U32 R15, RZ, RZ, c[0x0][0x374] ;  /* 0x0000dd00ff0fa624 */ /* 0x000fe200078e00ff */
[----:B------:R-:W-:Y:S01]  /*78c0*/  LEA.HI.X R7, R4, R206, R5, 0x1, P5 ;  /* 0x000000ce04077211 */ /* 0x000fe200028f0c05 */
[----:B------:R-:W-:Y:S01]  /*78d0*/  @!P2 IMAD.MOV.U32 R16, RZ, RZ, c[0x0][0x374] ;  /* 0x0000dd00ff10a624 */ /* 0x000fe200078e00ff */
[C---:B------:R-:W-:Y:S02]  /*78e0*/  @!P2 LEA.HI.X R13, R8.reuse, R5, R13, 0x5, P4 ;  /* 0x00000005080da211 */ /* 0x040fe400020f2c0d */
[C---:B------:R-:W-:Y:S01]  /*78f0*/  @!P2 LEA R12, P4, R11.reuse, R205, 0x1 ;  /* 0x000000cd0b0ca211 */ /* 0x040fe200078808ff */
[----:B------:R-:W-:Y:S01]  /*7900*/  @!PT LDS RZ, [RZ] ;  /* 0x00000000fffff984 */ /* 0x000fe20000000800 */
[----:B------:R-:W-:Y:S01]  /*7910*/  @!PT LDS RZ, [RZ] ;  /* 0x00000000fffff984 */ /* 0x000fe20000000800 */
[----:B------:R-:W-:Y:S01]  /*7920*/  @!PT LDS RZ, [RZ] ;  /* 0x00000000fffff984 */ /* 0x000fe20000000800 */
[----:B------:R1:W-:Y:S01]  /*7930*/  @!P2 LDGSTS.E.BYPASS.LTC128B.128 [R146+0x8000], [R6.64] ;  /* 0x080000000692afae */ /* 0x0003e2000b901d46 */
[----:B------:R-:W-:Y:S01]  /*7940*/  @!P2 LEA R14, P3, R8, R4, 0x6 ;  /* 0x00000004080ea211 */ /* 0x000fe200078630ff */
[----:B------:R-:W-:Y:S01]  /*7950*/  @!P2 IMAD R16, R16, 0x60, RZ ;  /* 0x000000601010a824 */ /* 0x000fe200078e02ff */
[-C--:B------:R-:W-:Y:S01]  /*7960*/  @!P2 LEA.HI.X R13, R11, R206.reuse, R13, 0x1, P4 ;  /* 0x000000ce0b0da211 */ /* 0x080fe200020f0c0d */
[----:B------:R1:W-:Y:S01]  /*7970*/  @P2 STS.128 [R146+0x9000], RZ ;  /* 0x009000ff92002388 */ /* 0x0003e20000000c00 */
[C---:B------:R-:W-:Y:S01]  /*7980*/  @!P2 LEA.HI.X R15, R8.reuse, R5, R15, 0x6, P3 ;  /* 0x00000005080fa211 */ /* 0x040fe200018f340f */
[----:B------:R-:W-:Y:S01]  /*7990*/  @!P2 IMAD.WIDE.U32 R8, R8, 0x60, R4 ;  /* 0x000000600808a825 */ /* 0x000fe200078e0004 */
[CC--:B------:R-:W-:Y:S01]  /*79a0*/  @!P2 LEA R10, P3, R14.reuse, R205.reuse, 0x1 ;  /* 0x000000cd0e0aa211 */ /* 0x0c0fe200078608ff */
[----:B------:R-:W-:Y:S01]  /*79b0*/  @!PT LDS RZ, [RZ] ;  /* 0x00000000fffff984 */ /* 0x000fe20000000800 */
[----:B------:R-:W-:Y:S01]  /*79c0*/  @!PT LDS RZ, [RZ] ;  /* 0x00000000fffff984 */ /* 0x000fe20000000800 */
[----:B------:R-:W-:Y:S01]  /*79d0*/  @!PT LDS RZ, [RZ] ;  /* 0x00000000fffff984 */ /* 0x000fe20000000800 */
[----:B------:R1:W-:Y:S02]  /*79e0*/  @!P2 LDGSTS.E.BYPASS.LTC128B.128 [R146+0x9000], [R12.64] ;  /* 0x090000000c92afae */ /* 0x0003e4000b901d46 */
[----:B------:R-:W-:Y:S01]  /*79f0*/  @!P2 IMAD.IADD R5, R9, 0x1, R16 ;  /* 0x000000010905a824 */ /* 0x000fe200078e0210 */
[-C--:B------:R-:W-:Y:S01]  /*7a00*/  @!P2 LEA.HI.X R11, R14, R206.reuse, R15, 0x1, P3 ;  /* 0x000000ce0e0ba211 */ /* 0x080fe200018f0c0f */
[----:B------:R1:W-:Y:S01]  /*7a10*/  @P2 STS.128 [R146+0xa000], RZ ;  /* 0x00a000ff92002388 */ /* 0x0003e20000000c00 */
[C---:B------:R-:W-:Y:S01]  /*7a20*/  @!P2 LEA R4, P3, R8.reuse, R205, 0x1 ;  /* 0x000000cd0804a211 */ /* 0x040fe200078608ff */
[----:B------:R-:W-:Y:S02]  /*7a30*/  IMAD.MOV.U32 R205, RZ, RZ, R6 ;  /* 0x000000ffffcd7224 */ /* 0x000fe400078e0006 */
[----:B------:R-:W-:Y:S01]  /*7a40*/  @!PT LDS RZ, [RZ] ;  /* 0x00000000fffff984 */ /* 0x000fe20000000800 */
[----:B------:R-:W-:Y:S01]  /*7a50*/  @!PT LDS RZ, [RZ] ;  /* 0x00000000fffff984 */ /* 0x000fe20000000800 */
[----:B------:R-:W-:Y:S01]  /*7a60*/  @!PT LDS RZ, [RZ] ;  /* 0x00000000fffff984 */ /* 0x000fe20000000800 */
[----:B------:R1:W-:Y:S01]  /*7a70*/  @!P2 LDGSTS.E.BYPASS.LTC128B.128 [R146+0xa000], [R10.64] ;  /* 0x0a0000000a92afae */ /* 0x0003e2000b901d46 */
[----:B------:R-:W-:Y:S01]  /*7a80*/  @!P2 LEA.HI.X R5, R8, R206, R5, 0x1, P3 ;  /* 0x000000ce0805a211 */ /* 0x000fe200018f0c05 */
[----:B------:R-:W-:Y:S02]  /*7a90*/  IMAD.MOV.U32 R206, RZ, RZ, R7 ;  /* 0x000000ffffce7224 */ /* 0x000fe400078e0007 */
[----:B------:R1:W-:Y:S04]  /*7aa0*/  @P2 STS.128 [R146+0xb000], RZ ;  /* 0x00b000ff92002388 */ /* 0x0003e80000000c00 */
[----:B------:R-:W-:Y:S01]  /*7ab0*/  @!PT LDS RZ, [RZ] ;  /* 0x00000000fffff984 */ /* 0x000fe20000000800 */
[----:B------:R-:W-:Y:S01]  /*7ac0*/  @!PT LDS RZ, [RZ] ;  /* 0x00000000fffff984 */ /* 0x000fe20000000800 */
[----:B------:R-:W-:Y:S01]  /*7ad0*/  @!PT LDS RZ, [RZ] ;  /* 0x00000000fffff984 */ /* 0x000fe20000000800 */
[----:B------:R1:W-:Y:S04]  /*7ae0*/  @!P2 LDGSTS.E.BYPASS.LTC128B.128 [R146+0xb000], [R4.64] ;  /* 0x0b0000000492afae */ /* 0x0003e8000b901d46 */
[----:B------:R-:W0:Y:S02]  /*7af0*/  LDGDEPBAR ;  /* 0x00000000000079af */ /* 0x000e240000000000 */
.L_x_474:
        /* <DEDUP_REMOVED lines=11> */
[----:B------:R-:W-:Y:S02]  /*7bb0*/  IMAD.U32 R147, R147, -0x80, RZ ;  /* 0xffffff8093937824 */ /* 0x000fe400078e00ff */
[----:B------:R-:W3:Y:S01]  /*7bc0*/  LDSM.16.MT88.4 R36, [R2+0xc000] ;  /* 0x00c000000224783b */ /* 0x000ee20000004200 */
[----:B------:R-:W-:Y:S02]  /*7bd0*/  IMAD R151, R151, 0x18, RZ ;  /* 0x0000001897977824 */ /* 0x000fe400078e02ff */
[C---:B------:R-:W-:Y:S01]  /*7be0*/  LEA R191, P2, R147.reuse, R160, 0x2 ;  /* 0x000000a093bf7211 */ /* 0x040fe200078410ff */
[----:B------:R-:W-:Y:S01]  /*7bf0*/  IMAD.MOV.U32 R150, RZ, RZ, c[0x0][0x22c] ;  /* 0x00008b00ff967624 */ /* 0x000fe200078e00ff */
[----:B------:R-:W4:Y:S02]  /*7c00*/  LDL R149, [R1+0x18] ;  /* 0x0000180001957983 */ /* 0x000f240000100800 */
[----:B------:R-:W-:Y:S01]  /*7c10*/  LEA.HI.X.SX32 R190, R147, R161, 0x2, P2 ;  /* 0x000000a193be7211 */ /* 0x000fe200010f16ff */
[----:B------:R-:W-:Y:S02]  /*7c20*/  IMAD R150, R150, c[0x0][0x1c0], RZ ;  /* 0x0000700096967a24 */ /* 0x000fe400078e02ff */
[----:B------:R-:W-:Y:S01]  /*7c30*/  LDSM.16.M88.4 R40, [R182+0x14000] ;  /* 0x01400000b628783b */ /* 0x000fe20000000200 */
[----:B------:R-:W-:Y:S02]  /*7c40*/  IMAD.MOV.U32 R147, RZ, RZ, c[0x0][0x22c] ;  /* 0x00008b00ff937624 */ /* 0x000fe400078e00ff */
[----:B------:R-:W-:Y:S02]  /*7c50*/  IMAD.SHL.U32 R150, R150, 0x20, RZ ;  /* 0x0000002096967824 */ /* 0x000fe400078e00ff */
        /* <DEDUP_REMOVED lines=80> */
[----:B------:R-:W-:Y:S04]  /*8160*/  IMAD R2, R2, 0x38, RZ ;  /* 0x0000003802027824 */ /* 0x000fe800078e02ff */
[C---:B------:R-:W-:Y:S08]  /*8170*/  HMMA.16816.F32 R24, R64.reuse, R132, R24 ;  /* 0x000000844018723c */ /* 0x040ff00000001818 */
[-C--:B------:R-:W-:Y:S08]  /*8180*/  HMMA.16816.F32 R28, R64, R134.reuse, R28 ;  /* 0x00000086401c723c */ /* 0x080ff0000000181c */
[----:B------:R-:W-:Y:S08]  /*8190*/  HMMA.16816.F32 R32, R44, R134, R32 ;  /* 0x000000862c20723c */ /* 0x000ff00000001820 */
[-C--:B-1----:R-:W-:Y:S08]  /*81a0*/  HMMA.16816.F32 R4, R36, R48.reuse, R4 ;  /* 0x000000302404723c */ /* 0x082ff00000001804 */
[C---:B------:R-:W-:Y:S07]  /*81b0*/  HMMA.16816.F32 R8, R136.reuse, R48, R8 ;  /* 0x000000308808723c */ /* 0x040fee0000001808 */
[----:B------:R-:W-:Y:S01]  /*81c0*/  IMAD.MOV.U32 R48, RZ, RZ, c[0x0][0x22c] ;  /* 0x00008b00ff307624 */ /* 0x000fe200078e00ff */
[-C--:B------:R-:W-:Y:S04]  /*81d0*/  HMMA.16816.F32 R12, R136, R50.reuse, R12 ;  /* 0x00000032880c723c */ /* 0x080fe8000000180c */
[----:B------:R-:W-:Y:S04]  /*81e0*/  IMAD R48, R48, c[0x0][0x1c0], RZ ;  /* 0x0000700030307a24 */ /* 0x000fe800078e02ff */
[C---:B------:R-:W-:Y:S04]  /*81f0*/  HMMA.16816.F32 R16, R36.reuse, R50, R16 ;  /* 0x000000322410723c */ /* 0x040fe80000001810 */
[----:B------:R-:W-:Y:S04]  /*8200*/  IMAD R48, R48, 0x48, RZ ;  /* 0x0000004830307824 */ /* 0x000fe800078e02ff */
[-C--:B------:R-:W-:Y:S08]  /*8210*/  HMMA.16816.F32 R20, R36, R140.reuse, R20 ;  /* 0x0000008c2414723c */ /* 0x080ff00000001814 */
[C---:B------:R-:W-:Y:S08]  /*8220*/  HMMA.16816.F32 R24, R136.reuse, R140, R24 ;  /* 0x0000008c8818723c */ /* 0x040ff00000001818 */
        /* <DEDUP_REMOVED lines=13> */
[----:B------:R-:W3:Y:S01]  /*8300*/  LDL R52, [R1+0x4] ;  /* 0x0000040001347983 */ /* 0x000ee20000100800 */
[----:B------:R-:W-:Y:S01]  /*8310*/  IMAD R149, R149, c[0x0][0x1c0], RZ ;  /* 0x0000700095957a24 */ /* 0x000fe200078e02ff */
[-C--:B------:R-:W-:Y:S01]  /*8320*/  HMMA.16816.F32 R12, R56, R54.reuse, R12 ;  /* 0x00000036380c723c */ /* 0x080fe2000000180c */
[----:B------:R-:W-:Y:S02]  /*8330*/  IMAD.MOV.U32 R148, RZ, RZ, c[0x0][0x22c] ;  /* 0x00008b00ff947624 */ /* 0x000fe400078e00ff */
[----:B------:R1:W5:Y:S01]  /*8340*/  @P0 LDG.E R248, [R38.64] ;  /* 0x0000000626f80981 */ /* 0x000362000c1e1900 */
[-C--:B------:R-:W-:Y:S01]  /*8350*/  LEA.HI.X.SX32 R45, R147, R37.reuse, 0x2, P2 ;  /* 0x00000025932d7211 */ /* 0x080fe200010f16ff */
[----:B------:R-:W-:Y:S02]  /*8360*/  IMAD.SHL.U32 R149, R149, 0x10, RZ ;  /* 0x0000001095957824 */ /* 0x000fe400078e00ff */
[----:B------:R-:W-:Y:S01]  /*8370*/  IMAD R148, R148, c[0x0][0x1c0], RZ ;  /* 0x0000700094947a24 */ /* 0x000fe200078e02ff */
[C---:B------:R-:W-:Y:S01]  /*8380*/  HMMA.16816.F32 R16, R40.reuse, R54, R16 ;  /* 0x000000362810723c */ /* 0x040fe20000001810 */
[----:B------:R-:W4:Y:S03]  /*8390*/  LDL R55, [R1+0x14] ;  /* 0x0000140001377983 */ /* 0x000f260000100800 */
[----:B------:R-:W-:Y:S02]  /*83a0*/  IMAD R148, R148, 0x28, RZ ;  /* 0x0000002894947824 */ /* 0x000fe400078e02ff */
[----:B------:R-:W4:Y:S02]  /*83b0*/  LDL R54, [R1+0xc] ;  /* 0x00000c0001367983 */ /* 0x000f240000100800 */
[-C--:B------:R-:W-:Y:S03]  /*83c0*/  HMMA.16816.F32 R20, R40, R60.reuse, R20 ;  /* 0x0000003c2814723c */ /* 0x080fe60000001814 */
[----:B------:R1:W5:Y:S05]  /*83d0*/  @P0 LDG.E R249, [R38.64+0x20] ;  /* 0x0000200626f90981 */ /* 0x00036a000c1e1900 */
[C---:B------:R-:W-:Y:S01]  /*83e0*/  HMMA.16816.F32 R24, R56.reuse, R60, R24 ;  /* 0x0000003c3818723c */ /* 0x040fe20000001818 */
[----:B------:R1:W5:Y:S05]  /*83f0*/  @P0 LDG.E R246, [R38.64+0x100] ;  /* 0x0001000626f60981 */ /* 0x00036a000c1e1900 */
[----:B------:R1:W5:Y:S01]  /*8400*/  @P0 LDG.E R247, [R38.64+0x120] ;  /* 0x0001200626f70981 */ /* 0x000362000c1e1900 */
[CC--:B------:R-:W-:Y:S01]  /*8410*/  LEA R46, P0, R149.reuse, R36.reuse, 0x2 ;  /* 0x00000024952e7211 */ /* 0x0c0fe200078010ff */
[-C--:B------:R-:W-:Y:S03]  /*8420*/  HMMA.16816.F32 R28, R56, R62.reuse, R28 ;  /* 0x0000003e381c723c */ /* 0x080fe6000000181c */
[----:B------:R1:W-:Y:S01]  /*8430*/  RED.E.ADD.F32.FTZ.RN.STRONG.GPU [R36.64], R4 ;  /* 0x000000042400798e */ /* 0x0003e2000c10e786 */
[CC--:B------:R-:W-:Y:S03]  /*8440*/  LEA.HI.X.SX32 R47, R149.reuse, R37.reuse, 0x2, P0 ;  /* 0x00000025952f7211 */ /* 0x0c0fe600000f16ff */
[C---:B------:R-:W-:Y:S01]  /*8450*/  IADD3 R59, R149.reuse, 0x20, RZ ;  /* 0x00000020953b7810 */ /* 0x040fe20007ffe0ff */
[----:B------:R-:W-:Y:S01]  /*8460*/  HMMA.16816.F32 R32, R40, R62, R32 ;  /* 0x0000003e2820723c */ /* 0x000fe20000001820 */
[----:B------:R1:W-:Y:S03]  /*8470*/  RED.E.ADD.F32.FTZ.RN.STRONG.GPU [R44.64], R5 ;  /* 0x000000052c00798e */ /* 0x0003e6000c10e786 */
[----:B------:R-:W-:Y:S02]  /*8480*/  IADD3 R58, R149, 0x20, RZ ;  /* 0x00000020953a7810 */ /* 0x000fe40007ffe0ff */
[----:B------:R1:W-:Y:S01]  /*8490*/  RED.E.ADD.F32.FTZ.RN.STRONG.GPU [R46.64], R6 ;  /* 0x000000062e00798e */ /* 0x0003e2000c10e786 */
[-C--:B------:R-:W-:Y:S01]  /*84a0*/  LEA R40, P2, R151, R36.reuse, 0x2 ;  /* 0x0000002497287211 */ /* 0x080fe200078410ff */
[----:B------:R-:W-:Y:S01]  /*84b0*/  IMAD.MOV.U32 R43, RZ, RZ, c[0x0][0x22c] ;  /* 0x00008b00ff2b7624 */ /* 0x000fe200078e00ff */
[----:B------:R-:W-:Y:S03]  /*84c0*/  IADD3 R57, R149, 0x20, RZ ;  /* 0x0000002095397810 */ /* 0x000fe60007ffe0ff */
[-C--:B------:R-:W-:Y:S01]  /*84d0*/  LEA.HI.X.SX32 R41, R151, R37.reuse, 0x2, P2 ;  /* 0x0000002597297211 */ /* 0x080fe200010f16ff */
[----:B------:R-:W-:Y:S01]  /*84e0*/  IMAD R43, R43, c[0x0][0x1c0], RZ ;  /* 0x000070002b2b7a24 */ /* 0x000fe200078e02ff */
[----:B------:R-:W-:Y:S01]  /*84f0*/  IADD3 R56, R149, 0x20, RZ ;  /* 0x0000002095387810 */ /* 0x000fe20007ffe0ff */
[----:B------:R-:W-:Y:S01]  /*8500*/  IMAD.MOV.U32 R42, RZ, RZ, c[0x0][0x22c] ;  /* 0x00008b00ff2a7624 */ /* 0x000fe200078e00ff */
[CC--:B-1----:R-:W-:Y:S01]  /*8510*/  LEA R38, P2, R148.reuse, R36.reuse, 0x2 ;  /* 0x0000002494267211 */ /* 0x0c2fe200078410ff */
[----:B------:R1:W-:Y:S01]  /*8520*/  RED.E.ADD.F32.FTZ.RN.STRONG.GPU [R40.64], R7 ;  /* 0x000000072800798e */ /* 0x0003e2000c10e786 */
[----:B------:R-:W-:Y:S02]  /*8530*/  IMAD R43, R43, 0x60, RZ ;  /* 0x000000602b2b7824 */ /* 0x000fe400078e02ff */
[-C--:B------:R-:W-:Y:S01]  /*8540*/  LEA.HI.X.SX32 R39, R148, R37.reuse, 0x2, P2 ;  /* 0x0000002594277211 */ /* 0x080fe200010f16ff */
[----:B------:R-:W-:Y:S01]  /*8550*/  IMAD R42, R42, c[0x0][0x1c0], RZ ;  /* 0x000070002a2a7a24 */ /* 0x000fe200078e02ff */
[-C--:B------:R-:W-:Y:S01]  /*8560*/  LEA R4, P0, R150, R36.reuse, 0x2 ;  /* 0x0000002496047211 */ /* 0x080fe200078010ff */
[----:B------:R-:W-:Y:S02]  /*8570*/  IMAD.MOV.U32 R148, RZ, RZ, c[0x0][0x22c] ;  /* 0x00008b00ff947624 */ /* 0x000fe400078e00ff */
[----:B------:R-:W-:Y:S02]  /*8580*/  IMAD R42, R42, 0x68, RZ ;  /* 0x000000682a2a7824 */ /* 0x000fe400078e02ff */
[----:B------:R-:W-:Y:S01]  /*8590*/  IMAD R148, R148, c[0x0][0x1c0], RZ ;  /* 0x0000700094947a24 */ /* 0x000fe200078e02ff */
[-C--:B------:R-:W-:Y:S03]  /*85a0*/  LEA.HI.X.SX32 R5, R150, R37.reuse, 0x2, P0 ;  /* 0x0000002596057211 */ /* 0x080fe600000f16ff */
[----:B------:R-:W-:Y:S02]  /*85b0*/  IMAD.SHL.U32 R148, R148, 0x8, RZ ;  /* 0x0000000894947824 */ /* 0x000fe400078e00ff */
[----:B------:R1:W-:Y:S01]  /*85c0*/  RED.E.ADD.F32.FTZ.RN.STRONG.GPU [R4.64], R8 ;  /* 0x000000080400798e */ /* 0x0003e2000c10e786 */
[-C--:B------:R-:W-:Y:S01]  /*85d0*/  LEA R6, P0, R0, R36.reuse, 0x2 ;  /* 0x0000002400067211 */ /* 0x080fe200078010ff */
[C---:B------:R-:W-:Y:S02]  /*85e0*/  IMAD.IADD R58, R148.reuse, 0x1, R58 ;  /* 0x00000001943a7824 */ /* 0x040fe400078e023a */
[C---:B------:R-:W-:Y:S01]  /*85f0*/  IMAD.IADD R57, R148.reuse, 0x1, R57 ;  /* 0x0000000194397824 */ /* 0x040fe200078e0239 */
[----:B------:R1:W-:Y:S01]  /*8600*/  RED.E.ADD.F32.FTZ.RN.STRONG.GPU [R38.64], R9 ;  /* 0x000000092600798e */ /* 0x0003e2000c10e786 */
[C---:B------:R-:W-:Y:S02]  /*8610*/  IMAD.IADD R56, R148.reuse, 0x1, R56 ;  /* 0x0000000194387824 */ /* 0x040fe400078e0238 */
[C---:B------:R-:W-:Y:S02]  /*8620*/  IMAD.IADD R57, R148.reuse, 0x1, R57 ;  /* 0x0000000194397824 */ /* 0x040fe400078e0239 */
[----:B------:R-:W-:Y:S01]  /*8630*/  IMAD.IADD R56, R148, 0x1, R56 ;  /* 0x0000000194387824 */ /* 0x000fe200078e0238 */
[-C--:B-1----:R-:W-:Y:S01]  /*8640*/  LEA.HI.X.SX32 R7, R0, R37.reuse, 0x2, P0 ;  /* 0x0000002500077211 */ /* 0x082fe200000f16ff */
[----:B------:R-:W-:Y:S01]  /*8650*/  IMAD.MOV.U32 R0, RZ, RZ, c[0x0][0x22c] ;  /* 0x00008b00ff007624 */ /* 0x000fe200078e00ff */
[CC--:B------:R-:W-:Y:S01]  /*8660*/  LEA R46, P6, R57.reuse, R36.reuse, 0x2 ;  /* 0x00000024392e7211 */ /* 0x0c0fe200078c10ff */
[----:B------:R-:W-:Y:S02]  /*8670*/  IMAD.MOV.U32 R41, RZ, RZ, c[0x0][0x22c] ;  /* 0x00008b00ff297624 */ /* 0x000fe400078e00ff */
[----:B------:R1:W-:Y:S01]  /*8680*/  RED.E.ADD.F32.FTZ.RN.STRONG.GPU [R6.64], R10 ;  /* 0x0000000a0600798e */ /* 0x0003e2000c10e786 */
[----:B------:R-:W-:Y:S01]  /*8690*/  IMAD R0, R0, c[0x0][0x1c0], RZ ;  /* 0x0000700000007a24 */ /* 0x000fe200078e02ff */
[-C--:B------:R-:W-:Y:S01]  /*86a0*/  LEA.HI.X.SX32 R47, R57, R37.reuse, 0x2, P6 ;  /* 0x00000025392f7211 */ /* 0x080fe200030f16ff */
[----:B------:R-:W-:Y:S02]  /*86b0*/  IMAD R41, R41, c[0x0][0x1c0], RZ ;  /* 0x0000700029297a24 */ /* 0x000fe400078e02ff */
[----:B------:R-:W-:Y:S02]  /*86c0*/  IMAD.SHL.U32 R0, R0, 0x40, RZ ;  /* 0x0000004000007824 */ /* 0x000fe400078e00ff */
[----:B------:R-:W-:Y:S02]  /*86d0*/  IMAD.MOV.U32 R40, RZ, RZ, c[0x0][0x22c] ;  /* 0x00008b00ff287624 */ /* 0x000fe400078e00ff */
[----:B------:R-:W-:Y:S01]  /*86e0*/  IMAD R41, R41, 0x70, RZ ;  /* 0x0000007029297824 */ /* 0x000fe200078e02ff */
[-C--:B------:R-:W-:Y:S01]  /*86f0*/  LEA R4, P2, R2, R36.reuse, 0x2 ;  /* 0x0000002402047211 */ /* 0x080fe200078410ff */
[----:B------:R-:W-:Y:S01]  /*8700*/  IMAD R40, R40, c[0x0][0x1c0], RZ ;  /* 0x0000700028287a24 */ /* 0x000fe200078e02ff */
[-C--:B------:R-:W-:Y:S01]  /*8710*/  LEA R8, P0, R0, R36.reuse, 0x2 ;  /* 0x0000002400087211 */ /* 0x080fe200078010ff */
[----:B------:R-:W-:Y:S01]  /*8720*/  IMAD.IADD R56, R148, 0x1, R56 ;  /* 0x0000000194387824 */ /* 0x000fe200078e0238 */
[-C--:B------:R-:W-:Y:S01]  /*8730*/  LEA.HI.X.SX32 R5, R2, R37.reuse, 0x2, P2 ;  /* 0x0000002502057211 */ /* 0x080fe200010f16ff */
[----:B------:R-:W-:Y:S01]  /*8740*/  IMAD.MOV.U32 R2, RZ, RZ, c[0x0][0x22c] ;  /* 0x00008b00ff027624 */ /* 0x000fe200078e00ff */
[-C--:B------:R-:W-:Y:S01]  /*8750*/  LEA.HI.X.SX32 R9, R0, R37.reuse, 0x2, P0 ;  /* 0x0000002500097211 */ /* 0x080fe200000f16ff */
[----:B------:R-:W-:Y:S01]  /*8760*/  IMAD R40, R40, 0x78, RZ ;  /* 0x0000007828287824 */ /* 0x000fe200078e02ff */
[----:B------:R-:W4:Y:S01]  /*8770*/  LDL R0, [R1+0x10] ;  /* 0x0000100001007983 */ /* 0x000f220000100800 */
[----:B------:R-:W-:Y:S04]  /*8780*/  IMAD R2, R2, c[0x0][0x1c0], RZ ;  /* 0x0000700002027a24 */ /* 0x000fe800078e02ff */
[----:B------:R1:W-:Y:S01]  /*8790*/  RED.E.ADD.F32.FTZ.RN.STRONG.GPU [R4.64], R11 ;  /* 0x0000000b0400798e */ /* 0x0003e2000c10e786 */
[----:B------:R-:W-:Y:S01]  /*87a0*/  IMAD R2, R2, 0x50, RZ ;  /* 0x0000005002027824 */ /* 0x000fe200078e02ff */
[CC--:B-1----:R-:W-:Y:S03]  /*87b0*/  LEA R6, P2, R48.reuse, R36.reuse, 0x2 ;  /* 0x0000002430067211 */ /* 0x0c2fe600078410ff */
[----:B------:R1:W-:Y:S01]  /*87c0*/  RED.E.ADD.F32.FTZ.RN.STRONG.GPU [R8.64], R16 ;  /* 0x000000100800798e */ /* 0x0003e2000c10e786 */
[-C--:B------:R-:W-:Y:S01]  /*87d0*/  LEA.HI.X.SX32 R7, R48, R37.reuse, 0x2, P2 ;  /* 0x0000002530077211 */ /* 0x080fe200010f16ff */
[----:B------:R-:W-:Y:S04]  /*87e0*/  IMAD.MOV.U32 R48, RZ, RZ, c[0x0][0x22c] ;  /* 0x00008b00ff307624 */ /* 0x000fe800078e00ff */
[----:B------:R1:W-:Y:S01]  /*87f0*/  RED.E.ADD.F32.FTZ.RN.STRONG.GPU [R6.64], R17 ;  /* 0x000000110600798e */ /* 0x0003e2000c10e786 */
[----:B------:R-:W-:Y:S04]  /*8800*/  IMAD R48, R48, c[0x0][0x1c0], RZ ;  /* 0x0000700030307a24 */ /* 0x000fe800078e02ff */
[----:B------:R-:W-:Y:S01]  /*8810*/  IMAD R48, R48, 0x58, RZ ;  /* 0x0000005830307824 */ /* 0x000fe200078e02ff */
[CC--:B------:R-:W-:Y:S04]  /*8820*/  LEA R4, P0, R2.reuse, R36.reuse, 0x2 ;  /* 0x0000002402047211 */ /* 0x0c0fe800078010ff */
[-C--:B------:R-:W-:Y:S02]  /*8830*/  LEA.HI.X.SX32 R5, R2, R37.reuse, 0x2, P0 ;  /* 0x0000002502057211 */ /* 0x080fe400000f16ff */
[----:B------:R-:W4:Y:S01]  /*8840*/  LDL R2, [R1] ;  /* 0x0000000001027983 */ /* 0x000f220000100800 */
[CC--:B-1----:R-:W-:Y:S02]  /*8850*/  LEA R16, P2, R48.reuse, R36.reuse, 0x2 ;  /* 0x0000002430107211 */ /* 0x0c2fe400078410ff */
[CC--:B------:R-:W-:Y:S02]  /*8860*/  LEA R10, P0, R43.reuse, R36.reuse, 0x2 ;  /* 0x000000242b0a7211 */ /* 0x0c0fe400078010ff */
[----:B------:R1:W-:Y:S01]  /*8870*/  RED.E.ADD.F32.FTZ.RN.STRONG.GPU [R4.64], R18 ;  /* 0x000000120400798e */ /* 0x0003e2000c10e786 */
[-C--:B------:R-:W-:Y:S02]  /*8880*/  LEA.HI.X.SX32 R17, R48, R37.reuse, 0x2, P2 ;  /* 0x0000002530117211 */ /* 0x080fe400010f16ff */
[-C--:B------:R-:W-:Y:S02]  /*8890*/  LEA.HI.X.SX32 R11, R43, R37.reuse, 0x2, P0 ;  /* 0x000000252b0b7211 */ /* 0x080fe400000f16ff */
[CC--:B------:R-:W-:Y:S01]  /*88a0*/  LEA R8, P3, R42.reuse, R36.reuse, 0x2 ;  /* 0x000000242a087211 */ /* 0x0c0fe200078610ff */
[----:B------:R2:W-:Y:S01]  /*88b0*/  RED.E.ADD.F32.FTZ.RN.STRONG.GPU [R16.64], R19 ;  /* 0x000000131000798e */ /* 0x0005e2000c10e786 */
[CC--:B------:R-:W-:Y:S02]  /*88c0*/  LEA R6, P2, R41.reuse, R36.reuse, 0x2 ;  /* 0x0000002429067211 */ /* 0x0c0fe400078410ff */
[-C--:B------:R-:W-:Y:S02]  /*88d0*/  LEA.HI.X.SX32 R9, R42, R37.reuse, 0x2, P3 ;  /* 0x000000252a097211 */ /* 0x080fe400018f16ff */
[----:B------:R-:W-:Y:S01]  /*88e0*/  RED.E.ADD.F32.FTZ.RN.STRONG.GPU [R10.64], R12 ;  /* 0x0000000c0a00798e */ /* 0x000fe2000c10e786 */
[-C--:B------:R-:W-:Y:S02]  /*88f0*/  LEA.HI.X.SX32 R7, R41, R37.reuse, 0x2, P2 ;  /* 0x0000002529077211 */ /* 0x080fe400010f16ff */
[CC--:B------:R-:W-:Y:S02]  /*8900*/  LEA R50, P2, R59.reuse, R36.reuse, 0x2 ;  /* 0x000000243b327211 */ /* 0x0c0fe400078410ff */
[----:B------:R-:W-:Y:S01]  /*8910*/  RED.E.ADD.F32.FTZ.RN.STRONG.GPU [R8.64], R13 ;  /* 0x0000000d0800798e */ /* 0x000fe2000c10e786 */
[CC--:B------:R-:W-:Y:S02]  /*8920*/  LEA R42, P5, R56.reuse, R36.reuse, 0x2 ;  /* 0x00000024382a7211 */ /* 0x0c0fe400078a10ff */
[-C--:B------:R-:W-:Y:S02]  /*8930*/  LEA.HI.X.SX32 R51, R59, R37.reuse, 0x2, P2 ;  /* 0x000000253b337211 */ /* 0x080fe400010f16ff */
[----:B------:R3:W-:Y:S01]  /*8940*/  RED.E.ADD.F32.FTZ.RN.STRONG.GPU [R6.64], R14 ;  /* 0x0000000e0600798e */ /* 0x0007e2000c10e786 */
[-C--:B------:R-:W-:Y:S02]  /*8950*/  LEA.HI.X.SX32 R43, R56, R37.reuse, 0x2, P5 ;  /* 0x00000025382b7211 */ /* 0x080fe400028f16ff */
[CC--:B-1----:R-:W-:Y:S04]  /*8960*/  LEA R4, P0, R40.reuse, R36.reuse, 0x2 ;  /* 0x0000002428047211 */ /* 0x0c2fe800078010ff */
[-C--:B------:R-:W-:Y:S02]  /*8970*/  LEA.HI.X.SX32 R5, R40, R37.reuse, 0x2, P0 ;  /* 0x0000002528057211 */ /* 0x080fe400000f16ff */
[CC--:B------:R-:W-:Y:S03]  /*8980*/  LEA R48, P0, R58.reuse, R36.reuse, 0x2 ;  /* 0x000000243a307211 */ /* 0x0c0fe600078010ff */
[----:B------:R1:W-:Y:S01]  /*8990*/  RED.E.ADD.F32.FTZ.RN.STRONG.GPU [R4.64], R15 ;  /* 0x0000000f0400798e */ /* 0x0003e2000c10e786 */
[-C--:B------:R-:W-:Y:S04]  /*89a0*/  LEA.HI.X.SX32 R49, R58, R37.reuse, 0x2, P0 ;  /* 0x000000253a317211 */ /* 0x080fe800000f16ff */
[----:B------:R-:W-:Y:S05]  /*89b0*/  RED.E.ADD.F32.FTZ.RN.STRONG.GPU [R36.64+0x80], R20 ;  /* 0x000080142400798e */ /* 0x000fea000c10e786 */
[----:B------:R-:W-:Y:S05]  /*89c0*/  RED.E.ADD.F32.FTZ.RN.STRONG.GPU [R44.64+0x80], R21 ;  /* 0x000080152c00798e */ /* 0x000fea000c10e786 */
[----:B------:R-:W-:Y:S05]  /*89d0*/  RED.E.ADD.F32.FTZ.RN.STRONG.GPU [R50.64], R22 ;  /* 0x000000163200798e */ /* 0x000fea000c10e786 */
[----:B------:R-:W-:Y:S05]  /*89e0*/  RED.E.ADD.F32.FTZ.RN.STRONG.GPU [R48.64], R23 ;  /* 0x000000173000798e */ /* 0x000fea000c10e786 */
[----:B------:R-:W-:Y:S05]  /*89f0*/  RED.E.ADD.F32.FTZ.RN.STRONG.GPU [R46.64], R24 ;  /* 0x000000182e00798e */ /* 0x000fea000c10e786 */
[----:B------:R-:W-:Y:S05]  /*8a00*/  RED.E.ADD.F32.FTZ.RN.STRONG.GPU [R42.64], R25 ;  /* 0x000000192a00798e */ /* 0x000fea000c10e786 */
[----:B------:R-:W-:Y:S01]  /*8a10*/  LDSM.16.MT88.4 R20, [R3+0x14800] ;  /* 0x014800000314783b */ /* 0x000fe20000004200 */
[CC--:B--2---:R-:W-:Y:S04]  /*8a20*/  LEA R16, P0, R53.reuse, R36.reuse, 0x2 ;  /* 0x0000002435107211 */ /* 0x0c4fe800078010ff */
[-C--:B------:R-:W-:Y:S02]  /*8a30*/  LEA.HI.X.SX32 R17, R53, R37.reuse, 0x2, P0 ;  /* 0x0000002535117211 */ /* 0x080fe400000f16ff */
[CC--:B---3--:R-:W-:Y:S04]  /*8a40*/  LEA R14, P6, R52.reuse, R36.reuse, 0x2 ;  /* 0x00000024340e7211 */ /* 0x0c8fe800078c10ff */
[-C--:B-1----:R-:W-:Y:S02]  /*8a50*/  LEA.HI.X.SX32 R15, R52, R37.reuse, 0x2, P6 ;  /* 0x00000025340f7211 */ /* 0x082fe400030f16ff */
[CC--:B----4-:R-:W-:Y:S04]  /*8a60*/  LEA R40, P4, R55.reuse, R36.reuse, 0x2 ;  /* 0x0000002437287211 */ /* 0x0d0fe800078810ff */
[-C--:B------:R-:W-:Y:S02]  /*8a70*/  LEA.HI.X.SX32 R41, R55, R37.reuse, 0x2, P4 ;  /* 0x0000002537297211 */ /* 0x080fe400020f16ff */
[-C--:B------:R-:W-:Y:S02]  /*8a80*/  LEA R18, P2, R54, R36.reuse, 0x2 ;  /* 0x0000002436127211 */ /* 0x080fe400078410ff */
[-C--:B------:R-:W-:Y:S01]  /*8a90*/  LEA R10, P4, R252, R36.reuse, 0x2 ;  /* 0x00000024fc0a7211 */ /* 0x080fe200078810ff */
[----:B------:R-:W-:Y:S01]  /*8aa0*/  RED.E.ADD.F32.FTZ.RN.STRONG.GPU [R40.64], R26 ;  /* 0x0000001a2800798e */ /* 0x000fe2000c10e786 */
[-C--:B------:R-:W-:Y:S02]  /*8ab0*/  LEA.HI.X.SX32 R19, R54, R37.reuse, 0x2, P2 ;  /* 0x0000002536137211 */ /* 0x080fe400010f16ff */
[-C--:B------:R-:W-:Y:S02]  /*8ac0*/  LEA.HI.X.SX32 R11, R252, R37.reuse, 0x2, P4 ;  /* 0x00000025fc0b7211 */ /* 0x080fe400020f16ff */
[CC--:B------:R-:W-:Y:S04]  /*8ad0*/  LEA R6, P2, R250.reuse, R36.reuse, 0x2 ;  /* 0x00000024fa067211 */ /* 0x0c0fe800078410ff */
[-C--:B------:R-:W-:Y:S02]  /*8ae0*/  LEA.HI.X.SX32 R7, R250, R37.reuse, 0x2, P2 ;  /* 0x00000025fa077211 */ /* 0x080fe400010f16ff */
[----:B------:R-:W-:Y:S01]  /*8af0*/  ISETP.LT.AND P2, PT, RZ, UR8, PT ;  /* 0x00000008ff007c0c */ /* 0x000fe2000bf41270 */
[----:B------:R-:W-:Y:S01]  /*8b00*/  UMOV UR8, UR5 ;  /* 0x0000000500087c82 */ /* 0x000fe20008000000 */
[CC--:B------:R-:W-:Y:S04]  /*8b10*/  LEA R38, P3, R0.reuse, R36.reuse, 0x2 ;  /* 0x0000002400267211 */ /* 0x0c0fe800078610ff */
[-C--:B------:R-:W-:Y:S01]  /*8b20*/  LEA.HI.X.SX32 R39, R0, R37.reuse, 0x2, P3 ;  /* 0x0000002500277211 */ /* 0x080fe200018f16ff */
[----:B------:R-:W-:Y:S01]  /*8b30*/  IMAD.IADD R0, R147, 0x1, R250 ;  /* 0x0000000193007824 */ /* 0x000fe200078e02fa */
[CC--:B------:R-:W-:Y:S03]  /*8b40*/  LEA R8, P3, R251.reuse, R36.reuse, 0x2 ;  /* 0x00000024fb087211 */ /* 0x0c0fe600078610ff */
[----:B------:R-:W-:Y:S01]  /*8b50*/  RED.E.ADD.F32.FTZ.RN.STRONG.GPU [R38.64], R27 ;  /* 0x0000001b2600798e */ /* 0x000fe2000c10e786 */
[-C--:B------:R-:W-:Y:S02]  /*8b60*/  LEA.HI.X.SX32 R9, R251, R37.reuse, 0x2, P3 ;  /* 0x00000025fb097211 */ /* 0x080fe400018f16ff */
[CC--:B------:R-:W-:Y:S02]  /*8b70*/  LEA R4, P0, R0.reuse, R36.reuse, 0x2 ;  /* 0x0000002400047211 */ /* 0x0c0fe400078010ff */
[----:B------:R-:W-:Y:S02]  /*8b80*/  RED.E.ADD.F32.FTZ.RN.STRONG.GPU [R18.64], R32 ;  /* 0x000000201200798e */ /* 0x000fe4000c10e786 */
[-C--:B------:R-:W-:Y:S01]  /*8b90*/  LEA.HI.X.SX32 R5, R0, R37.reuse, 0x2, P0 ;  /* 0x0000002500057211 */ /* 0x080fe200000f16ff */
[----:B------:R-:W-:Y:S01]  /*8ba0*/  IMAD.MOV.U32 R0, RZ, RZ, 0x40 ;  /* 0x00000040ff007424 */ /* 0x000fe200078e00ff */
[----:B------:R-:W-:Y:S01]  /*8bb0*/  PLOP3.LUT P0, PT, PT, PT, UP1, 0x80, 0x0 ;  /* 0x000000000000781c */ /* 0x000fe20003f0f018 */
[----:B------:R-:W-:Y:S01]  /*8bc0*/  RED.E.ADD.F32.FTZ.RN.STRONG.GPU [R16.64], R33 ;  /* 0x000000211000798e */ /* 0x000fe2000c10e786 */
[----:B------:R-:W-:Y:S02]  /*8bd0*/  @UP5 UIADD3 UR12, UP1, UR12, -0x200, URZ ;  /* 0xfffffe000c0c5890 */ /* 0x000fe4000ff3e03f */
[----:B------:R-:W-:Y:S02]  /*8be0*/  SEL R177, R0, 0xffffffc0, !P1 ;  /* 0xffffffc000b17807 */ /* 0x000fe40004800000 */
[----:B------:R-:W-:Y:S01]  /*8bf0*/  RED.E.ADD.F32.FTZ.RN.STRONG.GPU [R14.64], R34 ;  /* 0x000000220e00798e */ /* 0x000fe2000c10e786 */
[----:B------:R-:W-:Y:S02]  /*8c00*/  @UP5 UIADD3.X UR11, UR11, -0x1, URZ, UP1, !UPT ;  /* 0xffffffff0b0b5890 */ /* 0x000fe40008ffe43f */
[----:B------:R-:W-:Y:S02]  /*8c10*/  IMAD.IADD R0, R177, 0x1, R176 ;  /* 0x00000001b1007824 */ /* 0x000fe400078e02b0 */
[----:B------:R-:W-:Y:S05]  /*8c20*/  LDSM.16.MT88.4 R24, [R176+0x800] ;  /* 0x00080000b018783b */ /* 0x000fea0000004200 */
[----:B------:R-:W-:Y:S01]  /*8c30*/  LDSM.16.MT88.4 R16, [R0] ;  /* 0x000000000010783b */ /* 0x000fe20000004200 */
[C---:B------:R-:W-:Y:S04]  /*8c40*/  LEA R12, P5, R2.reuse, R36, 0x2 ;  /* 0x00000024020c7211 */ /* 0x040fe800078a10ff */
[----:B------:R-:W-:Y:S01]  /*8c50*/  LDSM.16.MT88.4 R40, [R0+0x1000] ;  /* 0x001000000028783b */ /* 0x000fe20000004200 */
[----:B------:R-:W-:Y:S04]  /*8c60*/  LEA.HI.X.SX32 R13, R2, R37, 0x2, P5 ;  /* 0x00000025020d7211 */ /* 0x000fe800028f16ff */
[----:B------:R-:W-:Y:S05]  /*8c70*/  LDSM.16.MT88.4 R36, [R3+0x19000] ;  /* 0x019000000324783b */ /* 0x000fea0000004200 */
[----:B------:R-:W-:Y:S05]  /*8c80*/  RED.E.ADD.F32.FTZ.RN.STRONG.GPU [R12.64], R35 ;  /* 0x000000230c00798e */ /* 0x000fea000c10e786 */
[----:B------:R-:W-:Y:S05]  /*8c90*/  RED.E.ADD.F32.FTZ.RN.STRONG.GPU [R10.64], R28 ;  /* 0x0000001c0a00798e */ /* 0x000fea000c10e786 */
[----:B------:R-:W-:Y:S05]  /*8ca0*/  RED.E.ADD.F32.FTZ.RN.STRONG.GPU [R8.64], R29 ;  /* 0x0000001d0800798e */ /* 0x000fea000c10e786 */
[----:B------:R-:W-:Y:S05]  /*8cb0*/  RED.E.ADD.F32.FTZ.RN.STRONG.GPU [R6.64], R30 ;  /* 0x0000001e0600798e */ /* 0x000fea000c10e786 */
[----:B------:R-:W-:Y:S05]  /*8cc0*/  LDSM.16.MT88.4 R8, [R176] ;  /* 0x00000000b008783b */ /* 0x000fea0000004200 */
[----:B------:R-:W-:Y:S05]  /*8cd0*/  RED.E.ADD.F32.FTZ.RN.STRONG.GPU [R4.64], R31 ;  /* 0x0000001f0400798e */ /* 0x000fea000c10e786 */
[----:B------:R-:W1:Y:S05]  /*8ce0*/  LDSM.16.MT88.4 R4, [R3+0x14000] ;  /* 0x014000000304783b */ /* 0x000e6a0000004200 */
[----:B------:R-:W2:Y:S05]  /*8cf0*/  LDSM.16.MT88.4 R12, [R3+0x18000] ;  /* 0x01800000030c783b */ /* 0x000eaa0000004200 */
[----:B------:R-:W3:Y:S05]  /*8d00*/  LDSM.16.MT88.4 R32, [R3+0x18800] ;  /* 0x018800000320783b */ /* 0x000eea0000004200 */
[----:B------:R-:W4:Y:S01]  /*8d10*/  LDSM.16.MT88.4 R28, [R0+0x800] ;  /* 0x00080000001c783b */ /* 0x000f220000004200 */
        /* <DEDUP_REMOVED lines=10> */
[----:B------:R-:W-:Y:S05]  /*8dc0*/  LDSM.16.MT88.4 R4, [R3+0x15800] ;  /* 0x015800000304783b */ /* 0x000fea0000004200 */
[----:B------:R-:W2:Y:S02]  /*8dd0*/  LDSM.16.MT88.4 R16, [R176+0x1800] ;  /* 0x00180000b010783b */ /* 0x000ea40000004200 */
[-C--:B------:R-:W-:Y:S08]  /*8de0*/  HMMA.16816.F32 R100, R20, R24.reuse, R100 ;  /* 0x000000181464723c */ /* 0x080ff00000001864 */
[C---:B---3--:R-:W-:Y:S08]  /*8df0*/  HMMA.16816.F32 R104, R32.reuse, R24, R104 ;  /* 0x000000182068723c */ /* 0x048ff00000001868 */
[-C--:B------:R-:W-:Y:S08]  /*8e00*/  HMMA.16816.F32 R108, R32, R26.reuse, R108 ;  /* 0x0000001a206c723c */ /* 0x080ff0000000186c */
[C---:B------:R-:W-:Y:S01]  /*8e10*/  HMMA.16816.F32 R112, R20.reuse, R26, R112 ;  /* 0x0000001a1470723c */ /* 0x040fe20000001870 */
[----:B------:R-:W3:Y:S07]  /*8e20*/  LDSM.16.MT88.4 R24, [R3+0x19800] ;  /* 0x019800000318783b */ /* 0x000eee0000004200 */
[-C--:B----4-:R-:W-:Y:S08]  /*8e30*/  HMMA.16816.F32 R116, R20, R28.reuse, R116 ;  /* 0x0000001c1474723c */ /* 0x090ff00000001874 */
        /* <DEDUP_REMOVED lines=203> */
.L_x_476:
        /* <DEDUP_REMOVED lines=19> */
.L_x_477:
[----:B------:R-:W-:Y:S01]  /*9c20*/  BAR.SYNC.DEFER_BLOCKING 0x0 ;  /* 0x0000000000007b1d */ /* 0x000fe20000010000 */
[----:B------:R-:W-:Y:S01]  /*9c30*/  USHF.L.U32 UR5, UR17, 0x7, URZ ;  /* 0x0000000711057899 */ /* 0x000fe2000800063f */
[--C-:B-1----:R-:W-:Y:S01]  /*9c40*/  SHF.R.S32.HI R7, RZ, 0x1f, R200.reuse ;  /* 0x0000001fff077819 */ /* 0x102fe200000114c8 */
[----:B------:R-:W-:Y:S01]  /*9c50*/  IMAD.MOV.U32 R6, RZ, RZ, R200 ;  /* 0x000000ffff067224 */ /* 0x000fe200078e00c8 */
[----:B------:R-:W-:Y:S01]  /*9c60*/  UIMAD UR4, UR17, -0x80, UR4 ;  /* 0xffffff80110478a4 */ /* 0x000fe2000f8e0204 */
[----:B------:R-:W-:Y:S01]  /*9c70*/  ISETP.GE.AND P1, PT, R200, c[0x0][0x220], PT ;  /* 0x00008800c8007a0c */ /* 0x000fe20003f26270 */
[----:B------:R-:W1:Y:S01]  /*9c80*/  S2R R8, SR_TID.X ;  /* 0x0000000000087919 */ /* 0x000e620000002100 */
[----:B------:R-:W-:Y:S01]  /*9c90*/  USHF.R.S32.HI UR10, URZ, 0x1f, UR5 ;  /* 0x0000001f3f0a7899 */ /* 0x000fe20008011405 */
[----:B------:R-:W-:Y:S01]  /*9ca0*/  IMAD.U32 R13, RZ, RZ, UR5 ;  /* 0x00000005ff0d7e24 */ /* 0x000fe2000f8e00ff */
[----:B------:R-:W-:Y:S01]  /*9cb0*/  ULDC.64 UR8, c[0x0][0x3a0] ;  /* 0x0000e80000087ab9 */ /* 0x000fe20000000a00 */
[----:B------:R-:W-:Y:S01]  /*9cc0*/  BSSY B0, `(.L_x_478) ;  /* 0x0000025000007945 */ /* 0x000fe20003800000 */
[----:B------:R-:W-:Y:S01]  /*9cd0*/  UIMAD UR8, UR10, UR8, URZ ;  /* 0x000000080a0872a4 */ /* 0x000fe2000f8e023f */
[----:B------:R-:W-:Y:S01]  /*9ce0*/  IMAD.WIDE.U32 R4, R13, c[0x0][0x3a0], R6 ;  /* 0x0000e8000d047a25 */ /* 0x000fe200078e0006 */
[----:B------:R-:W-:-:S02]  /*9cf0*/  USHF.R.S32.HI UR13, URZ, 0x1f, UR37 ;  /* 0x0000001f3f0d7899 */ /* 0x000fc40008011425 */
[----:B------:R-:W-:Y:S02]  /*9d00*/  UIMAD UR8, UR5, UR9, UR8 ;  /* 0x00000009050872a4 */ /* 0x000fe4000f8e0208 */
[----:B------:R-:W-:-:S04]  /*9d10*/  IADD3 R4, P0, R4, UR14, RZ ;  /* 0x0000000e04047c10 */ /* 0x000fc8000ff1e0ff */
[----:B------:R-:W-:Y:S01]  /*9d20*/  IMAD.U32 R2, RZ, RZ, UR8 ;  /* 0x00000008ff027e24 */ /* 0x000fe2000f8e00ff */
[----:B------:R-:W-:Y:S01]  /*9d30*/  ULDC.64 UR8, c[0x0][0x3b8] ;  /* 0x0000ee0000087ab9 */ /* 0x000fe20000000a00 */
[----:B------:R2:W3:Y:S01]  /*9d40*/  LDS.128 R16, [R146+0xd000] ;  /* 0x00d0000092107984 */ /* 0x0004e20000000c00 */
[----:B------:R-:W-:Y:S02]  /*9d50*/  UIMAD UR8, UR13, UR8, URZ ;  /* 0x000000080d0872a4 */ /* 0x000fe4000f8e023f */
[----:B------:R-:W-:Y:S01]  /*9d60*/  IADD3.X R5, R5, UR15, R2, P0, !PT ;  /* 0x0000000f05057c10 */ /* 0x000fe200087fe402 */
[----:B------:R-:W-:Y:S01]  /*9d70*/  IMAD.U32 R2, RZ, RZ, UR37 ;  /* 0x00000025ff027e24 */ /* 0x000fe2000f8e00ff */
[----:B------:R2:W4:Y:S01]  /*9d80*/  LDS.128 R20, [R146+0xe000] ;  /* 0x00e0000092147984 */ /* 0x0005220000000c00 */
[----:B------:R-:W-:Y:S01]  /*9d90*/  UIMAD UR8, UR37, UR9, UR8 ;  /* 0x00000009250872a4 */ /* 0x000fe2000f8e0208 */
[----:B-1----:R-:W-:Y:S01]  /*9da0*/  SHF.R.S32.HI R0, RZ, 0x1f, R8 ;  /* 0x0000001fff007819 */ /* 0x002fe20000011408 */
[----:B------:R-:W-:Y:S01]  /*9db0*/  IMAD.WIDE.U32 R4, R2, c[0x0][0x3b8], R4 ;  /* 0x0000ee0002047a25 */ /* 0x000fe200078e0004 */
[----:B------:R2:W1:Y:S02]  /*9dc0*/  LDS.128 R24, [R146+0xf000] ;  /* 0x00f0000092187984 */ /* 0x0004640000000c00 */
[----:B------:R-:W-:-:S02]  /*9dd0*/  LEA.HI R0, R0, R8, RZ, 0x3 ;  /* 0x0000000800007211 */ /* 0x000fc400078f18ff */
[----:B------:R2:W1:Y:S01]  /*9de0*/  LDS.128 R28, [R146+0x10000] ;  /* 0x01000000921c7984 */ /* 0x0004620000000c00 */
[----:B------:R-:W-:Y:S02]  /*9df0*/  IADD3 R12, R5, UR8, RZ ;  /* 0x00000008050c7c10 */ /* 0x000fe4000fffe0ff */
[----:B------:R-:W-:Y:S01]  /*9e00*/  SHF.R.S32.HI R0, RZ, 0x3, R0 ;  /* 0x00000003ff007819 */ /* 0x000fe20000011400 */
[----:B------:R2:W1:Y:S03]  /*9e10*/  LDS.128 R32, [R146+0x11000] ;  /* 0x0110000092207984 */ /* 0x0004660000000c00 */
[----:B------:R-:W-:Y:S01]  /*9e20*/  ISETP.GE.OR P4, PT, R0, UR4, P1 ;  /* 0x0000000400007c0c */ /* 0x000fe20008f86670 */
[----:B------:R2:W1:Y:S01]  /*9e30*/  LDS.128 R36, [R146+0x12000] ;  /* 0x0120000092247984 */ /* 0x0004620000000c00 */
[----:B------:R-:W-:-:S03]  /*9e40*/  SHF.R.S32.HI R14, RZ, 0x1f, R0 ;  /* 0x0000001fff0e7819 */ /* 0x000fc60000011400 */
[----:B------:R2:W1:Y:S08]  /*9e50*/  LDS.128 R40, [R146+0x13000] ;  /* 0x0130000092287984 */ /* 0x0004700000000c00 */
[----:B------:R-:W-:Y:S05]  /*9e60*/  @P4 BRA `(.L_x_479) ;  /* 0x000000a000004947 */ /* 0x000fea0003800000 */
[----:B--2---:R-:W2:Y:S01]  /*9e70*/  LDS.128 R144, [R146+0xc000] ;  /* 0x00c0000092907984 */ /* 0x004ea20000000c00 */
        /* <DEDUP_REMOVED lines=9> */
.L_x_479:
[----:B------:R-:W-:Y:S05]  /*9f10*/  BSYNC B0 ;  /* 0x0000000000007941 */ /* 0x000fea0003800000 */
.L_x_478:
[----:B------:R-:W-:Y:S01]  /*9f20*/  IADD3 R2, R0, 0x20, RZ ;  /* 0x0000002000027810 */ /* 0x000fe20007ffe0ff */
[----:B------:R-:W-:Y:S03]  /*9f30*/  BSSY B0, `(.L_x_480) ;  /* 0x000000e000007945 */ /* 0x000fe60003800000 */
[----:B------:R-:W-:-:S13]  /*9f40*/  ISETP.GE.OR P3, PT, R2, UR4, P1 ;  /* 0x0000000402007c0c */ /* 0x000fda0008f66670 */
        /* <DEDUP_REMOVED lines=11> */
[----:B---3--:R2:W-:Y:S02]  /*a000*/  STG.E.128 [R10.64], R16 ;  /* 0x000000100a007986 */ /* 0x0085e4000c101d06 */
.L_x_481:
[----:B------:R-:W-:Y:S05]  /*a010*/  BSYNC B0 ;  /* 0x0000000000007941 */ /* 0x000fea0003800000 */
.L_x_480:
        /* <DEDUP_REMOVED lines=14> */
[----:B----4-:R2:W-:Y:S02]  /*a100*/  STG.E.128 [R10.64], R20 ;  /* 0x000000140a007986 */ /* 0x0105e4000c101d06 */
.L_x_483:
[----:B------:R-:W-:Y:S05]  /*a110*/  BSYNC B0 ;  /* 0x0000000000007941 */ /* 0x000fea0003800000 */
.L_x_482:
[----:B------:R-:W-:Y:S01]  /*a120*/  IADD3 R2, R0, 0x60, RZ ;  /* 0x0000006000027810 */ /* 0x000fe20007ffe0ff */
[----:B------:R-:W-:Y:S03]  /*a130*/  BSSY B0, `(.L_x_484) ;  /* 0x000000d000007945 */ /* 0x000fe60003800000 */
[----:B------:R-:W-:-:S13]  /*a140*/  ISETP.GE.OR P1, PT, R2, UR4, P1 ;  /* 0x0000000402007c0c */ /* 0x000fda0008f26670 */
        /* <DEDUP_REMOVED lines=10> */
[----:B-1----:R1:W-:Y:S02]  /*a1f0*/  STG.E.128 [R4.64], R24 ;  /* 0x0000001804007986 */ /* 0x0023e4000c101d06 */
.L_x_485:
[----:B------:R-:W-:Y:S05]  /*a200*/  BSYNC B0 ;  /* 0x0000000000007941 */ /* 0x000fea0003800000 */
.L_x_484:
[----:B------:R-:W-:Y:S01]  /*a210*/  ULDC.64 UR8, c[0x0][0x3a8] ;  /* 0x0000ea0000087ab9 */ /* 0x000fe20000000a00 */
[----:B------:R-:W-:Y:S01]  /*a220*/  IMAD.WIDE.U32 R6, R13, c[0x0][0x3a8], R6 ;  /* 0x0000ea000d067a25 */ /* 0x000fe200078e0006 */
[----:B------:R-:W-:Y:S01]  /*a230*/  UIMAD UR4, UR10, UR8, URZ ;  /* 0x000000080a0472a4 */ /* 0x000fe2000f8e023f */
[----:B------:R-:W-:Y:S01]  /*a240*/  BSSY B0, `(.L_x_486) ;  /* 0x0000016000007945 */ /* 0x000fe20003800000 */
[----:B------:R-:W-:Y:S02]  /*a250*/  USHF.R.S32.HI UR13, URZ, 0x1f, UR37 ;  /* 0x0000001f3f0d7899 */ /* 0x000fe40008011425 */
[----:B------:R-:W-:Y:S01]  /*a260*/  UIMAD UR5, UR5, UR9, UR4 ;  /* 0x00000009050572a4 */ /* 0x000fe2000f8e0204 */
[----:B-1----:R-:W-:-:S05]  /*a270*/  IADD3 R4, P0, R6, UR11, RZ ;  /* 0x0000000b06047c10 */ /* 0x002fca000ff1e0ff */
[----:B------:R-:W-:Y:S01]  /*a280*/  IMAD.U32 R2, RZ, RZ, UR5 ;  /* 0x00000005ff027e24 */ /* 0x000fe2000f8e00ff */
[----:B------:R-:W-:Y:S02]  /*a290*/  ULDC.64 UR4, c[0x0][0x3c0] ;  /* 0x0000f00000047ab9 */ /* 0x000fe40000000a00 */
[----:B------:R-:W-:Y:S02]  /*a2a0*/  UIMAD UR4, UR13, UR4, URZ ;  /* 0x000000040d0472a4 */ /* 0x000fe4000f8e023f */
[----:B------:R-:W-:Y:S02]  /*a2b0*/  IADD3.X R5, R7, UR12, R2, P0, !PT ;  /* 0x0000000c07057c10 */ /* 0x000fe400087fe402 */
[----:B------:R-:W-:Y:S01]  /*a2c0*/  MOV R2, UR37 ;  /* 0x0000002500027c02 */ /* 0x000fe20008000f00 */
[----:B------:R-:W-:-:S04]  /*a2d0*/  UIMAD UR4, UR37, UR5, UR4 ;  /* 0x00000005250472a4 */ /* 0x000fc8000f8e0204 */
[----:B------:R-:W-:-:S05]  /*a2e0*/  IMAD.WIDE.U32 R4, R2, c[0x0][0x3c0], R4 ;  /* 0x0000f00002047a25 */ /* 0x000fca00078e0004 */
[----:B--2---:R-:W-:Y:S01]  /*a2f0*/  IADD3 R10, R5, UR4, RZ ;  /* 0x00000004050a7c10 */ /* 0x004fe2000fffe0ff */
        /* <DEDUP_REMOVED lines=9> */
[----:B------:R1:W-:Y:S04]  /*a390*/  STG.E.128 [R8.64], R28 ;  /* 0x0000001c08007986 */ /* 0x0003e8000c101d06 */
.L_x_487:
[----:B------:R-:W-:Y:S05]  /*a3a0*/  BSYNC B0 ;  /* 0x0000000000007941 */ /* 0x000fea0003800000 */
.L_x_486:
        /* <DEDUP_REMOVED lines=13> */
.L_x_489:
[----:B------:R-:W-:Y:S05]  /*a480*/  BSYNC B0 ;  /* 0x0000000000007941 */ /* 0x000fea0003800000 */
.L_x_488:
        /* <DEDUP_REMOVED lines=13> */
.L_x_491:
[----:B------:R-:W-:Y:S05]  /*a560*/  BSYNC B0 ;  /* 0x0000000000007941 */ /* 0x000fea0003800000 */
.L_x_490:
        /* <DEDUP_REMOVED lines=10> */
[----:B------:R2:W-:Y:S01]  /*a610*/  STG.E.128 [R4.64], R40 ;  /* 0x0000002804007986 */ /* 0x0005e2000c101d06 */
[----:B------:R-:W-:Y:S05]  /*a620*/  BRA `(.L_x_492) ;  /* 0x00000bd000007947 */ /* 0x000fea0003800000 */
.L_x_440:
        /* <DEDUP_REMOVED lines=21> */
.L_x_493:
        /* <DEDUP_REMOVED lines=19> */
.L_x_494:
[----:B------:R-:W1:Y:S01]  /*a8b0*/  S2R R6, SR_TID.X ;  /* 0x0000000000067919 */ /* 0x000e620000002100 */
[----:B------:R-:W-:Y:S01]  /*a8c0*/  USHF.L.U32 UR5, UR17, 0x7, URZ ;  /* 0x0000000711057899 */ /* 0x000fe2000800063f */
[----:B------:R-:W-:Y:S01]  /*a8d0*/  ISETP.GE.AND P1, PT, R200, c[0x0][0x220], PT ;  /* 0x00008800c8007a0c */ /* 0x000fe20003f26270 */
[----:B------:R-:W-:Y:S01]  /*a8e0*/  ULDC.64 UR8, c[0x0][0x3a0] ;  /* 0x0000e80000087ab9 */ /* 0x000fe20000000a00 */
[----:B------:R-:W-:Y:S01]  /*a8f0*/  BSSY B0, `(.L_x_495) ;  /* 0x0000020000007945 */ /* 0x000fe20003800000 */
[----:B------:R-:W-:Y:S02]  /*a900*/  USHF.R.S32.HI UR10, URZ, 0x1f, UR5 ;  /* 0x0000001f3f0a7899 */ /* 0x000fe40008011405 */
[----:B------:R-:W-:Y:S01]  /*a910*/  IMAD.U32 R11, RZ, RZ, UR5 ;  /* 0x00000005ff0b7e24 */ /* 0x000fe2000f8e00ff */
[----:B------:R-:W-:-:S02]  /*a920*/  UIMAD UR4, UR17, -0x80, UR4 ;  /* 0xffffff80110478a4 */ /* 0x000fc4000f8e0204 */
[----:B------:R-:W-:Y:S01]  /*a930*/  UIMAD UR8, UR10, UR8, URZ ;  /* 0x000000080a0872a4 */ /* 0x000fe2000f8e023f */
[----:B------:R-:W-:Y:S01]  /*a940*/  IMAD.WIDE.U32 R4, R11, c[0x0][0x3a0], R200 ;  /* 0x0000e8000b047a25 */ /* 0x000fe200078e00c8 */
[----:B------:R-:W-:Y:S02]  /*a950*/  USHF.R.S32.HI UR13, URZ, 0x1f, UR37 ;  /* 0x0000001f3f0d7899 */ /* 0x000fe40008011425 */
        /* <DEDUP_REMOVED lines=12> */
[----:B------:R-:W-:Y:S02]  /*aa20*/  ISETP.GE.OR P4, PT, R0, UR4, P1 ;  /* 0x0000000400007c0c */ /* 0x000fe40008f86670 */
        /* <DEDUP_REMOVED lines=12> */
.L_x_496:
[----:B------:R-:W-:Y:S05]  /*aaf0*/  BSYNC B0 ;  /* 0x0000000000007941 */ /* 0x000fea0003800000 */
.L_x_495:
[----:B------:R-:W-:Y:S01]  /*ab00*/  IADD3 R2, R0, 0x20, RZ ;  /* 0x0000002000027810 */ /* 0x000fe20007ffe0ff */
[----:B------:R-:W-:Y:S03]  /*ab10*/  BSSY B0, `(.L_x_497) ;  /* 0x000000e000007945 */ /* 0x000fe60003800000 */
[----:B------:R-:W-:-:S13]  /*ab20*/  ISETP.GE.OR P3, PT, R2, UR4, P1 ;  /* 0x0000000402007c0c */ /* 0x000fda0008f66670 */
        /* <DEDUP_REMOVED lines=12> */
.L_x_498:
[----:B------:R-:W-:Y:S05]  /*abf0*/  BSYNC B0 ;  /* 0x0000000000007941 */ /* 0x000fea0003800000 */
.L_x_497:
        /* <DEDUP_REMOVED lines=15> */
.L_x_500:
[----:B------:R-:W-:Y:S05]  /*acf0*/  BSYNC B0 ;  /* 0x0000000000007941 */ /* 0x000fea0003800000 */
.L_x_499:
[----:B------:R-:W-:Y:S01]  /*ad00*/  IADD3 R2, R0, 0x60, RZ ;  /* 0x0000006000027810 */ /* 0x000fe20007ffe0ff */
[----:B------:R-:W-:Y:S03]  /*ad10*/  BSSY B0, `(.L_x_501) ;  /* 0x000000d000007945 */ /* 0x000fe60003800000 */
[----:B------:R-:W-:-:S13]  /*ad20*/  ISETP.GE.OR P1, PT, R2, UR4, P1 ;  /* 0x0000000402007c0c */ /* 0x000fda0008f26670 */
[----:B------:R-:W-:Y:S05]  /*ad30*/  @P1 BRA `(.L_x_502) ;  /* 0x000000a000001947 */ /* 0x000fea0003800000 */
[----:B------:R-:W-:-:S04]  /*ad40*/  IADD3 R2, P0, R0, 0x60, RZ ;  /* 0x0000006000027810 */ /* 0x000fc80007f1e0ff */
[----:B------:R-:W-:-:S05]  /*ad50*/  IADD3.X R5, RZ, R12, RZ, P0, !PT ;  /* 0x0000000cff057210 */ /* 0x000fca00007fe4ff */
[----:B------:R-:W-:Y:S01]  /*ad60*/  IMAD R6, R5, c[0x0][0x3a0], RZ ;  /* 0x0000e80005067a24 */ /* 0x000fe200078e02ff */
[----:B------:R-:W-:-:S05]  /*ad70*/  MOV R5, R10 ;  /* 0x0000000a00057202 */ /* 0x000fca0000000f00 */
[----:B-1----:R-:W-:-:S04]  /*ad80*/  IMAD.WIDE.U32 R8, R2, c[0x0][0x3a0], R4 ;  /* 0x0000e80002087a25 */ /* 0x002fc800078e0004 */
[----:B------:R-:W-:Y:S01]  /*ad90*/  IMAD R2, R2, c[0x0][0x3a4], R6 ;  /* 0x0000e90002027a24 */ /* 0x000fe200078e0206 */
[----:B------:R-:W-:-:S04]  /*ada0*/  LEA R4, P0, R8, c[0x0][0x340], 0x1 ;  /* 0x0000d00008047a11 */ /* 0x000fc800078008ff */
[----:B------:R-:W-:-:S04]  /*adb0*/  IADD3 R2, R2, R9, RZ ;  /* 0x0000000902027210 */ /* 0x000fc80007ffe0ff */
[----:B------:R-:W-:-:S05]  /*adc0*/  LEA.HI.X R5, R8, c[0x0][0x344], R2, 0x1, P0 ;  /* 0x0000d10008057a11 */ /* 0x000fca00000f0c02 */
[----:B------:R1:W-:Y:S02]  /*add0*/  STG.E.128 [R4.64], RZ ;  /* 0x000000ff04007986 */ /* 0x0003e4000c101d2c */
.L_x_502:
[----:B------:R-:W-:Y:S05]  /*ade0*/  BSYNC B0 ;  /* 0x0000000000007941 */ /* 0x000fea0003800000 */
.L_x_501:
[----:B------:R-:W-:Y:S01]  /*adf0*/  ULDC.64 UR8, c[0x0][0x3a8] ;  /* 0x0000ea0000087ab9 */ /* 0x000fe20000000a00 */
[----:B-1----:R-:W-:Y:S01]  /*ae00*/  IMAD.WIDE.U32 R4, R11, c[0x0][0x3a8], R200 ;  /* 0x0000ea000b047a25 */ /* 0x002fe200078e00c8 */
[----:B------:R-:W-:Y:S01]  /*ae10*/  UIMAD UR4, UR10, UR8, URZ ;  /* 0x000000080a0472a4 */ /* 0x000fe2000f8e023f */
[----:B------:R-:W-:Y:S01]  /*ae20*/  BSSY B0, `(.L_x_503) ;  /* 0x0000016000007945 */ /* 0x000fe20003800000 */
[----:B------:R-:W-:Y:S02]  /*ae30*/  USHF.R.S32.HI UR13, URZ, 0x1f, UR37 ;  /* 0x0000001f3f0d7899 */ /* 0x000fe40008011425 */
        /* <DEDUP_REMOVED lines=20> */
.L_x_504:
[----:B------:R-:W-:Y:S05]  /*af80*/  BSYNC B0 ;  /* 0x0000000000007941 */ /* 0x000fea0003800000 */
.L_x_503:
        /* <DEDUP_REMOVED lines=13> */
.L_x_506:
[----:B------:R-:W-:Y:S05]  /*b060*/  BSYNC B0 ;  /* 0x0000000000007941 */ /* 0x000fea0003800000 */
.L_x_505:
        /* <DEDUP_REMOVED lines=13> */
.L_x_508:
[----:B------:R-:W-:Y:S05]  /*b140*/  BSYNC B0 ;  /* 0x0000000000007941 */ /* 0x000fea0003800000 */
.L_x_507:
        /* <DEDUP_REMOVED lines=11> */
.L_x_492:
[----:B------:R-:W-:Y:S05]  /*b200*/  BSYNC B1 ;  /* 0x0000000000017941 */ /* 0x000fea0003800000 */
.L_x_435:
        /* <DEDUP_REMOVED lines=11> */
.L_x_509:
[----:B------:R-:W-:Y:S05]  /*b2c0*/  EXIT ;  /* 0x000000000000794d */ /* 0x000fea0003800000 */
.L_x_511:
        /* <DEDUP_REMOVED lines=11> */
.L_x_2459:


//--------------------- .text._ZN5flash44flash_bwd_dq_dk_dv_loop_seqk_parallel_kernelI23Flash_bwd_kernel_traitsILi64ELi128ELi128ELi8ELi4ELi4ELi4ELb0ELb0EN7cutlass6half_tE19Flash_kernel_traitsILi64ELi128ELi128ELi8ES3_EELb0ELb0ELb1ELb0ELb0ELb0ELb0EEEvNS_16Flash_bwd_paramsE --------------------------
	.section	.text._ZN5flash44flash_bwd_dq_dk_dv_loop_seqk_parallel_kernelI23Flash_bwd_kernel_traitsILi64ELi128ELi128ELi8ELi4ELi4ELi4ELb0ELb0EN7cutlass6half_tE19Flash_kernel_traitsILi64ELi128ELi128ELi8ES3_EELb0ELb0ELb1ELb0ELb0ELb0ELb0EEEvNS_16Flash_bwd_paramsE,"ax",@progbits
	.sectioninfo	@"SHI_REGISTERS=255"
	.align	128
        .global         _ZN5flash44flash_bwd_dq_dk_dv_loop_seqk_parallel_kernelI23Flash_bwd_kernel_traitsILi64ELi128ELi128ELi8ELi4ELi4ELi4ELb0ELb0EN7cutlass6half_tE19Flash_kernel_traitsILi64ELi128ELi128ELi8ES3_EELb0ELb0ELb1ELb0ELb0ELb0ELb0EEEvNS_16Flash_bwd_paramsE
        .type           _ZN5flash44flash_bwd_dq_dk_dv_loop_seqk_parallel_kernelI23Flash_bwd_kernel_traitsILi64ELi128ELi128ELi8ELi4ELi4ELi4ELb0ELb0EN7cutlass6half_tE19Flash_kernel_traitsILi64ELi128ELi128ELi8ES3_EELb0ELb0ELb1ELb0ELb0ELb0ELb0EEEvNS_16Flash_bwd_paramsE,@function
        .size           _ZN5flash44flash_bwd_dq_dk_dv_loop_seqk_parallel_kernelI23Flash_bwd_kernel_traitsILi64ELi128ELi128ELi8ELi4ELi4ELi4ELb0ELb0EN7cutlass6half_tE19Flash_kernel_traitsILi64ELi128ELi128ELi8ES3_EELb0ELb0ELb1ELb0ELb0ELb0ELb0EEEvNS_16Flash_bwd_paramsE,(.L_x_2460 - _ZN5flash44flash_bwd_dq_dk_dv_loop_seqk_parallel_kernelI23Flash_bwd_kernel_traitsILi64ELi128ELi128ELi8ELi4ELi4ELi4ELb0ELb0EN7cutlass6half_tE19Flash_kernel_traitsILi64ELi128ELi128ELi8ES3_EELb0ELb0ELb1ELb0ELb0ELb0ELb0EEEvNS_16Flash_bwd_paramsE)
        .other          _ZN5flash44flash_bwd_dq_dk_dv_loop_seqk_parallel_kernelI23Flash_bwd_kernel_traitsILi64ELi128ELi128ELi8ELi4ELi4ELi4ELb0ELb0EN7cutlass6half_tE19Flash_kernel_traitsILi64ELi128ELi128ELi8ES3_EELb0ELb0ELb1ELb0ELb0ELb0ELb0EEEvNS_16Flash_bwd_paramsE,@"STO_CUDA_ENTRY STV_DEFAULT"
_ZN5flash44flash_bwd_dq_dk_dv_loop_seqk_parallel_kernelI23Flash_bwd_kernel_traitsILi64ELi128ELi128ELi8ELi4ELi4ELi4ELb0ELb0EN7cutlass6half_tE19Flash_kernel_traitsILi64ELi128ELi128ELi8ES3_EELb0ELb0ELb1ELb0ELb0ELb0ELb0EEEvNS_16Flash_bwd_paramsE:
.text._ZN5flash44flash_bwd_dq_dk_dv_loop_seqk_parallel_kernelI23Flash_bwd_kernel_traitsILi64ELi128ELi128ELi8ELi4ELi4ELi4ELb0ELb0EN7cutlass6half_tE19Flash_kernel_traitsILi64ELi128ELi128ELi8ES3_EELb0ELb0ELb1ELb0ELb0ELb0ELb0EEEvNS_16Flash_bwd_paramsE:
        /* <DEDUP_REMOVED lines=15> */
[----:B------:R-:W-:Y:S01]  /*00f0*/  UMOV UR6, 0x80 ;  /* 0x0000008000067882 */ /* 0x000fe20000000000 */
[----:B------:R-:W-:Y:S01]  /*0100*/  IMAD.MOV.U32 R197, RZ, RZ, -0x10 ;  /* 0xfffffff0ffc57424 */ /* 0x000fe200078e00ff */
[----:B------:R-:W-:Y:S02]  /*0110*/  ULDC UR4, c[0x0][0x210] ;  /* 0x0000840000047ab9 */ /* 0x000fe40000000800 */
[----:B------:R-:W-:Y:S01]  /*0120*/  ULDC UR60, c[0x0][0x234] ;  /* 0x00008d00003c7ab9 */ /* 0x000fe20000000800 */
[----:B------:R-:W3:Y:S01]  /*0130*/  S2UR UR37, SR_CTAID.Y ;  /* 0x00000000002579c3 */ /* 0x000ee20000002600 */
[----:B------:R-:W-:-:S02]  /*0140*/  ULDC UR11, c[0x0][0x374] ;  /* 0x0000dd00000b7ab9 */ /* 0x000fc40000000800 */
[----:B------:R-:W-:Y:S02]  /*0150*/  UIMAD UR60, UR6, UR4, UR60 ;  /* 0x00000004063c72a4 */ /* 0x000fe4000f8e023c */
[----:B------:R-:W-:Y:S02]  /*0160*/  UIMAD UR6, UR11, 0xc0, URZ ;  /* 0x000000c00b0678a4 */ /* 0x000fe4000f8e023f */
[----:B------:R-:W-:Y:S02]  /*0170*/  ULDC.U8 UR7, c[0x0][0x328] ;  /* 0x0000ca0000077ab9 */ /* 0x000fe40000000000 */
[----:B------:R-:W-:Y:S02]  /*0180*/  ULDC UR12, c[0x0][0x194] ;  /* 0x00006500000c7ab9 */ /* 0x000fe40000000800 */
[----:B------:R-:W-:Y:S02]  /*0190*/  UISETP.NE.AND UP5, UPT, UR7, URZ, UPT ;  /* 0x0000003f0700728c */ /* 0x000fe4000bfa5270 */
[----:B------:R-:W-:Y:S01]  /*01a0*/  UIMAD UR7, UR12, 0xc0, URZ ;  /* 0x000000c00c0778a4 */ /* 0x000fe2000f8e023f */
[----:B-1----:R-:W-:Y:S01]  /*01b0*/  SHF.R.S32.HI R10, RZ, 0x1f, R12 ;  /* 0x0000001fff0a7819 */ /* 0x002fe2000001140c */
[----:B--2---:R-:W-:-:S02]  /*01c0*/  USHF.R.S32.HI UR5, URZ, 0x1f, UR39 ;  /* 0x0000001f3f057899 */ /* 0x004fc40008011427 */
[----:B------:R-:W-:Y:S01]  /*01d0*/  ULDC UR51, c[0x0][0x22c] ;  /* 0x00008b0000337ab9 */ /* 0x000fe20000000800 */
[CC--:B------:R-:W-:Y:S01]  /*01e0*/  LEA.HI R9, R10.reuse, R12.reuse, RZ, 0x4 ;  /* 0x0000000c0a097211 */ /* 0x0c0fe200078f20ff */
[----:B------:R-:W-:Y:S01]  /*01f0*/  ULDC UR40, c[0x0][0x1c0] ;  /* 0x0000700000287ab9 */ /* 0x000fe20000000800 */
[----:B------:R-:W-:Y:S01]  /*0200*/  LEA.HI R4, R10, R12, RZ, 0x5 ;  /* 0x0000000c0a047211 */ /* 0x000fe200078f28ff */
[----:B------:R-:W-:Y:S01]  /*0210*/  ULDC UR10, c[0x0][0x1c0] ;  /* 0x00007000000a7ab9 */ /* 0x000fe20000000800 */
[----:B------:R-:W-:Y:S01]  /*0220*/  SHF.R.S32.HI R2, RZ, 0x4, R9 ;  /* 0x00000004ff027819 */ /* 0x000fe20000011409 */
[----:B---3--:R-:W-:Y:S01]  /*0230*/  UIMAD.WIDE.U32 UR48, UR37, UR14, URZ ;  /* 0x0000000e253072a5 */ /* 0x008fe2000f8e003f */
[--C-:B------:R-:W-:Y:S01]  /*0240*/  SHF.R.S32.HI R6, RZ, 0x5, R4.reuse ;  /* 0x00000005ff067819 */ /* 0x100fe20000011404 */
[----:B------:R-:W-:Y:S01]  /*0250*/  ULDC UR13, c[0x0][0x1c0] ;  /* 0x00007000000d7ab9 */ /* 0x000fe20000000800 */
[----:B------:R-:W-:Y:S01]  /*0260*/  LEA.HI R0, R9, R2, RZ, 0x1 ;  /* 0x0000000209007211 */ /* 0x000fe200078f08ff */
[----:B------:R-:W-:Y:S01]  /*0270*/  ULDC UR9, c[0x0][0x1c0] ;  /* 0x0000700000097ab9 */ /* 0x000fe20000000800 */
[----:B------:R-:W-:Y:S01]  /*0280*/  SHF.R.S32.HI R3, RZ, 0x1f, R4 ;  /* 0x0000001fff037819 */ /* 0x000fe20000011404 */
[----:B------:R-:W-:Y:S01]  /*0290*/  UIMAD.WIDE UR40, UR51, UR40, URZ ;  /* 0x00000028332872a5 */ /* 0x000fe2000f8e023f */
[----:B------:R-:W-:Y:S01]  /*02a0*/  LOP3.LUT R0, R0, 0xfffffffe, RZ, 0xc0, !PT ;  /* 0xfffffffe00007812 */ /* 0x000fe200078ec0ff */
[----:B------:R-:W-:Y:S01]  /*02b0*/  UIMAD UR52, UR39, UR51, URZ ;  /* 0x00000033273472a4 */ /* 0x000fe2000f8e023f */
[CC--:B------:R-:W-:Y:S01]  /*02c0*/  LEA.HI R15, R10.reuse, R12.reuse, RZ, 0x2 ;  /* 0x0000000c0a0f7211 */ /* 0x0c0fe200078f10ff */
[----:B------:R-:W-:Y:S01]  /*02d0*/  UIMAD UR51, UR51, UR10, URZ ;  /* 0x0000000a333372a4 */ /* 0x000fe2000f8e023f */
[----:B------:R-:W-:Y:S01]  /*02e0*/  LEA.HI R14, R10, R12, RZ, 0x3 ;  /* 0x0000000c0a0e7211 */ /* 0x000fe200078f18ff */
[----:B------:R-:W-:Y:S01]  /*02f0*/  IMAD.IADD R11, R2, 0x1, -R0 ;  /* 0x00000001020b7824 */ /* 0x000fe200078e0a00 */
[----:B------:R-:W-:Y:S01]  /*0300*/  LEA.HI R0, R3, R6, RZ, 0x2 ;  /* 0x0000000603007211 */ /* 0x000fe200078f10ff */
[----:B------:R-:W-:Y:S01]  /*0310*/  UIMAD UR4, UR37, UR9, UR39 ;  /* 0x00000009250472a4 */ /* 0x000fe2000f8e0227 */
[--C-:B------:R-:W-:Y:S01]  /*0320*/  SHF.R.S32.HI R5, RZ, 0x2, R15.reuse ;  /* 0x00000002ff057819 */ /* 0x100fe2000001140f */
[----:B------:R-:W-:Y:S01]  /*0330*/  ULDC UR54, c[0x0][0x214] ;  /* 0x0000850000367ab9 */ /* 0x000fe20000000800 */
[----:B------:R-:W-:Y:S01]  /*0340*/  SHF.R.S32.HI R3, RZ, 0x1f, R15 ;  /* 0x0000001fff037819 */ /* 0x000fe2000001140f */
[----:B------:R-:W-:Y:S01]  /*0350*/  USHF.L.U32 UR50, UR51, 0x7, URZ ;  /* 0x0000000733327899 */ /* 0x000fe2000800063f */
[----:B------:R-:W-:Y:S01]  /*0360*/  LOP3.LUT R2, R0, 0xfffffffc, RZ, 0xc0, !PT ;  /* 0xfffffffc00027812 */ /* 0x000fe200078ec0ff */
[----:B------:R-:W-:Y:S01]  /*0370*/  ULDC UR55, c[0x0][0x224] ;  /* 0x0000890000377ab9 */ /* 0x000fe20000000800 */
[----:B------:R-:W-:Y:S01]  /*0380*/  LEA.HI R0, R3, R5, RZ, 0x3 ;  /* 0x0000000503007211 */ /* 0x000fe200078f18ff */
[----:B------:R-:W-:Y:S01]  /*0390*/  ULDC UR61, c[0x0][0x1c8] ;  /* 0x00007200003d7ab9 */ /* 0x000fe20000000800 */
[----:B------:R-:W-:Y:S01]  /*03a0*/  SHF.R.S32.HI R3, RZ, 0x3, R14 ;  /* 0x00000003ff037819 */ /* 0x000fe2000001140e */
[----:B------:R-:W-:Y:S01]  /*03b0*/  IMAD.IADD R8, R6, 0x1, -R2 ;  /* 0x0000000106087824 */ /* 0x000fe200078e0a02 */
[----:B------:R-:W-:Y:S01]  /*03c0*/  LOP3.LUT R0, R0, 0xfffffff8, RZ, 0xc0, !PT ;  /* 0xfffffff800007812 */ /* 0x000fe200078ec0ff */
[----:B------:R-:W-:Y:S01]  /*03d0*/  ULDC.U8 UR8, c[0x0][0x3d0] ;  /* 0x0000f40000087ab9 */ /* 0x000fe20000000000 */
[----:B------:R-:W-:Y:S01]  /*03e0*/  LOP3.LUT R2, R4, 0xffffffe0, RZ, 0xc0, !PT ;  /* 0xffffffe004027812 */ /* 0x000fe200078ec0ff */
[----:B------:R-:W-:Y:S01]  /*03f0*/  @UP5 UIMAD UR59, UR37, UR54, URZ ;  /* 0x00000036253b52a4 */ /* 0x000fe2000f8e023f */
[----:B------:R-:W-:Y:S01]  /*0400*/  LOP3.LUT R4, R14, 0xfffffff8, RZ, 0xc0, !PT ;  /* 0xfffffff80e047812 */ /* 0x000fe200078ec0ff */
[----:B------:R-:W-:Y:S01]  /*0410*/  IMAD.IADD R7, R5, 0x1, -R0 ;  /* 0x0000000105077824 */ /* 0x000fe200078e0a00 */
[----:B------:R-:W-:Y:S01]  /*0420*/  UIMAD UR55, UR4, UR55, URZ ;  /* 0x00000037043772a4 */ /* 0x000fe2000f8e023f */
[----:B------:R-:W-:Y:S01]  /*0430*/  IMAD.IADD R0, R12, 0x1, -R2 ;  /* 0x000000010c007824 */ /* 0x000fe200078e0a02 */
[----:B------:R-:W-:-:S02]  /*0440*/  ULDC UR45, c[0x0][0x2e8] ;  /* 0x0000ba00002d7ab9 */ /* 0x000fc40000000800 */
[----:B------:R-:W-:Y:S02]  /*0450*/  ULDC UR44, c[0x0][0x2e8] ;  /* 0x0000ba00002c7ab9 */ /* 0x000fe40000000800 */
[----:B------:R-:W-:Y:S01]  /*0460*/  SHF.R.S32.HI R2, RZ, 0x1f, R0 ;  /* 0x0000001fff027819 */ /* 0x000fe20000011400 */
[----:B------:R-:W-:Y:S02]  /*0470*/  ULOP3.LUT UR61, UR39, UR61, URZ, 0x3c, !UPT ;  /* 0x0000003d273d7292 */ /* 0x000fe4000f8e3c3f */
[----:B------:R-:W-:Y:S01]  /*0480*/  UISETP.NE.AND UP6, UPT, UR8, URZ, UPT ;  /* 0x0000003f0800728c */ /* 0x000fe2000bfc5270 */
[----:B------:R-:W-:Y:S01]  /*0490*/  LEA.HI R248, R2, R0, RZ, 0x2 ;  /* 0x0000000002f87211 */ /* 0x000fe200078f10ff */
[----:B------:R-:W-:Y:S01]  /*04a0*/  IMAD.SHL.U32 R2, R3, 0x40, RZ ;  /* 0x0000004003027824 */ /* 0x000fe200078e00ff */
[----:B------:R-:W-:Y:S01]  /*04b0*/  LOP3.LUT R3, R9, 0xfffffff0, RZ, 0xc0, !PT ;  /* 0xfffffff009037812 */ /* 0x000fe200078ec0ff */
[----:B------:R-:W-:Y:S01]  /*04c0*/  IMAD.IADD R0, R12, 0x1, -R4 ;  /* 0x000000010c007824 */ /* 0x000fe200078e0a04 */
[----:B------:R-:W-:-:S02]  /*04d0*/  UIMAD.WIDE.U32 UR46, UR40, UR48, URZ ;  /* 0x00000030282e72a5 */ /* 0x000fc4000f8e003f */
[----:B------:R-:W-:Y:S01]  /*04e0*/  LOP3.LUT R2, R2, 0x1c0, RZ, 0xc0, !PT ;  /* 0x000001c002027812 */ /* 0x000fe200078ec0ff */
[C---:B------:R-:W-:Y:S01]  /*04f0*/  IMAD.SHL.U32 R204, R0.reuse, 0x8, RZ ;  /* 0x0000000800cc7824 */ /* 0x040fe200078e00ff */
[----:B------:R-:W-:Y:S01]  /*0500*/  LOP3.LUT P4, RZ, R0, 0x2, RZ, 0xc0, !PT ;  /* 0x0000000200ff7812 */ /* 0x000fe2000788c0ff */
[----:B------:R-:W-:Y:S01]  /*0510*/  UIMAD UR56, UR41, UR48, URZ ;  /* 0x00000030293872a4 */ /* 0x000fe2000f8e023f */
[----:B------:R-:W-:Y:S01]  /*0520*/  SHF.R.U32.HI R5, RZ, 0x3, R2 ;  /* 0x00000003ff057819 */ /* 0x000fe20000011602 */
[----:B------:R-:W-:Y:S01]  /*0530*/  USHF.R.S32.HI UR58, URZ, 0x1f, UR52 ;  /* 0x0000001f3f3a7899 */ /* 0x000fe20008011434 */
[----:B------:R-:W-:Y:S01]  /*0540*/  LOP3.LUT R4, R2, 0x38, R204, 0xf8, !PT ;  /* 0x0000003802047812 */ /* 0x000fe200078ef8cc */
[----:B------:R-:W-:Y:S01]  /*0550*/  IMAD.IADD R2, R12, 0x1, -R3 ;  /* 0x000000010c027824 */ /* 0x000fe200078e0a03 */
[C---:B------:R-:W-:Y:S01]  /*0560*/  LOP3.LUT P3, RZ, R0.reuse, 0x4, RZ, 0xc0, !PT ;  /* 0x0000000400ff7812 */ /* 0x040fe2000786c0ff */
[----:B------:R-:W-:Y:S01]  /*0570*/  IMAD.SHL.U32 R0, R0, 0x40, RZ ;  /* 0x0000004000007824 */ /* 0x000fe200078e00ff */
[----:B------:R-:W-:Y:S01]  /*0580*/  LOP3.LUT R4, R4, R5, RZ, 0x3c, !PT ;  /* 0x0000000504047212 */ /* 0x000fe200078e3cff */
[----:B------:R-:W-:Y:S01]  /*0590*/  USHF.R.S32.HI UR53, URZ, 0x1f, UR50 ;  /* 0x0000001f3f357899 */ /* 0x000fe20008011432 */
[----:B------:R-:W-:-:S02]  /*05a0*/  SHF.R.S32.HI R3, RZ, 0x1f, R2 ;  /* 0x0000001fff037819 */ /* 0x000fc40000011402 */
[----:B------:R-:W-:Y:S02]  /*05b0*/  LEA.HI R5, R10, R12, RZ, 0x6 ;  /* 0x0000000c0a057211 */ /* 0x000fe400078f30ff */
[----:B------:R-:W-:Y:S02]  /*05c0*/  LEA.HI R9, R3, R2, RZ, 0x3 ;  /* 0x0000000203097211 */ /* 0x000fe400078f18ff */
[----:B------:R-:W-:Y:S01]  /*05d0*/  LOP3.LUT R0, R0, 0x1c0, RZ, 0xc0, !PT ;  /* 0x000001c000007812 */ /* 0x000fe200078ec0ff */
[----:B------:R-:W-:Y:S01]  /*05e0*/  IMAD.SHL.U32 R5, R5, 0x8, RZ ;  /* 0x0000000805057824 */ /* 0x000fe200078e00ff */
[----:B------:R-:W-:Y:S02]  /*05f0*/  LOP3.LUT R3, R9, 0xfffffff8, RZ, 0xc0, !PT ;  /* 0xfffffff809037812 */ /* 0x000fe400078ec0ff */
[----:B------:R-:W-:Y:S02]  /*0600*/  LOP3.LUT R178, R0, 0x8, R14, 0xf8, !PT ;  /* 0x0000000800b27812 */ /* 0x000fe400078ef80e */
[----:B------:R-:W-:Y:S01]  /*0610*/  SEL R180, R199, 0xffffffe0, !P4 ;  /* 0xffffffe0c7b47807 */ /* 0x000fe20006000000 */
[----:B------:R-:W-:Y:S01]  /*0620*/  IMAD.IADD R13, R2, 0x1, -R3 ;  /* 0x00000001020d7824 */ /* 0x000fe200078e0a03 */
[----:B------:R-:W-:Y:S01]  /*0630*/  LOP3.LUT R2, R4, 0xfffffe00, R5, 0xf8, !PT ;  /* 0xfffffe0004027812 */ /* 0x000fe200078ef805 */
[----:B------:R-:W-:Y:S01]  /*0640*/  IMAD.U32 R3, RZ, RZ, UR5 ;  /* 0x00000005ff037e24 */ /* 0x000fe2000f8e00ff */
[----:B------:R-:W-:Y:S01]  /*0650*/  LEA.HI R3, R10, R12, RZ, 0x7 ;  /* 0x0000000c0a037211 */ /* 0x000fe200078f38ff */
[----:B------:R-:W-:Y:S01]  /*0660*/  IMAD.SHL.U32 R4, R11, 0x200, RZ ;  /* 0x000002000b047824 */ /* 0x000fe200078e00ff */
[----:B------:R-:W-:Y:S01]  /*0670*/  SHF.R.U32.HI R5, RZ, 0x3, R0 ;  /* 0x00000003ff057819 */ /* 0x000fe20000011600 */
[----:B------:R1:W-:Y:S01]  /*0680*/  STL [R1], R2 ;  /* 0x0000000201007387 */ /* 0x0003e20000100800 */
[----:B------:R-:W-:Y:S01]  /*0690*/  USHF.R.S32.HI UR5, URZ, 0x1f, UR14 ;  /* 0x0000001f3f057899 */ /* 0x000fe2000801140e */
[----:B------:R-:W-:Y:S01]  /*06a0*/  IMAD.SHL.U32 R10, R12, 0x2, RZ ;  /* 0x000000020c0a7824 */ /* 0x000fe200078e00ff */
[----:B------:R-:W-:Y:S01]  /*06b0*/  LOP3.LUT R178, R178, R5, RZ, 0x3c, !PT ;  /* 0x00000005b2b27212 */ /* 0x000fe200078e3cff */
[----:B------:R-:W-:-:S02]  /*06c0*/  USHF.L.U32 UR14, UR37, 0x7, URZ ;  /* 0x00000007250e7899 */ /* 0x000fc4000800063f */
[----:B------:R-:W-:Y:S01]  /*06d0*/  UIMAD UR57, UR5, UR37, URZ ;  /* 0x00000025053972a4 */ /* 0x000fe2000f8e023f */
[----:B------:R-:W-:Y:S01]  /*06e0*/  LOP3.LUT R10, R10, 0x6, RZ, 0xc0, !PT ;  /* 0x000000060a0a7812 */ /* 0x000fe200078ec0ff */
[----:B------:R-:W-:-:S04]  /*06f0*/  @!UP5 UIMAD UR5, UR37, UR13, UR39 ;  /* 0x0000000d2505d2a4 */ /* 0x000fc8000f8e0227 */
[----:B------:R-:W-:-:S03]  /*0700*/  @!UP5 UIMAD UR54, UR5, UR54, URZ ;  /* 0x000000360536d2a4 */ /* 0x000fc6000f8e023f */
        /* <DEDUP_REMOVED lines=9> */
[----:B------:R-:W-:-:S02]  /*07a0*/  LEA.HI.SX32 R248, R248, R3, 0x1e ;  /* 0x00000003f8f87211 */ /* 0x000fc400078ff2ff */
[----:B------:R-:W-:Y:S01]  /*07b0*/  LOP3.LUT R3, R6, 0x8, R14, 0xf8, !PT ;  /* 0x0000000806037812 */ /* 0x000fe200078ef80e */
[----:B------:R-:W-:Y:S01]  /*07c0*/  IMAD.IADD R178, R0, 0x1, R178 ;  /* 0x0000000100b27824 */ /* 0x000fe200078e02b2 */
[----:B------:R-:W-:Y:S01]  /*07d0*/  LOP3.LUT R0, R15, 0x7ffffffc, RZ, 0xc0, !PT ;  /* 0x7ffffffc0f007812 */ /* 0x000fe200078ec0ff */
[----:B------:R-:W-:Y:S01]  /*07e0*/  IMAD.U32 R6, RZ, RZ, UR14 ;  /* 0x0000000eff067e24 */ /* 0x000fe2000f8e00ff */
[----:B------:R-:W-:Y:S01]  /*07f0*/  LOP3.LUT R5, R4, R3, R5, 0xf6, !PT ;  /* 0x0000000304057212 */ /* 0x000fe200078ef605 */
[----:B------:R-:W-:Y:S01]  /*0800*/  IMAD.SHL.U32 R3, R2, 0x8, RZ ;  /* 0x0000000802037824 */ /* 0x000fe200078e00ff */
[----:B------:R-:W-:Y:S01]  /*0810*/  SEL R199, R199, 0xffffffe0, !P1 ;  /* 0xffffffe0c7c77807 */ /* 0x000fe20004800000 */
[----:B------:R-:W-:Y:S02]  /*0820*/  IMAD.IADD R6, R12, 0x1, -R0 ;  /* 0x000000010c067824 */ /* 0x000fe400078e0a00 */
[----:B------:R-:W-:Y:S01]  /*0830*/  IMAD.SHL.U32 R0, R7, 0x40, RZ ;  /* 0x0000004007007824 */ /* 0x000fe200078e00ff */
[----:B------:R-:W-:Y:S01]  /*0840*/  LOP3.LUT R3, R3, 0x8, RZ, 0xc0, !PT ;  /* 0x0000000803037812 */ /* 0x000fe200078ec0ff */
[----:B------:R-:W-:-:S02]  /*0850*/  IMAD.SHL.U32 R6, R6, 0x2, RZ ;  /* 0x0000000206067824 */ /* 0x000fc400078e00ff */
[----:B------:R-:W-:Y:S01]  /*0860*/  IMAD.SHL.U32 R7, R11, 0x10, RZ ;  /* 0x000000100b077824 */ /* 0x000fe200078e00ff */
[----:B------:R-:W-:Y:S01]  /*0870*/  LOP3.LUT R0, R0, 0x1c0, RZ, 0xc0, !PT ;  /* 0x000001c000007812 */ /* 0x000fe200078ec0ff */
[C---:B------:R-:W-:Y:S02]  /*0880*/  IMAD R12, R2.reuse, 0x40, R10 ;  /* 0x00000040020c7824 */ /* 0x040fe400078e020a */
[----:B------:R-:W-:Y:S01]  /*0890*/  IMAD R2, R2, 0x2000, R6 ;  /* 0x0000200002027824 */ /* 0x000fe200078e0206 */
[----:B------:R-:W-:Y:S01]  /*08a0*/  SHF.R.U32.HI R4, RZ, 0x3, R0 ;  /* 0x00000003ff047819 */ /* 0x000fe20000011600 */
[----:B------:R-:W-:Y:S01]  /*08b0*/  IMAD.SHL.U32 R178, R178, 0x2, RZ ;  /* 0x00000002b2b27824 */ /* 0x000fe200078e00ff */
[----:B------:R-:W-:Y:S01]  /*08c0*/  LOP3.LUT R10, R3, 0x10, R7, 0xf8, !PT ;  /* 0x00000010030a7812 */ /* 0x000fe200078ef807 */
[----:B------:R-:W-:Y:S01]  /*08d0*/  IMAD R2, R8, 0x400, R2 ;  /* 0x0000040008027824 */ /* 0x000fe200078e0202 */
[CC--:B------:R-:W-:Y:S01]  /*08e0*/  LOP3.LUT R3, R4.reuse, R0.reuse, R3, 0x1e, !PT ;  /* 0x0000000004037212 */ /* 0x0c0fe200078e1e03 */
[----:B------:R1:W-:Y:S01]  /*08f0*/  STL [R1+0x4], R12 ;  /* 0x0000040c01007387 */ /* 0x0003e20000100800 */
[----:B------:R-:W-:Y:S01]  /*0900*/  LOP3.LUT R4, R4, R0, RZ, 0xfc, !PT ;  /* 0x0000000004047212 */ /* 0x000fe200078efcff */
[----:B------:R-:W-:-:S02]  /*0910*/  IMAD R0, R8, 0x400, R6 ;  /* 0x0000040008007824 */ /* 0x000fc400078e0206 */
[----:B------:R-:W-:Y:S02]  /*0920*/  IMAD.SHL.U32 R7, R11, 0x8, RZ ;  /* 0x000000080b077824 */ /* 0x000fe400078e00ff */
[----:B------:R-:W-:Y:S02]  /*0930*/  IMAD.IADD R195, R4, 0x1, R2 ;  /* 0x0000000104c37824 */ /* 0x000fe400078e0202 */
[----:B------:R-:W-:Y:S01]  /*0940*/  IMAD.U32 R2, RZ, RZ, UR6 ;  /* 0x00000006ff027e24 */ /* 0x000fe2000f8e00ff */
[----:B------:R-:W-:Y:S01]  /*0950*/  USHF.R.S32.HI UR6, URZ, 0x1f, UR37 ;  /* 0x0000001f3f067899 */ /* 0x000fe20008011425 */
[----:B------:R-:W-:Y:S02]  /*0960*/  IMAD.SHL.U32 R195, R195, 0x2, RZ ;  /* 0x00000002c3c37824 */ /* 0x000fe400078e00ff */
[----:B------:R-:W-:Y:S01]  /*0970*/  IMAD.IADD R181, R178, 0x1, R180 ;  /* 0x00000001b2b57824 */ /* 0x000fe200078e02b4 */
[----:B------:R2:W-:Y:S01]  /*0980*/  STL [R1+0x40], R2 ;  /* 0x0000400201007387 */ /* 0x0005e20000100800 */
[----:B------:R-:W-:-:S02]  /*0990*/  IMAD.IADD R198, R195, 0x1, R197 ;  /* 0x00000001c3c67824 */ /* 0x000fc400078e02c5 */
[----:B------:R-:W-:Y:S01]  /*09a0*/  IMAD.U32 R4, RZ, RZ, UR6 ;  /* 0x00000006ff047e24 */ /* 0x000fe2000f8e00ff */
[----:B------:R-:W-:Y:S01]  /*09b0*/  USHF.R.S32.HI UR6, URZ, 0x1f, UR39 ;  /* 0x0000001f3f067899 */ /* 0x000fe20008011427 */
[--C-:B------:R-:W-:Y:S02]  /*09c0*/  IMAD.IADD R202, R195, 0x1, R199.reuse ;  /* 0x00000001c3ca7824 */ /* 0x100fe400078e02c7 */
[----:B------:R-:W-:Y:S02]  /*09d0*/  IMAD.IADD R201, R198, 0x1, R199 ;  /* 0x00000001c6c97824 */ /* 0x000fe400078e02c7 */
[----:B-1----:R-:W-:Y:S02]  /*09e0*/  IMAD.IADD R12, R0, 0x1, R3 ;  /* 0x00000001000c7824 */ /* 0x002fe400078e0203 */
[----:B------:R-:W-:Y:S02]  /*09f0*/  IMAD.U32 R3, RZ, RZ, UR7 ;  /* 0x00000007ff037e24 */ /* 0x000fe4000f8e00ff */
[----:B------:R-:W-:Y:S01]  /*0a00*/  IMAD.SHL.U32 R0, R9, 0x40, RZ ;  /* 0x0000004009007824 */ /* 0x000fe200078e00ff */
[----:B------:R-:W-:Y:S01]  /*0a10*/  LEA R12, R12, 0xc000, 0x1 ;  /* 0x0000c0000c0c7811 */ /* 0x000fe200078e08ff */
[----:B------:R-:W-:Y:S01]  /*0a20*/  IMAD.U32 R9, RZ, RZ, UR6 ;  /* 0x00000006ff097e24 */ /* 0x000fe2000f8e00ff */
[----:B------:R1:W-:Y:S02]  /*0a30*/  STL [R1+0x3c], R3 ;  /* 0x00003c0301007387 */ /* 0x0003e40000100800 */
[----:B------:R-:W-:-:S02]  /*0a40*/  LOP3.LUT R0, R0, 0xfffffe00, RZ, 0xc0, !PT ;  /* 0xfffffe0000007812 */ /* 0x000fc400078ec0ff */
[C---:B------:R-:W-:Y:S01]  /*0a50*/  IADD3 R14, R12.reuse, 0x420, RZ ;  /* 0x000004200c0e7810 */ /* 0x040fe20007ffe0ff */
[----:B------:R-:W-:Y:S01]  /*0a60*/  STL [R1+0x8], R12 ;  /* 0x0000080c01007387 */ /* 0x000fe20000100800 */
[----:B--2---:R-:W-:Y:S01]  /*0a70*/  IMAD.SHL.U32 R2, R13, 0x40, RZ ;  /* 0x000000400d027824 */ /* 0x004fe200078e00ff */
[C---:B------:R-:W-:Y:S02]  /*0a80*/  IADD3 R9, R12.reuse, 0x2020, RZ ;  /* 0x000020200c097810 */ /* 0x040fe40007ffe0ff */
[----:B------:R-:W-:Y:S02]  /*0a90*/  @P1 IADD3 R14, R12, 0x3e0, RZ ;  /* 0x000003e00c0e1810 */ /* 0x000fe40007ffe0ff */
[----:B------:R-:W-:Y:S02]  /*0aa0*/  LOP3.LUT R2, R2, 0x1c0, RZ, 0xc0, !PT ;  /* 0x000001c002027812 */ /* 0x000fe400078ec0ff */
[----:B------:R-:W-:Y:S02]  /*0ab0*/  IADD3 R13, R12, 0x2420, RZ ;  /* 0x000024200c0d7810 */ /* 0x000fe40007ffe0ff */
[----:B------:R-:W-:-:S02]  /*0ac0*/  SHF.R.U32.HI R6, RZ, 0x3, R2 ;  /* 0x00000003ff067819 */ /* 0x000fc40000011602 */
[----:B------:R-:W-:Y:S02]  /*0ad0*/  LOP3.LUT R7, R2, 0x8, R7, 0xf8, !PT ;  /* 0x0000000802077812 */ /* 0x000fe400078ef807 */
[----:B------:R-:W-:Y:S02]  /*0ae0*/  LOP3.LUT R2, R6, R10, R2, 0x1e, !PT ;  /* 0x0000000a06027212 */ /* 0x000fe400078e1e02 */
[----:B------:R-:W-:Y:S02]  /*0af0*/  @P1 IADD3 R9, R12, 0x1fe0, RZ ;  /* 0x00001fe00c091810 */ /* 0x000fe40007ffe0ff */
[----:B------:R-:W-:Y:S01]  /*0b00*/  LOP3.LUT R186, R2, R0, RZ, 0xfc, !PT ;  /* 0x0000000002ba7212 */ /* 0x000fe200078efcff */
[----:B------:R-:W-:Y:S01]  /*0b10*/  IMAD.MOV.U32 R2, RZ, RZ, 0x440 ;  /* 0x00000440ff027424 */ /* 0x000fe200078e00ff */
[----:B-1----:R-:W-:Y:S02]  /*0b20*/  IADD3 R3, R248, -0x80, RZ ;  /* 0xffffff80f8037810 */ /* 0x002fe40007ffe0ff */
[----:B------:R-:W-:-:S02]  /*0b30*/  @P1 IADD3 R13, R12, 0x23e0, RZ ;  /* 0x000023e00c0d1810 */ /* 0x000fc40007ffe0ff */
[----:B------:R-:W-:Y:S02]  /*0b40*/  SHF.R.S32.HI R4, RZ, 0x1f, R3 ;  /* 0x0000001fff047819 */ /* 0x000fe40000011403 */
[----:B------:R-:W-:Y:S02]  /*0b50*/  SEL R2, R2, 0x3c0, !P2 ;  /* 0x000003c002027807 */ /* 0x000fe40005000000 */
[----:B------:R-:W-:Y:S01]  /*0b60*/  SHF.L.U64.HI R3, R3, 0x2, R4 ;  /* 0x0000000203037819 */ /* 0x000fe20000010204 */
[----:B------:R-:W-:Y:S01]  /*0b70*/  IMAD R4, R8, 0x400, R0 ;  /* 0x0000040008047824 */ /* 0x000fe200078e0200 */
[----:B------:R-:W-:Y:S01]  /*0b80*/  LOP3.LUT R3, R7, R6, RZ, 0x3c, !PT ;  /* 0x0000000607037212 */ /* 0x000fe200078e3cff */
[----:B------:R-:W-:Y:S01]  /*0b90*/  IMAD.MOV.U32 R0, RZ, RZ, 0x40 ;  /* 0x00000040ff007424 */ /* 0x000fe200078e00ff */
[C---:B------:R-:W-:Y:S02]  /*0ba0*/  IADD3 R6, R12.reuse, 0x2040, RZ ;  /* 0x000020400c067810 */ /* 0x040fe40007ffe0ff */
[----:B------:R-:W-:Y:S01]  /*0bb0*/  @P2 IADD3 R6, R12, 0x1fc0, RZ ;  /* 0x00001fc00c062810 */ /* 0x000fe20007ffe0ff */
[----:B------:R-:W-:Y:S01]  /*0bc0*/  IMAD.IADD R185, R4, 0x1, R3 ;  /* 0x0000000104b97824 */ /* 0x000fe200078e0203 */
[C---:B------:R-:W-:Y:S01]  /*0bd0*/  SEL R179, R0.reuse, 0xffffffc0, !P3 ;  /* 0xffffffc000b37807 */ /* 0x040fe20005800000 */
[----:B------:R-:W-:Y:S01]  /*0be0*/  IMAD.SHL.U32 R3, R5, 0x2, RZ ;  /* 0x0000000205037824 */ /* 0x000fe200078e00ff */
[----:B------:R-:W-:Y:S01]  /*0bf0*/  SEL R0, R0, 0xffffffc0, !P2 ;  /* 0xffffffc000007807 */ /* 0x000fe20005000000 */
[----:B------:R-:W-:-:S02]  /*0c00*/  IMAD.IADD R5, R199, 0x1, R12 ;  /* 0x00000001c7057824 */ /* 0x000fc400078e020c */
[----:B------:R-:W-:Y:S02]  /*0c10*/  IMAD.IADD R4, R12, 0x1, R2 ;  /* 0x000000010c047824 */ /* 0x000fe400078e0202 */
[----:B------:R-:W-:Y:S02]  /*0c20*/  IMAD.IADD R11, R0, 0x1, R12 ;  /* 0x00000001000b7824 */ /* 0x000fe400078e020c */
[----:B------:R-:W-:Y:S02]  /*0c30*/  IMAD.IADD R196, R195, 0x1, R0 ;  /* 0x00000001c3c47824 */ /* 0x000fe400078e0200 */
[----:B------:R-:W-:Y:S01]  /*0c40*/  IMAD.IADD R179, R178, 0x1, R179 ;  /* 0x00000001b2b37824 */ /* 0x000fe200078e02b3 */
[----:B------:R-:W-:Y:S01]  /*0c50*/  STL [R1+0x1c], R11 ;  /* 0x00001c0b01007387 */ /* 0x000fe20000100800 */
[--C-:B------:R-:W-:Y:S02]  /*0c60*/  IMAD.IADD R197, R197, 0x1, R196.reuse ;  /* 0x00000001c5c57824 */ /* 0x100fe400078e02c4 */
[----:B------:R-:W-:Y:S01]  /*0c70*/  IMAD.IADD R200, R199, 0x1, R196 ;  /* 0x00000001c7c87824 */ /* 0x000fe200078e02c4 */
[----:B------:R1:W-:Y:S01]  /*0c80*/  STL [R1+0x38], R5 ;  /* 0x0000380501007387 */ /* 0x0003e20000100800 */
[----:B------:R-:W-:-:S03]  /*0c90*/  IMAD.IADD R180, R180, 0x1, R179 ;  /* 0x00000001b4b47824 */ /* 0x000fc600078e02b3 */
[----:B------:R-:W-:Y:S04]  /*0ca0*/  STL [R1+0x18], R4 ;  /* 0x0000180401007387 */ /* 0x000fe80000100800 */
[----:B------:R-:W-:Y:S04]  /*0cb0*/  STL [R1+0x24], R14 ;  /* 0x0000240e01007387 */ /* 0x000fe80000100800 */
[----:B------:R-:W-:Y:S04]  /*0cc0*/  STL [R1+0xc], R9 ;  /* 0x00000c0901007387 */ /* 0x000fe80000100800 */
[----:B------:R-:W-:Y:S04]  /*0cd0*/  STL [R1+0x20], R13 ;  /* 0x0000200d01007387 */ /* 0x000fe80000100800 */
[----:B------:R2:W-:Y:S01]  /*0ce0*/  STL [R1+0x14], R6 ;  /* 0x0000140601007387 */ /* 0x0005e20000100800 */
[----:B-1----:R-:W-:-:S02]  /*0cf0*/  IADD3 R5, R12, 0x2440, RZ ;  /* 0x000024400c057810 */ /* 0x002fc40007ffe0ff */
        /* <DEDUP_REMOVED lines=11> */
.L_x_590:
        /* <DEDUP_REMOVED lines=12> */
[----:B--2---:R-:W-:Y:S01]  /*0e70*/  IMAD.U32 R4, RZ, RZ, UR13 ;  /* 0x0000000dff047e24 */ /* 0x004fe2000f8e00ff */
[----:B------:R-:W-:Y:S02]  /*0e80*/  ULDC.U8 UR6, c[0x0][0x312] ;  /* 0x0000c48000067ab9 */ /* 0x000fe40000000000 */
[----:B------:R-:W-:Y:S01]  /*0e90*/  UISETP.NE.AND UP4, UPT, UR6, URZ, UPT ;  /* 0x0000003f0600728c */ /* 0x000fe2000bf85270 */
[----:B------:R-:W-:Y:S01]  /*0ea0*/  IMAD.U32 R5, RZ, RZ, UR7 ;  /* 0x00000007ff057e24 */ /* 0x000fe2000f8e00ff */
[----:B------:R-:W-:Y:S02]  /*0eb0*/  ULDC.64 UR22, c[0x0][0x118] ;  /* 0x0000460000167ab9 */ /* 0x000fe40000000a00 */
[----:B------:R-:W-:Y:S01]  /*0ec0*/  @UP3 UIADD3 UR6, UP0, UR14, UR10, URZ ;  /* 0x0000000a0e063290 */ /* 0x000fe2000ff1e03f */
[----:B------:R-:W-:Y:S01]  /*0ed0*/  PLOP3.LUT P0, PT, PT, PT, UP3, 0x80, 0x0 ;  /* 0x000000000000781c */ /* 0x000fe20003f0f038 */
[----:B-1----:R1:W2:Y:S01]  /*0ee0*/  @P2 LDG.E R8, [R4.64] ;  /* 0x0000001604082981 */ /* 0x0022a2000c1e1900 */
        /* <DEDUP_REMOVED lines=34> */
.L_x_512:
        /* <DEDUP_REMOVED lines=24> */
[----:B------:R-:W-:Y:S02]  /*1290*/  ULDC.64 UR14, c[0x0][0x190] ;  /* 0x00006400000e7ab9 */ /* 0x000fe40000000a00 */
[----:B------:R-:W-:Y:S02]  /*12a0*/  UIMAD.WIDE.U32 UR12, UR37, UR10, URZ ;  /* 0x0000000a250c72a5 */ /* 0x000fe4000f8e003f */
[----:B------:R-:W-:-:S02]  /*12b0*/  UIMAD UR7, UR37, UR11, UR7 ;  /* 0x0000000b250772a4 */ /* 0x000fc4000f8e0207 */
[----:B------:R-:W-:Y:S02]  /*12c0*/  UIMAD.WIDE.U32 UR10, UR16, UR14, URZ ;  /* 0x0000000e100a72a5 */ /* 0x000fe4000f8e003f */
[----:B------:R-:W-:Y:S02]  /*12d0*/  UIADD3 UR8, UR9, 0x80, UR21 ;  /* 0x0000008009087890 */ /* 0x000fe4000fffe015 */
[----:B------:R-:W-:Y:S02]  /*12e0*/  UIADD3 UR38, UR13, UR7, URZ ;  /* 0x000000070d267290 */ /* 0x000fe4000fffe03f */
[----:B------:R-:W-:Y:S02]  /*12f0*/  ULDC UR17, c[0x0][0x2e4] ;  /* 0x0000b90000117ab9 */ /* 0x000fe40000000800 */
[----:B------:R-:W-:Y:S02]  /*1300*/  USEL UR42, UR12, UR10, !UP3 ;  /* 0x0000000a0c2a7287 */ /* 0x000fe4000d800000 */
[----:B------:R-:W-:-:S02]  /*1310*/  UIMAD UR7, UR16, UR15, URZ ;  /* 0x0000000f100772a4 */ /* 0x000fc4000f8e023f */
[----:B------:R-:W-:Y:S02]  /*1320*/  UIADD3 UR10, UR8, UR17, -UR6 ;  /* 0x00000011080a7290 */ /* 0x000fe4000fffe806 */
[----:B------:R-:W-:Y:S02]  /*1330*/  @UP3 UIADD3 UR38, UR11, UR7, URZ ;  /* 0x000000070b263290 */ /* 0x000fe4000fffe03f */
[----:B------:R-:W-:Y:S02]  /*1340*/  UIADD3 UR8, UR9, 0x7f, URZ ;  /* 0x0000007f09087890 */ /* 0x000fe4000fffe03f */
[----:B------:R-:W-:Y:S02]  /*1350*/  UIADD3 UR7, UR10, 0x7f, URZ ;  /* 0x0000007f0a077890 */ /* 0x000fe4000fffe03f */
[----:B------:R-:W-:Y:S02]  /*1360*/  USHF.R.S32.HI UR10, URZ, 0x1f, UR8 ;  /* 0x0000001f3f0a7899 */ /* 0x000fe40008011408 */
[----:B------:R-:W-:-:S02]  /*1370*/  USHF.R.S32.HI UR11, URZ, 0x1f, UR7 ;  /* 0x0000001f3f0b7899 */ /* 0x000fc40008011407 */
[----:B-1----:R-:W-:Y:S02]  /*1380*/  UISETP.NE.AND UP0, UPT, UR25, -0x1, UPT ;  /* 0xffffffff1900788c */ /* 0x002fe4000bf05270 */
[----:B------:R-:W-:Y:S02]  /*1390*/  ULEA.HI UR8, UR10, UR8, URZ, 0x7 ;  /* 0x000000080a087291 */ /* 0x000fe4000f8f383f */
[----:B------:R-:W-:Y:S02]  /*13a0*/  ULEA.HI UR7, UR11, UR7, URZ, 0x7 ;  /* 0x000000070b077291 */ /* 0x000fe4000f8f383f */
[----:B------:R-:W-:Y:S01]  /*13b0*/  USHF.R.S32.HI UR8, URZ, 0x7, UR8 ;  /* 0x000000073f087899 */ /* 0x000fe20008011408 */
[----:B------:R-:W-:Y:S01]  /*13c0*/  PLOP3.LUT P1, PT, PT, PT, UP0, 0x80, 0x0 ;  /* 0x000000000000781c */ /* 0x000fe20003f2f008 */
[----:B------:R-:W-:Y:S02]  /*13d0*/  USHF.R.S32.HI UR7, URZ, 0x7, UR7 ;  /* 0x000000073f077899 */ /* 0x000fe40008011407 */
[----:B------:R-:W-:-:S02]  /*13e0*/  ULDC.64 UR14, c[0x0][0x198] ;  /* 0x00006600000e7ab9 */ /* 0x000fc40000000a00 */
[----:B------:R-:W-:Y:S02]  /*13f0*/  UISETP.LT.AND UP2, UPT, UR8, UR7, UPT ;  /* 0x000000070800728c */ /* 0x000fe4000bf41270 */
[----:B------:R-:W-:Y:S02]  /*1400*/  @UP0 UIADD3 UR12, UR20, UR25, URZ ;  /* 0x00000019140c0290 */ /* 0x000fe4000fffe03f */
[----:B------:R-:W-:Y:S02]  /*1410*/  USEL UR36, UR8, UR7, UP2 ;  /* 0x0000000708247287 */ /* 0x000fe40009000000 */
[----:B------:R-:W-:Y:S02]  /*1420*/  @UP0 UIMAD.WIDE.U32 UR10, UR12, UR14, URZ ;  /* 0x0000000e0c0a02a5 */ /* 0x000fe4000f8e003f */
[----:B------:R-:W-:Y:S02]  /*1430*/  ULEA UR17, UR36, 0xffffff80, 0x7 ;  /* 0xffffff8024117891 */ /* 0x000fe4000f8e383f */
[----:B------:R-:W-:-:S02]  /*1440*/  @UP0 UIMAD UR31, UR12, UR15, UR11 ;  /* 0x0000000f0c1f02a4 */ /* 0x000fc4000f8e020b */
[----:B------:R-:W-:Y:S02]  /*1450*/  USHF.R.S32.HI UR34, URZ, 0x1f, UR17 ;  /* 0x0000001f3f227899 */ /* 0x000fe40008011411 */
[----:B------:R-:W-:Y:S01]  /*1460*/  @UP0 UMOV UR30, UR10 ;  /* 0x0000000a001e0c82 */ /* 0x000fe20008000000 */
[----:B------:R-:W-:Y:S05]  /*1470*/  @P1 BRA `(.L_x_514) ;  /* 0x000000c000001947 */ /* 0x000fea0003800000 */
[----:B------:R-:W-:Y:S02]  /*1480*/  USHF.R.S32.HI UR7, URZ, 0x1f, UR20 ;  /* 0x0000001f3f077899 */ /* 0x000fe40008011414 */
[----:B------:R-:W-:Y:S02]  /*1490*/  ULDC.64 UR10, c[0x0][0x198] ;  /* 0x00006600000a7ab9 */ /* 0x000fe40000000a00 */
[----:B------:R-:W-:Y:S02]  /*14a0*/  UIMAD UR7, UR7, UR10, URZ ;  /* 0x0000000a070772a4 */ /* 0x000fe4000f8e023f */
[----:B------:R-:W-:Y:S02]  /*14b0*/  ULDC.64 UR12, c[0x0][0x180] ;  /* 0x00006000000c7ab9 */ /* 0x000fe40000000a00 */
[----:B------:R-:W-:-:S02]  /*14c0*/  UIMAD UR8, UR20, UR11, UR7 ;  /* 0x0000000b140872a4 */ /* 0x000fc4000f8e0207 */
[----:B------:R-:W-:Y:S02]  /*14d0*/  UIMAD.WIDE.U32 UR10, UR20, UR10, URZ ;  /* 0x0000000a140a72a5 */ /* 0x000fe4000f8e003f */
[----:B------:R-:W-:Y:S02]  /*14e0*/  UIMAD UR7, UR43, UR12, URZ ;  /* 0x0000000c2b0772a4 */ /* 0x000fe4000f8e023f */
[----:B------:R-:W-:Y:S02]  /*14f0*/  UIADD3 UR11, UR11, UR8, URZ ;  /* 0x000000080b0b7290 */ /* 0x000fe4000fffe03f */
[----:B------:R-:W-:Y:S02]  /*1500*/  UIMAD UR7, UR37, UR13, UR7 ;  /* 0x0000000d250772a4 */ /* 0x000fe4000f8e0207 */
[----:B------:R-:W-:-:S04]  /*1510*/  UIMAD.WIDE.U32 UR10, UR37, UR12, UR10 ;  /* 0x0000000c250a72a5 */ /* 0x000fc8000f8e000a */
[----:B------:R-:W-:-:S03]  /*1520*/  UIADD3 UR31, UR11, UR7, URZ ;  /* 0x000000070b1f7290 */ /* 0x000fc6000fffe03f */
[----:B------:R-:W-:Y:S02]  /*1530*/  UMOV UR30, UR10 ;  /* 0x0000000a001e7c82 */ /* 0x000fe40008000000 */
.L_x_514:
        /* <DEDUP_REMOVED lines=18> */
.L_x_515:
[----:B------:R-:W-:Y:S01]  /*1660*/  IABS R6, c[0x0][0x1c8] ;  /* 0x0000720000067a13 */ /* 0x000fe20000000000 */
[----:B------:R-:W-:Y:S01]  /*1670*/  ULDC.64 UR12, c[0x0][0x370] ;  /* 0x0000dc00000c7ab9 */ /* 0x000fe20000000a00 */
[----:B------:R-:W-:Y:S01]  /*1680*/  IABS R2, UR39 ;  /* 0x0000002700027c13 */ /* 0x000fe20008000000 */
[----:B------:R-:W-:Y:S01]  /*1690*/  @UP3 UIMAD.WIDE.U32 UR10, UR16, UR12, URZ ;  /* 0x0000000c100a32a5 */ /* 0x000fe2000f8e003f */
[----:B------:R-:W1:Y:S01]  /*16a0*/  I2F.RP R4, R6 ;  /* 0x0000000600047306 */ /* 0x000e620000209400 */
[----:B------:R-:W-:Y:S01]  /*16b0*/  ULDC UR8, c[0x0][0x224] ;  /* 0x0000890000087ab9 */ /* 0x000fe20000000800 */
[----:B------:R-:W-:Y:S01]  /*16c0*/  ISETP.NE.AND P2, PT, RZ, c[0x0][0x1c8], PT ;  /* 0x00007200ff007a0c */ /* 0x000fe20003f45270 */
[----:B------:R-:W-:Y:S02]  /*16d0*/  @UP3 UIMAD UR35, UR16, UR13, UR11 ;  /* 0x0000000d102332a4 */ /* 0x000fe4000f8e020b */
[----:B------:R-:W-:Y:S02]  /*16e0*/  ULDC UR14, c[0x0][0x234] ;  /* 0x00008d00000e7ab9 */ /* 0x000fe40000000800 */
[----:B------:R-:W-:-:S02]  /*16f0*/  @UP3 UMOV UR32, UR10 ;  /* 0x0000000a00203c82 */ /* 0x000fc40008000000 */
[----:B------:R-:W-:Y:S02]  /*1700*/  ULDC.64 UR10, c[0x0][0x368] ;  /* 0x0000da00000a7ab9 */ /* 0x000fe40000000a00 */
[----:B------:R-:W-:Y:S02]  /*1710*/  @!UP3 UIMAD UR7, UR43, UR10, URZ ;  /* 0x0000000a2b07b2a4 */ /* 0x000fe4000f8e023f */
[----:B------:R-:W-:Y:S02]  /*1720*/  ULDC.64 UR12, c[0x0][0x3d8] ;  /* 0x0000f600000c7ab9 */ /* 0x000fe40000000a00 */
[----:B------:R-:W-:Y:S01]  /*1730*/  @!UP3 UIMAD UR7, UR37, UR11, UR7 ;  /* 0x0000000b2507b2a4 */ /* 0x000fe2000f8e0207 */
[----:B-1----:R-:W1:Y:S01]  /*1740*/  MUFU.RCP R4, R4 ;  /* 0x0000000400047308 */ /* 0x002e620000001000 */
[----:B------:R-:W-:Y:S02]  /*1750*/  @!UP3 UIMAD.WIDE.U32 UR10, UR37, UR10, URZ ;  /* 0x0000000a250ab2a5 */ /* 0x000fe4000f8e003f */
[----:B------:R-:W-:-:S02]  /*1760*/  USHF.R.S32.HI UR24, URZ, 0x1f, UR21 ;  /* 0x0000001f3f187899 */ /* 0x000fc40008011415 */
        /* <DEDUP_REMOVED lines=13> */
[----:B------:R-:W-:-:S04]  /*1840*/  USHF.L.U64.HI UR7, UR37, 0x7, UR43 ;  /* 0x0000000725077899 */ /* 0x000fc8000801022b */
        /* <DEDUP_REMOVED lines=11> */
[----:B------:R-:W-:-:S03]  /*1900*/  UIADD3 UR10, UP1, UR17, UR10, URZ ;  /* 0x0000000a110a7290 */ /* 0x000fc6000ff3e03f */
[----:B------:R-:W-:Y:S01]  /*1910*/  IMAD.HI.U32 R0, R0, R2, RZ ;  /* 0x0000000200007227 */ /* 0x000fe200078e00ff */
[----:B------:R-:W-:Y:S02]  /*1920*/  UIADD3.X UR8, UR34, UR7, URZ, UP1, !UPT ;  /* 0x0000000722087290 */ /* 0x000fe40008ffe43f */
[----:B------:R-:W-:Y:S01]  /*1930*/  UIMAD UR7, UR41, UR10, URZ ;  /* 0x0000000a290772a4 */ /* 0x000fe2000f8e023f */
[----:B------:R-:W-:Y:S01]  /*1940*/  IMAD.MOV R4, RZ, RZ, -R0 ;  /* 0x000000ffff047224 */ /* 0x000fe200078e0a00 */
[----:B------:R-:W-:Y:S02]  /*1950*/  UIMAD.WIDE.U32 UR10, UR40, UR10, URZ ;  /* 0x0000000a280a72a5 */ /* 0x000fe4000f8e003f */
[----:B------:R-:W-:Y:S01]  /*1960*/  UIMAD UR8, UR40, UR8, UR7 ;  /* 0x00000008280872a4 */ /* 0x000fe2000f8e0207 */
[----:B------:R-:W-:Y:S01]  /*1970*/  IMAD R2, R6, R4, R2 ;  /* 0x0000000406027224 */ /* 0x000fe200078e0202 */
[----:B------:R-:W-:Y:S02]  /*1980*/  @UP5 USEL UR7, UR59, UR16, !UP3 ;  /* 0x000000103b075287 */ /* 0x000fe4000d800000 */
[----:B------:R-:W-:-:S02]  /*1990*/  UIADD3 UR8, UR11, UR8, URZ ;  /* 0x000000080b087290 */ /* 0x000fc4000fffe03f */
[----:B------:R-:W-:Y:S01]  /*19a0*/  ISETP.GT.U32.AND P0, PT, R6, R2, PT ;  /* 0x000000020600720c */ /* 0x000fe20003f04070 */
[----:B------:R-:W-:-:S07]  /*19b0*/  @UP5 UIMAD UR14, UR39, UR14, UR7 ;  /* 0x0000000e270e52a4 */ /* 0x000fce000f8e0207 */
        /* <DEDUP_REMOVED lines=17> */
.L_x_516:
[----:B------:R-:W-:Y:S02]  /*1ad0*/  UMOV UR13, UR55 ;  /* 0x00000037000d7c82 */ /* 0x000fe40008000000 */
.L_x_517:
[----:B------:R-:W1:Y:S01]  /*1ae0*/  S2R R19, SR_TID.X ;  /* 0x0000000000137919 */ /* 0x000e620000002100 */
[----:B------:R-:W-:Y:S01]  /*1af0*/  UIADD3 UR10, UP4, UP3, UR10, UR50, UR52 ;  /* 0x000000320a0a7290 */ /* 0x000fe2000fb9e034 */
[----:B------:R-:W-:Y:S01]  /*1b00*/  IMAD.U32 R10, RZ, RZ, UR5 ;  /* 0x00000005ff0a7e24 */ /* 0x000fe2000f8e00ff */
[----:B------:R-:W-:Y:S01]  /*1b10*/  USHF.R.S32.HI UR16, URZ, 0x1f, UR39 ;  /* 0x0000001f3f107899 */ /* 0x000fe20008011427 */
[----:B------:R-:W-:Y:S01]  /*1b20*/  IMAD.U32 R8, RZ, RZ, UR4 ;  /* 0x00000004ff087e24 */ /* 0x000fe2000f8e00ff */
[----:B------:R-:W-:Y:S01]  /*1b30*/  UIADD3 UR33, UP2, UP1, UR18, UR10, UR26 ;  /* 0x0000000a12217290 */ /* 0x000fe2000f95e01a */
[----:B------:R-:W-:Y:S01]  /*1b40*/  SHF.R.S32.HI R205, RZ, 0x1f, R204 ;  /* 0x0000001fffcd7819 */ /* 0x000fe200000114cc */
[----:B------:R-:W-:Y:S01]  /*1b50*/  UIADD3.X UR7, UR8, UR53, UR58, UP4, UP3 ;  /* 0x0000003508077290 */ /* 0x000fe2000a7e643a */
[----:B------:R-:W-:Y:S01]  /*1b60*/  IMAD.U32 R9, RZ, RZ, UR17 ;  /* 0x00000011ff097e24 */ /* 0x000fe2000f8e00ff */
[----:B------:R-:W-:Y:S01]  /*1b70*/  ULDC.64 UR10, c[0x0][0x1a8] ;  /* 0x00006a00000a7ab9 */ /* 0x000fe20000000a00 */
[----:B------:R-:W-:Y:S01]  /*1b80*/  BSSY B1, `(.L_x_513) ;  /* 0x0000988000017945 */ /* 0x000fe20003800000 */
[----:B------:R-:W-:-:S02]  /*1b90*/  UIADD3.X UR29, UR12, UR7, UR15, UP2, UP1 ;  /* 0x000000070c1d7290 */ /* 0x000fc400097e240f */
[----:B------:R-:W-:Y:S02]  /*1ba0*/  UIMAD UR7, UR16, UR10, URZ ;  /* 0x0000000a100772a4 */ /* 0x000fe4000f8e023f */
[----:B------:R-:W-:Y:S02]  /*1bb0*/  ULDC.64 UR4, c[0x0][0x200] ;  /* 0x0000800000047ab9 */ /* 0x000fe40000000a00 */
[----:B------:R-:W-:Y:S02]  /*1bc0*/  UIMAD UR26, UR39, UR11, UR7 ;  /* 0x0000000b271a72a4 */ /* 0x000fe4000f8e0207 */
[----:B------:R-:W-:Y:S02]  /*1bd0*/  ULDC UR18, c[0x0][0x2e8] ;  /* 0x0000ba0000127ab9 */ /* 0x000fe40000000800 */
[----:B------:R-:W-:Y:S02]  /*1be0*/  ULDC.64 UR10, c[0x0][0x378] ;  /* 0x0000de00000a7ab9 */ /* 0x000fe40000000a00 */
[----:B------:R-:W-:Y:S01]  /*1bf0*/  UIMAD UR7, UR16, UR10, URZ ;  /* 0x0000000a100772a4 */ /* 0x000fe2000f8e023f */
[----:B-1----:R-:W-:-:S02]  /*1c00*/  SHF.R.S32.HI R20, RZ, 0x1f, R19 ;  /* 0x0000001fff147819 */ /* 0x002fc40000011413 */
[----:B------:R-:W-:Y:S02]  /*1c10*/  UMOV UR16, 0x4 ;  /* 0x0000000400107882 */ /* 0x000fe40000000000 */
[----:B------:R-:W-:Y:S01]  /*1c20*/  LEA.HI R0, R20, R19, RZ, 0x3 ;  /* 0x0000001314007211 */ /* 0x000fe200078f18ff */
[----:B------:R-:W-:-:S03]  /*1c30*/  UIMAD UR12, UR39, UR11, UR7 ;  /* 0x0000000b270c72a4 */ /* 0x000fc6000f8e0207 */
[----:B------:R-:W-:Y:S01]  /*1c40*/  ULDC.64 UR10, c[0x0][0x370] ;  /* 0x0000dc00000a7ab9 */ /* 0x000fe20000000a00 */
[----:B------:R-:W-:Y:S01]  /*1c50*/  SHF.R.S32.HI R0, RZ, 0x3, R0 ;  /* 0x00000003ff007819 */ /* 0x000fe20000011400 */
[----:B------:R-:W-:Y:S02]  /*1c60*/  UIMAD UR7, UR34, UR10, URZ ;  /* 0x0000000a220772a4 */ /* 0x000fe4000f8e023f */
[----:B------:R-:W-:Y:S01]  /*1c70*/  UIADD3 UR10, UR17, UR14, URZ ;  /* 0x0000000e110a7290 */ /* 0x000fe2000fffe03f */
[----:B------:R-:W-:Y:S01]  /*1c80*/  SHF.R.S32.HI R18, RZ, 0x1f, R0 ;  /* 0x0000001fff127819 */ /* 0x000fe20000011400 */
[----:B------:R-:W-:Y:S01]  /*1c90*/  UIMAD UR8, UR17, UR11, UR7 ;  /* 0x0000000b110872a4 */ /* 0x000fe2000f8e0207 */
[----:B------:R-:W-:Y:S01]  /*1ca0*/  IADD3 R2, P0, R0, UR17, RZ ;  /* 0x0000001100027c10 */ /* 0x000fe2000ff1e0ff */
[----:B------:R-:W-:Y:S02]  /*1cb0*/  UIMAD.WIDE UR10, UR10, UR16, UR4 ;  /* 0x000000100a0a72a5 */ /* 0x000fe4000f8e0204 */
[----:B------:R-:W-:Y:S01]  /*1cc0*/  UIADD3 UR7, -UR6, UR9, UR21 ;  /* 0x0000000906077290 */ /* 0x000fe2000fffe115 */
[----:B------:R-:W-:Y:S01]  /*1cd0*/  IADD3.X R7, R18, UR34, RZ, P0, !PT ;  /* 0x0000002212077c10 */ /* 0x000fe200087fe4ff */
[----:B------:R-:W-:Y:S01]  /*1ce0*/  IMAD.WIDE.U32 R4, R2, c[0x0][0x190], R204 ;  /* 0x0000640002047a25 */ /* 0x000fe200078e00cc */
[----:B------:R-:W-:-:S02]  /*1cf0*/  ULDC.64 UR4, c[0x0][0x3c8] ;  /* 0x0000f20000047ab9 */ /* 0x000fc40000000a00 */
[----:B------:R-:W-:Y:S01]  /*1d00*/  UMOV UR15, UR10 ;  /* 0x0000000a000f7c82 */ /* 0x000fe20008000000 */
[----:B------:R-:W-:Y:S01]  /*1d10*/  IMAD R7, R7, c[0x0][0x190], RZ ;  /* 0x0000640007077a24 */ /* 0x000fe200078e02ff */
[----:B------:R-:W-:Y:S01]  /*1d20*/  UIADD3 UR10, UR17, UR13, URZ ;  /* 0x0000000d110a7290 */ /* 0x000fe2000fffe03f */
[----:B------:R-:W-:Y:S01]  /*1d30*/  IADD3 R6, P0, R4, UR42, RZ ;  /* 0x0000002a04067c10 */ /* 0x000fe2000ff1e0ff */
[----:B------:R-:W-:Y:S01]  /*1d40*/  UMOV UR14, UR11 ;  /* 0x0000000b000e7c82 */ /* 0x000fe20008000000 */
[----:B------:R-:W-:Y:S01]  /*1d50*/  IMAD R2, R2, c[0x0][0x194], R7 ;  /* 0x0000650002027a24 */ /* 0x000fe200078e0207 */
[----:B------:R-:W-:Y:S01]  /*1d60*/  UIMAD.WIDE UR10, UR10, UR16, UR4 ;  /* 0x000000100a0a72a5 */ /* 0x000fe2000f8e0204 */
[----:B------:R1:W2:Y:S01]  /*1d70*/  R2UR UR4, R8 ;  /* 0x00000000080473c2 */ /* 0x0002a200000e0000 */
[----:B------:R-:W-:Y:S02]  /*1d80*/  UIADD3 UR7, UR7, -UR18, URZ ;  /* 0x8000001207077290 */ /* 0x000fe4000fffe03f */
[----:B------:R-:W-:-:S02]  /*1d90*/  IADD3.X R7, R5, UR38, R2, P0, !PT ;  /* 0x0000002605077c10 */ /* 0x000fc400087fe402 */
[----:B------:R-:W-:Y:S01]  /*1da0*/  USHF.R.S32.HI UR18, URZ, 0x1f, UR7 ;  /* 0x0000001f3f127899 */ /* 0x000fe20008011407 */
[----:B------:R-:W-:Y:S01]  /*1db0*/  IADD3 R4, P0, R204, UR32, RZ ;  /* 0x00000020cc047c10 */ /* 0x000fe2000ff1e0ff */
[----:B------:R-:W-:Y:S01]  /*1dc0*/  UMOV UR17, UR10 ;  /* 0x0000000a00117c82 */ /* 0x000fe20008000000 */
[----:B------:R3:W4:Y:S01]  /*1dd0*/  R2UR UR5, R10 ;  /* 0x000000000a0573c2 */ /* 0x00072200000e0000 */
[----:B------:R-:W-:Y:S01]  /*1de0*/  ULEA.HI UR18, UR18, UR7, URZ, 0x7 ;  /* 0x0000000712127291 */ /* 0x000fe2000f8f383f */
[----:B------:R-:W-:Y:S01]  /*1df0*/  IADD3.X R5, R205, UR35, RZ, P0, !PT ;  /* 0x00000023cd057c10 */ /* 0x000fe200087fe4ff */
[----:B------:R-:W-:Y:S02]  /*1e00*/  UMOV UR16, UR11 ;  /* 0x0000000b00107c82 */ /* 0x000fe40008000000 */
[----:B------:R-:W-:Y:S02]  /*1e10*/  USHF.R.S32.HI UR18, URZ, 0x7, UR18 ;  /* 0x000000073f127899 */ /* 0x000fe40008011412 */
[----:B------:R-:W-:Y:S01]  /*1e20*/  IMAD.WIDE.U32 R4, R9, c[0x0][0x370], R4 ;  /* 0x0000dc0009047a25 */ /* 0x000fe200078e0004 */
[----:B------:R-:W-:-:S02]  /*1e30*/  UIADD3 UR7, UR36, -0x1, URZ ;  /* 0xffffffff24077890 */ /* 0x000fc4000fffe03f */
[----:B------:R-:W-:Y:S02]  /*1e40*/  UISETP.LT.AND UP1, UPT, URZ, UR18, UPT ;  /* 0x000000123f00728c */ /* 0x000fe4000bf21270 */
[----:B------:R-:W-:Y:S02]  /*1e50*/  IADD3 R5, R5, UR8, RZ ;  /* 0x0000000805057c10 */ /* 0x000fe4000fffe0ff */
[----:B------:R-:W-:Y:S01]  /*1e60*/  USEL UR18, URZ, UR18, !UP1 ;  /* 0x000000123f127287 */ /* 0x000fe2000c800000 */
[----:B-1----:R-:W-:-:S03]  /*1e70*/  LEA.HI R8, R20, R19, RZ, 0x5 ;  /* 0x0000001314087211 */ /* 0x002fc600078f28ff */
[----:B------:R-:W-:Y:S01]  /*1e80*/  UISETP.GT.AND UP1, UPT, UR36, UR18, UPT ;  /* 0x000000122400728c */ /* 0x000fe2000bf24270 */
[----:B------:R-:W-:Y:S02]  /*1e90*/  LOP3.LUT R2, R8, 0xffffffe0, RZ, 0xc0, !PT ;  /* 0xffffffe008027812 */ /* 0x000fe400078ec0ff */
[----:B------:R-:W-:-:S03]  /*1ea0*/  SHF.R.S32.HI R8, RZ, 0x5, R8 ;  /* 0x00000005ff087819 */ /* 0x000fc60000011408 */
[----:B------:R-:W-:-:S04]  /*1eb0*/  IMAD.IADD R2, R19, 0x1, -R2 ;  /* 0x0000000113027824 */ /* 0x000fc800078e0a02 */
[----:B------:R-:W-:-:S05]  /*1ec0*/  IMAD R2, R8, UR51, R2 ;  /* 0x0000003308027c24 */ /* 0x000fca000f8e0202 */
[----:B------:R-:W-:-:S04]  /*1ed0*/  IADD3 R8, P0, R2, UR33, RZ ;  /* 0x0000002102087c10 */ /* 0x000fc8000ff1e0ff */
[----:B------:R-:W-:Y:S01]  /*1ee0*/  LEA.HI.X.SX32 R9, R2, UR29, 0x1, P0 ;  /* 0x0000001d02097c11 */ /* 0x000fe200080f0eff */
[----:B------:R-:W-:Y:S01]  /*1ef0*/  IMAD.U32 R2, RZ, RZ, UR39 ;  /* 0x00000027ff027e24 */ /* 0x000fe2000f8e00ff */
[----:B------:R-:W-:Y:S02]  /*1f00*/  PLOP3.LUT P0, PT, PT, PT, UP1, 0x80, 0x0 ;  /* 0x000000000000781c */ /* 0x000fe40003f0f018 */
[----:B------:R-:W-:Y:S01]  /*1f10*/  LEA R188, P2, R8, c[0x0][0x350], 0x2 ;  /* 0x0000d40008bc7a11 */ /* 0x000fe200078410ff */
[----:B------:R-:W-:-:S03]  /*1f20*/  IMAD.WIDE.U32 R4, R2, c[0x0][0x378], R4 ;  /* 0x0000de0002047a25 */ /* 0x000fc600078e0004 */
[----:B------:R-:W-:Y:S01]  /*1f30*/  LEA.HI.X R189, R8, c[0x0][0x354], R9, 0x2, P2 ;  /* 0x0000d50008bd7a11 */ /* 0x000fe200010f1409 */
[----:B------:R-:W-:Y:S01]  /*1f40*/  IMAD.WIDE.U32 R6, R2, c[0x0][0x1a8], R6 ;  /* 0x00006a0002067a25 */ /* 0x000fe200078e0006 */
[----:B------:R-:W-:-:S03]  /*1f50*/  IADD3 R5, R5, UR12, RZ ;  /* 0x0000000c05057c10 */ /* 0x000fc6000fffe0ff */
[----:B------:R-:W-:Y:S01]  /*1f60*/  IMAD R2, R18, c[0x0][0x370], RZ ;  /* 0x0000dc0012027a24 */ /* 0x000fe200078e02ff */
[----:B------:R-:W-:Y:S01]  /*1f70*/  IADD3 R7, R7, UR26, RZ ;  /* 0x0000001a07077c10 */ /* 0x000fe2000fffe0ff */
[----:B------:R-:W-:Y:S01]  /*1f80*/  IMAD.WIDE.U32 R4, R0, c[0x0][0x370], R4 ;  /* 0x0000dc0000047a25 */ /* 0x000fe200078e0004 */
[----:B------:R-:W-:-:S03]  /*1f90*/  LEA R206, P4, R6, c[0x0][0x160], 0x1 ;  /* 0x0000580006ce7a11 */ /* 0x000fc600078808ff */
[----:B------:R-:W-:Y:S01]  /*1fa0*/  IMAD R2, R0, c[0x0][0x374], R2 ;  /* 0x0000dd0000027a24 */ /* 0x000fe200078e0202 */
[----:B------:R-:W-:Y:S02]  /*1fb0*/  LEA R208, P3, R4, c[0x0][0x330], 0x1 ;  /* 0x0000cc0004d07a11 */ /* 0x000fe400078608ff */
[----:B------:R-:W-:Y:S01]  /*1fc0*/  LEA.HI.X R203, R6, c[0x0][0x164], R7, 0x1, P4 ;  /* 0x0000590006cb7a11 */ /* 0x000fe200020f0c07 */
[----:B------:R-:W-:-:S05]  /*1fd0*/  IMAD.IADD R2, R5, 0x1, R2 ;  /* 0x0000000105027824 */ /* 0x000fca00078e0202 */
[----:B------:R-:W-:Y:S01]  /*1fe0*/  LEA.HI.X R207, R4, c[0x0][0x334], R2, 0x1, P3 ;  /* 0x0000cd0004cf7a11 */ /* 0x000fe200018f0c02 */
[----:B--234-:R-:W-:Y:S05]  /*1ff0*/  @P0 BRA `(.L_x_518) ;  /* 0x00000b3000000947 */ /* 0x01cfea0003800000 */
        /* <DEDUP_REMOVED lines=18> */
.L_x_519:
        /* <DEDUP_REMOVED lines=18> */
.L_x_520:
[----:B------:R-:W-:Y:S01]  /*2240*/  ULDC.64 UR8, c[0x0][0x3a0] ;  /* 0x0000e80000087ab9 */ /* 0x000fe20000000a00 */
[----:B------:R-:W-:Y:S01]  /*2250*/  IMAD.U32 R11, RZ, RZ, UR21 ;  /* 0x00000015ff0b7e24 */ /* 0x000fe2000f8e00ff */
[----:B------:R-:W-:Y:S01]  /*2260*/  UIMAD UR7, UR24, UR8, URZ ;  /* 0x00000008180772a4 */ /* 0x000fe2000f8e023f */
[----:B------:R-:W-:Y:S01]  /*2270*/  ISETP.GE.AND P4, PT, R204, c[0x0][0x220], PT ;  /* 0x00008800cc007a0c */ /* 0x000fe20003f86270 */
[----:B------:R-:W-:Y:S01]  /*2280*/  UIMAD UR6, UR19, -0x80, UR6 ;  /* 0xffffff80130678a4 */ /* 0x000fe2000f8e0206 */
[----:B------:R-:W-:Y:S01]  /*2290*/  IMAD.WIDE.U32 R4, R11, c[0x0][0x3a0], R204 ;  /* 0x0000e8000b047a25 */ /* 0x000fe200078e00cc */
[----:B------:R-:W-:Y:S01]  /*22a0*/  UIMAD UR7, UR21, UR9, UR7 ;  /* 0x00000009150772a4 */ /* 0x000fe2000f8e0207 */
[----:B------:R-:W-:Y:S01]  /*22b0*/  BSSY B0, `(.L_x_521) ;  /* 0x0000016000007945 */ /* 0x000fe20003800000 */
[----:B------:R-:W-:-:S02]  /*22c0*/  USHF.R.S32.HI UR12, URZ, 0x1f, UR39 ;  /* 0x0000001f3f0c7899 */ /* 0x000fc40008011427 */
[----:B------:R-:W-:Y:S01]  /*22d0*/  IADD3 R4, P0, R4, UR14, RZ ;  /* 0x0000000e04047c10 */ /* 0x000fe2000ff1e0ff */
[----:B------:R-:W-:Y:S01]  /*22e0*/  ULDC.64 UR8, c[0x0][0x3b8] ;  /* 0x0000ee0000087ab9 */ /* 0x000fe20000000a00 */
[----:B------:R-:W-:Y:S01]  /*22f0*/  IMAD.U32 R2, RZ, RZ, UR7 ;  /* 0x00000007ff027e24 */ /* 0x000fe2000f8e00ff */
[----:B------:R-:W-:Y:S01]  /*2300*/  ISETP.GE.OR P3, PT, R0, UR6, P4 ;  /* 0x0000000600007c0c */ /* 0x000fe2000a766670 */
[----:B------:R-:W-:-:S03]  /*2310*/  UIMAD UR7, UR12, UR8, URZ ;  /* 0x000000080c0772a4 */ /* 0x000fc6000f8e023f */
[----:B------:R-:W-:Y:S01]  /*2320*/  IADD3.X R5, R5, UR15, R2, P0, !PT ;  /* 0x0000000f05057c10 */ /* 0x000fe200087fe402 */
[----:B------:R-:W-:Y:S01]  /*2330*/  IMAD.U32 R2, RZ, RZ, UR39 ;  /* 0x00000027ff027e24 */ /* 0x000fe2000f8e00ff */
[----:B------:R-:W-:-:S03]  /*2340*/  UIMAD UR7, UR39, UR9, UR7 ;  /* 0x00000009270772a4 */ /* 0x000fc6000f8e0207 */
        /* <DEDUP_REMOVED lines=12> */
.L_x_522:
[----:B------:R-:W-:Y:S05]  /*2410*/  BSYNC B0 ;  /* 0x0000000000007941 */ /* 0x000fea0003800000 */
.L_x_521:
        /* <DEDUP_REMOVED lines=15> */
.L_x_524:
[----:B------:R-:W-:Y:S05]  /*2510*/  BSYNC B0 ;  /* 0x0000000000007941 */ /* 0x000fea0003800000 */
.L_x_523:
        /* <DEDUP_REMOVED lines=15> */
.L_x_526:
[----:B------:R-:W-:Y:S05]  /*2610*/  BSYNC B0 ;  /* 0x0000000000007941 */ /* 0x000fea0003800000 */
.L_x_525:
        /* <DEDUP_REMOVED lines=14> */
.L_x_528:
[----:B------:R-:W-:Y:S05]  /*2700*/  BSYNC B0 ;  /* 0x0000000000007941 */ /* 0x000fea0003800000 */
.L_x_527:
        /* <DEDUP_REMOVED lines=25> */
.L_x_530:
[----:B------:R-:W-:Y:S05]  /*28a0*/  BSYNC B0 ;  /* 0x0000000000007941 */ /* 0x000fea0003800000 */
.L_x_529:
        /* <DEDUP_REMOVED lines=13> */
.L_x_532:
[----:B------:R-:W-:Y:S05]  /*2980*/  BSYNC B0 ;  /* 0x0000000000007941 */ /* 0x000fea0003800000 */
.L_x_531:
        /* <DEDUP_REMOVED lines=13> */
.L_x_534:
[----:B------:R-:W-:Y:S05]  /*2a60*/  BSYNC B0 ;  /* 0x0000000000007941 */ /* 0x000fea0003800000 */
.L_x_533:
        /* <DEDUP_REMOVED lines=12> */
.L_x_518:
[----:B------:R-:W2:Y:S01]  /*2b30*/  LDL R7, [R1] ;  /* 0x0000000001077983 */ /* 0x000ea20000100800 */
[----:B------:R-:W-:Y:S01]  /*2b40*/  PLOP3.LUT P1, PT, PT, PT, UP6, 0x80, 0x0 ;  /* 0x000000000000781c */ /* 0x000fe20003f2f068 */
[----:B------:R-:W-:Y:S01]  /*2b50*/  ULEA.HI UR8, UR7, UR7, URZ, 0x1 ;  /* 0x0000000707087291 */ /* 0x000fe2000f8f083f */
[----:B------:R-:W-:Y:S03]  /*2b60*/  BSSY B0, `(.L_x_536) ;  /* 0x0000013000007945 */ /* 0x000fe60003800000 */
[----:B------:R-:W-:-:S04]  /*2b70*/  ULOP3.LUT UR8, UR8, 0xfffffffe, URZ, 0xc0, !UPT ;  /* 0xfffffffe08087892 */ /* 0x000fc8000f8ec03f */
        /* <DEDUP_REMOVED lines=17> */
.L_x_537:
[----:B------:R-:W-:Y:S05]  /*2c90*/  BSYNC B0 ;  /* 0x0000000000007941 */ /* 0x000fea0003800000 */
.L_x_536:
        /* <DEDUP_REMOVED lines=16> */
.L_x_539:
[----:B------:R-:W-:Y:S05]  /*2da0*/  BSYNC B0 ;  /* 0x0000000000007941 */ /* 0x000fea0003800000 */
.L_x_538:
        /* <DEDUP_REMOVED lines=16> */
.L_x_541:
[----:B------:R-:W-:Y:S05]  /*2eb0*/  BSYNC B0 ;  /* 0x0000000000007941 */ /* 0x000fea0003800000 */
.L_x_540:
        /* <DEDUP_REMOVED lines=8> */
[----:B---3--:R-:W3:Y:S01]  /*2f40*/  LDL R4, [R1+0x40] ;  /* 0x0000400001047983 */ /* 0x008ee20000100800 */
[----:B------:R-:W-:Y:S02]  /*2f50*/  MOV R6, c[0x0][0x370] ;  /* 0x0000dc0000067a02 */ /* 0x000fe40000000f00 */
[----:B------:R-:W-:Y:S01]  /*2f60*/  MOV R5, R207 ;  /* 0x000000cf00057202 */ /* 0x000fe20000000f00 */
[----:B---3--:R3:W5:Y:S02]  /*2f70*/  R2UR UR10, R4 ;  /* 0x00000000040a73c2 */ /* 0x00876400000e0000 */
[----:B---3--:R-:W-:-:S05]  /*2f80*/  MOV R4, R208 ;  /* 0x000000d000047202 */ /* 0x008fca0000000f00 */
[----:B------:R-:W-:-:S05]  /*2f90*/  IMAD.WIDE.U32 R4, R6, 0xc0, R4 ;  /* 0x000000c006047825 */ /* 0x000fca00078e0004 */
[----:B-----5:R-:W-:-:S05]  /*2fa0*/  IADD3 R5, R5, UR10, RZ ;  /* 0x0000000a05057c10 */ /* 0x020fca000fffe0ff */
[----:B------:R-:W-:Y:S01]  /*2fb0*/  @!PT LDS RZ, [RZ] ;  /* 0x00000000fffff984 */ /* 0x000fe20000000800 */
[----:B------:R-:W-:Y:S01]  /*2fc0*/  @!PT LDS RZ, [RZ] ;  /* 0x00000000fffff984 */ /* 0x000fe20000000800 */
[----:B------:R-:W-:Y:S01]  /*2fd0*/  @!PT LDS RZ, [RZ] ;  /* 0x00000000fffff984 */ /* 0x000fe20000000800 */
[----:B------:R3:W-:Y:S02]  /*2fe0*/  LDGSTS.E.BYPASS.LTC128B.128 [R2+0xb000], [R4.64] ;  /* 0x0b00000004027fae */ /* 0x0007e4000b901d56 */
.L_x_543:
[----:B------:R-:W-:Y:S05]  /*2ff0*/  BSYNC B0 ;  /* 0x0000000000007941 */ /* 0x000fea0003800000 */
.L_x_542:
        /* <DEDUP_REMOVED lines=22> */
.L_x_545:
[----:B------:R-:W-:Y:S05]  /*3160*/  BSYNC B0 ;  /* 0x0000000000007941 */ /* 0x000fea0003800000 */
.L_x_544:
        /* <DEDUP_REMOVED lines=20> */
.L_x_547:
[----:B------:R-:W-:Y:S05]  /*32b0*/  BSYNC B0 ;  /* 0x0000000000007941 */ /* 0x000fea0003800000 */
.L_x_546:
        /* <DEDUP_REMOVED lines=20> */
.L_x_549:
[----:B------:R-:W-:Y:S05]  /*3400*/  BSYNC B0 ;  /* 0x0000000000007941 */ /* 0x000fea0003800000 */
.L_x_548:
        /* <DEDUP_REMOVED lines=12> */
[----:B-1----:R-:W5:Y:S01]  /*34d0*/  LDL R4, [R1+0x3c] ;  /* 0x00003c0001047983 */ /* 0x002f620000100800 */
[----:B------:R-:W-:-:S02]  /*34e0*/  MOV R6, c[0x0][0x190] ;  /* 0x0000640000067a02 */ /* 0x000fc40000000f00 */
[----:B------:R-:W-:Y:S01]  /*34f0*/  MOV R5, R203 ;  /* 0x000000cb00057202 */ /* 0x000fe20000000f00 */
[----:B-----5:R1:W5:Y:S02]  /*3500*/  R2UR UR10, R4 ;  /* 0x00000000040a73c2 */ /* 0x02036400000e0000 */
[----:B-1----:R-:W-:-:S05]  /*3510*/  MOV R4, R206 ;  /* 0x000000ce00047202 */ /* 0x002fca0000000f00 */
[----:B------:R-:W-:-:S05]  /*3520*/  IMAD.WIDE.U32 R4, R6, 0xc0, R4 ;  /* 0x000000c006047825 */ /* 0x000fca00078e0004 */
[----:B-----5:R-:W-:-:S05]  /*3530*/  IADD3 R5, R5, UR10, RZ ;  /* 0x0000000a05057c10 */ /* 0x020fca000fffe0ff */
[----:B------:R-:W-:Y:S01]  /*3540*/  @!PT LDS RZ, [RZ] ;  /* 0x00000000fffff984 */ /* 0x000fe20000000800 */
[----:B------:R-:W-:Y:S01]  /*3550*/  @!PT LDS RZ, [RZ] ;  /* 0x00000000fffff984 */ /* 0x000fe20000000800 */
[----:B------:R-:W-:Y:S01]  /*3560*/  @!PT LDS RZ, [RZ] ;  /* 0x00000000fffff984 */ /* 0x000fe20000000800 */
[----:B------:R1:W-:Y:S02]  /*3570*/  LDGSTS.E.BYPASS.LTC128B.128 [R193+0x3000], [R4.64] ;  /* 0x0300000004c17fae */ /* 0x0003e4000b901d56 */
.L_x_551:
[----:B------:R-:W-:Y:S05]  /*3580*/  BSYNC B0 ;  /* 0x0000000000007941 */ /* 0x000fea0003800000 */
.L_x_550:
[----:B------:R-:W-:Y:S01]  /*3590*/  ULDC.64 UR10, c[0x0][0x198] ;  /* 0x00006600000a7ab9 */ /* 0x000fe20000000a00 */
[----:B------:R-:W-:Y:S01]  /*35a0*/  IMAD.U32 R13, RZ, RZ, UR21 ;  /* 0x00000015ff0d7e24 */ /* 0x000fe2000f8e00ff */
[----:B------:R-:W-:Y:S01]  /*35b0*/  UIMAD UR10, UR24, UR10, URZ ;  /* 0x0000000a180a72a4 */ /* 0x000fe2000f8e023f */
[C---:B------:R-:W-:Y:S01]  /*35c0*/  IADD3 R8, R248.reuse, 0x8, RZ ;  /* 0x00000008f8087810 */ /* 0x040fe20007ffe0ff */
[----:B------:R-:W-:Y:S01]  /*35d0*/  IMAD.MOV.U32 R244, RZ, RZ, 0x7f800000 ;  /* 0x7f800000fff47424 */ /* 0x000fe200078e00ff */
[----:B------:R-:W-:Y:S01]  /*35e0*/  ISETP.GE.AND P5, PT, R248, UR8, PT ;  /* 0x00000008f8007c0c */ /* 0x000fe2000bfa6270 */
[----:B------:R-:W-:Y:S01]  /*35f0*/  UIMAD UR10, UR21, UR11, UR10 ;  /* 0x0000000b150a72a4 */ /* 0x000fe2000f8e020a */
[----:B-1----:R-:W-:Y:S01]  /*3600*/  IMAD.WIDE.U32 R4, R13, c[0x0][0x198], R204 ;  /* 0x000066000d047a25 */ /* 0x002fe200078e00cc */
[----:B------:R-:W-:Y:S02]  /*3610*/  ISETP.GE.AND P4, PT, R8, UR8, PT ;  /* 0x0000000808007c0c */ /* 0x000fe4000bf86270 */
[----:B------:R-:W-:Y:S01]  /*3620*/  SHF.R.S32.HI R15, RZ, 0x1f, R248 ;  /* 0x0000001fff0f7819 */ /* 0x000fe200000114f8 */
[----:B------:R-:W-:Y:S01]  /*3630*/  IMAD.SHL.U32 R10, R248, 0x4, RZ ;  /* 0x00000004f80a7824 */ /* 0x000fe200078e00ff */
[----:B------:R-:W-:Y:S01]  /*3640*/  IADD3 R6, P0, R4, UR30, RZ ;  /* 0x0000001e04067c10 */ /* 0x000fe2000ff1e0ff */
[----:B------:R-:W-:-:S02]  /*3650*/  IMAD.U32 R4, RZ, RZ, UR10 ;  /* 0x0000000aff047e24 */ /* 0x000fc4000f8e00ff */
[----:B------:R-:W-:Y:S02]  /*3660*/  IMAD.MOV.U32 R245, RZ, RZ, 0x7f800000 ;  /* 0x7f800000fff57424 */ /* 0x000fe400078e00ff */
[----:B------:R-:W-:Y:S01]  /*3670*/  IMAD.MOV.U32 R246, RZ, RZ, 0x7f800000 ;  /* 0x7f800000fff67424 */ /* 0x000fe200078e00ff */
[----:B------:R-:W-:Y:S01]  /*3680*/  IADD3.X R7, R5, UR31, R4, P0, !PT ;  /* 0x0000001f05077c10 */ /* 0x000fe200087fe404 */
[----:B------:R-:W-:Y:S01]  /*3690*/  IMAD.MOV.U32 R243, RZ, RZ, 0x7f800000 ;  /* 0x7f800000fff37424 */ /* 0x000fe200078e00ff */
[C---:B------:R-:W-:Y:S02]  /*36a0*/  IADD3 R4, R248.reuse, 0x48, RZ ;  /* 0x00000048f8047810 */ /* 0x040fe40007ffe0ff */
[----:B------:R-:W-:Y:S02]  /*36b0*/  IADD3 R5, R248, 0x40, RZ ;  /* 0x00000040f8057810 */ /* 0x000fe40007ffe0ff */
[----:B------:R-:W-:Y:S02]  /*36c0*/  ISETP.GE.AND P2, PT, R4, UR8, PT ;  /* 0x0000000804007c0c */ /* 0x000fe4000bf46270 */
[----:B------:R-:W-:-:S02]  /*36d0*/  ISETP.GE.AND P3, PT, R5, UR8, PT ;  /* 0x0000000805007c0c */ /* 0x000fc4000bf66270 */
[----:B------:R-:W-:-:S09]  /*36e0*/  SHF.R.S32.HI R5, RZ, 0x1f, R4 ;  /* 0x0000001fff057819 */ /* 0x000fd20000011404 */
        /* <DEDUP_REMOVED lines=33> */
.L_x_553:
[----:B-1----:R-:W-:Y:S05]  /*3900*/  BSYNC B0 ;  /* 0x0000000000007941 */ /* 0x002fea0003800000 */
.L_x_552:
        /* <DEDUP_REMOVED lines=21> */
.L_x_555:
[----:B------:R-:W-:Y:S05]  /*3a60*/  BSYNC B0 ;  /* 0x0000000000007941 */ /* 0x000fea0003800000 */
.L_x_554:
        /* <DEDUP_REMOVED lines=21> */
.L_x_557:
[----:B------:R-:W-:Y:S05]  /*3bc0*/  BSYNC B0 ;  /* 0x0000000000007941 */ /* 0x000fea0003800000 */
.L_x_556:
        /* <DEDUP_REMOVED lines=21> */
.L_x_559:
[----:B------:R-:W-:Y:S05]  /*3d20*/  BSYNC B0 ;  /* 0x0000000000007941 */ /* 0x000fea0003800000 */
.L_x_558:
        /* <DEDUP_REMOVED lines=29> */
.L_x_561:
[----:B------:R-:W-:Y:S05]  /*3f00*/  BSYNC B0 ;  /* 0x0000000000007941 */ /* 0x000fea0003800000 */
.L_x_560:
        /* <DEDUP_REMOVED lines=20> */
.L_x_563:
[----:B------:R-:W-:Y:S05]  /*4050*/  BSYNC B0 ;  /* 0x0000000000007941 */ /* 0x000fea0003800000 */
.L_x_562:
        /* <DEDUP_REMOVED lines=20> */
.L_x_565:
[----:B------:R-:W-:Y:S05]  /*41a0*/  BSYNC B0 ;  /* 0x0000000000007941 */ /* 0x000fea0003800000 */
.L_x_564:
        /* <DEDUP_REMOVED lines=19> */
.L_x_567:
[----:B------:R-:W-:Y:S05]  /*42e0*/  BSYNC B0 ;  /* 0x0000000000007941 */ /* 0x000fea0003800000 */
.L_x_566:
[----:B------:R-:W-:Y:S01]  /*42f0*/  LEA.HI R0, R20, R19, RZ, 0x4 ;  /* 0x0000001314007211 */ /* 0x000fe200078f20ff */
[----:B------:R-:W0:Y:S01]  /*4300*/  LDGDEPBAR ;  /* 0x00000000000079af */ /* 0x000e220000000000 */
[----:B------:R-:W-:Y:S01]  /*4310*/  IMAD.MOV.U32 R184, RZ, RZ, 0x20 ;  /* 0x00000020ffb87424 */ /* 0x000fe200078e00ff */
[----:B------:R-:W-:Y:S01]  /*4320*/  CS2R R126, SRZ ;  /* 0x00000000007e7805 */ /* 0x000fe2000001ff00 */
[----:B------:R-:W-:Y:S01]  /*4330*/  LOP3.LUT R0, R0, 0xfffffff0, RZ, 0xc0, !PT ;  /* 0xfffffff000007812 */ /* 0x000fe200078ec0ff */
[----:B------:R-:W-:Y:S01]  /*4340*/  IMAD.MOV.U32 R177, RZ, RZ, 0x40 ;  /* 0x00000040ffb17424 */ /* 0x000fe200078e00ff */
[----:B------:R-:W-:Y:S01]  /*4350*/  CS2R R124, SRZ ;  /* 0x00000000007c7805 */ /* 0x000fe2000001ff00 */
[----:B------:R-:W-:Y:S01]  /*4360*/  IMAD.MOV.U32 R252, RZ, RZ, 0x40 ;  /* 0x00000040fffc7424 */ /* 0x000fe200078e00ff */
[----:B------:R-:W-:Y:S01]  /*4370*/  CS2R R130, SRZ ;  /* 0x0000000000827805 */ /* 0x000fe2000001ff00 */
[----:B------:R-:W-:Y:S01]  /*4380*/  IMAD.IADD R0, R19, 0x1, -R0 ;  /* 0x0000000113007824 */ /* 0x000fe200078e0a00 */
[----:B------:R-:W-:Y:S01]  /*4390*/  CS2R R128, SRZ ;  /* 0x0000000000807805 */ /* 0x000fe2000001ff00 */
[----:B------:R-:W-:Y:S01]  /*43a0*/  IMAD.MOV.U32 R194, RZ, RZ, R193 ;  /* 0x000000ffffc27224 */ /* 0x000fe200078e00c1 */
[----:B------:R-:W-:Y:S01]  /*43b0*/  CS2R R122, SRZ ;  /* 0x00000000007a7805 */ /* 0x000fe2000001ff00 */
[----:B------:R-:W-:Y:S01]  /*43c0*/  CS2R R120, SRZ ;  /* 0x0000000000787805 */ /* 0x000fe2000001ff00 */
[----:B-12-4-:R-:W-:Y:S01]  /*43d0*/  SHF.R.S32.HI R2, RZ, 0x1f, R0 ;  /* 0x0000001fff027819 */ /* 0x016fe20000011400 */
        /* <DEDUP_REMOVED lines=17> */
[C---:B------:R-:W-:Y:S01]  /*44f0*/  LOP3.LUT P0, RZ, R0.reuse, 0x2, RZ, 0xc0, !PT ;  /* 0x0000000200ff7812 */ /* 0x040fe2000780c0ff */
[----:B------:R-:W-:Y:S01]  /*4500*/  CS2R R96, SRZ ;  /* 0x0000000000607805 */ /* 0x000fe2000001ff00 */
[----:B------:R-:W-:Y:S01]  /*4510*/  LOP3.LUT P2, RZ, R0, 0x4, RZ, 0xc0, !PT ;  /* 0x0000000400ff7812 */ /* 0x000fe2000784c0ff */
[----:B------:R-:W-:Y:S01]  /*4520*/  CS2R R90, SRZ ;  /* 0x00000000005a7805 */ /* 0x000fe2000001ff00 */
[----:B------:R-:W-:Y:S01]  /*4530*/  IADD3 R0, R186, 0x2000, RZ ;  /* 0x00002000ba007810 */ /* 0x000fe20007ffe0ff */
[----:B------:R-:W-:Y:S01]  /*4540*/  CS2R R88, SRZ ;  /* 0x0000000000587805 */ /* 0x000fe2000001ff00 */
[----:B------:R-:W-:Y:S01]  /*4550*/  SEL R2, R2, R185, !P1 ;  /* 0x000000b902027207 */ /* 0x000fe20004800000 */
[----:B------:R-:W-:Y:S01]  /*4560*/  CS2R R86, SRZ ;  /* 0x0000000000567805 */ /* 0x000fe2000001ff00 */
[----:B------:R-:W-:Y:S01]  /*4570*/  SEL R0, R0, R186, !P1 ;  /* 0x000000ba00007207 */ /* 0x000fe20004800000 */
[----:B------:R-:W-:Y:S01]  /*4580*/  CS2R R84, SRZ ;  /* 0x0000000000547805 */ /* 0x000fe2000001ff00 */
[----:B------:R-:W-:Y:S01]  /*4590*/  CS2R R78, SRZ ;  /* 0x00000000004e7805 */ /* 0x000fe2000001ff00 */
[----:B------:R-:W-:Y:S01]  /*45a0*/  CS2R R76, SRZ ;  /* 0x00000000004c7805 */ /* 0x000fe2000001ff00 */
[----:B------:R-:W-:Y:S01]  /*45b0*/  CS2R R82, SRZ ;  /* 0x0000000000527805 */ /* 0x000fe2000001ff00 */
[----:B------:R-:W-:Y:S01]  /*45c0*/  IMAD.SHL.U32 R176, R0, 0x2, RZ ;  /* 0x0000000200b07824 */ /* 0x000fe200078e00ff */
[----:B------:R-:W-:Y:S01]  /*45d0*/  IADD3 R0, R248, -0x80, RZ ;  /* 0xffffff80f8007810 */ /* 0x000fe20007ffe0ff */
[----:B------:R-:W-:Y:S01]  /*45e0*/  CS2R R80, SRZ ;  /* 0x0000000000507805 */ /* 0x000fe2000001ff00 */
[----:B------:R-:W-:Y:S01]  /*45f0*/  CS2R R74, SRZ ;  /* 0x00000000004a7805 */ /* 0x000fe2000001ff00 */
[----:B------:R-:W-:Y:S01]  /*4600*/  CS2R R72, SRZ ;  /* 0x0000000000487805 */ /* 0x000fe2000001ff00 */
[----:B------:R-:W-:Y:S01]  /*4610*/  CS2R R70, SRZ ;  /* 0x0000000000467805 */ /* 0x000fe2000001ff00 */
[----:B------:R-:W-:Y:S01]  /*4620*/  CS2R R68, SRZ ;  /* 0x0000000000447805 */ /* 0x000fe2000001ff00 */
[----:B------:R-:W-:Y:S01]  /*4630*/  IMAD.SHL.U32 R182, R2, 0x2, RZ ;  /* 0x0000000202b67824 */ /* 0x000fe200078e00ff */
[----:B------:R-:W-:Y:S01]  /*4640*/  SEL R184, R184, 0xffffffe0, !P0 ;  /* 0xffffffe0b8b87807 */ /* 0x000fe20004000000 */
[----:B------:R-:W-:Y:S01]  /*4650*/  IMAD.SHL.U32 R251, R248, 0x4, RZ ;  /* 0x00000004f8fb7824 */ /* 0x000fe200078e00ff */
[----:B------:R-:W-:Y:S01]  /*4660*/  SEL R177, R177, 0xffffffc0, !P2 ;  /* 0xffffffc0b1b17807 */ /* 0x000fe20005000000 */
[----:B------:R-:W-:Y:S01]  /*4670*/  IMAD.SHL.U32 R183, R185, 0x2, RZ ;  /* 0x00000002b9b77824 */ /* 0x000fe200078e00ff */
[----:B------:R-:W-:Y:S01]  /*4680*/  SEL R252, R252, 0xffffffc0, !P2 ;  /* 0xffffffc0fcfc7807 */ /* 0x000fe20005000000 */
[----:B------:R-:W-:Y:S01]  /*4690*/  IMAD.SHL.U32 R249, R0, 0x4, RZ ;  /* 0x0000000400f97824 */ /* 0x000fe200078e00ff */
[----:B------:R-:W-:Y:S01]  /*46a0*/  SHF.L.U64.HI R250, R248, 0x2, R15 ;  /* 0x00000002f8fa7819 */ /* 0x000fe2000001020f */
[----:B------:R-:W-:-:S02]  /*46b0*/  ULDC UR13, c[0x0][0x2e4] ;  /* 0x0000b900000d7ab9 */ /* 0x000fc40000000800 */
.L_x_572:
[----:B------:R-:W0:Y:S01]  /*46c0*/  LDGDEPBAR ;  /* 0x00000000000079af */ /* 0x000e220000000000 */
[----:B------:R-:W-:Y:S01]  /*46d0*/  IADD3 R20, P0, R251, UR17, RZ ;  /* 0x00000011fb147c10 */ /* 0x000fe2000ff1e0ff */
[----:B------:R-:W-:Y:S01]  /*46e0*/  IMAD.IADD R0, R182, 0x1, R184 ;  /* 0x00000001b6007824 */ /* 0x000fe200078e02b8 */
[----:B------:R-:W-:Y:S02]  /*46f0*/  USHF.L.U32 UR12, UR19, 0x7, URZ ;  /* 0x00000007130c7899 */ /* 0x000fe4000800063f */
[----:B------:R-:W-:Y:S02]  /*4700*/  IADD3.X R21, R250, UR16, RZ, P0, !PT ;  /* 0x00000010fa157c10 */ /* 0x000fe400087fe4ff */
[----:B------:R-:W-:Y:S04]  /*4710*/  UIADD3 UR10, UR12, UR9, URZ ;  /* 0x000000090c0a7290 */ /* 0x000fe8000fffe03f */
[----:B------:R-:W-:Y:S04]  /*4720*/  UIADD3 UR8, -UR6, 0x80, UR10 ;  /* 0x0000008006087890 */ /* 0x000fe8000fffe10a */
[----:B------:R-:W-:Y:S02]  /*4730*/  UIADD3 UR11, UR8, -UR45, URZ ;  /* 0x8000002d080b7290 */ /* 0x000fe4000fffe03f */
[----:B------:R-:W-:Y:S04]  /*4740*/  USHF.L.U32 UR8, UR7, 0x7, URZ ;  /* 0x0000000707087899 */ /* 0x000fe8000800063f */
[----:B------:R-:W-:Y:S01]  /*4750*/  UISETP.GE.AND UP0, UPT, UR8, UR11, UPT ;  /* 0x0000000b0800728c */ /* 0x000fe2000bf06270 */
[----:B------:R-:W-:Y:S04]  /*4760*/  DEPBAR.LE SB0, 0x0 ;  /* 0x000080000000791a */ /* 0x000fe80000000000 */
[----:B------:R-:W-:Y:S01]  /*4770*/  BAR.SYNC.DEFER_BLOCKING 0x0 ;  /* 0x0000000000007b1d */ /* 0x000fe20000010000 */
[----:B------:R-:W-:Y:S07]  /*4780*/  PLOP3.LUT P0, PT, PT, PT, UP0, 0x80, 0x0 ;  /* 0x000000000000781c */ /* 0x000fee0003f0f008 */
[----:B------:R-:W-:Y:S01]  /*4790*/  LDSM.16.M88.4 R64, [R182] ;  /* 0x00000000b640783b */ /* 0x000fe20000000200 */
[----:B------:R-:W-:Y:S07]  /*47a0*/  ULDC UR11, c[0x0][0x2e4] ;  /* 0x0000b900000b7ab9 */ /* 0x000fee0000000800 */
[----:B------:R-:W1:Y:S08]  /*47b0*/  LDSM.16.M88.4 R16, [R178+0xc000] ;  /* 0x00c00000b210783b */ /* 0x000e700000000200 */
[----:B------:R-:W2:Y:S08]  /*47c0*/  LDSM.16.M88.4 R60, [R182+0x2000] ;  /* 0x00200000b63c783b */ /* 0x000eb00000000200 */
[----:B------:R-:W4:Y:S08]  /*47d0*/  LDSM.16.M88.4 R32, [R178+0xc800] ;  /* 0x00c80000b220783b */ /* 0x000f300000000200 */
[----:B------:R-:W3:Y:S08]  /*47e0*/  LDSM.16.M88.4 R48, [R178+0xd000] ;  /* 0x00d00000b230783b */ /* 0x000ef00000000200 */
[----:B------:R-:W3:Y:S01]  /*47f0*/  LDSM.16.M88.4 R132, [R178+0xd800] ;  /* 0x00d80000b284783b */ /* 0x000ee20000000200 */
[-C--:B-1----:R-:W-:Y:S07]  /*4800*/  HMMA.16816.F32 R4, R64, R16.reuse, RZ ;  /* 0x000000104004723c */ /* 0x082fee00000018ff */
[----:B-----5:R4:W5:Y:S04]  /*4810*/  LDG.E R191, [R20.64] ;  /* 0x0000001614bf7981 */ /* 0x020968000c1e1900 */
[----:B------:R4:W5:Y:S01]  /*4820*/  LDG.E R192, [R20.64+0x20] ;  /* 0x0000201614c07981 */ /* 0x000962000c1e1900 */
[C---:B--2---:R-:W-:Y:S03]  /*4830*/  HMMA.16816.F32 R8, R60.reuse, R16, RZ ;  /* 0x000000103c08723c */ /* 0x044fe600000018ff */
[----:B------:R4:W5:Y:S04]  /*4840*/  LDG.E R190, [R20.64+0x100] ;  /* 0x0001001614be7981 */ /* 0x000968000c1e1900 */
[----:B------:R4:W5:Y:S01]  /*4850*/  LDG.E R187, [R20.64+0x120] ;  /* 0x0001201614bb7981 */ /* 0x000962000c1e1900 */
[-C--:B------:R-:W-:Y:S03]  /*4860*/  HMMA.16816.F32 R12, R60, R18.reuse, RZ ;  /* 0x000000123c0c723c */ /* 0x080fe600000018ff */
[----:B------:R-:W-:Y:S05]  /*4870*/  LDSM.16.M88.4 R136, [R0] ;  /* 0x000000000088783b */ /* 0x000fea0000000200 */
[C---:B------:R-:W-:Y:S03]  /*4880*/  HMMA.16816.F32 R16, R64.reuse, R18, RZ ;  /* 0x000000124010723c */ /* 0x040fe600000018ff */
[----:B------:R-:W1:Y:S08]  /*4890*/  LDSM.16.M88.4 R140, [R181+0xc000] ;  /* 0x00c00000b58c783b */ /* 0x000e700000000200 */
[----:B------:R-:W2:Y:S01]  /*48a0*/  LDSM.16.M88.4 R144, [R0+0x2000] ;  /* 0x002000000090783b */ /* 0x000ea20000000200 */
[-C--:B----4-:R-:W-:Y:S07]  /*48b0*/  HMMA.16816.F32 R20, R64, R32.reuse, RZ ;  /* 0x000000204014723c */ /* 0x090fee00000018ff */
[----:B------:R-:W4:Y:S01]  /*48c0*/  LDSM.16.M88.4 R148, [R181+0xc800] ;  /* 0x00c80000b594783b */ /* 0x000f220000000200 */
[C---:B------:R-:W-:Y:S07]  /*48d0*/  HMMA.16816.F32 R24, R60.reuse, R32, RZ ;  /* 0x000000203c18723c */ /* 0x040fee00000018ff */
[----:B------:R-:W1:Y:S01]  /*48e0*/  LDSM.16.M88.4 R152, [R181+0xd000] ;  /* 0x00d00000b598783b */ /* 0x000e620000000200 */
[-C--:B------:R-:W-:Y:S07]  /*48f0*/  HMMA.16816.F32 R28, R60, R34.reuse, RZ ;  /* 0x000000223c1c723c */ /* 0x080fee00000018ff */
[----:B------:R-:W1:Y:S01]  /*4900*/  LDSM.16.M88.4 R156, [R181+0xd800] ;  /* 0x00d80000b59c783b */ /* 0x000e620000000200 */
[C---:B------:R-:W-:Y:S07]  /*4910*/  HMMA.16816.F32 R32, R64.reuse, R34, RZ ;  /* 0x000000224020723c */ /* 0x040fee00000018ff */
[----:B------:R-:W-:Y:S01]  /*4920*/  LDSM.16.M88.4 R164, [R179+0xc000] ;  /* 0x00c00000b3a4783b */ /* 0x000fe20000000200 */
[-C--:B---3--:R-:W-:Y:S07]  /*4930*/  HMMA.16816.F32 R36, R64, R48.reuse, RZ ;  /* 0x000000304024723c */ /* 0x088fee00000018ff */
[----:B------:R-:W-:Y:S01]  /*4940*/  LDSM.16.M88.4 R168, [R180+0xc800] ;  /* 0x00c80000b4a8783b */ /* 0x000fe20000000200 */
[C---:B------:R-:W-:Y:S07]  /*4950*/  HMMA.16816.F32 R40, R60.reuse, R48, RZ ;  /* 0x000000303c28723c */ /* 0x040fee00000018ff */
[----:B------:R-:W-:Y:S01]  /*4960*/  LDSM.16.M88.4 R172, [R180+0xd000] ;  /* 0x00d00000b4ac783b */ /* 0x000fe20000000200 */
[-C--:B------:R-:W-:Y:S08]  /*4970*/  HMMA.16816.F32 R44, R60, R50.reuse, RZ ;  /* 0x000000323c2c723c */ /* 0x080ff000000018ff */
[C---:B------:R-:W-:Y:S08]  /*4980*/  HMMA.16816.F32 R48, R64.reuse, R50, RZ ;  /* 0x000000324030723c */ /* 0x040ff000000018ff */
[-C--:B------:R-:W-:Y:S08]  /*4990*/  HMMA.16816.F32 R52, R64, R132.reuse, RZ ;  /* 0x000000844034723c */ /* 0x080ff000000018ff */
[C---:B------:R-:W-:Y:S07]  /*49a0*/  HMMA.16816.F32 R56, R60.reuse, R132, RZ ;  /* 0x000000843c38723c */ /* 0x040fee00000018ff */
[--C-:B------:R-:W-:Y:S01]  /*49b0*/  IMAD.IADD R132, R182, 0x1, R177.reuse ;  /* 0x00000001b6847824 */ /* 0x100fe200078e02b1 */
[-C--:B------:R-:W-:Y:S04]  /*49c0*/  HMMA.16816.F32 R60, R60, R134.reuse, RZ ;  /* 0x000000863c3c723c */ /* 0x080fe800000018ff */
[----:B------:R-:W3:Y:S04]  /*49d0*/  LDSM.16.M88.4 R160, [R132] ;  /* 0x0000000084a0783b */ /* 0x000ee80000000200 */
[----:B------:R-:W-:Y:S04]  /*49e0*/  HMMA.16816.F32 R64, R64, R134, RZ ;  /* 0x000000864040723c */ /* 0x000fe800000018ff */
[----:B------:R-:W3:Y:S04]  /*49f0*/  LDSM.16.M88.4 R132, [R132+0x2000] ;  /* 0x002000008484783b */ /* 0x000ee80000000200 */
[-C--:B-1----:R-:W-:Y:S08]  /*4a00*/  HMMA.16816.F32 R4, R136, R140.reuse, R4 ;  /* 0x0000008c8804723c */ /* 0x082ff00000001804 */
[C---:B--2---:R-:W-:Y:S08]  /*4a10*/  HMMA.16816.F32 R8, R144.reuse, R140, R8 ;  /* 0x0000008c9008723c */ /* 0x044ff00000001808 */
[-C--:B------:R-:W-:Y:S08]  /*4a20*/  HMMA.16816.F32 R12, R144, R142.reuse, R12 ;  /* 0x0000008e900c723c */ /* 0x080ff0000000180c */
[C---:B------:R-:W-:Y:S01]  /*4a30*/  HMMA.16816.F32 R16, R136.reuse, R142, R16 ;  /* 0x0000008e8810723c */ /* 0x040fe20000001810 */
[----:B------:R-:W1:Y:S07]  /*4a40*/  LDSM.16.M88.4 R140, [R179+0xc800] ;  /* 0x00c80000b38c783b */ /* 0x000e6e0000000200 */
[-C--:B----4-:R-:W-:Y:S08]  /*4a50*/  HMMA.16816.F32 R20, R136, R148.reuse, R20 ;  /* 0x000000948814723c */ /* 0x090ff00000001814 */
[C---:B------:R-:W-:Y:S08]  /*4a60*/  HMMA.16816.F32 R24, R144.reuse, R148, R24 ;  /* 0x000000949018723c */ /* 0x040ff00000001818 */
[-C--:B------:R-:W-:Y:S08]  /*4a70*/  HMMA.16816.F32 R28, R144, R150.reuse, R28 ;  /* 0x00000096901c723c */ /* 0x080ff0000000181c */
[C---:B------:R-:W-:Y:S08]  /*4a80*/  HMMA.16816.F32 R32, R136.reuse, R150, R32 ;  /* 0x000000968820723c */ /* 0x040ff00000001820 */
[-C--:B------:R-:W-:Y:S08]  /*4a90*/  HMMA.16816.F32 R36, R136, R152.reuse, R36 ;  /* 0x000000988824723c */ /* 0x080ff00000001824 */
[C---:B------:R-:W-:Y:S08]  /*4aa0*/  HMMA.16816.F32 R40, R144.reuse, R152, R40 ;  /* 0x000000989028723c */ /* 0x040ff00000001828 */
[-C--:B------:R-:W-:Y:S08]  /*4ab0*/  HMMA.16816.F32 R44, R144, R154.reuse, R44 ;  /* 0x0000009a902c723c */ /* 0x080ff0000000182c */
[C---:B------:R-:W-:Y:S01]  /*4ac0*/  HMMA.16816.F32 R48, R136.reuse, R154, R48 ;  /* 0x0000009a8830723c */ /* 0x040fe20000001830 */
[----:B------:R-:W-:Y:S07]  /*4ad0*/  LDSM.16.M88.4 R152, [R180+0xc000] ;  /* 0x00c00000b498783b */ /* 0x000fee0000000200 */
[-C--:B------:R-:W-:Y:S08]  /*4ae0*/  HMMA.16816.F32 R52, R136, R156.reuse, R52 ;  /* 0x0000009c8834723c */ /* 0x080ff00000001834 */
[C---:B------:R-:W-:Y:S07]  /*4af0*/  HMMA.16816.F32 R56, R144.reuse, R156, R56 ;  /* 0x0000009c9038723c */ /* 0x040fee0000001838 */
[----:B------:R-:W-:Y:S01]  /*4b00*/  IMAD.IADD R156, R0, 0x1, R177 ;  /* 0x00000001009c7824 */ /* 0x000fe200078e02b1 */
[-C--:B------:R-:W-:Y:S01]  /*4b10*/  HMMA.16816.F32 R60, R144, R158.reuse, R60 ;  /* 0x0000009e903c723c */ /* 0x080fe2000000183c */
[----:B------:R-:W2:Y:S07]  /*4b20*/  LDSM.16.M88.4 R144, [R179+0xd000] ;  /* 0x00d00000b390783b */ /* 0x000eae0000000200 */
[----:B------:R-:W-:Y:S01]  /*4b30*/  HMMA.16816.F32 R64, R136, R158, R64 ;  /* 0x0000009e8840723c */ /* 0x000fe20000001840 */
[----:B------:R-:W4:Y:S07]  /*4b40*/  LDSM.16.M88.4 R136, [R179+0xd800] ;  /* 0x00d80000b388783b */ /* 0x000f2e0000000200 */
[-C--:B---3--:R-:W-:Y:S01]  /*4b50*/  HMMA.16816.F32 R4, R160, R164.reuse, R4 ;  /* 0x000000a4a004723c */ /* 0x088fe20000001804 */
[----:B------:R-:W3:Y:S07]  /*4b60*/  LDSM.16.M88.4 R148, [R156] ;  /* 0x000000009c94783b */ /* 0x000eee0000000200 */
[C---:B------:R-:W-:Y:S01]  /*4b70*/  HMMA.16816.F32 R8, R132.reuse, R164, R8 ;  /* 0x000000a48408723c */ /* 0x040fe20000001808 */
[----:B------:R-:W2:Y:S07]  /*4b80*/  LDSM.16.M88.4 R156, [R156+0x2000] ;  /* 0x002000009c9c783b */ /* 0x000eae0000000200 */
[-C--:B------:R-:W-:Y:S08]  /*4b90*/  HMMA.16816.F32 R12, R132, R166.reuse, R12 ;  /* 0x000000a6840c723c */ /* 0x080ff0000000180c */
[C---:B------:R-:W-:Y:S01]  /*4ba0*/  HMMA.16816.F32 R16, R160.reuse, R166, R16 ;  /* 0x000000a6a010723c */ /* 0x040fe20000001810 */
[----:B------:R-:W3:Y:S07]  /*4bb0*/  LDSM.16.M88.4 R164, [R180+0xd800] ;  /* 0x00d80000b4a4783b */ /* 0x000eee0000000200 */
[-C--:B-1----:R-:W-:Y:S08]  /*4bc0*/  HMMA.16816.F32 R20, R160, R140.reuse, R20 ;  /* 0x0000008ca014723c */ /* 0x082ff00000001814 */
[C---:B------:R-:W-:Y:S08]  /*4bd0*/  HMMA.16816.F32 R24, R132.reuse, R140, R24 ;  /* 0x0000008c8418723c */ /* 0x040ff00000001818 */
[-C--:B------:R-:W-:Y:S08]  /*4be0*/  HMMA.16816.F32 R28, R132, R142.reuse, R28 ;  /* 0x0000008e841c723c */ /* 0x080ff0000000181c */
[C---:B------:R-:W-:Y:S08]  /*4bf0*/  HMMA.16816.F32 R32, R160.reuse, R142, R32 ;  /* 0x0000008ea020723c */ /* 0x040ff00000001820 */
[-C--:B--2---:R-:W-:Y:S08]  /*4c00*/  HMMA.16816.F32 R36, R160, R144.reuse, R36 ;  /* 0x00000090a024723c */ /* 0x084ff00000001824 */
[C---:B------:R-:W-:Y:S08]  /*4c10*/  HMMA.16816.F32 R40, R132.reuse, R144, R40 ;  /* 0x000000908428723c */ /* 0x040ff00000001828 */
[-C--:B------:R-:W-:Y:S08]  /*4c20*/  HMMA.16816.F32 R44, R132, R146.reuse, R44 ;  /* 0x00000092842c723c */ /* 0x080ff0000000182c */
[C---:B------:R-:W-:Y:S08]  /*4c30*/  HMMA.16816.F32 R48, R160.reuse, R146, R48 ;  /* 0x00000092a030723c */ /* 0x040ff00000001830 */
[-C--:B----4-:R-:W-:Y:S08]  /*4c40*/  HMMA.16816.F32 R52, R160, R136.reuse, R52 ;  /* 0x00000088a034723c */ /* 0x090ff00000001834 */
[C---:B------:R-:W-:Y:S08]  /*4c50*/  HMMA.16816.F32 R56, R132.reuse, R136, R56 ;  /* 0x000000888438723c */ /* 0x040ff00000001838 */
[-C--:B------:R-:W-:Y:S08]  /*4c60*/  HMMA.16816.F32 R60, R132, R138.reuse, R60 ;  /* 0x0000008a843c723c */ /* 0x080ff0000000183c */
[----:B------:R-:W-:Y:S08]  /*4c70*/  HMMA.16816.F32 R64, R160, R138, R64 ;  /* 0x0000008aa040723c */ /* 0x000ff00000001840 */
[-C--:B---3--:R-:W-:Y:S08]  /*4c80*/  HMMA.16816.F32 R4, R148, R152.reuse, R4 ;  /* 0x000000989404723c */ /* 0x088ff00000001804 */
[C---:B------:R-:W-:Y:S08]  /*4c90*/  HMMA.16816.F32 R8, R156.reuse, R152, R8 ;  /* 0x000000989c08723c */ /* 0x040ff00000001808 */
[-C--:B------:R-:W-:Y:S08]  /*4ca0*/  HMMA.16816.F32 R12, R156, R154.reuse, R12 ;  /* 0x0000009a9c0c723c */ /* 0x080ff0000000180c */
        /* <DEDUP_REMOVED lines=12> */
[----:B------:R-:W-:Y:S01]  /*4d70*/  HMMA.16816.F32 R64, R148, R166, R64 ;  /* 0x000000a69440723c */ /* 0x000fe20000001840 */
[----:B------:R-:W-:-:S07]  /*4d80*/  @!P0 BRA `(.L_x_568) ;  /* 0x000000a000008947 */ /* 0x000fce0003800000 */
[----:B------:R-:W-:Y:S02]  /*4d90*/  UIADD3 UR12, UR12, 0x80, URZ ;  /* 0x000000800c0c7890 */ /* 0x000fe4000fffe03f */
[----:B------:R-:W-:Y:S02]  /*4da0*/  UIADD3 UR11, UR13, UR10, -UR6 ;  /* 0x0000000a0d0b7290 */ /* 0x000fe4000fffe806 */
[----:B------:R-:W-:Y:S02]  /*4db0*/  UIADD3 UR10, UR8, 0x80, URZ ;  /* 0x00000080080a7890 */ /* 0x000fe4000fffe03f */
[----:B------:R-:W-:Y:S02]  /*4dc0*/  IMAD.U32 R0, RZ, RZ, UR12 ;  /* 0x0000000cff007e24 */ /* 0x000fe4000f8e00ff */
[----:B------:R-:W-:Y:S03]  /*4dd0*/  UISETP.GE.AND UP0, UPT, UR10, UR11, UPT ;  /* 0x0000000b0a00728c */ /* 0x000fe6000bf06270 */
[----:B------:R-:W-:Y:S01]  /*4de0*/  ISETP.LT.AND P0, PT, R0, UR6, PT ;  /* 0x0000000600007c0c */ /* 0x000fe2000bf01270 */
[----:B------:R-:W-:Y:S02]  /*4df0*/  UMOV UR11, UR13 ;  /* 0x0000000d000b7c82 */ /* 0x000fe40008000000 */
[----:B------:R-:W-:Y:S11]  /*4e00*/  PLOP3.LUT P1, PT, PT, PT, UP0, 0x80, 0x0 ;  /* 0x000000000000781c */ /* 0x000ff60003f2f008 */
[----:B------:R-:W-:Y:S02]  /*4e10*/  @!UPT UIADD3 URZ, URZ, URZ, URZ ;  /* 0x0000003f3f3ff290 */ /* 0x000fe4000fffe03f */
[----:B------:R-:W-:-:S05]  /*4e20*/  @!P1 BRA P0, `(.L_x_569) ;  /* 0x00000ea000009947 */ /* 0x000fca0000000000 */
.L_x_568:
[----:B------:R-:W-:Y:S01]  /*4e30*/  IADD3 R149, R248, UR8, RZ ;  /* 0x00000008f8957c10 */ /* 0x000fe2000fffe0ff */
[----:B------:R-:W2:Y:S01]  /*4e40*/  LDL R132, [R1+0x4] ;  /* 0x0000040001847983 */ /* 0x000ea20000100800 */
[----:B------:R-:W-:Y:S01]  /*4e50*/  UIADD3 UR10, -UR11, UR6, -UR9 ;  /* 0x000000060b0a7290 */ /* 0x000fe2000fffe909 */
[----:B------:R-:W-:Y:S01]  /*4e60*/  IMAD.U32 R0, RZ, RZ, UR19 ;  /* 0x00000013ff007e24 */ /* 0x000fe2000f8e00ff */
[----:B------:R-:W-:Y:S02]  /*4e70*/  UIADD3 UR8, UR6, 0x1, -UR9 ;  /* 0x0000000106087890 */ /* 0x000fe4000fffe809 */
[----:B------:R-:W-:Y:S02]  /*4e80*/  UMOV UR13, UR11 ;  /* 0x0000000b000d7c82 */ /* 0x000fe40008000000 */
[C---:B------:R-:W-:Y:S01]  /*4e90*/  IADD3 R2, R149.reuse, UR10, RZ ;  /* 0x0000000a95027c10 */ /* 0x040fe2000fffe0ff */
[----:B------:R-:W-:Y:S03]  /*4ea0*/  UIADD3 UR8, UR8, UR44, URZ ;  /* 0x0000002c08087290 */ /* 0x000fe6000fffe03f */
[----:B------:R-:W-:Y:S03]  /*4eb0*/  IMNMX R2, RZ, R2, !PT ;  /* 0x00000002ff027217 */ /* 0x000fe60007800200 */
[----:B------:R-:W-:Y:S04]  /*4ec0*/  IADD3 R133, R149, UR8, RZ ;  /* 0x0000000895857c10 */ /* 0x000fe8000fffe0ff */
[----:B------:R-:W-:Y:S01]  /*4ed0*/  IMNMX R133, R133, UR6, PT ;  /* 0x0000000685857c17 */ /* 0x000fe2000b800200 */
[----:B--2---:R-:W-:Y:S01]  /*4ee0*/  IMAD R0, R0, 0x80, R132 ;  /* 0x0000008000007824 */ /* 0x004fe200078e0284 */
[----:B------:R-:W-:Y:S04]  /*4ef0*/  IADD3 R132, R149, 0x8, RZ ;  /* 0x0000000895847810 */ /* 0x000fe80007ffe0ff */
[C---:B------:R-:W-:Y:S02]  /*4f00*/  IADD3 R148, R0.reuse, 0x1, RZ ;  /* 0x0000000100947810 */ /* 0x040fe40007ffe0ff */
[C---:B------:R-:W-:Y:S02]  /*4f10*/  IADD3 R147, R0.reuse, 0x8, RZ ;  /* 0x0000000800937810 */ /* 0x040fe40007ffe0ff */
[C---:B------:R-:W-:Y:S02]  /*4f20*/  IADD3 R146, R0.reuse, 0x9, RZ ;  /* 0x0000000900927810 */ /* 0x040fe40007ffe0ff */
[-C--:B------:R-:W-:Y:S02]  /*4f30*/  ISETP.GE.AND P0, PT, R0, R2.reuse, PT ;  /* 0x000000020000720c */ /* 0x080fe40003f06270 */
[-C--:B------:R-:W-:Y:S02]  /*4f40*/  ISETP.GE.AND P6, PT, R148, R2.reuse, PT ;  /* 0x000000029400720c */ /* 0x080fe40003fc6270 */
[C---:B------:R-:W-:Y:S02]  /*4f50*/  IADD3 R145, R0.reuse, 0x10, RZ ;  /* 0x0000001000917810 */ /* 0x040fe40007ffe0ff */
[C---:B------:R-:W-:Y:S02]  /*4f60*/  IADD3 R144, R0.reuse, 0x11, RZ ;  /* 0x0000001100907810 */ /* 0x040fe40007ffe0ff */
[C---:B------:R-:W-:Y:S02]  /*4f70*/  IADD3 R143, R0.reuse, 0x18, RZ ;  /* 0x00000018008f7810 */ /* 0x040fe40007ffe0ff */
[C---:B------:R-:W-:Y:S02]  /*4f80*/  IADD3 R142, R0.reuse, 0x19, RZ ;  /* 0x00000019008e7810 */ /* 0x040fe40007ffe0ff */
[----:B------:R-:W-:Y:S02]  /*4f90*/  IADD3 R141, R0, 0x20, RZ ;  /* 0x00000020008d7810 */ /* 0x000fe40007ffe0ff */
[-C--:B------:R-:W-:Y:S02]  /*4fa0*/  ISETP.GE.AND P5, PT, R147, R2.reuse, PT ;  /* 0x000000029300720c */ /* 0x080fe40003fa6270 */
[-C--:B------:R-:W-:Y:S02]  /*4fb0*/  ISETP.GE.AND P4, PT, R146, R2.reuse, PT ;  /* 0x000000029200720c */ /* 0x080fe40003f86270 */
[-C--:B------:R-:W-:Y:S02]  /*4fc0*/  ISETP.GE.OR P0, PT, R0, R133.reuse, !P0 ;  /* 0x000000850000720c */ /* 0x080fe40004706670 */
[-C--:B------:R-:W-:Y:S02]  /*4fd0*/  ISETP.GE.OR P6, PT, R148, R133.reuse, !P6 ;  /* 0x000000859400720c */ /* 0x080fe400077c6670 */
[C---:B------:R-:W-:Y:S02]  /*4fe0*/  IADD3 R140, R0.reuse, 0x21, RZ ;  /* 0x00000021008c7810 */ /* 0x040fe40007ffe0ff */
[----:B------:R-:W-:Y:S02]  /*4ff0*/  IADD3 R139, R0, 0x28, RZ ;  /* 0x00000028008b7810 */ /* 0x000fe40007ffe0ff */
[-C--:B------:R-:W-:Y:S02]  /*5000*/  ISETP.GE.AND P3, PT, R145, R2.reuse, PT ;  /* 0x000000029100720c */ /* 0x080fe40003f66270 */
[-C--:B------:R-:W-:Y:S02]  /*5010*/  ISETP.GE.AND P2, PT, R144, R2.reuse, PT ;  /* 0x000000029000720c */ /* 0x080fe40003f46270 */
[-C--:B------:R-:W-:Y:S02]  /*5020*/  ISETP.GE.AND P1, PT, R143, R2.reuse, PT ;  /* 0x000000028f00720c */ /* 0x080fe40003f26270 */
[----:B------:R-:W-:Y:S02]  /*5030*/  FSEL R4, R4, -INF , !P0 ;  /* 0xff80000004047808 */ /* 0x000fe40004000000 */
[-C--:B------:R-:W-:Y:S02]  /*5040*/  ISETP.GE.AND P0, PT, R142, R2.reuse, PT ;  /* 0x000000028e00720c */ /* 0x080fe40003f06270 */
[-C--:B------:R-:W-:Y:S02]  /*5050*/  ISETP.GE.OR P5, PT, R147, R133.reuse, !P5 ;  /* 0x000000859300720c */ /* 0x080fe40006fa6670 */
[----:B------:R-:W-:Y:S02]  /*5060*/  FSEL R5, R5, -INF , !P6 ;  /* 0xff80000005057808 */ /* 0x000fe40007000000 */
[-C--:B------:R-:W-:Y:S02]  /*5070*/  ISETP.GE.AND P6, PT, R141, R2.reuse, PT ;  /* 0x000000028d00720c */ /* 0x080fe40003fc6270 */
[-C--:B------:R-:W-:Y:S02]  /*5080*/  ISETP.GE.OR P4, PT, R146, R133.reuse, !P4 ;  /* 0x000000859200720c */ /* 0x080fe40006786670 */
[C---:B------:R-:W-:Y:S02]  /*5090*/  IADD3 R138, R0.reuse, 0x29, RZ ;  /* 0x00000029008a7810 */ /* 0x040fe40007ffe0ff */
[C---:B------:R-:W-:Y:S02]  /*50a0*/  IADD3 R137, R0.reuse, 0x30, RZ ;  /* 0x0000003000897810 */ /* 0x040fe40007ffe0ff */
[C---:B------:R-:W-:Y:S02]  /*50b0*/  IADD3 R136, R0.reuse, 0x31, RZ ;  /* 0x0000003100887810 */ /* 0x040fe40007ffe0ff */
[C---:B------:R-:W-:Y:S02]  /*50c0*/  IADD3 R135, R0.reuse, 0x38, RZ ;  /* 0x0000003800877810 */ /* 0x040fe40007ffe0ff */
[----:B------:R-:W-:Y:S02]  /*50d0*/  IADD3 R134, R0, 0x39, RZ ;  /* 0x0000003900867810 */ /* 0x000fe40007ffe0ff */
[----:B------:R-:W-:Y:S02]  /*50e0*/  IADD3 R150, R132, UR10, RZ ;  /* 0x0000000a84967c10 */ /* 0x000fe4000fffe0ff */
[----:B------:R-:W-:Y:S02]  /*50f0*/  FSEL R16, R16, -INF , !P5 ;  /* 0xff80000010107808 */ /* 0x000fe40006800000 */
[-C--:B------:R-:W-:Y:S02]  /*5100*/  ISETP.GE.AND P5, PT, R140, R2.reuse, PT ;  /* 0x000000028c00720c */ /* 0x080fe40003fa6270 */
[-C--:B------:R-:W-:Y:S02]  /*5110*/  ISETP.GE.OR P3, PT, R145, R133.reuse, !P3 ;  /* 0x000000859100720c */ /* 0x080fe40005f66670 */
[----:B------:R-:W-:Y:S02]  /*5120*/  FSEL R17, R17, -INF , !P4 ;  /* 0xff80000011117808 */ /* 0x000fe40006000000 */
[-C--:B------:R-:W-:Y:S02]  /*5130*/  ISETP.GE.AND P4, PT, R139, R2.reuse, PT ;  /* 0x000000028b00720c */ /* 0x080fe40003f86270 */
[-C--:B------:R-:W-:Y:S02]  /*5140*/  ISETP.GE.OR P2, PT, R144, R133.reuse, !P2 ;  /* 0x000000859000720c */ /* 0x080fe40005746670 */
[-C--:B------:R-:W-:Y:S02]  /*5150*/  ISETP.GE.OR P1, PT, R143, R133.reuse, !P1 ;  /* 0x000000858f00720c */ /* 0x080fe40004f26670 */
        /* <DEDUP_REMOVED lines=12> */
[----:B------:R-:W-:Y:S02]  /*5220*/  IADD3 R2, R132, UR8, RZ ;  /* 0x0000000884027c10 */ /* 0x000fe4000fffe0ff */
[----:B------:R-:W-:Y:S02]  /*5230*/  IMNMX R132, RZ, R150, !PT ;  /* 0x00000096ff847217 */ /* 0x000fe40007800200 */
[-C--:B------:R-:W-:Y:S02]  /*5240*/  ISETP.GE.OR P5, PT, R140, R133.reuse, !P5 ;  /* 0x000000858c00720c */ /* 0x080fe40006fa6670 */
[-C--:B------:R-:W-:Y:S02]  /*5250*/  ISETP.GE.OR P4, PT, R139, R133.reuse, !P4 ;  /* 0x000000858b00720c */ /* 0x080fe40006786670 */
[----:B------:R-:W-:Y:S02]  /*5260*/  IMNMX R2, R2, UR6, PT ;  /* 0x0000000602027c17 */ /* 0x000fe4000b800200 */
        /* <DEDUP_REMOVED lines=46> */
[----:B------:R-:W-:Y:S02]  /*5550*/  IADD3 R132, R149, 0x40, RZ ;  /* 0x0000004095847810 */ /* 0x000fe40007ffe0ff */
[-C--:B------:R-:W-:Y:S02]  /*5560*/  ISETP.GE.OR P3, PT, R140, R2.reuse, !P3 ;  /* 0x000000028c00720c */ /* 0x080fe40005f66670 */
[-C--:B------:R-:W-:Y:S02]  /*5570*/  ISETP.GE.OR P2, PT, R139, R2.reuse, !P2 ;  /* 0x000000028b00720c */ /* 0x080fe40005746670 */
[-C--:B------:R-:W-:Y:S02]  /*5580*/  ISETP.GE.OR P1, PT, R138, R2.reuse, !P1 ;  /* 0x000000028a00720c */ /* 0x080fe40004f26670 */
[-C--:B------:R-:W-:Y:S02]  /*5590*/  ISETP.GE.OR P0, PT, R137, R2.reuse, !P0 ;  /* 0x000000028900720c */ /* 0x080fe40004706670 */
[-C--:B------:R-:W-:Y:S02]  /*55a0*/  ISETP.GE.OR P6, PT, R136, R2.reuse, !P6 ;  /* 0x000000028800720c */ /* 0x080fe400077c6670 */
[-C--:B------:R-:W-:Y:S02]  /*55b0*/  ISETP.GE.OR P5, PT, R135, R2.reuse, !P5 ;  /* 0x000000028700720c */ /* 0x080fe40006fa6670 */
[----:B------:R-:W-:Y:S02]  /*55c0*/  ISETP.GE.OR P4, PT, R134, R2, !P4 ;  /* 0x000000028600720c */ /* 0x000fe40006786670 */
[C---:B------:R-:W-:Y:S02]  /*55d0*/  IADD3 R2, R132.reuse, UR10, RZ ;  /* 0x0000000a84027c10 */ /* 0x040fe4000fffe0ff */
[----:B------:R-:W-:Y:S02]  /*55e0*/  IADD3 R133, R132, UR8, RZ ;  /* 0x0000000884857c10 */ /* 0x000fe4000fffe0ff */
[----:B------:R-:W-:Y:S02]  /*55f0*/  IMNMX R2, RZ, R2, !PT ;  /* 0x00000002ff027217 */ /* 0x000fe40007800200 */
[----:B------:R-:W-:Y:S02]  /*5600*/  IMNMX R133, R133, UR6, PT ;  /* 0x0000000685857c17 */ /* 0x000fe4000b800200 */
        /* <DEDUP_REMOVED lines=8> */
[----:B------:R-:W-:Y:S02]  /*5690*/  IADD3 R149, R149, 0x48, RZ ;  /* 0x0000004895957810 */ /* 0x000fe40007ffe0ff */
[-C--:B------:R-:W-:Y:S02]  /*56a0*/  ISETP.GE.OR P3, PT, R0, R133.reuse, !P3 ;  /* 0x000000850000720c */ /* 0x080fe40005f66670 */
[-C--:B------:R-:W-:Y:S02]  /*56b0*/  ISETP.GE.OR P2, PT, R148, R133.reuse, !P2 ;  /* 0x000000859400720c */ /* 0x080fe40005746670 */
[-C--:B------:R-:W-:Y:S02]  /*56c0*/  ISETP.GE.OR P1, PT, R147, R133.reuse, !P1 ;  /* 0x000000859300720c */ /* 0x080fe40004f26670 */
[-C--:B------:R-:W-:Y:S02]  /*56d0*/  ISETP.GE.OR P0, PT, R146, R133.reuse, !P0 ;  /* 0x000000859200720c */ /* 0x080fe40004706670 */
[----:B------:R-:W-:Y:S02]  /*56e0*/  IADD3 R132, R149, UR10, RZ ;  /* 0x0000000a95847c10 */ /* 0x000fe4000fffe0ff */
        /* <DEDUP_REMOVED lines=18> */
[-C--:B------:R-:W-:Y:S02]  /*5810*/  ISETP.GE.OR P4, PT, R143, R133.reuse, !P4 ;  /* 0x000000858f00720c */ /* 0x080fe40006786670 */
        /* <DEDUP_REMOVED lines=74> */
[----:B------:R-:W-:Y:S02]  /*5cc0*/  FSEL R63, R63, -INF , !P0 ;  /* 0xff8000003f3f7808 */ /* 0x000fe40004000000 */
.L_x_569:
[C---:B------:R-:W-:Y:S01]  /*5cd0*/  FMUL.FTZ R132, R245.reuse, 1.4426950216293334961 ;  /* 0x3fb8aa3bf5847820 */ /* 0x040fe20000410000 */
[----:B------:R-:W-:Y:S01]  /*5ce0*/  FSETP.NEU.FTZ.AND P0, PT, R245, -INF , PT ;  /* 0xff800000f500780b */ /* 0x000fe20003f1d000 */
[----:B------:R-:W-:Y:S01]  /*5cf0*/  FMUL.FTZ R2, R243, 1.4426950216293334961 ;  /* 0x3fb8aa3bf3027820 */ /* 0x000fe20000410000 */
[----:B------:R-:W-:Y:S01]  /*5d00*/  MOV R247, c[0x0][0x22c] ;  /* 0x00008b0000f77a02 */ /* 0x000fe20000000f00 */
[----:B------:R-:W-:Y:S01]  /*5d10*/  FMUL.FTZ R0, R244, 1.4426950216293334961 ;  /* 0x3fb8aa3bf4007820 */ /* 0x000fe20000410000 */
[----:B------:R-:W-:Y:S01]  /*5d20*/  FSEL R132, R132, RZ, P0 ;  /* 0x000000ff84847208 */ /* 0x000fe20000000000 */
[----:B------:R-:W-:Y:S01]  /*5d30*/  UISETP.GT.AND UP3, UPT, UR7, UR18, UPT ;  /* 0x000000120700728c */ /* 0x000fe2000bf64270 */
[----:B------:R-:W-:Y:S01]  /*5d40*/  FSETP.NEU.FTZ.AND P0, PT, R246, -INF , PT ;  /* 0xff800000f600780b */ /* 0x000fe20003f1d000 */
[----:B------:R-:W-:Y:S02]  /*5d50*/  IMAD R247, R247, c[0x0][0x1c0], RZ ;  /* 0x00007000f7f77a24 */ /* 0x000fe400078e02ff */
[--C-:B------:R-:W-:Y:S02]  /*5d60*/  FFMA.FTZ R4, R4, c[0x0][0x23c], -R132.reuse ;  /* 0x00008f0004047a23 */ /* 0x100fe40000010884 */
        /* <DEDUP_REMOVED lines=16> */
[----:B-1----:R-:W-:Y:S02]  /*5e70*/  FMUL.FTZ R4, R246, 1.4426950216293334961 ;  /* 0x3fb8aa3bf6047820 */ /* 0x002fe40000410000 */
[--C-:B------:R-:W-:Y:S02]  /*5e80*/  FFMA.FTZ R53, R53, c[0x0][0x23c], -R132.reuse ;  /* 0x00008f0035357a23 */ /* 0x100fe40000010884 */
[----:B------:R-:W-:Y:S01]  /*5e90*/  FFMA.FTZ R132, R65, c[0x0][0x23c], -R132 ;  /* 0x00008f0041847a23 */ /* 0x000fe20000010884 */
[----:B------:R-:W-:Y:S01]  /*5ea0*/  MUFU.EX2 R153, R17 ;  /* 0x0000001100997308 */ /* 0x000fe20000000800 */
[----:B------:R-:W-:Y:S02]  /*5eb0*/  FSEL R4, R4, RZ, P0 ;  /* 0x000000ff04047208 */ /* 0x000fe40000000000 */
[----:B------:R-:W-:Y:S03]  /*5ec0*/  FSETP.NEU.FTZ.AND P0, PT, R243, -INF , PT ;  /* 0xff800000f300780b */ /* 0x000fe60003f1d000 */
[--C-:B------:R-:W-:Y:S01]  /*5ed0*/  FFMA.FTZ R6, R6, c[0x0][0x23c], -R4.reuse ;  /* 0x00008f0006067a23 */ /* 0x100fe20000010804 */
[----:B------:R-:W-:Y:S01]  /*5ee0*/  FSEL R2, R2, RZ, P0 ;  /* 0x000000ff02027208 */ /* 0x000fe20000000000 */
[--C-:B------:R-:W-:Y:S01]  /*5ef0*/  FFMA.FTZ R18, R18, c[0x0][0x23c], -R4.reuse ;  /* 0x00008f0012127a23 */ /* 0x100fe20000010804 */
[----:B------:R-:W-:Y:S01]  /*5f00*/  FSETP.NEU.FTZ.AND P0, PT, R244, -INF , PT ;  /* 0xff800000f400780b */ /* 0x000fe20003f1d000 */
[----:B------:R2:W-:Y:S01]  /*5f10*/  MUFU.EX2 R164, R6 ;  /* 0x0000000600a47308 */ /* 0x0005e20000000800 */
[--C-:B------:R-:W-:Y:S02]  /*5f20*/  FFMA.FTZ R7, R7, c[0x0][0x23c], -R4.reuse ;  /* 0x00008f0007077a23 */ /* 0x100fe40000010804 */
[--C-:B------:R-:W-:Y:S01]  /*5f30*/  FFMA.FTZ R19, R19, c[0x0][0x23c], -R4.reuse ;  /* 0x00008f0013137a23 */ /* 0x100fe20000010804 */
[----:B------:R-:W-:Y:S01]  /*5f40*/  FSEL R0, R0, RZ, P0 ;  /* 0x000000ff00007208 */ /* 0x000fe20000000000 */
[--C-:B------:R-:W-:Y:S02]  /*5f50*/  FFMA.FTZ R34, R34, c[0x0][0x23c], -R4.reuse ;  /* 0x00008f0022227a23 */ /* 0x100fe40000010804 */
[--C-:B------:R-:W-:Y:S02]  /*5f60*/  FFMA.FTZ R35, R35, c[0x0][0x23c], -R4.reuse ;  /* 0x00008f0023237a23 */ /* 0x100fe40000010804 */
[--C-:B------:R-:W-:Y:S01]  /*5f70*/  FFMA.FTZ R50, R50, c[0x0][0x23c], -R4.reuse ;  /* 0x00008f0032327a23 */ /* 0x100fe20000010804 */
[----:B------:R-:W1:Y:S01]  /*5f80*/  MUFU.EX2 R163, R7 ;  /* 0x0000000700a37308 */ /* 0x000e620000000800 */
        /* <DEDUP_REMOVED lines=8> */
[--C-:B------:R-:W-:Y:S02]  /*6010*/  FFMA.FTZ R55, R55, c[0x0][0x23c], -R4.reuse ;  /* 0x00008f0037377a23 */ /* 0x100fe40000010804 */
[----:B------:R-:W-:Y:S02]  /*6020*/  FFMA.FTZ R4, R67, c[0x0][0x23c], -R4 ;  /* 0x00008f0043047a23 */ /* 0x000fe40000010804 */
[----:B------:R-:W-:Y:S01]  /*6030*/  FFMA.FTZ R60, R60, c[0x0][0x23c], -R2 ;  /* 0x00008f003c3c7a23 */ /* 0x000fe20000010802 */
[----:B------:R-:W-:Y:S01]  /*6040*/  MUFU.EX2 R151, R19 ;  /* 0x0000001300977308 */ /* 0x000fe20000000800 */
[----:B------:R-:W-:Y:S02]  /*6050*/  FFMA.FTZ R62, R62, c[0x0][0x23c], -R0 ;  /* 0x00008f003e3e7a23 */ /* 0x000fe40000010800 */
[--C-:B------:R-:W-:Y:S02]  /*6060*/  FFMA.FTZ R8, R8, c[0x0][0x23c], -R2.reuse ;  /* 0x00008f0008087a23 */ /* 0x100fe40000010802 */
[----:B------:R-:W-:Y:S02]  /*6070*/  FFMA.FTZ R9, R9, c[0x0][0x23c], -R2 ;  /* 0x00008f0009097a23 */ /* 0x000fe40000010802 */
[--C-:B------:R-:W-:Y:S02]  /*6080*/  FFMA.FTZ R10, R10, c[0x0][0x23c], -R0.reuse ;  /* 0x00008f000a0a7a23 */ /* 0x100fe40000010800 */
[--C-:B------:R-:W-:Y:S01]  /*6090*/  FFMA.FTZ R11, R11, c[0x0][0x23c], -R0.reuse ;  /* 0x00008f000b0b7a23 */ /* 0x100fe20000010800 */
[----:B------:R3:W-:Y:S01]  /*60a0*/  MUFU.EX2 R235, R4 ;  /* 0x0000000400eb7308 */ /* 0x0007e20000000800 */
[--C-:B------:R-:W-:Y:S02]  /*60b0*/  FFMA.FTZ R14, R14, c[0x0][0x23c], -R0.reuse ;  /* 0x00008f000e0e7a23 */ /* 0x100fe40000010800 */
[----:B------:R-:W-:Y:S02]  /*60c0*/  FFMA.FTZ R15, R15, c[0x0][0x23c], -R0 ;  /* 0x00008f000f0f7a23 */ /* 0x000fe40000010800 */
[--C-:B------:R-:W-:Y:S02]  /*60d0*/  FFMA.FTZ R12, R12, c[0x0][0x23c], -R2.reuse ;  /* 0x00008f000c0c7a23 */ /* 0x100fe40000010802 */
[--C-:B------:R-:W-:Y:S02]  /*60e0*/  FFMA.FTZ R13, R13, c[0x0][0x23c], -R2.reuse ;  /* 0x00008f000d0d7a23 */ /* 0x100fe40000010802 */
[--C-:B------:R-:W-:Y:S01]  /*60f0*/  FFMA.FTZ R24, R24, c[0x0][0x23c], -R2.reuse ;  /* 0x00008f0018187a23 */ /* 0x100fe20000010802 */
[----:B------:R-:W-:Y:S01]  /*6100*/  MUFU.EX2 R162, R8 ;  /* 0x0000000800a27308 */ /* 0x000fe20000000800 */
[--C-:B------:R-:W-:Y:S02]  /*6110*/  FFMA.FTZ R25, R25, c[0x0][0x23c], -R2.reuse ;  /* 0x00008f0019197a23 */ /* 0x100fe40000010802 */
[--C-:B------:R-:W-:Y:S02]  /*6120*/  FFMA.FTZ R28, R28, c[0x0][0x23c], -R2.reuse ;  /* 0x00008f001c1c7a23 */ /* 0x100fe40000010802 */
[--C-:B------:R-:W-:Y:S02]  /*6130*/  FFMA.FTZ R29, R29, c[0x0][0x23c], -R2.reuse ;  /* 0x00008f001d1d7a23 */ /* 0x100fe40000010802 */
[--C-:B------:R-:W-:Y:S02]  /*6140*/  FFMA.FTZ R40, R40, c[0x0][0x23c], -R2.reuse ;  /* 0x00008f0028287a23 */ /* 0x100fe40000010802 */
[--C-:B------:R-:W-:Y:S01]  /*6150*/  FFMA.FTZ R41, R41, c[0x0][0x23c], -R2.reuse ;  /* 0x00008f0029297a23 */ /* 0x100fe20000010802 */
[----:B------:R-:W4:Y:S01]  /*6160*/  MUFU.EX2 R161, R9 ;  /* 0x0000000900a17308 */ /* 0x000f220000000800 */
[--C-:B------:R-:W-:Y:S02]  /*6170*/  FFMA.FTZ R44, R44, c[0x0][0x23c], -R2.reuse ;  /* 0x00008f002c2c7a23 */ /* 0x100fe40000010802 */
[--C-:B------:R-:W-:Y:S02]  /*6180*/  FFMA.FTZ R45, R45, c[0x0][0x23c], -R2.reuse ;  /* 0x00008f002d2d7a23 */ /* 0x100fe40000010802 */
[--C-:B------:R-:W-:Y:S02]  /*6190*/  FFMA.FTZ R56, R56, c[0x0][0x23c], -R2.reuse ;  /* 0x00008f0038387a23 */ /* 0x100fe40000010802 */
[--C-:B------:R-:W-:Y:S02]  /*61a0*/  FFMA.FTZ R57, R57, c[0x0][0x23c], -R2.reuse ;  /* 0x00008f0039397a23 */ /* 0x100fe40000010802 */
[----:B------:R-:W-:Y:S01]  /*61b0*/  FFMA.FTZ R2, R61, c[0x0][0x23c], -R2 ;  /* 0x00008f003d027a23 */ /* 0x000fe20000010802 */
[----:B------:R-:W-:Y:S01]  /*61c0*/  MUFU.EX2 R160, R10 ;  /* 0x0000000a00a07308 */ /* 0x000fe20000000800 */
[--C-:B------:R-:W-:Y:S02]  /*61d0*/  FFMA.FTZ R26, R26, c[0x0][0x23c], -R0.reuse ;  /* 0x00008f001a1a7a23 */ /* 0x100fe40000010800 */
[--C-:B------:R-:W-:Y:S02]  /*61e0*/  FFMA.FTZ R27, R27, c[0x0][0x23c], -R0.reuse ;  /* 0x00008f001b1b7a23 */ /* 0x100fe40000010800 */
        /* <DEDUP_REMOVED lines=10> */
[----:B------:R-:W-:Y:S09]  /*6290*/  FFMA.FTZ R0, R63, c[0x0][0x23c], -R0 ;  /* 0x00008f003f007a23 */ /* 0x000ff20000010800 */
[----:B------:R-:W-:Y:S10]  /*62a0*/  MUFU.EX2 R155, R15 ;  /* 0x0000000f009b7308 */ /* 0x000ff40000000800 */
        /* <DEDUP_REMOVED lines=56> */
[----:B------:R-:W-:Y:S02]  /*6630*/  F2FP.PACK_AB R2, R226, R228 ;  /* 0x000000e4e202723e */ /* 0x000fe400000000ff */
[----:B------:R-:W-:Y:S01]  /*6640*/  F2FP.PACK_AB R0, R216, R218 ;  /* 0x000000dad800723e */ /* 0x000fe200000000ff */
[----:B------:R3:W-:Y:S01]  /*6650*/  STS [R198+0x1c000], R4 ;  /* 0x01c00004c6007388 */ /* 0x0007e20000000800 */
[----:B-1----:R-:W-:Y:S02]  /*6660*/  F2FP.PACK_AB R6, R151, R152 ;  /* 0x000000989706723e */ /* 0x002fe400000000ff */
[----:B--2---:R-:W-:Y:S03]  /*6670*/  F2FP.PACK_AB R5, R157, R158 ;  /* 0x0000009e9d05723e */ /* 0x004fe600000000ff */
[----:B------:R1:W-:Y:S01]  /*6680*/  STS [R198+0x1c400], R6 ;  /* 0x01c40006c6007388 */ /* 0x0003e20000000800 */
[----:B---3--:R-:W-:Y:S03]  /*6690*/  F2FP.PACK_AB R4, R155, R156 ;  /* 0x0000009c9b04723e */ /* 0x008fe600000000ff */
[----:B------:R-:W-:Y:S04]  /*66a0*/  STS [R195+0x1e000], R8 ;  /* 0x01e00008c3007388 */ /* 0x000fe80000000800 */
[----:B------:R2:W-:Y:S04]  /*66b0*/  STS [R195+0x1e400], R7 ;  /* 0x01e40007c3007388 */ /* 0x0005e80000000800 */
[----:B------:R3:W-:Y:S04]  /*66c0*/  STS [R198+0x1e400], R4 ;  /* 0x01e40004c6007388 */ /* 0x0007e80000000800 */
[----:B------:R4:W-:Y:S01]  /*66d0*/  STS [R198+0x1e000], R5 ;  /* 0x01e00005c6007388 */ /* 0x0009e20000000800 */
[----:B-1----:R-:W-:Y:S05]  /*66e0*/  F2FP.PACK_AB R6, R169, R149 ;  /* 0x00000095a906723e */ /* 0x002fea00000000ff */
[----:B------:R1:W-:Y:S01]  /*66f0*/  STS [R202+0x1c400], R6 ;  /* 0x01c40006ca007388 */ /* 0x0003e20000000800 */
[----:B--2---:R-:W-:Y:S02]  /*6700*/  F2FP.PACK_AB R7, R172, R150 ;  /* 0x00000096ac07723e */ /* 0x004fe400000000ff */
[----:B---3--:R-:W-:Y:S03]  /*6710*/  F2FP.PACK_AB R4, R229, R230 ;  /* 0x000000e6e504723e */ /* 0x008fe600000000ff */
[----:B------:R2:W-:Y:S01]  /*6720*/  STS [R202+0x1c000], R7 ;  /* 0x01c00007ca007388 */ /* 0x0005e20000000800 */
[----:B----4-:R-:W-:Y:S03]  /*6730*/  F2FP.PACK_AB R5, R167, R148 ;  /* 0x00000094a705723e */ /* 0x010fe600000000ff */
        /* <DEDUP_REMOVED lines=8> */
[----:B------:R1:W-:Y:S01]  /*67c0*/  STS [R201+0x1e000], R6 ;  /* 0x01e00006c9007388 */ /* 0x0003e20000000800 */
[----:B------:R-:W-:Y:S05]  /*67d0*/  F2FP.PACK_AB R5, R168, R170 ;  /* 0x000000aaa805723e */ /* 0x000fea00000000ff */
[----:B------:R2:W-:Y:S04]  /*67e0*/  STS [R201+0x1e400], R5 ;  /* 0x01e40005c9007388 */ /* 0x0005e80000000800 */
[----:B------:R3:W-:Y:S04]  /*67f0*/  STS [R196+0x1c000], R4 ;  /* 0x01c00004c4007388 */ /* 0x0007e80000000800 */
[----:B------:R4:W-:Y:S01]  /*6800*/  STS [R196+0x1c400], R2 ;  /* 0x01c40002c4007388 */ /* 0x0009e20000000800 */
[----:B-1----:R-:W-:Y:S02]  /*6810*/  F2FP.PACK_AB R6, R210, R211 ;  /* 0x000000d3d206723e */ /* 0x002fe400000000ff */
[----:B--2---:R-:W-:Y:S02]  /*6820*/  F2FP.PACK_AB R5, R212, R209 ;  /* 0x000000d1d405723e */ /* 0x004fe400000000ff */
[----:B---3--:R-:W-:Y:S02]  /*6830*/  F2FP.PACK_AB R4, R236, R237 ;  /* 0x000000edec04723e */ /* 0x008fe400000000ff */
[----:B----4-:R-:W-:Y:S03]  /*6840*/  F2FP.PACK_AB R2, R239, R240 ;  /* 0x000000f0ef02723e */ /* 0x010fe600000000ff */
        /* <DEDUP_REMOVED lines=23> */
[----:B------:R-:W-:Y:S01]  /*69c0*/  STS [R199+0x1e400], R2 ;  /* 0x01e40002c7007388 */ /* 0x000fe20000000800 */
[-C--:B------:R-:W-:Y:S03]  /*69d0*/  IADD3 R146, R184, R0.reuse, RZ ;  /* 0x00000000b8927210 */ /* 0x080fe60007ffe0ff */
[----:B------:R-:W-:Y:S01]  /*69e0*/  LDSM.16.M88.4 R64, [R0+0x8000] ;  /* 0x008000000040783b */ /* 0x000fe20000000200 */
[----:B------:R-:W-:Y:S07]  /*69f0*/  IADD3 R145, R177, R0, RZ ;  /* 0x00000000b1917210 */ /* 0x000fee0007ffe0ff */
[----:B------:R-:W1:Y:S08]  /*6a00*/  LDSM.16.M88.4 R16, [R178+0x10000] ;  /* 0x01000000b210783b */ /* 0x000e700000000200 */
[----:B------:R2:W3:Y:S08]  /*6a10*/  LDSM.16.M88.4 R60, [R0+0xa000] ;  /* 0x00a00000003c783b */ /* 0x0004f00000000200 */
[----:B------:R-:W4:Y:S08]  /*6a20*/  LDSM.16.M88.4 R32, [R178+0x10800] ;  /* 0x01080000b220783b */ /* 0x000f300000000200 */
[----:B------:R-:W4:Y:S01]  /*6a30*/  LDSM.16.M88.4 R48, [R178+0x11000] ;  /* 0x01100000b230783b */ /* 0x000f220000000200 */
[----:B--2---:R-:W-:Y:S07]  /*6a40*/  LEA R0, -R247, RZ, 0x7 ;  /* 0x000000fff7007211 */ /* 0x004fee00078e39ff */
[----:B------:R-:W2:Y:S01]  /*6a50*/  LDSM.16.M88.4 R132, [R178+0x11800] ;  /* 0x01180000b284783b */ /* 0x000ea20000000200 */
[C---:B------:R-:W-:Y:S04]  /*6a60*/  LEA R188, P0, R0.reuse, R188, 0x2 ;  /* 0x000000bc00bc7211 */ /* 0x040fe800078010ff */
[----:B------:R-:W-:Y:S01]  /*6a70*/  LEA.HI.X.SX32 R189, R0, R189, 0x2, P0 ;  /* 0x000000bd00bd7211 */ /* 0x000fe200000f16ff */
[-C--:B-1----:R-:W-:Y:S02]  /*6a80*/  HMMA.16816.F32 R4, R64, R16.reuse, RZ ;  /* 0x000000104004723c */ /* 0x082fe400000018ff */
[----:B------:R-:W-:Y:S01]  /*6a90*/  LDSM.16.M88.4 R136, [R146+0x8000] ;  /* 0x008000009288783b */ /* 0x000fe20000000200 */
[----:B------:R-:W-:Y:S05]  /*6aa0*/  PLOP3.LUT P0, PT, PT, PT, UP3, 0x80, 0x0 ;  /* 0x000000000000781c */ /* 0x000fea0003f0f038 */
[C---:B---3--:R-:W-:Y:S02]  /*6ab0*/  HMMA.16816.F32 R8, R60.reuse, R16, RZ ;  /* 0x000000103c08723c */ /* 0x048fe400000018ff */
[----:B------:R-:W-:Y:S06]  /*6ac0*/  LDSM.16.M88.4 R140, [R146+0xa000] ;  /* 0x00a00000928c783b */ /* 0x000fec0000000200 */
[-C--:B------:R-:W-:Y:S08]  /*6ad0*/  HMMA.16816.F32 R12, R60, R18.reuse, RZ ;  /* 0x000000123c0c723c */ /* 0x080ff000000018ff */
[C---:B------:R-:W-:Y:S08]  /*6ae0*/  HMMA.16816.F32 R16, R64.reuse, R18, RZ ;  /* 0x000000124010723c */ /* 0x040ff000000018ff */
[-C--:B----4-:R-:W-:Y:S08]  /*6af0*/  HMMA.16816.F32 R20, R64, R32.reuse, RZ ;  /* 0x000000204014723c */ /* 0x090ff000000018ff */
[C---:B------:R-:W-:Y:S08]  /*6b00*/  HMMA.16816.F32 R24, R60.reuse, R32, RZ ;  /* 0x000000203c18723c */ /* 0x040ff000000018ff */
[-C--:B------:R-:W-:Y:S08]  /*6b10*/  HMMA.16816.F32 R28, R60, R34.reuse, RZ ;  /* 0x000000223c1c723c */ /* 0x080ff000000018ff */
[C---:B------:R-:W-:Y:S08]  /*6b20*/  HMMA.16816.F32 R32, R64.reuse, R34, RZ ;  /* 0x000000224020723c */ /* 0x040ff000000018ff */
[-C--:B------:R-:W-:Y:S08]  /*6b30*/  HMMA.16816.F32 R36, R64, R48.reuse, RZ ;  /* 0x000000304024723c */ /* 0x080ff000000018ff */
[C---:B------:R-:W-:Y:S08]  /*6b40*/  HMMA.16816.F32 R40, R60.reuse, R48, RZ ;  /* 0x000000303c28723c */ /* 0x040ff000000018ff */
[-C--:B------:R-:W-:Y:S08]  /*6b50*/  HMMA.16816.F32 R44, R60, R50.reuse, RZ ;  /* 0x000000323c2c723c */ /* 0x080ff000000018ff */
[C---:B------:R-:W-:Y:S08]  /*6b60*/  HMMA.16816.F32 R48, R64.reuse, R50, RZ ;  /* 0x000000324030723c */ /* 0x040ff000000018ff */
[-C--:B--2---:R-:W-:Y:S08]  /*6b70*/  HMMA.16816.F32 R52, R64, R132.reuse, RZ ;  /* 0x000000844034723c */ /* 0x084ff000000018ff */
[C---:B------:R-:W-:Y:S08]  /*6b80*/  HMMA.16816.F32 R56, R60.reuse, R132, RZ ;  /* 0x000000843c38723c */ /* 0x040ff000000018ff */
[-C--:B------:R-:W-:Y:S08]  /*6b90*/  HMMA.16816.F32 R60, R60, R134.reuse, RZ ;  /* 0x000000863c3c723c */ /* 0x080ff000000018ff */
[----:B------:R-:W-:Y:S01]  /*6ba0*/  HMMA.16816.F32 R64, R64, R134, RZ ;  /* 0x000000864040723c */ /* 0x000fe200000018ff */
        /* <DEDUP_REMOVED lines=21> */
[----:B------:R-:W-:Y:S08]  /*6d00*/  LDSM.16.M88.4 R132, [R145+0x8000] ;  /* 0x008000009184783b */ /* 0x000ff00000000200 */
[----:B------:R-:W1:Y:S02]  /*6d10*/  LDSM.16.M88.4 R136, [R179+0x10000] ;  /* 0x01000000b388783b */ /* 0x000e640000000200 */
        /* <DEDUP_REMOVED lines=17> */
[-C--:B------:R-:W-:Y:S07]  /*6e30*/  HMMA.16816.F32 R60, R140, R138.reuse, R60 ;  /* 0x0000008a8c3c723c */ /* 0x080fee000000183c */
[----:B------:R-:W-:Y:S01]  /*6e40*/  IADD3 R140, R184, R145, RZ ;  /* 0x00000091b88c7210 */ /* 0x000fe20007ffe0ff */
[----:B------:R-:W-:Y:S01]  /*6e50*/  HMMA.16816.F32 R64, R132, R138, R64 ;  /* 0x0000008a8440723c */ /* 0x000fe20000001840 */
[----:B------:R-:W-:Y:S08]  /*6e60*/  LDSM.16.M88.4 R136, [R180+0x10000] ;  /* 0x01000000b488783b */ /* 0x000ff00000000200 */
[----:B------:R-:W1:Y:S08]  /*6e70*/  LDSM.16.M88.4 R132, [R140+0x8000] ;  /* 0x008000008c84783b */ /* 0x000e700000000200 */
[----:B------:R-:W2:Y:S01]  /*6e80*/  LDSM.16.M88.4 R140, [R140+0xa000] ;  /* 0x00a000008c8c783b */ /* 0x000ea20000000200 */
[-C--:B-1----:R-:W-:Y:S08]  /*6e90*/  HMMA.16816.F32 R4, R132, R136.reuse, R4 ;  /* 0x000000888404723c */ /* 0x082ff00000001804 */
[C---:B--2---:R-:W-:Y:S08]  /*6ea0*/  HMMA.16816.F32 R8, R140.reuse, R136, R8 ;  /* 0x000000888c08723c */ /* 0x044ff00000001808 */
[-C--:B------:R-:W-:Y:S08]  /*6eb0*/  HMMA.16816.F32 R12, R140, R138.reuse, R12 ;  /* 0x0000008a8c0c723c */ /* 0x080ff0000000180c */
[C---:B-----5:R-:W-:Y:S01]  /*6ec0*/  FADD.FTZ R4, -R191.reuse, R4 ;  /* 0x00000004bf047221 */ /* 0x060fe20000010100 */
[C---:B------:R-:W-:Y:S01]  /*6ed0*/  HMMA.16816.F32 R16, R132.reuse, R138, R16 ;  /* 0x0000008a8410723c */ /* 0x040fe20000001810 */
[----:B------:R-:W1:Y:S03]  /*6ee0*/  LDSM.16.M88.4 R136, [R180+0x10800] ;  /* 0x01080000b488783b */ /* 0x000e660000000200 */
[----:B------:R-:W-:Y:S02]  /*6ef0*/  FADD.FTZ R5, -R191, R5 ;  /* 0x00000005bf057221 */ /* 0x000fe40000010100 */
[C---:B------:R-:W-:Y:S02]  /*6f00*/  FADD.FTZ R6, -R192.reuse, R6 ;  /* 0x00000006c0067221 */ /* 0x040fe40000010100 */
[----:B------:R-:W-:Y:S04]  /*6f10*/  FADD.FTZ R7, -R192, R7 ;  /* 0x00000007c0077221 */ /* 0x000fe80000010100 */
[----:B------:R-:W-:Y:S02]  /*6f20*/  FMUL.FTZ R166, R166, R4 ;  /* 0x00000004a6a67220 */ /* 0x000fe40000410000 */
[----:B------:R-:W-:Y:S02]  /*6f30*/  FMUL.FTZ R165, R165, R5 ;  /* 0x00000005a5a57220 */ /* 0x000fe40000410000 */
[----:B------:R-:W-:Y:S02]  /*6f40*/  FMUL.FTZ R164, R164, R6 ;  /* 0x00000006a4a47220 */ /* 0x000fe40000410000 */
[----:B------:R-:W-:Y:S02]  /*6f50*/  FMUL.FTZ R163, R163, R7 ;  /* 0x00000007a3a37220 */ /* 0x000fe40000410000 */
[C---:B------:R-:W-:Y:S01]  /*6f60*/  FADD.FTZ R8, -R190.reuse, R8 ;  /* 0x00000008be087221 */ /* 0x040fe20000010100 */
[----:B------:R-:W2:Y:S01]  /*6f70*/  LDSM.16.M88.4 R4, [R180+0x11000] ;  /* 0x01100000b404783b */ /* 0x000ea20000000200 */
[----:B------:R-:W-:Y:S02]  /*6f80*/  FADD.FTZ R9, -R190, R9 ;  /* 0x00000009be097221 */ /* 0x000fe40000010100 */
[C---:B------:R-:W-:Y:S02]  /*6f90*/  FADD.FTZ R10, -R187.reuse, R10 ;  /* 0x0000000abb0a7221 */ /* 0x040fe40000010100 */
[----:B------:R-:W-:Y:S02]  /*6fa0*/  FADD.FTZ R11, -R187, R11 ;  /* 0x0000000bbb0b7221 */ /* 0x000fe40000010100 */
[----:B------:R-:W-:Y:S02]  /*6fb0*/  FMUL.FTZ R162, R162, R8 ;  /* 0x00000008a2a27220 */ /* 0x000fe40000410000 */
[----:B------:R-:W-:Y:S02]  /*6fc0*/  FMUL.FTZ R161, R161, R9 ;  /* 0x00000009a1a17220 */ /* 0x000fe40000410000 */
[----:B------:R-:W-:Y:S02]  /*6fd0*/  FMUL.FTZ R160, R160, R10 ;  /* 0x0000000aa0a07220 */ /* 0x000fe40000410000 */
[----:B------:R-:W-:Y:S02]  /*6fe0*/  FMUL.FTZ R159, R159, R11 ;  /* 0x0000000b9f9f7220 */ /* 0x000fe40000410000 */
[C---:B------:R-:W-:Y:S01]  /*6ff0*/  FADD.FTZ R12, -R190.reuse, R12 ;  /* 0x0000000cbe0c7221 */ /* 0x040fe20000010100 */
[----:B------:R-:W3:Y:S01]  /*7000*/  LDSM.16.M88.4 R8, [R180+0x11800] ;  /* 0x01180000b408783b */ /* 0x000ee20000000200 */
[----:B------:R-:W-:Y:S02]  /*7010*/  FADD.FTZ R13, -R190, R13 ;  /* 0x0000000dbe0d7221 */ /* 0x000fe40000010100 */
[C---:B------:R-:W-:Y:S01]  /*7020*/  FADD.FTZ R14, -R187.reuse, R14 ;  /* 0x0000000ebb0e7221 */ /* 0x040fe20000010100 */
[-C--:B-1----:R-:W-:Y:S03]  /*7030*/  HMMA.16816.F32 R20, R132, R136.reuse, R20 ;  /* 0x000000888414723c */ /* 0x082fe60000001814 */
[----:B------:R-:W-:Y:S02]  /*7040*/  FADD.FTZ R15, -R187, R15 ;  /* 0x0000000fbb0f7221 */ /* 0x000fe40000010100 */
[C---:B------:R-:W-:Y:S02]  /*7050*/  FADD.FTZ R16, -R191.reuse, R16 ;  /* 0x00000010bf107221 */ /* 0x040fe40000010100 */
[----:B------:R-:W-:Y:S01]  /*7060*/  FADD.FTZ R17, -R191, R17 ;  /* 0x00000011bf117221 */ /* 0x000fe20000010100 */
[C---:B------:R-:W-:Y:S04]  /*7070*/  HMMA.16816.F32 R24, R140.reuse, R136, R24 ;  /* 0x000000888c18723c */ /* 0x040fe80000001818 */
[C---:B------:R-:W-:Y:S02]  /*7080*/  FADD.FTZ R18, -R192.reuse, R18 ;  /* 0x00000012c0127221 */ /* 0x040fe40000010100 */
[----:B------:R-:W-:Y:S02]  /*7090*/  FADD.FTZ R19, -R192, R19 ;  /* 0x00000013c0137221 */ /* 0x000fe40000010100 */
[----:B------:R-:W-:Y:S01]  /*70a0*/  FMUL.FTZ R158, R158, R12 ;  /* 0x0000000c9e9e7220 */ /* 0x000fe20000410000 */
[-C--:B------:R-:W-:Y:S03]  /*70b0*/  HMMA.16816.F32 R28, R140, R138.reuse, R28 ;  /* 0x0000008a8c1c723c */ /* 0x080fe6000000181c */
[----:B------:R-:W-:Y:S02]  /*70c0*/  FMUL.FTZ R157, R157, R13 ;  /* 0x0000000d9d9d7220 */ /* 0x000fe40000410000 */
[----:B------:R-:W-:Y:S02]  /*70d0*/  FMUL.FTZ R156, R156, R14 ;  /* 0x0000000e9c9c7220 */ /* 0x000fe40000410000 */
[C---:B------:R-:W-:Y:S01]  /*70e0*/  FADD.FTZ R20, -R191.reuse, R20 ;  /* 0x00000014bf147221 */ /* 0x040fe20000010100 */
[C---:B------:R-:W-:Y:S04]  /*70f0*/  HMMA.16816.F32 R32, R132.reuse, R138, R32 ;  /* 0x0000008a8420723c */ /* 0x040fe80000001820 */
[----:B------:R-:W-:Y:S02]  /*7100*/  FADD.FTZ R21, -R191, R21 ;  /* 0x00000015bf157221 */ /* 0x000fe40000010100 */
[C---:B------:R-:W-:Y:S02]  /*7110*/  FADD.FTZ R22, -R192.reuse, R22 ;  /* 0x00000016c0167221 */ /* 0x040fe40000010100 */
[----:B------:R-:W-:Y:S01]  /*7120*/  FADD.FTZ R23, -R192, R23 ;  /* 0x00000017c0177221 */ /* 0x000fe20000010100 */
[-C--:B--2---:R-:W-:Y:S03]  /*7130*/  HMMA.16816.F32 R36, R132, R4.reuse, R36 ;  /* 0x000000048424723c */ /* 0x084fe60000001824 */
        /* <DEDUP_REMOVED lines=11> */
[C---:B------:R-:W-:Y:S04]  /*71f0*/  HMMA.16816.F32 R48, R132.reuse, R6, R48 ;  /* 0x000000068430723c */ /* 0x040fe80000001830 */
[C---:B------:R-:W-:Y:S02]  /*7200*/  FADD.FTZ R33, -R191.reuse, R33 ;  /* 0x00000021bf217221 */ /* 0x040fe40000010100 */
[C---:B------:R-:W-:Y:S02]  /*7210*/  FADD.FTZ R34, -R192.reuse, R34 ;  /* 0x00000022c0227221 */ /* 0x040fe40000010100 */
[C---:B------:R-:W-:Y:S01]  /*7220*/  FADD.FTZ R35, -R192.reuse, R35 ;  /* 0x00000023c0237221 */ /* 0x040fe20000010100 */
[-C--:B---3--:R-:W-:Y:S03]  /*7230*/  HMMA.16816.F32 R52, R132, R8.reuse, R52 ;  /* 0x000000088434723c */ /* 0x088fe60000001834 */
[C---:B------:R-:W-:Y:S02]  /*7240*/  FADD.FTZ R36, -R191.reuse, R36 ;  /* 0x00000024bf247221 */ /* 0x040fe40000010100 */
[----:B------:R-:W-:Y:S02]  /*7250*/  FADD.FTZ R37, -R191, R37 ;  /* 0x00000025bf257221 */ /* 0x000fe40000010100 */
[C---:B------:R-:W-:Y:S01]  /*7260*/  FADD.FTZ R38, -R192.reuse, R38 ;  /* 0x00000026c0267221 */ /* 0x040fe20000010100 */
[C---:B------:R-:W-:Y:S04]  /*7270*/  HMMA.16816.F32 R56, R140.reuse, R8, R56 ;  /* 0x000000088c38723c */ /* 0x040fe80000001838 */
[----:B------:R-:W-:Y:S02]  /*7280*/  FADD.FTZ R39, -R192, R39 ;  /* 0x00000027c0277221 */ /* 0x000fe40000010100 */
[C---:B------:R-:W-:Y:S02]  /*7290*/  FADD.FTZ R40, -R190.reuse, R40 ;  /* 0x00000028be287221 */ /* 0x040fe40000010100 */
[C---:B------:R-:W-:Y:S01]  /*72a0*/  FADD.FTZ R41, -R190.reuse, R41 ;  /* 0x00000029be297221 */ /* 0x040fe20000010100 */
[-C--:B------:R-:W-:Y:S03]  /*72b0*/  HMMA.16816.F32 R60, R140, R10.reuse, R60 ;  /* 0x0000000a8c3c723c */ /* 0x080fe6000000183c */
[C---:B------:R-:W-:Y:S02]  /*72c0*/  FADD.FTZ R42, -R187.reuse, R42 ;  /* 0x0000002abb2a7221 */ /* 0x040fe40000010100 */
[C---:B------:R-:W-:Y:S02]  /*72d0*/  FADD.FTZ R43, -R187.reuse, R43 ;  /* 0x0000002bbb2b7221 */ /* 0x040fe40000010100 */
[C---:B------:R-:W-:Y:S01]  /*72e0*/  FADD.FTZ R44, -R190.reuse, R44 ;  /* 0x0000002cbe2c7221 */ /* 0x040fe20000010100 */
[----:B------:R-:W-:Y:S04]  /*72f0*/  HMMA.16816.F32 R64, R132, R10, R64 ;  /* 0x0000000a8440723c */ /* 0x000fe80000001840 */
[----:B------:R-:W-:Y:S02]  /*7300*/  FADD.FTZ R45, -R190, R45 ;  /* 0x0000002dbe2d7221 */ /* 0x000fe40000010100 */
[C---:B------:R-:W-:Y:S02]  /*7310*/  FADD.FTZ R46, -R187.reuse, R46 ;  /* 0x0000002ebb2e7221 */ /* 0x040fe40000010100 */
[----:B------:R-:W-:Y:S04]  /*7320*/  FADD.FTZ R47, -R187, R47 ;  /* 0x0000002fbb2f7221 */ /* 0x000fe80000010100 */
        /* <DEDUP_REMOVED lines=76> */
[----:B------:R-:W-:Y:S01]  /*77f0*/  ULOP3.LUT UR8, UR7, 0x1, URZ, 0xc0, !UPT ;  /* 0x0000000107087892 */ /* 0x000fe2000f8ec03f */
[----:B------:R-:W-:Y:S02]  /*7800*/  IMAD.MOV.U32 R6, RZ, RZ, R206 ;  /* 0x000000ffff067224 */ /* 0x000fe400078e00ce */
[C---:B------:R-:W-:Y:S01]  /*7810*/  IMAD.SHL.U32 R4, R12.reuse, 0x80, RZ ;  /* 0x000000800c047824 */ /* 0x040fe200078e00ff */
[----:B------:R-:W-:Y:S01]  /*7820*/  UISETP.NE.U32.AND UP0, UPT, UR8, 0x1, UPT ;  /* 0x000000010800788c */ /* 0x000fe2000bf05070 */
[----:B------:R-:W-:Y:S02]  /*7830*/  IMAD.MOV.U32 R7, RZ, RZ, R203 ;  /* 0x000000ffff077224 */ /* 0x000fe400078e00cb */
[----:B------:R-:W-:Y:S03]  /*7840*/  IMAD.MOV R4, RZ, RZ, -R4 ;  /* 0x000000ffff047224 */ /* 0x000fe600078e0a04 */
[----:B------:R-:W-:Y:S01]  /*7850*/  PLOP3.LUT P6, PT, PT, PT, UP0, 0x80, 0x0 ;  /* 0x000000000000781c */ /* 0x000fe20003fcf008 */
[----:B------:R-:W-:Y:S01]  /*7860*/  @!P5 IMAD.MOV.U32 R10, RZ, RZ, c[0x0][0x194] ;  /* 0x00006500ff0ad624 */ /* 0x000fe200078e00ff */
[--C-:B------:R-:W-:Y:S01]  /*7870*/  @!P5 SHF.R.S32.HI R9, RZ, 0x1f, R4.reuse ;  /* 0x0000001fff09d819 */ /* 0x100fe20000011404 */
[----:B------:R-:W-:Y:S01]  /*7880*/  @!P5 IMAD.MOV.U32 R11, RZ, RZ, c[0x0][0x194] ;  /* 0x00006500ff0bd624 */ /* 0x000fe200078e00ff */
[CC--:B------:R-:W-:Y:S02]  /*7890*/  @!P5 LEA R0, P2, R12.reuse, R4.reuse, 0x5 ;  /* 0x000000040c00d211 */ /* 0x0c0fe400078428ff */
[----:B------:R-:W-:Y:S02]  /*78a0*/  @!P5 SHF.R.S32.HI R5, RZ, 0x1f, R4 ;  /* 0x0000001fff05d819 */ /* 0x000fe40000011404 */
[C---:B------:R-:W-:Y:S02]  /*78b0*/  @!P5 LEA.HI.X R9, R12.reuse, R9, R10, 0x5, P2 ;  /* 0x000000090c09d211 */ /* 0x040fe400010f2c0a */
[----:B------:R-:W-:Y:S02]  /*78c0*/  PLOP3.LUT P2, PT, PT, PT, PT, 0x8, 0x0 ;  /* 0x000000000000781c */ /* 0x000fe40003f4e170 */
[----:B------:R-:W-:Y:S02]  /*78d0*/  @P5 PLOP3.LUT P2, PT, P6, PT, PT, 0x80, 0x0 ;  /* 0x000000000000581c */ /* 0x000fe4000374f070 */
[--C-:B------:R-:W-:Y:S02]  /*78e0*/  @!P5 SHF.R.S32.HI R8, RZ, 0x1f, R4.reuse ;  /* 0x0000001fff08d819 */ /* 0x100fe40000011404 */
[----:B------:R-:W-:Y:S02]  /*78f0*/  @!P5 LEA R2, P3, R12, R4, 0x6 ;  /* 0x000000040c02d211 */ /* 0x000fe400078630ff */
[----:B------:R-:W-:Y:S02]  /*7900*/  LEA R6, P1, R4, R6, 0x1 ;  /* 0x0000000604067211 */ /* 0x000fe400078208ff */
[----:B------:R-:W-:Y:S02]  /*7910*/  @!P5 LEA.HI.X R8, R12, R8, R11, 0x6, P3 ;  /* 0x000000080c08d211 */ /* 0x000fe400018f340b */
[----:B------:R-:W-:Y:S01]  /*7920*/  LEA.HI.X.SX32 R7, R4, R7, 0x1, P1 ;  /* 0x0000000704077211 */ /* 0x000fe200008f0eff */
[----:B------:R-:W-:Y:S01]  /*7930*/  @!P5 IMAD.WIDE.U32 R4, R12, 0x60, R4 ;  /* 0x000000600c04d825 */ /* 0x000fe200078e0004 */
[CC--:B------:R-:W-:Y:S02]  /*7940*/  @!P5 LEA R12, P4, R0.reuse, R206.reuse, 0x1 ;  /* 0x000000ce000cd211 */ /* 0x0c0fe400078808ff */
[----:B------:R-:W-:Y:S02]  /*7950*/  PLOP3.LUT P1, PT, PT, PT, UP0, 0x80, 0x0 ;  /* 0x000000000000781c */ /* 0x000fe40003f2f008 */
[----:B------:R-:W-:Y:S02]  /*7960*/  @!P5 LEA.HI.X R13, R0, R203, R9, 0x1, P4 ;  /* 0x000000cb000dd211 */ /* 0x000fe400020f0c09 */
[C---:B------:R-:W-:Y:S02]  /*7970*/  @P5 IADD3 R0, R193.reuse, -0x4000, RZ ;  /* 0xffffc000c1005810 */ /* 0x040fe40007ffe0ff */
[----:B------:R-:W-:Y:S02]  /*7980*/  @P2 IADD3 R0, R193, 0x4000, RZ ;  /* 0x00004000c1002810 */ /* 0x000fe40007ffe0ff */
[----:B------:R-:W-:Y:S02]  /*7990*/  @!P5 PLOP3.LUT P6, PT, P1, PT, PT, 0x80, 0x0 ;  /* 0x000000000000d81c */ /* 0x000fe40000fcf070 */
[----:B------:R-:W-:Y:S01]  /*79a0*/  @!P5 LEA R14, P3, R2, R206, 0x1 ;  /* 0x000000ce020ed211 */ /* 0x000fe200078608ff */
[----:B------:R-:W-:Y:S01]  /*79b0*/  @P5 STS [R0], RZ ;  /* 0x000000ff00005388 */ /* 0x000fe20000000800 */
[----:B------:R-:W-:Y:S02]  /*79c0*/  PLOP3.LUT P4, PT, PT, PT, PT, 0x8, 0x0 ;  /* 0x000000000000781c */ /* 0x000fe40003f8e170 */
[----:B------:R-:W-:Y:S01]  /*79d0*/  @!P5 PLOP3.LUT P4, PT, P6, PT, PT, 0x80, 0x0 ;  /* 0x000000000000d81c */ /* 0x000fe2000378f070 */
[----:B------:R-:W-:Y:S01]  /*79e0*/  @P5 STS [R0+0x4], RZ ;  /* 0x000004ff00005388 */ /* 0x000fe20000000800 */
[----:B------:R-:W-:Y:S01]  /*79f0*/  @!P5 LEA.HI.X R15, R2, R203, R8, 0x1, P3 ;  /* 0x000000cb020fd211 */ /* 0x000fe200018f0c08 */
[----:B------:R-:W-:Y:S01]  /*7a00*/  @!P5 IMAD R2, R10, 0x60, RZ ;  /* 0x000000600a02d824 */ /* 0x000fe200078e02ff */
[----:B------:R-:W-:Y:S01]  /*7a10*/  @!P5 LEA R10, P3, R4, R206, 0x1 ;  /* 0x000000ce040ad211 */ /* 0x000fe200078608ff */
[----:B------:R-:W-:Y:S01]  /*7a20*/  @P5 STS [R0+0x8], RZ ;  /* 0x000008ff00005388 */ /* 0x000fe20000000800 */
[C---:B------:R-:W-:Y:S01]  /*7a30*/  @!P5 IADD3 R8, R194.reuse, -0x4000, RZ ;  /* 0xffffc000c208d810 */ /* 0x040fe20007ffe0ff */
[----:B------:R-:W-:Y:S01]  /*7a40*/  @!P5 IMAD.IADD R2, R5, 0x1, R2 ;  /* 0x000000010502d824 */ /* 0x000fe200078e0202 */
[----:B------:R-:W-:Y:S01]  /*7a50*/  @!P5 IADD3 R5, R194, -0x4000, RZ ;  /* 0xffffc000c205d810 */ /* 0x000fe20007ffe0ff */
[----:B------:R1:W-:Y:S01]  /*7a60*/  @P5 STS [R0+0xc], RZ ;  /* 0x00000cff00005388 */ /* 0x0003e20000000800 */
[----:B------:R-:W-:Y:S01]  /*7a70*/  PLOP3.LUT P1, PT, PT, PT, PT, 0x8, 0x0 ;  /* 0x000000000000781c */ /* 0x000fe20003f2e170 */
[----:B------:R-:W-:Y:S01]  /*7a80*/  IMAD.MOV.U32 R206, RZ, RZ, R6 ;  /* 0x000000ffffce7224 */ /* 0x000fe200078e0006 */
[----:B------:R-:W-:Y:S01]  /*7a90*/  @!P5 LEA.HI.X R11, R4, R203, R2, 0x1, P3 ;  /* 0x000000cb040bd211 */ /* 0x000fe200018f0c02 */
[----:B------:R-:W-:Y:S01]  /*7aa0*/  IMAD.MOV.U32 R203, RZ, RZ, R7 ;  /* 0x000000ffffcb7224 */ /* 0x000fe200078e0007 */
[----:B------:R-:W-:Y:S02]  /*7ab0*/  @P5 PLOP3.LUT P1, PT, P6, PT, PT, 0x80, 0x0 ;  /* 0x000000000000581c */ /* 0x000fe4000372f070 */
[C---:B------:R-:W-:Y:S02]  /*7ac0*/  @!P5 IADD3 R2, R194.reuse, -0x4000, RZ ;  /* 0xffffc000c202d810 */ /* 0x040fe40007ffe0ff */
[C---:B------:R-:W-:Y:S02]  /*7ad0*/  @P4 IADD3 R2, R194.reuse, 0x4000, RZ ;  /* 0x00004000c2024810 */ /* 0x040fe40007ffe0ff */
[----:B------:R-:W-:Y:S02]  /*7ae0*/  @!P5 IADD3 R4, R194, -0x4000, RZ ;  /* 0xffffc000c204d810 */ /* 0x000fe40007ffe0ff */
[----:B------:R-:W-:Y:S01]  /*7af0*/  PLOP3.LUT P2, PT, PT, PT, PT, 0x8, 0x0 ;  /* 0x000000000000781c */ /* 0x000fe20003f4e170 */
[----:B------:R-:W-:Y:S01]  /*7b00*/  @!PT LDS RZ, [RZ] ;  /* 0x00000000fffff984 */ /* 0x000fe20000000800 */
[----:B------:R-:W-:Y:S01]  /*7b10*/  @!PT LDS RZ, [RZ] ;  /* 0x00000000fffff984 */ /* 0x000fe20000000800 */
[----:B------:R-:W-:Y:S01]  /*7b20*/  @!PT LDS RZ, [RZ] ;  /* 0x00000000fffff984 */ /* 0x000fe20000000800 */
[----:B------:R2:W-:Y:S01]  /*7b30*/  @!P5 LDGSTS.E.BYPASS.LTC128B.128 [R2], [R6.64] ;  /* 0x000000000602dfae */ /* 0x0005e2000b901d44 */
[----:B------:R-:W-:Y:S02]  /*7b40*/  @!P5 PLOP3.LUT P2, PT, P6, PT, PT, 0x80, 0x0 ;  /* 0x000000000000d81c */ /* 0x000fe4000374f070 */
[----:B------:R-:W-:Y:S02]  /*7b50*/  PLOP3.LUT P3, PT, PT, PT, PT, 0x8, 0x0 ;  /* 0x000000000000781c */ /* 0x000fe40003f6e170 */
[----:B------:R-:W-:Y:S02]  /*7b60*/  @P5 PLOP3.LUT P3, PT, P6, PT, PT, 0x80, 0x0 ;  /* 0x000000000000581c */ /* 0x000fe4000376f070 */
[----:B------:R-:W-:Y:S02]  /*7b70*/  PLOP3.LUT P4, PT, PT, PT, PT, 0x8, 0x0 ;  /* 0x000000000000781c */ /* 0x000fe40003f8e170 */
[C---:B-1----:R-:W-:Y:S02]  /*7b80*/  @P5 IADD3 R0, R193.reuse, -0x4000, RZ ;  /* 0xffffc000c1005810 */ /* 0x042fe40007ffe0ff */
[----:B------:R-:W-:Y:S02]  /*7b90*/  @P1 IADD3 R0, R193, 0x4000, RZ ;  /* 0x00004000c1001810 */ /* 0x000fe40007ffe0ff */
[----:B------:R-:W-:Y:S02]  /*7ba0*/  @!P5 PLOP3.LUT P4, PT, P6, PT, PT, 0x80, 0x0 ;  /* 0x000000000000d81c */ /* 0x000fe4000378f070 */
[----:B------:R-:W-:Y:S01]  /*7bb0*/  @P2 IADD3 R8, R194, 0x4000, RZ ;  /* 0x00004000c2082810 */ /* 0x000fe20007ffe0ff */
[----:B------:R-:W-:Y:S01]  /*7bc0*/  @P5 STS [R0+0x1000], RZ ;  /* 0x001000ff00005388 */ /* 0x000fe20000000800 */
[----:B------:R-:W-:Y:S02]  /*7bd0*/  PLOP3.LUT P1, PT, PT, PT, PT, 0x8, 0x0 ;  /* 0x000000000000781c */ /* 0x000fe40003f2e170 */
[----:B------:R-:W-:Y:S01]  /*7be0*/  @P5 PLOP3.LUT P1, PT, P6, PT, PT, 0x80, 0x0 ;  /* 0x000000000000581c */ /* 0x000fe2000372f070 */
[----:B------:R-:W-:Y:S01]  /*7bf0*/  @P5 STS [R0+0x1004], RZ ;  /* 0x001004ff00005388 */ /* 0x000fe20000000800 */
[----:B------:R-:W-:Y:S02]  /*7c00*/  PLOP3.LUT P2, PT, PT, PT, PT, 0x8, 0x0 ;  /* 0x000000000000781c */ /* 0x000fe40003f4e170 */
[----:B------:R-:W-:Y:S01]  /*7c10*/  @!P5 PLOP3.LUT P2, PT, P6, PT, PT, 0x80, 0x0 ;  /* 0x000000000000d81c */ /* 0x000fe2000374f070 */
[----:B------:R-:W-:Y:S02]  /*7c20*/  @P5 STS [R0+0x1008], RZ ;  /* 0x001008ff00005388 */ /* 0x000fe40000000800 */
[----:B------:R-:W-:Y:S02]  /*7c30*/  @P4 IADD3 R4, R194, 0x4000, RZ ;  /* 0x00004000c2044810 */ /* 0x000fe40007ffe0ff */
[----:B------:R1:W-:Y:S01]  /*7c40*/  @P5 STS [R0+0x100c], RZ ;  /* 0x00100cff00005388 */ /* 0x0003e20000000800 */
[C---:B------:R-:W-:Y:S02]  /*7c50*/  @P5 IADD3 R2, R193.reuse, -0x4000, RZ ;  /* 0xffffc000c1025810 */ /* 0x040fe40007ffe0ff */
[----:B--2---:R-:W-:Y:S01]  /*7c60*/  @P3 IADD3 R2, R193, 0x4000, RZ ;  /* 0x00004000c1023810 */ /* 0x004fe20007ffe0ff */
[----:B------:R-:W-:Y:S01]  /*7c70*/  @!PT LDS RZ, [RZ] ;  /* 0x00000000fffff984 */ /* 0x000fe20000000800 */
[----:B------:R-:W-:Y:S01]  /*7c80*/  @!PT LDS RZ, [RZ] ;  /* 0x00000000fffff984 */ /* 0x000fe20000000800 */
[----:B------:R-:W-:Y:S01]  /*7c90*/  @!PT LDS RZ, [RZ] ;  /* 0x00000000fffff984 */ /* 0x000fe20000000800 */
[----:B------:R2:W-:Y:S04]  /*7ca0*/  @!P5 LDGSTS.E.BYPASS.LTC128B.128 [R8+0x1000], [R12.64] ;  /* 0x010000000c08dfae */ /* 0x0005e8000b901d44 */
[----:B------:R-:W-:Y:S01]  /*7cb0*/  @P5 STS [R2+0x2000], RZ ;  /* 0x002000ff02005388 */ /* 0x000fe20000000800 */
[----:B------:R-:W-:Y:S03]  /*7cc0*/  @P2 IADD3 R5, R194, 0x4000, RZ ;  /* 0x00004000c2052810 */ /* 0x000fe60007ffe0ff */
[----:B------:R-:W-:Y:S04]  /*7cd0*/  @P5 STS [R2+0x2004], RZ ;  /* 0x002004ff02005388 */ /* 0x000fe80000000800 */
[----:B------:R-:W-:Y:S04]  /*7ce0*/  @P5 STS [R2+0x2008], RZ ;  /* 0x002008ff02005388 */ /* 0x000fe80000000800 */
[----:B------:R-:W-:Y:S01]  /*7cf0*/  @P5 STS [R2+0x200c], RZ ;  /* 0x00200cff02005388 */ /* 0x000fe20000000800 */
[C---:B-1----:R-:W-:Y:S03]  /*7d00*/  @P5 IADD3 R0, R193.reuse, -0x4000, RZ ;  /* 0xffffc000c1005810 */ /* 0x042fe60007ffe0ff */
[----:B------:R-:W-:Y:S01]  /*7d10*/  @!PT LDS RZ, [RZ] ;  /* 0x00000000fffff984 */ /* 0x000fe20000000800 */
[----:B------:R-:W-:Y:S01]  /*7d20*/  @!PT LDS RZ, [RZ] ;  /* 0x00000000fffff984 */ /* 0x000fe20000000800 */
[----:B------:R-:W-:Y:S01]  /*7d30*/  @!PT LDS RZ, [RZ] ;  /* 0x00000000fffff984 */ /* 0x000fe20000000800 */
[----:B------:R2:W-:Y:S01]  /*7d40*/  @!P5 LDGSTS.E.BYPASS.LTC128B.128 [R4+0x2000], [R14.64] ;  /* 0x020000000e04dfae */ /* 0x0005e2000b901d44 */
[----:B------:R-:W-:Y:S05]  /*7d50*/  @P1 IADD3 R0, R193, 0x4000, RZ ;  /* 0x00004000c1001810 */ /* 0x000fea0007ffe0ff */
[----:B------:R-:W-:Y:S04]  /*7d60*/  @P5 STS [R0+0x3000], RZ ;  /* 0x003000ff00005388 */ /* 0x000fe80000000800 */
[----:B------:R-:W-:Y:S04]  /*7d70*/  @P5 STS [R0+0x3004], RZ ;  /* 0x003004ff00005388 */ /* 0x000fe80000000800 */
[----:B------:R-:W-:Y:S04]  /*7d80*/  @P5 STS [R0+0x3008], RZ ;  /* 0x003008ff00005388 */ /* 0x000fe80000000800 */
[----:B------:R1:W-:Y:S04]  /*7d90*/  @P5 STS [R0+0x300c], RZ ;  /* 0x00300cff00005388 */ /* 0x0003e80000000800 */
[----:B------:R-:W-:Y:S01]  /*7da0*/  @!PT LDS RZ, [RZ] ;  /* 0x00000000fffff984 */ /* 0x000fe20000000800 */
[----:B------:R-:W-:Y:S01]  /*7db0*/  @!PT LDS RZ, [RZ] ;  /* 0x00000000fffff984 */ /* 0x000fe20000000800 */
[----:B------:R-:W-:Y:S01]  /*7dc0*/  @!PT LDS RZ, [RZ] ;  /* 0x00000000fffff984 */ /* 0x000fe20000000800 */
[----:B------:R2:W-:Y:S04]  /*7dd0*/  @!P5 LDGSTS.E.BYPASS.LTC128B.128 [R5+0x3000], [R10.64] ;  /* 0x030000000a05dfae */ /* 0x0005e8000b901d44 */
[----:B------:R-:W0:Y:S01]  /*7de0*/  LDGDEPBAR ;  /* 0x00000000000079af */ /* 0x000e220000000000 */
[----:B-1----:R-:W-:Y:S05]  /*7df0*/  IMAD.MOV.U32 R0, RZ, RZ, -0x4000 ;  /* 0xffffc000ff007424 */ /* 0x002fea00078e00ff */
[----:B------:R-:W-:Y:S05]  /*7e00*/  SEL R0, R0, 0x4000, !P6 ;  /* 0x0000400000007807 */ /* 0x000fea0007000000 */
[--C-:B------:R-:W-:Y:S02]  /*7e10*/  IMAD.IADD R182, R182, 0x1, R0.reuse ;  /* 0x00000001b6b67824 */ /* 0x100fe400078e0200 */
[--C-:B------:R-:W-:Y:S02]  /*7e20*/  IMAD.IADD R193, R193, 0x1, R0.reuse ;  /* 0x00000001c1c17824 */ /* 0x100fe400078e0200 */
[----:B------:R-:W-:Y:S02]  /*7e30*/  IMAD.IADD R194, R194, 0x1, R0 ;  /* 0x00000001c2c27824 */ /* 0x000fe400078e0200 */
.L_x_570:
[----:B--2---:R-:W-:Y:S01]  /*7e40*/  F2FP.PACK_AB R28, R165, R166 ;  /* 0x000000a6a51c723e */ /* 0x004fe200000000ff */
[----:B------:R-:W2:Y:S01]  /*7e50*/  LDL R57, [R1] ;  /* 0x0000000001397983 */ /* 0x000ea20000100800 */
        /* <DEDUP_REMOVED lines=184> */
[----:B------:R-:W-:Y:S01]  /*89e0*/  @!P1 LEA.HI.X R13, R11, R207, R13, 0x1, P3 ;  /* 0x000000cf0b0d9211 */ /* 0x000fe200018f0c0d */
        /* <DEDUP_REMOVED lines=25> */
.L_x_571:
[----:B------:R-:W-:Y:S01]  /*8b80*/  LDSM.16.M88.4 R32, [R183+0x14000] ;  /* 0x01400000b720783b */ /* 0x000fe20000000200 */
[----:B------:R-:W-:Y:S01]  /*8b90*/  IMAD.IADD R144, R177, 0x1, R146 ;  /* 0x00000001b1907824 */ /* 0x000fe200078e0292 */
[C---:B------:R-:W-:Y:S01]  /*8ba0*/  IADD3 R148, R248.reuse, -0x80, RZ ;  /* 0xffffff80f8947810 */ /* 0x040fe20007ffe0ff */
[----:B------:R-:W-:Y:S01]  /*8bb0*/  IMAD.MOV.U32 R177, RZ, RZ, R252 ;  /* 0x000000ffffb17224 */ /* 0x000fe200078e00fc */
[----:B------:R-:W-:Y:S01]  /*8bc0*/  IADD3 R149, R248, -0x80, RZ ;  /* 0xffffff80f8957810 */ /* 0x000fe20007ffe0ff */
[----:B------:R-:W2:Y:S01]  /*8bd0*/  LDSM.16.MT88.4 R16, [R0+0xc000] ;  /* 0x00c000000010783b */ /* 0x000ea20000004200 */
[----:B------:R-:W-:Y:S02]  /*8be0*/  ULOP3.LUT UR8, UR7, 0x1, URZ, 0xc0, !UPT ;  /* 0x0000000107087892 */ /* 0x000fe4000f8ec03f */
[----:B------:R-:W-:Y:S01]  /*8bf0*/  SHF.R.S32.HI R149, RZ, 0x1f, R149 ;  /* 0x0000001fff957819 */ /* 0x000fe20000011495 */
[----:B------:R-:W-:Y:S01]  /*8c00*/  UISETP.GT.AND UP2, UPT, UR7, UR18, UPT ;  /* 0x000000120700728c */ /* 0x000fe2000bf44270 */
[----:B------:R-:W3:Y:S01]  /*8c10*/  LDSM.16.M88.4 R28, [R183+0x16000] ;  /* 0x01600000b71c783b */ /* 0x000ee20000000200 */
[----:B------:R-:W-:Y:S01]  /*8c20*/  UISETP.NE.U32.AND UP0, UPT, UR8, 0x1, UPT ;  /* 0x000000010800788c */ /* 0x000fe2000bf05070 */
[----:B------:R-:W-:Y:S01]  /*8c30*/  SHF.L.U64.HI R148, R148, 0x2, R149 ;  /* 0x0000000294947819 */ /* 0x000fe20000010295 */
[----:B------:R-:W-:Y:S02]  /*8c40*/  UIADD3 UR7, UR7, -0x1, URZ ;  /* 0xffffffff07077890 */ /* 0x000fe4000fffe03f */
[----:B------:R-:W4:Y:S05]  /*8c50*/  LDSM.16.MT88.4 R36, [R2+0xc000] ;  /* 0x00c000000224783b */ /* 0x000f2a0000004200 */
[----:B------:R-:W-:Y:S05]  /*8c60*/  LDSM.16.M88.4 R40, [R146+0x14000] ;  /* 0x014000009228783b */ /* 0x000fea0000000200 */
[----:B------:R-:W1:Y:S05]  /*8c70*/  LDSM.16.MT88.4 R44, [R0+0xc800] ;  /* 0x00c80000002c783b */ /* 0x000e6a0000004200 */
[----:B------:R-:W1:Y:S05]  /*8c80*/  LDSM.16.M88.4 R48, [R146+0x16000] ;  /* 0x016000009230783b */ /* 0x000e6a0000000200 */
[----:B------:R-:W1:Y:S05]  /*8c90*/  LDSM.16.MT88.4 R52, [R2+0xc800] ;  /* 0x00c800000234783b */ /* 0x000e6a0000004200 */
[----:B------:R-:W-:Y:S01]  /*8ca0*/  LDSM.16.M88.4 R56, [R145+0x14000] ;  /* 0x014000009138783b */ /* 0x000fe20000000200 */
[-C--:B-12---:R-:W-:Y:S04]  /*8cb0*/  HMMA.16816.F32 R4, R32, R16.reuse, RZ ;  /* 0x000000102004723c */ /* 0x086fe800000018ff */
[----:B------:R-:W1:Y:S05]  /*8cc0*/  LDSM.16.MT88.4 R60, [R0+0xd000] ;  /* 0x00d00000003c783b */ /* 0x000e6a0000004200 */
[----:B------:R-:W2:Y:S01]  /*8cd0*/  LDSM.16.M88.4 R64, [R145+0x16000] ;  /* 0x016000009140783b */ /* 0x000ea20000000200 */
[C---:B---3--:R-:W-:Y:S04]  /*8ce0*/  HMMA.16816.F32 R8, R28.reuse, R16, RZ ;  /* 0x000000101c08723c */ /* 0x048fe800000018ff */
[----:B------:R-:W3:Y:S04]  /*8cf0*/  LDSM.16.MT88.4 R132, [R2+0xd000] ;  /* 0x00d000000284783b */ /* 0x000ee80000004200 */
[-C--:B------:R-:W-:Y:S01]  /*8d00*/  HMMA.16816.F32 R12, R28, R18.reuse, RZ ;  /* 0x000000121c0c723c */ /* 0x080fe200000018ff */
[----:B------:R-:W-:Y:S05]  /*8d10*/  LDSM.16.M88.4 R136, [R144+0x16000] ;  /* 0x016000009088783b */ /* 0x000fea0000000200 */
[----:B------:R-:W-:Y:S02]  /*8d20*/  LDSM.16.MT88.4 R140, [R2+0xd800] ;  /* 0x00d80000028c783b */ /* 0x000fe40000004200 */
[C---:B------:R-:W-:Y:S08]  /*8d30*/  HMMA.16816.F32 R16, R32.reuse, R18, RZ ;  /* 0x000000122010723c */ /* 0x040ff000000018ff */
[-C--:B----4-:R-:W-:Y:S08]  /*8d40*/  HMMA.16816.F32 R20, R32, R36.reuse, RZ ;  /* 0x000000242014723c */ /* 0x090ff000000018ff */
        /* <DEDUP_REMOVED lines=8> */
[----:B------:R-:W4:Y:S07]  /*8dd0*/  LDSM.16.MT88.4 R44, [R0+0xd800] ;  /* 0x00d80000002c783b */ /* 0x000f2e0000004200 */
[-C--:B------:R-:W-:Y:S08]  /*8de0*/  HMMA.16816.F32 R20, R40, R52.reuse, R20 ;  /* 0x000000342814723c */ /* 0x080ff00000001814 */
[C---:B------:R-:W-:Y:S08]  /*8df0*/  HMMA.16816.F32 R24, R48.reuse, R52, R24 ;  /* 0x000000343018723c */ /* 0x040ff00000001818 */
[-C--:B------:R-:W-:Y:S01]  /*8e00*/  HMMA.16816.F32 R28, R48, R54.reuse, R28 ;  /* 0x00000036301c723c */ /* 0x080fe2000000181c */
[----:B------:R-:W-:Y:S07]  /*8e10*/  LDSM.16.MT88.4 R48, [R0+0xe000] ;  /* 0x00e000000030783b */ /* 0x000fee0000004200 */
[----:B------:R-:W-:Y:S01]  /*8e20*/  HMMA.16816.F32 R32, R40, R54, R32 ;  /* 0x000000362820723c */ /* 0x000fe20000001820 */
[----:B------:R-:W4:Y:S05]  /*8e30*/  LDSM.16.M88.4 R40, [R183+0x18000] ;  /* 0x01800000b728783b */ /* 0x000f2a0000000200 */
[----:B------:R-:W4:Y:S02]  /*8e40*/  LDSM.16.M88.4 R52, [R183+0x1a000] ;  /* 0x01a00000b734783b */ /* 0x000f240000000200 */
[-C--:B-1----:R-:W-:Y:S08]  /*8e50*/  HMMA.16816.F32 R4, R56, R60.reuse, R4 ;  /* 0x0000003c3804723c */ /* 0x082ff00000001804 */
[C---:B--2---:R-:W-:Y:S08]  /*8e60*/  HMMA.16816.F32 R8, R64.reuse, R60, R8 ;  /* 0x0000003c4008723c */ /* 0x044ff00000001808 */
[-C--:B------:R-:W-:Y:S08]  /*8e70*/  HMMA.16816.F32 R12, R64, R62.reuse, R12 ;  /* 0x0000003e400c723c */ /* 0x080ff0000000180c */
[C---:B------:R-:W-:Y:S01]  /*8e80*/  HMMA.16816.F32 R16, R56.reuse, R62, R16 ;  /* 0x0000003e3810723c */ /* 0x040fe20000001810 */
[----:B------:R-:W1:Y:S07]  /*8e90*/  LDSM.16.MT88.4 R60, [R2+0xe000] ;  /* 0x00e00000023c783b */ /* 0x000e6e0000004200 */
[-C--:B---3--:R-:W-:Y:S08]  /*8ea0*/  HMMA.16816.F32 R20, R56, R132.reuse, R20 ;  /* 0x000000843814723c */ /* 0x088ff00000001814 */
[C---:B------:R-:W-:Y:S08]  /*8eb0*/  HMMA.16816.F32 R24, R64.reuse, R132, R24 ;  /* 0x000000844018723c */ /* 0x040ff00000001818 */
[-C--:B------:R-:W-:Y:S01]  /*8ec0*/  HMMA.16816.F32 R28, R64, R134.reuse, R28 ;  /* 0x00000086401c723c */ /* 0x080fe2000000181c */
[----:B------:R-:W-:Y:S07]  /*8ed0*/  LDSM.16.M88.4 R64, [R146+0x1a000] ;  /* 0x01a000009240783b */ /* 0x000fee0000000200 */
[----:B------:R-:W-:Y:S01]  /*8ee0*/  HMMA.16816.F32 R32, R56, R134, R32 ;  /* 0x000000863820723c */ /* 0x000fe20000001820 */
[----:B------:R-:W-:Y:S05]  /*8ef0*/  LDSM.16.MT88.4 R56, [R0+0xe800] ;  /* 0x00e800000038783b */ /* 0x000fea0000004200 */
[----:B------:R-:W-:Y:S02]  /*8f00*/  LDSM.16.MT88.4 R132, [R2+0xe800] ;  /* 0x00e800000284783b */ /* 0x000fe40000004200 */
[-C--:B----4-:R-:W-:Y:S08]  /*8f10*/  HMMA.16816.F32 R4, R36, R44.reuse, R4 ;  /* 0x0000002c2404723c */ /* 0x090ff00000001804 */
[C---:B------:R-:W-:Y:S08]  /*8f20*/  HMMA.16816.F32 R8, R136.reuse, R44, R8 ;  /* 0x0000002c8808723c */ /* 0x040ff00000001808 */
[-C--:B------:R-:W-:Y:S08]  /*8f30*/  HMMA.16816.F32 R12, R136, R46.reuse, R12 ;  /* 0x0000002e880c723c */ /* 0x080ff0000000180c */
[C---:B------:R-:W-:Y:S01]  /*8f40*/  HMMA.16816.F32 R16, R36.reuse, R46, R16 ;  /* 0x0000002e2410723c */ /* 0x040fe20000001810 */
[----:B------:R-:W2:Y:S07]  /*8f50*/  LDSM.16.M88.4 R44, [R146+0x18000] ;  /* 0x01800000922c783b */ /* 0x000eae0000000200 */
[-C--:B------:R-:W-:Y:S08]  /*8f60*/  HMMA.16816.F32 R20, R36, R140.reuse, R20 ;  /* 0x0000008c2414723c */ /* 0x080ff00000001814 */
[C---:B------:R-:W-:Y:S08]  /*8f70*/  HMMA.16816.F32 R24, R136.reuse, R140, R24 ;  /* 0x0000008c8818723c */ /* 0x040ff00000001818 */
[-C--:B------:R-:W-:Y:S01]  /*8f80*/  HMMA.16816.F32 R28, R136, R142.reuse, R28 ;  /* 0x0000008e881c723c */ /* 0x080fe2000000181c */
[----:B------:R-:W-:Y:S07]  /*8f90*/  LDSM.16.M88.4 R136, [R145+0x1a000] ;  /* 0x01a000009188783b */ /* 0x000fee0000000200 */
[----:B------:R-:W-:Y:S01]  /*8fa0*/  HMMA.16816.F32 R32, R36, R142, R32 ;  /* 0x0000008e2420723c */ /* 0x000fe20000001820 */
[----:B------:R-:W-:Y:S05]  /*8fb0*/  LDSM.16.M88.4 R36, [R145+0x18000] ;  /* 0x018000009124783b */ /* 0x000fea0000000200 */
[----:B------:R-:W-:Y:S02]  /*8fc0*/  LDSM.16.MT88.4 R140, [R2+0xf000] ;  /* 0x00f00000028c783b */ /* 0x000fe40000004200 */
        /* <DEDUP_REMOVED lines=8> */
[----:B------:R1:W-:Y:S07]  /*9050*/  LDSM.16.MT88.4 R52, [R0+0xf800] ;  /* 0x00f800000034783b */ /* 0x0003ee0000004200 */
[----:B------:R-:W-:Y:S01]  /*9060*/  HMMA.16816.F32 R32, R40, R62, R32 ;  /* 0x0000003e2820723c */ /* 0x000fe20000001820 */
[----:B------:R-:W4:Y:S05]  /*9070*/  LDSM.16.M88.4 R40, [R144+0x18000] ;  /* 0x018000009028783b */ /* 0x000f2a0000000200 */
[----:B------:R3:W-:Y:S02]  /*9080*/  LDSM.16.MT88.4 R60, [R2+0xf800] ;  /* 0x00f80000023c783b */ /* 0x0007e40000004200 */
[-C--:B--2---:R-:W-:Y:S08]  /*9090*/  HMMA.16816.F32 R4, R44, R56.reuse, R4 ;  /* 0x000000382c04723c */ /* 0x084ff00000001804 */
[C---:B------:R-:W-:Y:S04]  /*90a0*/  HMMA.16816.F32 R8, R64.reuse, R56, R8 ;  /* 0x000000384008723c */ /* 0x040fe80000001808 */
[C---:B-1----:R-:W-:Y:S04]  /*90b0*/  IMAD.SHL.U32 R0, R247.reuse, 0x10, RZ ;  /* 0x00000010f7007824 */ /* 0x042fe800078e00ff */
[-C--:B------:R-:W-:Y:S04]  /*90c0*/  HMMA.16816.F32 R12, R64, R58.reuse, R12 ;  /* 0x0000003a400c723c */ /* 0x080fe8000000180c */
[C---:B---3--:R-:W-:Y:S04]  /*90d0*/  IMAD R2, R247.reuse, 0x18, RZ ;  /* 0x00000018f7027824 */ /* 0x048fe800078e02ff */
[C---:B------:R-:W-:Y:S01]  /*90e0*/  HMMA.16816.F32 R16, R44.reuse, R58, R16 ;  /* 0x0000003a2c10723c */ /* 0x040fe20000001810 */
[----:B------:R-:W1:Y:S07]  /*90f0*/  LDSM.16.M88.4 R56, [R144+0x1a000] ;  /* 0x01a000009038783b */ /* 0x000e6e0000000200 */
[-C--:B------:R-:W-:Y:S08]  /*9100*/  HMMA.16816.F32 R20, R44, R132.reuse, R20 ;  /* 0x000000842c14723c */ /* 0x080ff00000001814 */
[C---:B------:R-:W-:Y:S08]  /*9110*/  HMMA.16816.F32 R24, R64.reuse, R132, R24 ;  /* 0x000000844018723c */ /* 0x040ff00000001818 */
[-C--:B------:R-:W-:Y:S08]  /*9120*/  HMMA.16816.F32 R28, R64, R134.reuse, R28 ;  /* 0x00000086401c723c */ /* 0x080ff0000000181c */
[----:B------:R-:W-:Y:S07]  /*9130*/  HMMA.16816.F32 R32, R44, R134, R32 ;  /* 0x000000862c20723c */ /* 0x000fee0000001820 */
[----:B------:R-:W-:Y:S01]  /*9140*/  IMAD.SHL.U32 R44, R247, 0x8, RZ ;  /* 0x00000008f72c7824 */ /* 0x000fe200078e00ff */
[-C--:B------:R-:W-:Y:S08]  /*9150*/  HMMA.16816.F32 R4, R36, R48.reuse, R4 ;  /* 0x000000302404723c */ /* 0x080ff00000001804 */
[C---:B------:R-:W-:Y:S08]  /*9160*/  HMMA.16816.F32 R8, R136.reuse, R48, R8 ;  /* 0x000000308808723c */ /* 0x040ff00000001808 */
[-C--:B------:R-:W-:Y:S08]  /*9170*/  HMMA.16816.F32 R12, R136, R50.reuse, R12 ;  /* 0x00000032880c723c */ /* 0x080ff0000000180c */
[C---:B------:R-:W-:Y:S08]  /*9180*/  HMMA.16816.F32 R16, R36.reuse, R50, R16 ;  /* 0x000000322410723c */ /* 0x040ff00000001810 */
[-C--:B------:R-:W-:Y:S08]  /*9190*/  HMMA.16816.F32 R20, R36, R140.reuse, R20 ;  /* 0x0000008c2414723c */ /* 0x080ff00000001814 */
[C---:B------:R-:W-:Y:S08]  /*91a0*/  HMMA.16816.F32 R24, R136.reuse, R140, R24 ;  /* 0x0000008c8818723c */ /* 0x040ff00000001818 */
[-C--:B------:R-:W-:Y:S08]  /*91b0*/  HMMA.16816.F32 R28, R136, R142.reuse, R28 ;  /* 0x0000008e881c723c */ /* 0x080ff0000000181c */
[----:B------:R-:W-:Y:S07]  /*91c0*/  HMMA.16816.F32 R32, R36, R142, R32 ;  /* 0x0000008e2420723c */ /* 0x000fee0000001820 */
[----:B------:R-:W-:Y:S01]  /*91d0*/  @P0 IADD3 R36, P1, R249, UR15, RZ ;  /* 0x0000000ff9240c10 */ /* 0x000fe2000ff3e0ff */
[-C--:B----4-:R-:W-:Y:S01]  /*91e0*/  HMMA.16816.F32 R4, R40, R52.reuse, R4 ;  /* 0x000000342804723c */ /* 0x090fe20000001804 */
[----:B------:R-:W-:Y:S04]  /*91f0*/  @UP3 UIADD3 UR15, UP1, UR15, -0x200, URZ ;  /* 0xfffffe000f0f3890 */ /* 0x000fe8000ff3e03f */
[----:B------:R-:W-:Y:S01]  /*9200*/  @P0 IADD3.X R37, R148, UR14, RZ, P1, !PT ;  /* 0x0000000e94250c10 */ /* 0x000fe20008ffe4ff */
[----:B------:R-:W-:Y:S02]  /*9210*/  @UP3 UIADD3.X UR14, UR14, -0x1, URZ, UP1, !UPT ;  /* 0xffffffff0e0e3890 */ /* 0x000fe40008ffe43f */
[C---:B-1----:R-:W-:Y:S02]  /*9220*/  HMMA.16816.F32 R8, R56.reuse, R52, R8 ;  /* 0x000000343808723c */ /* 0x042fe40000001808 */
[----:B------:R1:W5:Y:S05]  /*9230*/  @P0 LDG.E R245, [R36.64] ;  /* 0x0000000424f50981 */ /* 0x00036a000c1e1900 */
[----:B------:R1:W5:Y:S01]  /*9240*/  @P0 LDG.E R246, [R36.64+0x20] ;  /* 0x0000200424f60981 */ /* 0x000362000c1e1900 */
[-C--:B------:R-:W-:Y:S04]  /*9250*/  HMMA.16816.F32 R12, R56, R54.reuse, R12 ;  /* 0x00000036380c723c */ /* 0x080fe8000000180c */
[----:B------:R1:W5:Y:S04]  /*9260*/  @P0 LDG.E R243, [R36.64+0x100] ;  /* 0x0001000424f30981 */ /* 0x000368000c1e1900 */
[C---:B------:R-:W-:Y:S01]  /*9270*/  HMMA.16816.F32 R16, R40.reuse, R54, R16 ;  /* 0x000000362810723c */ /* 0x040fe20000001810 */
[----:B------:R1:W5:Y:S05]  /*9280*/  @P0 LDG.E R244, [R36.64+0x120] ;  /* 0x0001200424f40981 */ /* 0x00036a000c1e1900 */
[----:B------:R-:W-:Y:S02]  /*9290*/  RED.E.ADD.F32.FTZ.RN.STRONG.GPU [R188.64], R4 ;  /* 0x00000004bc00798e */ /* 0x000fe4000c10e784 */
[-C--:B------:R-:W-:Y:S08]  /*92a0*/  HMMA.16816.F32 R20, R40, R60.reuse, R20 ;  /* 0x0000003c2814723c */ /* 0x080ff00000001814 */
[C---:B------:R-:W-:Y:S08]  /*92b0*/  HMMA.16816.F32 R24, R56.reuse, R60, R24 ;  /* 0x0000003c3818723c */ /* 0x040ff00000001818 */
[-C--:B------:R-:W-:Y:S04]  /*92c0*/  HMMA.16816.F32 R28, R56, R62.reuse, R28 ;  /* 0x0000003e381c723c */ /* 0x080fe8000000181c */
[CC--:B-1----:R-:W-:Y:S04]  /*92d0*/  LEA R36, P0, R44.reuse, R188.reuse, 0x2 ;  /* 0x000000bc2c247211 */ /* 0x0c2fe800078010ff */
[----:B------:R-:W-:Y:S04]  /*92e0*/  HMMA.16816.F32 R32, R40, R62, R32 ;  /* 0x0000003e2820723c */ /* 0x000fe80000001820 */
[-C--:B------:R-:W-:Y:S02]  /*92f0*/  LEA.HI.X.SX32 R37, R44, R189.reuse, 0x2, P0 ;  /* 0x000000bd2c257211 */ /* 0x080fe400000f16ff */
[-C--:B------:R-:W-:Y:S01]  /*9300*/  LEA R38, P0, R2, R188.reuse, 0x2 ;  /* 0x000000bc02267211 */ /* 0x080fe200078010ff */
[C---:B------:R-:W-:Y:S01]  /*9310*/  IMAD.SHL.U32 R41, R247.reuse, 0x20, RZ ;  /* 0x00000020f7297824 */ /* 0x040fe200078e00ff */
[CC--:B------:R-:W-:Y:S01]  /*9320*/  LEA R42, P1, R0.reuse, R188.reuse, 0x2 ;  /* 0x000000bc002a7211 */ /* 0x0c0fe200078210ff */
[----:B------:R1:W-:Y:S03]  /*9330*/  RED.E.ADD.F32.FTZ.RN.STRONG.GPU [R36.64], R5 ;  /* 0x000000052400798e */ /* 0x0003e6000c10e784 */
[-C--:B------:R-:W-:Y:S02]  /*9340*/  LEA.HI.X.SX32 R43, R0, R189.reuse, 0x2, P1 ;  /* 0x000000bd002b7211 */ /* 0x080fe400008f16ff */
[-C--:B------:R-:W-:Y:S01]  /*9350*/  LEA.HI.X.SX32 R39, R2, R189.reuse, 0x2, P0 ;  /* 0x000000bd02277211 */ /* 0x080fe200000f16ff */
[----:B------:R-:W-:Y:S01]  /*9360*/  IMAD R2, R247, 0x30, RZ ;  /* 0x00000030f7027824 */ /* 0x000fe200078e02ff */
[CC--:B------:R-:W-:Y:S01]  /*9370*/  LEA R40, P1, R41.reuse, R188.reuse, 0x2 ;  /* 0x000000bc29287211 */ /* 0x0c0fe200078210ff */
[----:B------:R-:W-:Y:S01]  /*9380*/  RED.E.ADD.F32.FTZ.RN.STRONG.GPU [R42.64], R6 ;  /* 0x000000062a00798e */ /* 0x000fe2000c10e784 */
[----:B------:R-:W-:Y:S02]  /*9390*/  IADD3 R0, R0, 0x20, RZ ;  /* 0x0000002000007810 */ /* 0x000fe40007ffe0ff */
[-C--:B------:R-:W-:Y:S02]  /*93a0*/  LEA.HI.X.SX32 R41, R41, R189.reuse, 0x2, P1 ;  /* 0x000000bd29297211 */ /* 0x080fe400008f16ff */
[----:B------:R2:W-:Y:S05]  /*93b0*/  RED.E.ADD.F32.FTZ.RN.STRONG.GPU [R38.64], R7 ;  /* 0x000000072600798e */ /* 0x0005ea000c10e784 */
[----:B------:R3:W-:Y:S01]  /*93c0*/  RED.E.ADD.F32.FTZ.RN.STRONG.GPU [R40.64], R8 ;  /* 0x000000082800798e */ /* 0x0007e2000c10e784 */
[----:B-1----:R-:W-:Y:S05]  /*93d0*/  IMAD R5, R247, 0x28, RZ ;  /* 0x00000028f7057824 */ /* 0x002fea00078e02ff */
[CC--:B------:R-:W-:Y:S04]  /*93e0*/  LEA R4, P0, R5.reuse, R188.reuse, 0x2 ;  /* 0x000000bc05047211 */ /* 0x0c0fe800078010ff */
[-C--:B------:R-:W-:Y:S02]  /*93f0*/  LEA.HI.X.SX32 R5, R5, R189.reuse, 0x2, P0 ;  /* 0x000000bd05057211 */ /* 0x080fe400000f16ff */
[CC--:B--2---:R-:W-:Y:S03]  /*9400*/  LEA R38, P1, R2.reuse, R188.reuse, 0x2 ;  /* 0x000000bc02267211 */ /* 0x0c4fe600078210ff */
[----:B------:R1:W-:Y:S01]  /*9410*/  RED.E.ADD.F32.FTZ.RN.STRONG.GPU [R4.64], R9 ;  /* 0x000000090400798e */ /* 0x0003e2000c10e784 */
[C---:B------:R-:W-:Y:S01]  /*9420*/  IMAD R7, R247.reuse, 0x38, RZ ;  /* 0x00000038f7077824 */ /* 0x040fe200078e02ff */
[-C--:B------:R-:W-:Y:S01]  /*9430*/  LEA.HI.X.SX32 R39, R2, R189.reuse, 0x2, P1 ;  /* 0x000000bd02277211 */ /* 0x080fe200008f16ff */
[----:B---3--:R-:W-:Y:S03]  /*9440*/  IMAD.SHL.U32 R40, R247, 0x40, RZ ;  /* 0x00000040f7287824 */ /* 0x008fe600078e00ff */
[-C--:B------:R-:W-:Y:S01]  /*9450*/  LEA R6, P0, R7, R188.reuse, 0x2 ;  /* 0x000000bc07067211 */ /* 0x080fe200078010ff */
[----:B------:R-:W-:Y:S01]  /*9460*/  IMAD R2, R247, 0x48, RZ ;  /* 0x00000048f7027824 */ /* 0x000fe200078e02ff */
[----:B------:R2:W-:Y:S02]  /*9470*/  RED.E.ADD.F32.FTZ.RN.STRONG.GPU [R38.64], R10 ;  /* 0x0000000a2600798e */ /* 0x0005e4000c10e784 */
[-C--:B------:R-:W-:Y:S02]  /*9480*/  LEA.HI.X.SX32 R7, R7, R189.reuse, 0x2, P0 ;  /* 0x000000bd07077211 */ /* 0x080fe400000f16ff */
[-C--:B------:R-:W-:Y:S03]  /*9490*/  LEA R8, P0, R2, R188.reuse, 0x2 ;  /* 0x000000bc02087211 */ /* 0x080fe600078010ff */
[----:B------:R3:W-:Y:S01]  /*94a0*/  RED.E.ADD.F32.FTZ.RN.STRONG.GPU [R6.64], R11 ;  /* 0x0000000b0600798e */ /* 0x0007e2000c10e784 */
[-C--:B-1----:R-:W-:Y:S02]  /*94b0*/  LEA R4, P1, R40, R188.reuse, 0x2 ;  /* 0x000000bc28047211 */ /* 0x082fe400078210ff */
[-C--:B------:R-:W-:Y:S01]  /*94c0*/  LEA.HI.X.SX32 R9, R2, R189.reuse, 0x2, P0 ;  /* 0x000000bd02097211 */ /* 0x080fe200000f16ff */
[C---:B------:R-:W-:Y:S01]  /*94d0*/  IMAD R2, R247.reuse, 0x60, RZ ;  /* 0x00000060f7027824 */ /* 0x040fe200078e02ff */
[-C--:B------:R-:W-:Y:S01]  /*94e0*/  LEA.HI.X.SX32 R5, R40, R189.reuse, 0x2, P1 ;  /* 0x000000bd28057211 */ /* 0x080fe200008f16ff */
[C---:B--2---:R-:W-:Y:S04]  /*94f0*/  IMAD R38, R247.reuse, 0x50, RZ ;  /* 0x00000050f7267824 */ /* 0x044fe800078e02ff */
[----:B------:R1:W-:Y:S01]  /*9500*/  RED.E.ADD.F32.FTZ.RN.STRONG.GPU [R4.64], R16 ;  /* 0x000000100400798e */ /* 0x0003e2000c10e784 */
[C---:B------:R-:W-:Y:S04]  /*9510*/  IMAD R10, R247.reuse, 0x58, RZ ;  /* 0x00000058f70a7824 */ /* 0x040fe800078e02ff */
[----:B------:R2:W-:Y:S01]  /*9520*/  RED.E.ADD.F32.FTZ.RN.STRONG.GPU [R8.64], R17 ;  /* 0x000000110800798e */ /* 0x0005e2000c10e784 */
[CC--:B---3--:R-:W-:Y:S01]  /*9530*/  LEA R6, P1, R38.reuse, R188.reuse, 0x2 ;  /* 0x000000bc26067211 */ /* 0x0c8fe200078210ff */
[C---:B------:R-:W-:Y:S03]  /*9540*/  IMAD R11, R247.reuse, 0x68, RZ ;  /* 0x00000068f70b7824 */ /* 0x040fe600078e02ff */
[-C--:B------:R-:W-:Y:S05]  /*9550*/  LEA.HI.X.SX32 R7, R38, R189.reuse, 0x2, P1 ;  /* 0x000000bd26077211 */ /* 0x080fea00008f16ff */
[----:B------:R3:W-:Y:S01]  /*9560*/  RED.E.ADD.F32.FTZ.RN.STRONG.GPU [R6.64], R18 ;  /* 0x000000120600798e */ /* 0x0007e2000c10e784 */
[CC--:B-1----:R-:W-:Y:S04]  /*9570*/  LEA R4, P0, R10.reuse, R188.reuse, 0x2 ;  /* 0x000000bc0a047211 */ /* 0x0c2fe800078010ff */
[-C--:B------:R-:W-:Y:S01]  /*9580*/  LEA.HI.X.SX32 R5, R10, R189.reuse, 0x2, P0 ;  /* 0x000000bd0a057211 */ /* 0x080fe200000f16ff */
[C---:B------:R-:W-:Y:S01]  /*9590*/  IMAD R10, R247.reuse, 0x70, RZ ;  /* 0x00000070f70a7824 */ /* 0x040fe200078e02ff */
[CC--:B--2---:R-:W-:Y:S03]  /*95a0*/  LEA R8, P1, R2.reuse, R188.reuse, 0x2 ;  /* 0x000000bc02087211 */ /* 0x0c4fe600078210ff */
[----:B------:R1:W-:Y:S01]  /*95b0*/  RED.E.ADD.F32.FTZ.RN.STRONG.GPU [R4.64], R19 ;  /* 0x000000130400798e */ /* 0x0003e2000c10e784 */
[-C--:B------:R-:W-:Y:S01]  /*95c0*/  LEA.HI.X.SX32 R9, R2, R189.reuse, 0x2, P1 ;  /* 0x000000bd02097211 */ /* 0x080fe200008f16ff */
[----:B------:R-:W-:Y:S04]  /*95d0*/  IMAD R2, R247, 0x78, RZ ;  /* 0x00000078f7027824 */ /* 0x000fe800078e02ff */
[----:B------:R2:W-:Y:S01]  /*95e0*/  RED.E.ADD.F32.FTZ.RN.STRONG.GPU [R8.64], R12 ;  /* 0x0000000c0800798e */ /* 0x0005e2000c10e784 */
[CC--:B---3--:R-:W-:Y:S04]  /*95f0*/  LEA R6, P0, R11.reuse, R188.reuse, 0x2 ;  /* 0x000000bc0b067211 */ /* 0x0c8fe800078010ff */
[-C--:B------:R-:W-:Y:S05]  /*9600*/  LEA.HI.X.SX32 R7, R11, R189.reuse, 0x2, P0 ;  /* 0x000000bd0b077211 */ /* 0x080fea00000f16ff */
[----:B------:R-:W-:Y:S01]  /*9610*/  RED.E.ADD.F32.FTZ.RN.STRONG.GPU [R6.64], R13 ;  /* 0x0000000d0600798e */ /* 0x000fe2000c10e784 */
[CC--:B-1----:R-:W-:Y:S04]  /*9620*/  LEA R4, P1, R10.reuse, R188.reuse, 0x2 ;  /* 0x000000bc0a047211 */ /* 0x0c2fe800078210ff */
[-C--:B------:R-:W-:Y:S02]  /*9630*/  LEA.HI.X.SX32 R5, R10, R189.reuse, 0x2, P1 ;  /* 0x000000bd0a057211 */ /* 0x080fe400008f16ff */
[CC--:B--2---:R-:W-:Y:S03]  /*9640*/  LEA R8, P0, R2.reuse, R188.reuse, 0x2 ;  /* 0x000000bc02087211 */ /* 0x0c4fe600078010ff */
[----:B------:R1:W-:Y:S01]  /*9650*/  RED.E.ADD.F32.FTZ.RN.STRONG.GPU [R4.64], R14 ;  /* 0x0000000e0400798e */ /* 0x0003e2000c10e784 */
[-C--:B------:R-:W-:Y:S01]  /*9660*/  LEA.HI.X.SX32 R9, R2, R189.reuse, 0x2, P0 ;  /* 0x000000bd02097211 */ /* 0x080fe200000f16ff */
[----:B------:R-:W-:Y:S01]  /*9670*/  IMAD.IADD R2, R44, 0x1, R0 ;  /* 0x000000012c027824 */ /* 0x000fe200078e0200 */
[CC--:B------:R-:W-:Y:S03]  /*9680*/  LEA R10, P0, R0.reuse, R188.reuse, 0x2 ;  /* 0x000000bc000a7211 */ /* 0x0c0fe600078010ff */
[----:B------:R2:W-:Y:S01]  /*9690*/  RED.E.ADD.F32.FTZ.RN.STRONG.GPU [R8.64], R15 ;  /* 0x0000000f0800798e */ /* 0x0005e2000c10e784 */
[-C--:B------:R-:W-:Y:S01]  /*96a0*/  LEA.HI.X.SX32 R11, R0, R189.reuse, 0x2, P0 ;  /* 0x000000bd000b7211 */ /* 0x080fe200000f16ff */
[C---:B------:R-:W-:Y:S03]  /*96b0*/  IMAD.IADD R0, R44.reuse, 0x1, R2 ;  /* 0x000000012c007824 */ /* 0x040fe600078e0202 */
[----:B------:R-:W-:Y:S05]  /*96c0*/  RED.E.ADD.F32.FTZ.RN.STRONG.GPU [R188.64+0x80], R20 ;  /* 0x00008014bc00798e */ /* 0x000fea000c10e784 */
[----:B------:R-:W-:Y:S05]  /*96d0*/  RED.E.ADD.F32.FTZ.RN.STRONG.GPU [R36.64+0x80], R21 ;  /* 0x000080152400798e */ /* 0x000fea000c10e784 */
[----:B------:R3:W-:Y:S05]  /*96e0*/  RED.E.ADD.F32.FTZ.RN.STRONG.GPU [R10.64], R22 ;  /* 0x000000160a00798e */ /* 0x0007ea000c10e784 */
[----:B------:R-:W-:Y:S01]  /*96f0*/  LDSM.16.MT88.4 R36, [R3+0x19000] ;  /* 0x019000000324783b */ /* 0x000fe20000004200 */
[----:B-1----:R-:W-:Y:S01]  /*9700*/  IMAD.IADD R4, R44, 0x1, R0 ;  /* 0x000000012c047824 */ /* 0x002fe200078e0200 */
[CC--:B--2---:R-:W-:Y:S04]  /*9710*/  LEA R8, P0, R2.reuse, R188.reuse, 0x2 ;  /* 0x000000bc02087211 */ /* 0x0c4fe800078010ff */
[-C--:B------:R-:W-:Y:S02]  /*9720*/  LEA.HI.X.SX32 R9, R2, R189.reuse, 0x2, P0 ;  /* 0x000000bd02097211 */ /* 0x080fe400000f16ff */
[CC--:B------:R-:W-:Y:S03]  /*9730*/  LEA R6, P0, R0.reuse, R188.reuse, 0x2 ;  /* 0x000000bc00067211 */ /* 0x0c0fe600078010ff */
[----:B------:R1:W-:Y:S01]  /*9740*/  RED.E.ADD.F32.FTZ.RN.STRONG.GPU [R8.64], R23 ;  /* 0x000000170800798e */ /* 0x0003e2000c10e784 */
[-C--:B------:R-:W-:Y:S01]  /*9750*/  LEA.HI.X.SX32 R7, R0, R189.reuse, 0x2, P0 ;  /* 0x000000bd00077211 */ /* 0x080fe200000f16ff */
[C---:B------:R-:W-:Y:S03]  /*9760*/  IMAD.IADD R0, R44.reuse, 0x1, R4 ;  /* 0x000000012c007824 */ /* 0x040fe600078e0204 */
[----:B------:R-:W-:Y:S01]  /*9770*/  LDSM.16.MT88.4 R20, [R3+0x14800] ;  /* 0x014800000314783b */ /* 0x000fe20000004200 */
[----:B------:R-:W-:Y:S01]  /*9780*/  IMAD.IADD R2, R44, 0x1, R0 ;  /* 0x000000012c027824 */ /* 0x000fe200078e0200 */
[CC--:B---3--:R-:W-:Y:S03]  /*9790*/  LEA R10, P0, R0.reuse, R188.reuse, 0x2 ;  /* 0x000000bc000a7211 */ /* 0x0c8fe600078010ff */
[----:B------:R2:W-:Y:S01]  /*97a0*/  RED.E.ADD.F32.FTZ.RN.STRONG.GPU [R6.64], R24 ;  /* 0x000000180600798e */ /* 0x0005e2000c10e784 */
[-C--:B------:R-:W-:Y:S01]  /*97b0*/  LEA.HI.X.SX32 R11, R0, R189.reuse, 0x2, P0 ;  /* 0x000000bd000b7211 */ /* 0x080fe200000f16ff */
[----:B------:R-:W-:Y:S01]  /*97c0*/  IMAD.IADD R0, R44, 0x1, R2 ;  /* 0x000000012c007824 */ /* 0x000fe200078e0202 */
[CC--:B-1----:R-:W-:Y:S04]  /*97d0*/  LEA R8, P1, R4.reuse, R188.reuse, 0x2 ;  /* 0x000000bc04087211 */ /* 0x0c2fe800078210ff */
[-C--:B------:R-:W-:Y:S01]  /*97e0*/  LEA.HI.X.SX32 R9, R4, R189.reuse, 0x2, P1 ;  /* 0x000000bd04097211 */ /* 0x080fe200008f16ff */
[----:B------:R-:W-:Y:S04]  /*97f0*/  IMAD.IADD R4, R44, 0x1, R0 ;  /* 0x000000012c047824 */ /* 0x000fe800078e0200 */
[----:B------:R1:W-:Y:S01]  /*9800*/  RED.E.ADD.F32.FTZ.RN.STRONG.GPU [R8.64], R25 ;  /* 0x000000190800798e */ /* 0x0003e2000c10e784 */
[CC--:B--2---:R-:W-:Y:S04]  /*9810*/  LEA R6, P0, R2.reuse, R188.reuse, 0x2 ;  /* 0x000000bc02067211 */ /* 0x0c4fe800078010ff */
[----:B------:R-:W-:Y:S01]  /*9820*/  RED.E.ADD.F32.FTZ.RN.STRONG.GPU [R10.64], R26 ;  /* 0x0000001a0a00798e */ /* 0x000fe2000c10e784 */
[-C--:B------:R-:W-:Y:S01]  /*9830*/  LEA.HI.X.SX32 R7, R2, R189.reuse, 0x2, P0 ;  /* 0x000000bd02077211 */ /* 0x080fe200000f16ff */
[----:B------:R-:W-:Y:S04]  /*9840*/  IMAD.IADD R2, R44, 0x1, R4 ;  /* 0x000000012c027824 */ /* 0x000fe800078e0204 */
[----:B------:R2:W-:Y:S05]  /*9850*/  RED.E.ADD.F32.FTZ.RN.STRONG.GPU [R6.64], R27 ;  /* 0x0000001b0600798e */ /* 0x0005ea000c10e784 */
[----:B------:R-:W-:Y:S01]  /*9860*/  LDSM.16.MT88.4 R24, [R176+0x800] ;  /* 0x00080000b018783b */ /* 0x000fe20000004200 */
[CC--:B-1----:R-:W-:Y:S04]  /*9870*/  LEA R8, P0, R0.reuse, R188.reuse, 0x2 ;  /* 0x000000bc00087211 */ /* 0x0c2fe800078010ff */
[-C--:B------:R-:W-:Y:S01]  /*9880*/  LEA.HI.X.SX32 R9, R0, R189.reuse, 0x2, P0 ;  /* 0x000000bd00097211 */ /* 0x080fe200000f16ff */
[----:B------:R-:W-:Y:S01]  /*9890*/  IMAD.IADD R0, R44, 0x1, R2 ;  /* 0x000000012c007824 */ /* 0x000fe200078e0202 */
[CC--:B------:R-:W-:Y:S03]  /*98a0*/  LEA R14, P0, R2.reuse, R188.reuse, 0x2 ;  /* 0x000000bc020e7211 */ /* 0x0c0fe600078010ff */
[----:B------:R1:W-:Y:S01]  /*98b0*/  RED.E.ADD.F32.FTZ.RN.STRONG.GPU [R8.64], R32 ;  /* 0x000000200800798e */ /* 0x0003e2000c10e784 */
[-C--:B------:R-:W-:Y:S02]  /*98c0*/  LEA.HI.X.SX32 R15, R2, R189.reuse, 0x2, P0 ;  /* 0x000000bd020f7211 */ /* 0x080fe400000f16ff */
[-C--:B--2---:R-:W-:Y:S02]  /*98d0*/  LEA R6, P1, R4, R188.reuse, 0x2 ;  /* 0x000000bc04067211 */ /* 0x084fe400078210ff */
[-C--:B------:R-:W-:Y:S02]  /*98e0*/  LEA R12, P0, R0, R188.reuse, 0x2 ;  /* 0x000000bc000c7211 */ /* 0x080fe400078010ff */
[-C--:B------:R-:W-:Y:S01]  /*98f0*/  LEA.HI.X.SX32 R7, R4, R189.reuse, 0x2, P1 ;  /* 0x000000bd04077211 */ /* 0x080fe200008f16ff */
[----:B------:R-:W-:Y:S01]  /*9900*/  IMAD.IADD R4, R44, 0x1, R0 ;  /* 0x000000012c047824 */ /* 0x000fe200078e0200 */
[-C--:B------:R-:W-:Y:S03]  /*9910*/  LEA.HI.X.SX32 R13, R0, R189.reuse, 0x2, P0 ;  /* 0x000000bd000d7211 */ /* 0x080fe600000f16ff */
[----:B------:R2:W-:Y:S01]  /*9920*/  RED.E.ADD.F32.FTZ.RN.STRONG.GPU [R6.64], R33 ;  /* 0x000000210600798e */ /* 0x0005e2000c10e784 */
[-C--:B------:R-:W-:Y:S01]  /*9930*/  LEA R10, P0, R4, R188.reuse, 0x2 ;  /* 0x000000bc040a7211 */ /* 0x080fe200078010ff */
[----:B------:R-:W-:Y:S03]  /*9940*/  IMAD.IADD R2, R44, 0x1, R4 ;  /* 0x000000012c027824 */ /* 0x000fe600078e0204 */
[----:B------:R-:W-:Y:S01]  /*9950*/  RED.E.ADD.F32.FTZ.RN.STRONG.GPU [R14.64], R34 ;  /* 0x000000220e00798e */ /* 0x000fe2000c10e784 */
[-C--:B------:R-:W-:Y:S01]  /*9960*/  LEA.HI.X.SX32 R11, R4, R189.reuse, 0x2, P0 ;  /* 0x000000bd040b7211 */ /* 0x080fe200000f16ff */
[C---:B------:R-:W-:Y:S03]  /*9970*/  IMAD.IADD R0, R44.reuse, 0x1, R2 ;  /* 0x000000012c007824 */ /* 0x040fe600078e0202 */
[----:B------:R-:W-:Y:S01]  /*9980*/  RED.E.ADD.F32.FTZ.RN.STRONG.GPU [R12.64], R35 ;  /* 0x000000230c00798e */ /* 0x000fe2000c10e784 */
[----:B------:R-:W-:Y:S01]  /*9990*/  IMAD.IADD R5, R44, 0x1, R0 ;  /* 0x000000012c057824 */ /* 0x000fe200078e0200 */
[CC--:B-1----:R-:W-:Y:S03]  /*99a0*/  LEA R8, P2, R2.reuse, R188.reuse, 0x2 ;  /* 0x000000bc02087211 */ /* 0x0c2fe600078410ff */
[----:B------:R-:W-:Y:S01]  /*99b0*/  RED.E.ADD.F32.FTZ.RN.STRONG.GPU [R10.64], R28 ;  /* 0x0000001c0a00798e */ /* 0x000fe2000c10e784 */
[CC--:B------:R-:W-:Y:S02]  /*99c0*/  LEA R4, P0, R5.reuse, R188.reuse, 0x2 ;  /* 0x000000bc05047211 */ /* 0x0c0fe400078010ff */
[-C--:B------:R-:W-:Y:S02]  /*99d0*/  LEA.HI.X.SX32 R9, R2, R189.reuse, 0x2, P2 ;  /* 0x000000bd02097211 */ /* 0x080fe400010f16ff */
[-C--:B------:R-:W-:Y:S01]  /*99e0*/  LEA.HI.X.SX32 R5, R5, R189.reuse, 0x2, P0 ;  /* 0x000000bd05057211 */ /* 0x080fe200000f16ff */
[----:B------:R-:W-:Y:S01]  /*99f0*/  LDSM.16.MT88.4 R12, [R3+0x18000] ;  /* 0x01800000030c783b */ /* 0x000fe20000004200 */
[----:B------:R-:W-:Y:S02]  /*9a00*/  PLOP3.LUT P0, PT, PT, PT, UP2, 0x80, 0x0 ;  /* 0x000000000000781c */ /* 0x000fe40003f0f028 */
[C---:B--2---:R-:W-:Y:S02]  /*9a10*/  LEA R6, P1, R0.reuse, R188, 0x2 ;  /* 0x000000bc00067211 */ /* 0x044fe400078210ff */
[----:B------:R-:W-:Y:S02]  /*9a20*/  RED.E.ADD.F32.FTZ.RN.STRONG.GPU [R8.64], R29 ;  /* 0x0000001d0800798e */ /* 0x000fe4000c10e784 */
[----:B------:R-:W-:Y:S01]  /*9a30*/  LEA.HI.X.SX32 R7, R0, R189, 0x2, P1 ;  /* 0x000000bd00077211 */ /* 0x000fe200008f16ff */
[----:B------:R-:W-:Y:S02]  /*9a40*/  IMAD.IADD R0, R177, 0x1, R176 ;  /* 0x00000001b1007824 */ /* 0x000fe400078e02b0 */
[----:B------:R-:W-:Y:S01]  /*9a50*/  LDSM.16.MT88.4 R8, [R176] ;  /* 0x00000000b008783b */ /* 0x000fe20000004200 */
[----:B------:R-:W-:Y:S01]  /*9a60*/  PLOP3.LUT P1, PT, PT, PT, UP0, 0x80, 0x0 ;  /* 0x000000000000781c */ /* 0x000fe20003f2f008 */
[----:B------:R-:W-:Y:S03]  /*9a70*/  @UP3 UIADD3 UR17, UP0, UR17, -0x200, URZ ;  /* 0xfffffe0011113890 */ /* 0x000fe6000ff1e03f */
[----:B------:R-:W-:Y:S01]  /*9a80*/  RED.E.ADD.F32.FTZ.RN.STRONG.GPU [R6.64], R30 ;  /* 0x0000001e0600798e */ /* 0x000fe2000c10e784 */
[----:B------:R-:W-:Y:S04]  /*9a90*/  @UP3 UIADD3.X UR16, UR16, -0x1, URZ, UP0, !UPT ;  /* 0xffffffff10103890 */ /* 0x000fe800087fe43f */
[----:B------:R-:W-:Y:S05]  /*9aa0*/  RED.E.ADD.F32.FTZ.RN.STRONG.GPU [R4.64], R31 ;  /* 0x0000001f0400798e */ /* 0x000fea000c10e784 */
[----:B------:R-:W1:Y:S05]  /*9ab0*/  LDSM.16.MT88.4 R4, [R3+0x14000] ;  /* 0x014000000304783b */ /* 0x000e6a0000004200 */
[----:B------:R-:W2:Y:S05]  /*9ac0*/  LDSM.16.MT88.4 R16, [R0] ;  /* 0x000000000010783b */ /* 0x000eaa0000004200 */
[----:B------:R-:W3:Y:S05]  /*9ad0*/  LDSM.16.MT88.4 R32, [R3+0x18800] ;  /* 0x018800000320783b */ /* 0x000eea0000004200 */
[----:B------:R-:W4:Y:S05]  /*9ae0*/  LDSM.16.MT88.4 R28, [R0+0x800] ;  /* 0x00080000001c783b */ /* 0x000f2a0000004200 */
[----:B------:R-:W-:Y:S01]  /*9af0*/  LDSM.16.MT88.4 R40, [R0+0x1000] ;  /* 0x001000000028783b */ /* 0x000fe20000004200 */
[-C--:B-1----:R-:W-:Y:S08]  /*9b00*/  HMMA.16816.F32 R100, R4, R8.reuse, R100 ;  /* 0x000000080464723c */ /* 0x082ff00000001864 */
[C---:B------:R-:W-:Y:S08]  /*9b10*/  HMMA.16816.F32 R104, R12.reuse, R8, R104 ;  /* 0x000000080c68723c */ /* 0x040ff00000001868 */
[-C--:B------:R-:W-:Y:S08]  /*9b20*/  HMMA.16816.F32 R108, R12, R10.reuse, R108 ;  /* 0x0000000a0c6c723c */ /* 0x080ff0000000186c */
[C---:B------:R-:W-:Y:S01]  /*9b30*/  HMMA.16816.F32 R112, R4.reuse, R10, R112 ;  /* 0x0000000a0470723c */ /* 0x040fe20000001870 */
[----:B------:R-:W-:Y:S07]  /*9b40*/  LDSM.16.MT88.4 R8, [R3+0x15000] ;  /* 0x015000000308783b */ /* 0x000fee0000004200 */
[-C--:B--2---:R-:W-:Y:S08]  /*9b50*/  HMMA.16816.F32 R116, R4, R16.reuse, R116 ;  /* 0x000000100474723c */ /* 0x084ff00000001874 */
        /* <DEDUP_REMOVED lines=215> */
.L_x_573:
        /* <DEDUP_REMOVED lines=19> */
.L_x_574:
        /* <DEDUP_REMOVED lines=37> */
[----:B------:R-:W2:Y:S01]  /*ac50*/  LDS.128 R12, [R147+0xc000] ;  /* 0x00c00000930c7984 */ /* 0x000ea20000000c00 */
        /* <DEDUP_REMOVED lines=9> */
.L_x_576:
[----:B------:R-:W-:Y:S05]  /*acf0*/  BSYNC B0 ;  /* 0x0000000000007941 */ /* 0x000fea0003800000 */
.L_x_575:
        /* <DEDUP_REMOVED lines=15> */
.L_x_578:
[----:B------:R-:W-:Y:S05]  /*adf0*/  BSYNC B0 ;  /* 0x0000000000007941 */ /* 0x000fea0003800000 */
.L_x_577:
        /* <DEDUP_REMOVED lines=15> */
.L_x_580:
[----:B------:R-:W-:Y:S05]  /*aef0*/  BSYNC B0 ;  /* 0x0000000000007941 */ /* 0x000fea0003800000 */
.L_x_579:
        /* <DEDUP_REMOVED lines=14> */
.L_x_582:
[----:B------:R-:W-:Y:S05]  /*afe0*/  BSYNC B0 ;  /* 0x0000000000007941 */ /* 0x000fea0003800000 */
.L_x_581:
        /* <DEDUP_REMOVED lines=25> */
.L_x_584:
[----:B------:R-:W-:Y:S05]  /*b180*/  BSYNC B0 ;  /* 0x0000000000007941 */ /* 0x000fea0003800000 */
.L_x_583:
        /* <DEDUP_REMOVED lines=13> */
.L_x_586:
[----:B------:R-:W-:Y:S05]  /*b260*/  BSYNC B0 ;  /* 0x0000000000007941 */ /* 0x000fea0003800000 */
.L_x_585:
        /* <DEDUP_REMOVED lines=13> */
.L_x_588:
[----:B------:R-:W-:Y:S05]  /*b340*/  BSYNC B0 ;  /* 0x0000000000007941 */ /* 0x000fea0003800000 */
.L_x_587:
        /* <DEDUP_REMOVED lines=11> */
.L_x_535:
[----:B------:R-:W-:Y:S05]  /*b400*/  BSYNC B1 ;  /* 0x0000000000017941 */ /* 0x000fea0003800000 */
.L_x_513:
        /* <DEDUP_REMOVED lines=11> */
.L_x_589:
[----:B------:R-:W-:Y:S05]  /*b4c0*/  EXIT ;  /* 0x000000000000794d */ /* 0x000fea0003800000 */
.L_x_591:
        /* <DEDUP_REMOVED lines=11> */
.L_x_2460:


//--------------------- .text._ZN5flash44flash_bwd_dq_dk_dv_loop_seqk_parallel_kernelI23Flash_bwd_kernel_traitsILi64ELi128ELi128ELi8ELi4ELi4ELi4ELb0ELb0EN7cutlass6half_tE19Flash_kernel_traitsILi64ELi128ELi128ELi8ES3_EELb0ELb0ELb0ELb0ELb1ELb1ELb0EEEvNS_16Flash_bwd_paramsE --------------------------
	.section	.text._ZN5flash44flash_bwd_dq_dk_dv_loop_seqk_parallel_kernelI23Flash_bwd_kernel_traitsILi64ELi128ELi128ELi8ELi4ELi4ELi4ELb0ELb0EN7cutlass6half_tE19Flash_kernel_traitsILi64ELi128ELi128ELi8ES3_EELb0ELb0ELb0ELb0ELb1ELb1ELb0EEEvNS_16Flash_bwd_paramsE,"ax",@progbits
	.sectioninfo	@"SHI_REGISTERS=255"
	.align	128
        .global         _ZN5flash44flash_bwd_dq_dk_dv_loop_seqk_parallel_kernelI23Flash_bwd_kernel_traitsILi64ELi128ELi128ELi8ELi4ELi4ELi4ELb0ELb0EN7cutlass6half_tE19Flash_kernel_traitsILi64ELi128ELi128ELi8ES3_EELb0ELb0ELb0ELb0ELb1ELb1ELb0EEEvNS_16Flash_bwd_paramsE
        .type           _ZN5flash44flash_bwd_dq_dk_dv_loop_seqk_parallel_kernelI23Flash_bwd_kernel_traitsILi64ELi128ELi128ELi8ELi4ELi4ELi4ELb0ELb0EN7cutlass6half_tE19Flash_kernel_traitsILi64ELi128ELi128ELi8ES3_EELb0ELb0ELb0ELb0ELb1ELb1ELb0EEEvNS_16Flash_bwd_paramsE,@function
        .size           _ZN5flash44flash_bwd_dq_dk_dv_loop_seqk_parallel_kernelI23Flash_bwd_kernel_traitsILi64ELi128ELi128ELi8ELi4ELi4ELi4ELb0ELb0EN7cutlass6half_tE19Flash_kernel_traitsILi64ELi128ELi128ELi8ES3_EELb0ELb0ELb0ELb0ELb1ELb1ELb0EEEvNS_16Flash_bwd_paramsE,(.L_x_2461 - _ZN5flash44flash_bwd_dq_dk_dv_loop_seqk_parallel_kernelI23Flash_bwd_kernel_traitsILi64ELi128ELi128ELi8ELi4ELi4ELi4ELb0ELb0EN7cutlass6half_tE19Flash_kernel_traitsILi64ELi128ELi128ELi8ES3_EELb0ELb0ELb0ELb0ELb1ELb1ELb0EEEvNS_16Flash_bwd_paramsE)
        .other          _ZN5flash44flash_bwd_dq_dk_dv_loop_seqk_parallel_kernelI23Flash_bwd_kernel_traitsILi64ELi128ELi128ELi8ELi4ELi4ELi4ELb0ELb0EN7cutlass6half_tE19Flash_kernel_traitsILi64ELi128ELi128ELi8ES3_EELb0ELb0ELb0ELb0ELb1ELb1ELb0EEEvNS_16Flash_bwd_paramsE,@"STO_CUDA_ENTRY STV_DEFAULT"
_ZN5flash44flash_bwd_dq_dk_dv_loop_seqk_parallel_kernelI23Flash_bwd_kernel_traitsILi64ELi128ELi128ELi8ELi4ELi4ELi4ELb0ELb0EN7cutlass6half_tE19Flash_kernel_traitsILi64ELi128ELi128ELi8ES3_EELb0ELb0ELb0ELb0ELb1ELb1ELb0EEEvNS_16Flash_bwd_paramsE:
.text._ZN5flash44flash_bwd_dq_dk_dv_loop_seqk_parallel_kernelI23Flash_bwd_kernel_traitsILi64ELi128ELi128ELi8ELi4ELi4ELi4ELb0ELb0EN7cutlass6half_tE19Flash_kernel_traitsILi64ELi128ELi128ELi8ES3_EELb0ELb0ELb0ELb0ELb1ELb1ELb0EEEvNS_16Flash_bwd_paramsE:
        /* <DEDUP_REMOVED lines=13> */
[----:B------:R-:W-:Y:S01]  /*00d0*/  ULDC UR36, c[0x0][0x22c] ;  /* 0x00008b0000247ab9 */ /* 0x000fe20000000800 */
[----:B------:R-:W-:Y:S01]  /*00e0*/  IMAD.MOV.U32 R232, RZ, RZ, -0x10 ;  /* 0xfffffff0ffe87424 */ /* 0x000fe200078e00ff */
[----:B------:R-:W-:Y:S02]  /*00f0*/  ULDC UR20, c[0x0][0x1c0] ;  /* 0x0000700000147ab9 */ /* 0x000fe40000000800 */
[----:B------:R-:W-:Y:S02]  /*0100*/  UIMAD UR23, UR36, UR20, URZ ;  /* 0x00000014241772a4 */ /* 0x000fe4000f8e023f */
[----:B------:R-:W-:Y:S02]  /*0110*/  UMOV UR4, 0x80 ;  /* 0x0000008000047882 */ /* 0x000fe40000000000 */
[----:B------:R-:W-:-:S02]  /*0120*/  ULDC UR5, c[0x0][0x210] ;  /* 0x0000840000057ab9 */ /* 0x000fc40000000800 */
[----:B------:R-:W-:Y:S02]  /*0130*/  ULDC UR25, c[0x0][0x234] ;  /* 0x00008d0000197ab9 */ /* 0x000fe40000000800 */
[----:B------:R-:W-:Y:S02]  /*0140*/  ULDC UR24, c[0x0][0x224] ;  /* 0x0000890000187ab9 */ /* 0x000fe40000000800 */
[----:B------:R-:W-:Y:S02]  /*0150*/  UIMAD UR25, UR4, UR5, UR25 ;  /* 0x00000005041972a4 */ /* 0x000fe4000f8e0219 */
[----:B------:R-:W-:Y:S02]  /*0160*/  UIADD3 UR24, UR4, UR24, URZ ;  /* 0x0000001804187290 */ /* 0x000fe4000fffe03f */
[----:B------:R-:W-:Y:S02]  /*0170*/  USHF.R.S32.HI UR4, URZ, 0x1f, UR36 ;  /* 0x0000001f3f047899 */ /* 0x000fe40008011424 */
[----:B------:R-:W-:Y:S01]  /*0180*/  USHF.L.U32 UR22, UR23, 0x7, URZ ;  /* 0x0000000717167899 */ /* 0x000fe2000800063f */
[----:B-1----:R-:W-:Y:S01]  /*0190*/  SHF.R.S32.HI R5, RZ, 0x1f, R9 ;  /* 0x0000001fff057819 */ /* 0x002fe20000011409 */
[----:B------:R-:W-:-:S02]  /*01a0*/  UIMAD.WIDE.U32 UR36, UR36, UR20, URZ ;  /* 0x00000014242472a5 */ /* 0x000fc4000f8e003f */
[----:B------:R-:W-:Y:S01]  /*01b0*/  ULDC UR15, c[0x0][0x1c0] ;  /* 0x00007000000f7ab9 */ /* 0x000fe20000000800 */
[CC--:B------:R-:W-:Y:S01]  /*01c0*/  LEA.HI R0, R5.reuse, R9.reuse, RZ, 0x5 ;  /* 0x0000000905007211 */ /* 0x0c0fe200078f28ff */
[----:B------:R-:W-:Y:S01]  /*01d0*/  ULDC UR14, c[0x0][0x224] ;  /* 0x00008900000e7ab9 */ /* 0x000fe20000000800 */
[CC--:B------:R-:W-:Y:S01]  /*01e0*/  LEA.HI R13, R5.reuse, R9.reuse, RZ, 0x3 ;  /* 0x00000009050d7211 */ /* 0x0c0fe200078f18ff */
[----:B------:R-:W-:Y:S01]  /*01f0*/  UMOV UR17, 0x4 ;  /* 0x0000000400117882 */ /* 0x000fe20000000000 */
[----:B------:R-:W-:Y:S01]  /*0200*/  LOP3.LUT R6, R0, 0xffffffe0, RZ, 0xc0, !PT ;  /* 0xffffffe000067812 */ /* 0x000fe200078ec0ff */
[----:B------:R-:W-:Y:S01]  /*0210*/  ULDC.64 UR30, c[0x0][0x200] ;  /* 0x00008000001e7ab9 */ /* 0x000fe20000000a00 */
[--C-:B------:R-:W-:Y:S01]  /*0220*/  SHF.R.S32.HI R4, RZ, 0x5, R0.reuse ;  /* 0x00000005ff047819 */ /* 0x100fe20000011400 */
[----:B------:R-:W-:Y:S01]  /*0230*/  ULDC.64 UR28, c[0x0][0x3c8] ;  /* 0x0000f200001c7ab9 */ /* 0x000fe20000000a00 */
[----:B------:R-:W-:Y:S01]  /*0240*/  SHF.R.S32.HI R0, RZ, 0x1f, R0 ;  /* 0x0000001fff007819 */ /* 0x000fe20000011400 */
[----:B------:R-:W-:Y:S01]  /*0250*/  ULDC UR13, c[0x0][0x224] ;  /* 0x00008900000d7ab9 */ /* 0x000fe20000000800 */
[CC--:B------:R-:W-:Y:S01]  /*0260*/  LEA.HI R8, R5.reuse, R9.reuse, RZ, 0x4 ;  /* 0x0000000905087211 */ /* 0x0c0fe200078f20ff */
[----:B------:R-:W-:Y:S01]  /*0270*/  ULDC UR12, c[0x0][0x22c] ;  /* 0x00008b00000c7ab9 */ /* 0x000fe20000000800 */
[CC--:B------:R-:W-:Y:S01]  /*0280*/  LEA.HI R15, R5.reuse, R9.reuse, RZ, 0x7 ;  /* 0x00000009050f7211 */ /* 0x0c0fe200078f38ff */
[----:B------:R-:W-:Y:S01]  /*0290*/  UMOV UR19, 0x6 ;  /* 0x0000000600137882 */ /* 0x000fe20000000000 */
[CC--:B------:R-:W-:Y:S01]  /*02a0*/  LEA.HI R14, R5.reuse, R9.reuse, RZ, 0x6 ;  /* 0x00000009050e7211 */ /* 0x0c0fe200078f30ff */
[----:B------:R-:W-:Y:S01]  /*02b0*/  ULDC.64 UR34, c[0x0][0x118] ;  /* 0x0000460000227ab9 */ /* 0x000fe20000000a00 */
[----:B------:R-:W-:Y:S01]  /*02c0*/  LEA.HI R5, R5, R9, RZ, 0x2 ;  /* 0x0000000905057211 */ /* 0x000fe200078f10ff */
[----:B------:R-:W-:Y:S01]  /*02d0*/  UMOV UR18, 0xffffc000 ;  /* 0xffffc00000127882 */ /* 0x000fe20000000000 */
[----:B------:R-:W-:Y:S01]  /*02e0*/  LOP3.LUT R3, R13, 0xfffffff8, RZ, 0xc0, !PT ;  /* 0xfffffff80d037812 */ /* 0x000fe200078ec0ff */
[----:B------:R-:W-:Y:S01]  /*02f0*/  ULDC.64 UR32, c[0x0][0x118] ;  /* 0x0000460000207ab9 */ /* 0x000fe20000000a00 */
[----:B------:R-:W-:Y:S01]  /*0300*/  SHF.R.S32.HI R7, RZ, 0x3, R13 ;  /* 0x00000003ff077819 */ /* 0x000fe2000001140d */
[----:B------:R-:W-:Y:S01]  /*0310*/  UIMAD UR20, UR4, UR20, URZ ;  /* 0x00000014041472a4 */ /* 0x000fe2000f8e023f */
[----:B------:R-:W-:Y:S01]  /*0320*/  LEA.HI R0, R0, R4, RZ, 0x2 ;  /* 0x0000000400007211 */ /* 0x000fe200078f10ff */
[----:B------:R-:W-:Y:S01]  /*0330*/  IMAD.IADD R3, R9, 0x1, -R3 ;  /* 0x0000000109037824 */ /* 0x000fe200078e0a03 */
[----:B------:R-:W-:Y:S01]  /*0340*/  LOP3.LUT R11, R8, 0xfffffff0, RZ, 0xc0, !PT ;  /* 0xfffffff0080b7812 */ /* 0x000fe200078ec0ff */
[----:B------:R-:W-:Y:S01]  /*0350*/  IMAD.SHL.U32 R7, R7, 0x40, RZ ;  /* 0x0000004007077824 */ /* 0x000fe200078e00ff */
[----:B------:R-:W-:Y:S01]  /*0360*/  LOP3.LUT R10, R5, 0x7ffffffc, RZ, 0xc0, !PT ;  /* 0x7ffffffc050a7812 */ /* 0x000fe200078ec0ff */
[----:B------:R-:W-:Y:S01]  /*0370*/  USHF.R.S32.HI UR21, URZ, 0x1f, UR22 ;  /* 0x0000001f3f157899 */ /* 0x000fe20008011416 */
[----:B------:R-:W-:Y:S01]  /*0380*/  LOP3.LUT R2, R0, 0xfffffffc, RZ, 0xc0, !PT ;  /* 0xfffffffc00027812 */ /* 0x000fe200078ec0ff */
[----:B------:R-:W-:Y:S01]  /*0390*/  IMAD.IADD R0, R9, 0x1, -R6 ;  /* 0x0000000109007824 */ /* 0x000fe200078e0a06 */
[----:B------:R-:W-:Y:S01]  /*03a0*/  LOP3.LUT P4, RZ, R3, 0x2, RZ, 0xc0, !PT ;  /* 0x0000000203ff7812 */ /* 0x000fe2000788c0ff */
[----:B------:R-:W-:Y:S01]  /*03b0*/  IMAD.IADD R6, R9, 0x1, -R11 ;  /* 0x0000000109067824 */ /* 0x000fe200078e0a0b */
[----:B------:R-:W-:Y:S01]  /*03c0*/  LOP3.LUT P3, RZ, R3, 0x4, RZ, 0xc0, !PT ;  /* 0x0000000403ff7812 */ /* 0x000fe2000786c0ff */
[----:B------:R-:W-:Y:S01]  /*03d0*/  IMAD.IADD R16, R9, 0x1, -R10 ;  /* 0x0000000109107824 */ /* 0x000fe200078e0a0a */
[--C-:B------:R-:W-:Y:S01]  /*03e0*/  SHF.R.S32.HI R9, RZ, 0x2, R5.reuse ;  /* 0x00000002ff097819 */ /* 0x100fe20000011405 */
[----:B------:R-:W-:Y:S01]  /*03f0*/  IMAD.IADD R11, R4, 0x1, -R2 ;  /* 0x00000001040b7824 */ /* 0x000fe200078e0a02 */
[----:B------:R-:W-:Y:S01]  /*0400*/  LOP3.LUT R2, R7, 0x1c0, RZ, 0xc0, !PT ;  /* 0x000001c007027812 */ /* 0x000fe200078ec0ff */
[----:B------:R-:W-:Y:S01]  /*0410*/  IMAD.SHL.U32 R10, R3, 0x8, RZ ;  /* 0x00000008030a7824 */ /* 0x000fe200078e00ff */
[----:B------:R-:W-:Y:S01]  /*0420*/  SHF.R.S32.HI R4, RZ, 0x1f, R5 ;  /* 0x0000001fff047819 */ /* 0x000fe20000011405 */
[----:B------:R-:W-:Y:S01]  /*0430*/  UMOV UR16, 0x6 ;  /* 0x0000000600107882 */ /* 0x000fe20000000000 */
[----:B------:R-:W-:-:S02]  /*0440*/  SHF.R.S32.HI R5, RZ, 0x4, R8 ;  /* 0x00000004ff057819 */ /* 0x000fc40000011408 */
[----:B------:R-:W-:Y:S02]  /*0450*/  SHF.R.S32.HI R12, RZ, 0x1f, R0 ;  /* 0x0000001fff0c7819 */ /* 0x000fe40000011400 */
[----:B------:R-:W-:Y:S02]  /*0460*/  LOP3.LUT R10, R2, 0x38, R10, 0xf8, !PT ;  /* 0x00000038020a7812 */ /* 0x000fe400078ef80a */
[----:B------:R-:W-:Y:S02]  /*0470*/  SHF.R.U32.HI R7, RZ, 0x3, R2 ;  /* 0x00000003ff077819 */ /* 0x000fe40000011602 */
[----:B------:R-:W-:Y:S02]  /*0480*/  LEA.HI R2, R8, R5, RZ, 0x1 ;  /* 0x0000000508027211 */ /* 0x000fe400078f08ff */
[----:B------:R-:W-:Y:S02]  /*0490*/  LEA.HI R12, R12, R0, RZ, 0x2 ;  /* 0x000000000c0c7211 */ /* 0x000fe400078f10ff */
[----:B------:R-:W-:-:S02]  /*04a0*/  LEA.HI R0, R4, R9, RZ, 0x3 ;  /* 0x0000000904007211 */ /* 0x000fc400078f18ff */
[----:B------:R-:W-:Y:S01]  /*04b0*/  LOP3.LUT R4, R2, 0xfffffffe, RZ, 0xc0, !PT ;  /* 0xfffffffe02047812 */ /* 0x000fe200078ec0ff */
[----:B------:R-:W-:Y:S01]  /*04c0*/  IMAD.SHL.U32 R2, R14, 0x8, RZ ;  /* 0x000000080e027824 */ /* 0x000fe200078e00ff */
[----:B------:R-:W-:Y:S02]  /*04d0*/  LOP3.LUT R0, R0, 0xfffffff8, RZ, 0xc0, !PT ;  /* 0xfffffff800007812 */ /* 0x000fe400078ec0ff */
[----:B------:R-:W-:Y:S01]  /*04e0*/  LOP3.LUT R7, R10, R7, RZ, 0x3c, !PT ;  /* 0x000000070a077212 */ /* 0x000fe200078e3cff */
[----:B------:R-:W-:Y:S01]  /*04f0*/  IMAD.IADD R182, R5, 0x1, -R4 ;  /* 0x0000000105b67824 */ /* 0x000fe200078e0a04 */
[----:B------:R-:W-:Y:S01]  /*0500*/  SHF.R.S32.HI R8, RZ, 0x1f, R6 ;  /* 0x0000001fff087819 */ /* 0x000fe20000011406 */
[----:B------:R-:W-:Y:S01]  /*0510*/  IMAD.IADD R5, R9, 0x1, -R0 ;  /* 0x0000000109057824 */ /* 0x000fe200078e0a00 */
[----:B------:R-:W-:Y:S02]  /*0520*/  LOP3.LUT R0, R7, 0xfffffe00, R2, 0xf8, !PT ;  /* 0xfffffe0007007812 */ /* 0x000fe400078ef802 */
[----:B------:R-:W-:-:S02]  /*0530*/  LEA.HI R8, R8, R6, RZ, 0x3 ;  /* 0x0000000608087211 */ /* 0x000fc400078f18ff */
[----:B------:R-:W-:Y:S01]  /*0540*/  LOP3.LUT R4, R5, 0x1, RZ, 0xc0, !PT ;  /* 0x0000000105047812 */ /* 0x000fe200078ec0ff */
[----:B------:R1:W-:Y:S01]  /*0550*/  STL [R1+0xc], R0 ;  /* 0x00000c0001007387 */ /* 0x0003e20000100800 */
[----:B------:R-:W-:Y:S02]  /*0560*/  LOP3.LUT R2, R8, 0xfffffff8, RZ, 0xc0, !PT ;  /* 0xfffffff808027812 */ /* 0x000fe400078ec0ff */
[----:B------:R-:W-:Y:S02]  /*0570*/  SHF.R.S32.HI R7, RZ, 0x7, R15 ;  /* 0x00000007ff077819 */ /* 0x000fe4000001140f */
[----:B------:R-:W-:Y:S01]  /*0580*/  ISETP.NE.U32.AND P0, PT, R4, 0x1, PT ;  /* 0x000000010400780c */ /* 0x000fe20003f05070 */
[----:B------:R-:W-:Y:S01]  /*0590*/  IMAD.IADD R14, R6, 0x1, -R2 ;  /* 0x00000001060e7824 */ /* 0x000fe200078e0a02 */
[----:B------:R-:W-:Y:S01]  /*05a0*/  SEL R176, R234, 0xffffffe0, !P4 ;  /* 0xffffffe0eab07807 */ /* 0x000fe20006000000 */
[----:B------:R-:W-:Y:S01]  /*05b0*/  IMAD.SHL.U32 R2, R11, 0x10, RZ ;  /* 0x000000100b027824 */ /* 0x000fe200078e00ff */
[----:B------:R-:W-:-:S02]  /*05c0*/  R2P PR, R5, 0x6 ;  /* 0x0000000605007804 */ /* 0x000fc40000000000 */
[----:B------:R-:W-:Y:S01]  /*05d0*/  STL [R1+0x20], R14 ;  /* 0x0000200e01007387 */ /* 0x000fe20000100800 */
[----:B------:R-:W-:Y:S02]  /*05e0*/  SEL R232, R232, 0x10, !P0 ;  /* 0x00000010e8e87807 */ /* 0x000fe40004000000 */
[----:B------:R-:W-:Y:S02]  /*05f0*/  LEA.HI.SX32 R10, R12, R2, 0x1e ;  /* 0x000000020c0a7211 */ /* 0x000fe400078ff2ff */
[----:B------:R-:W-:-:S03]  /*0600*/  SEL R234, R234, 0xffffffe0, !P1 ;  /* 0xffffffe0eaea7807 */ /* 0x000fc60004800000 */
[----:B------:R2:W-:Y:S01]  /*0610*/  STL [R1+0x28], R10 ;  /* 0x0000280a01007387 */ /* 0x0005e20000100800 */
[----:B-1----:R-:W-:Y:S02]  /*0620*/  IMAD.SHL.U32 R0, R3, 0x40, RZ ;  /* 0x0000004003007824 */ /* 0x002fe400078e00ff */
[----:B------:R-:W-:-:S03]  /*0630*/  IMAD.SHL.U32 R3, R182, 0x200, RZ ;  /* 0x00000200b6037824 */ /* 0x000fc600078e00ff */
[----:B------:R-:W-:-:S04]  /*0640*/  LOP3.LUT R0, R0, 0x1c0, RZ, 0xc0, !PT ;  /* 0x000001c000007812 */ /* 0x000fc800078ec0ff */
[C---:B------:R-:W-:Y:S01]  /*0650*/  LOP3.LUT R6, R0.reuse, 0x30, R2, 0xf8, !PT ;  /* 0x0000003000067812 */ /* 0x040fe200078ef802 */
[----:B------:R-:W-:Y:S01]  /*0660*/  IMAD R2, R7, 0x1000, R3 ;  /* 0x0000100007027824 */ /* 0x000fe200078e0203 */
[--C-:B------:R-:W-:Y:S02]  /*0670*/  LOP3.LUT R174, R0, 0x8, R13.reuse, 0xf8, !PT ;  /* 0x0000000800ae7812 */ /* 0x100fe400078ef80d */
[----:B------:R-:W-:Y:S02]  /*0680*/  SHF.R.U32.HI R0, RZ, 0x3, R0 ;  /* 0x00000003ff007819 */ /* 0x000fe40000011600 */
[----:B------:R-:W-:Y:S01]  /*0690*/  LOP3.LUT R4, R6, 0x8, R13, 0xf8, !PT ;  /* 0x0000000806047812 */ /* 0x000fe200078ef80d */
[----:B------:R-:W-:Y:S01]  /*06a0*/  IMAD.SHL.U32 R6, R182, 0x10, RZ ;  /* 0x00000010b6067824 */ /* 0x000fe200078e00ff */
[----:B------:R-:W-:Y:S01]  /*06b0*/  LOP3.LUT R174, R174, R0, RZ, 0x3c, !PT ;  /* 0x00000000aeae7212 */ /* 0x000fe200078e3cff */
[----:B------:R-:W-:Y:S01]  /*06c0*/  IMAD.SHL.U32 R182, R182, 0x8, RZ ;  /* 0x00000008b6b67824 */ /* 0x000fe200078e00ff */
[----:B------:R-:W-:Y:S01]  /*06d0*/  LOP3.LUT R3, R3, R4, R0, 0xf6, !PT ;  /* 0x0000000403037212 */ /* 0x000fe200078ef600 */
[----:B------:R-:W-:-:S02]  /*06e0*/  IMAD.SHL.U32 R0, R5, 0x40, RZ ;  /* 0x0000004005007824 */ /* 0x000fc400078e00ff */
[----:B------:R-:W-:Y:S02]  /*06f0*/  IMAD.IADD R174, R2, 0x1, R174 ;  /* 0x0000000102ae7824 */ /* 0x000fe400078e02ae */
[C---:B------:R-:W-:Y:S01]  /*0700*/  IMAD.SHL.U32 R2, R7.reuse, 0x8, RZ ;  /* 0x0000000807027824 */ /* 0x040fe200078e00ff */
[----:B------:R-:W-:Y:S01]  /*0710*/  LOP3.LUT R0, R0, 0x1c0, RZ, 0xc0, !PT ;  /* 0x000001c000007812 */ /* 0x000fe200078ec0ff */
[----:B------:R-:W-:Y:S02]  /*0720*/  IMAD.SHL.U32 R5, R16, 0x2, RZ ;  /* 0x0000000210057824 */ /* 0x000fe400078e00ff */
[----:B------:R-:W-:Y:S01]  /*0730*/  IMAD.SHL.U32 R174, R174, 0x2, RZ ;  /* 0x00000002aeae7824 */ /* 0x000fe200078e00ff */
[----:B------:R-:W-:Y:S01]  /*0740*/  LOP3.LUT R2, R2, 0x8, RZ, 0xc0, !PT ;  /* 0x0000000802027812 */ /* 0x000fe200078ec0ff */
[----:B------:R-:W-:Y:S01]  /*0750*/  IMAD R7, R7, 0x2000, R5 ;  /* 0x0000200007077824 */ /* 0x000fe200078e0205 */
[----:B------:R-:W-:Y:S01]  /*0760*/  SHF.R.U32.HI R4, RZ, 0x3, R0 ;  /* 0x00000003ff047819 */ /* 0x000fe20000011600 */
[----:B------:R-:W-:Y:S01]  /*0770*/  IMAD.IADD R177, R174, 0x1, R176 ;  /* 0x00000001aeb17824 */ /* 0x000fe200078e02b0 */
[----:B------:R-:W-:Y:S01]  /*0780*/  LOP3.LUT R9, R2, 0x10, R6, 0xf8, !PT ;  /* 0x0000001002097812 */ /* 0x000fe200078ef806 */
[----:B------:R-:W-:Y:S01]  /*0790*/  IMAD.SHL.U32 R3, R3, 0x2, RZ ;  /* 0x0000000203037824 */ /* 0x000fe200078e00ff */
[CC--:B------:R-:W-:Y:S01]  /*07a0*/  LOP3.LUT R6, R4.reuse, R0.reuse, R2, 0x1e, !PT ;  /* 0x0000000004067212 */ /* 0x0c0fe200078e1e02 */
[C---:B------:R-:W-:Y:S01]  /*07b0*/  IMAD R2, R11.reuse, 0x400, R7 ;  /* 0x000004000b027824 */ /* 0x040fe200078e0207 */
[----:B------:R-:W-:Y:S01]  /*07c0*/  LOP3.LUT R4, R4, R0, RZ, 0xfc, !PT ;  /* 0x0000000004047212 */ /* 0x000fe200078efcff */
[----:B------:R-:W-:Y:S01]  /*07d0*/  IMAD R0, R11, 0x400, R5 ;  /* 0x000004000b007824 */ /* 0x000fe200078e0205 */
[----:B------:R-:W-:-:S03]  /*07e0*/  IADD3 R5, R10, -0x80, RZ ;  /* 0xffffff800a057810 */ /* 0x000fc60007ffe0ff */
[----:B------:R-:W-:Y:S02]  /*07f0*/  IMAD.IADD R230, R4, 0x1, R2 ;  /* 0x0000000104e67824 */ /* 0x000fe400078e0202 */
[----:B------:R-:W-:Y:S02]  /*0800*/  IMAD.SHL.U32 R2, R14, 0x40, RZ ;  /* 0x000000400e027824 */ /* 0x000fe400078e00ff */
[----:B------:R-:W-:Y:S01]  /*0810*/  IMAD.IADD R7, R0, 0x1, R6 ;  /* 0x0000000100077824 */ /* 0x000fe200078e0206 */
[----:B------:R-:W-:Y:S01]  /*0820*/  SHF.R.S32.HI R6, RZ, 0x1f, R5 ;  /* 0x0000001fff067819 */ /* 0x000fe20000011405 */
[----:B------:R-:W-:Y:S01]  /*0830*/  IMAD.SHL.U32 R0, R8, 0x40, RZ ;  /* 0x0000004008007824 */ /* 0x000fe200078e00ff */
[----:B------:R-:W-:Y:S01]  /*0840*/  LOP3.LUT R2, R2, 0x1c0, RZ, 0xc0, !PT ;  /* 0x000001c002027812 */ /* 0x000fe200078ec0ff */
[----:B------:R-:W-:Y:S01]  /*0850*/  IMAD.SHL.U32 R230, R230, 0x2, RZ ;  /* 0x00000002e6e67824 */ /* 0x000fe200078e00ff */
[----:B------:R-:W-:Y:S02]  /*0860*/  SHF.L.U64.HI R6, R5, 0x2, R6 ;  /* 0x0000000205067819 */ /* 0x000fe40000010206 */
[----:B------:R-:W-:Y:S01]  /*0870*/  SHF.R.U32.HI R4, RZ, 0x3, R2 ;  /* 0x00000003ff047819 */ /* 0x000fe20000011602 */
[----:B------:R-:W-:Y:S01]  /*0880*/  IMAD.IADD R233, R230, 0x1, R232 ;  /* 0x00000001e6e97824 */ /* 0x000fe200078e02e8 */
[----:B------:R-:W-:Y:S01]  /*0890*/  LOP3.LUT R182, R2, 0x8, R182, 0xf8, !PT ;  /* 0x0000000802b67812 */ /* 0x000fe200078ef8b6 */
[----:B------:R1:W-:Y:S01]  /*08a0*/  STL [R1+0x1c], R6 ;  /* 0x00001c0601007387 */ /* 0x0003e20000100800 */
[----:B------:R-:W-:Y:S01]  /*08b0*/  LOP3.LUT R0, R0, 0xfffffe00, RZ, 0xc0, !PT ;  /* 0xfffffe0000007812 */ /* 0x000fe200078ec0ff */
[----:B------:R-:W-:Y:S01]  /*08c0*/  IMAD.IADD R237, R230, 0x1, R234 ;  /* 0x00000001e6ed7824 */ /* 0x000fe200078e02ea */
[----:B------:R-:W-:Y:S01]  /*08d0*/  LOP3.LUT R2, R4, R9, R2, 0x1e, !PT ;  /* 0x0000000904027212 */ /* 0x000fe200078e1e02 */
[----:B------:R-:W-:Y:S01]  /*08e0*/  IMAD.IADD R236, R233, 0x1, R234 ;  /* 0x00000001e9ec7824 */ /* 0x000fe200078e02ea */
[----:B------:R-:W-:Y:S01]  /*08f0*/  LOP3.LUT R182, R182, R4, RZ, 0x3c, !PT ;  /* 0x00000004b6b67212 */ /* 0x000fe200078e3cff */
[----:B------:R-:W-:Y:S01]  /*0900*/  IMAD R5, R11, 0x400, R0 ;  /* 0x000004000b057824 */ /* 0x000fe200078e0200 */
[----:B------:R-:W-:Y:S01]  /*0910*/  LOP3.LUT R181, R2, R0, RZ, 0xfc, !PT ;  /* 0x0000000002b57212 */ /* 0x000fe200078efcff */
[----:B------:R-:W-:Y:S01]  /*0920*/  IMAD.MOV.U32 R2, RZ, RZ, 0x40 ;  /* 0x00000040ff027424 */ /* 0x000fe200078e00ff */
[----:B------:R-:W-:Y:S01]  /*0930*/  LEA R7, R7, 0xc000, 0x1 ;  /* 0x0000c00007077811 */ /* 0x000fe200078e08ff */
[----:B------:R-:W-:-:S02]  /*0940*/  IMAD.MOV.U32 R0, RZ, RZ, 0x440 ;  /* 0x00000440ff007424 */ /* 0x000fc400078e00ff */
[----:B------:R-:W-:Y:S01]  /*0950*/  IMAD.IADD R182, R5, 0x1, R182 ;  /* 0x0000000105b67824 */ /* 0x000fe200078e02b6 */
[----:B------:R-:W-:Y:S01]  /*0960*/  SEL R175, R2, 0xffffffc0, !P3 ;  /* 0xffffffc002af7807 */ /* 0x000fe20005800000 */
[----:B------:R-:W-:Y:S01]  /*0970*/  IMAD.IADD R5, R234, 0x1, R7 ;  /* 0x00000001ea057824 */ /* 0x000fe200078e0207 */
[----:B------:R-:W-:Y:S01]  /*0980*/  SEL R2, R2, 0xffffffc0, !P2 ;  /* 0xffffffc002027807 */ /* 0x000fe20005000000 */
[----:B------:R-:W-:Y:S01]  /*0990*/  STL [R1+0x24], R7 ;  /* 0x0000240701007387 */ /* 0x000fe20000100800 */
[----:B------:R-:W-:Y:S01]  /*09a0*/  SEL R0, R0, 0x3c0, !P2 ;  /* 0x000003c000007807 */ /* 0x000fe20005000000 */
[----:B------:R-:W-:Y:S01]  /*09b0*/  IMAD.IADD R175, R174, 0x1, R175 ;  /* 0x00000001aeaf7824 */ /* 0x000fe200078e02af */
[C---:B------:R-:W-:Y:S01]  /*09c0*/  IADD3 R13, R7.reuse, 0x420, RZ ;  /* 0x00000420070d7810 */ /* 0x040fe20007ffe0ff */
[----:B--2---:R-:W-:Y:S01]  /*09d0*/  IMAD.IADD R10, R2, 0x1, R7 ;  /* 0x00000001020a7824 */ /* 0x004fe200078e0207 */
[C---:B------:R-:W-:Y:S01]  /*09e0*/  IADD3 R8, R7.reuse, 0x2020, RZ ;  /* 0x0000202007087810 */ /* 0x040fe20007ffe0ff */
[C---:B------:R-:W-:Y:S01]  /*09f0*/  IMAD.IADD R4, R7.reuse, 0x1, R0 ;  /* 0x0000000107047824 */ /* 0x040fe200078e0200 */
[C---:B------:R-:W-:Y:S01]  /*0a00*/  @P1 IADD3 R13, R7.reuse, 0x3e0, RZ ;  /* 0x000003e0070d1810 */ /* 0x040fe20007ffe0ff */
[----:B------:R-:W-:Y:S01]  /*0a10*/  IMAD.IADD R231, R230, 0x1, R2 ;  /* 0x00000001e6e77824 */ /* 0x000fe200078e0202 */
[C---:B------:R-:W-:Y:S01]  /*0a20*/  IADD3 R12, R7.reuse, 0x2420, RZ ;  /* 0x00002420070c7810 */ /* 0x040fe20007ffe0ff */
[----:B------:R-:W-:Y:S01]  /*0a30*/  STL [R1+0x3c], R10 ;  /* 0x00003c0a01007387 */ /* 0x000fe20000100800 */
[C---:B------:R-:W-:Y:S01]  /*0a40*/  @P1 IADD3 R8, R7.reuse, 0x1fe0, RZ ;  /* 0x00001fe007081810 */ /* 0x040fe20007ffe0ff */
[----:B------:R-:W-:Y:S01]  /*0a50*/  IMAD.IADD R232, R232, 0x1, R231 ;  /* 0x00000001e8e87824 */ /* 0x000fe200078e02e7 */
[C---:B-1----:R-:W-:Y:S01]  /*0a60*/  IADD3 R6, R7.reuse, 0x2040, RZ ;  /* 0x0000204007067810 */ /* 0x042fe20007ffe0ff */
[----:B------:R1:W-:Y:S01]  /*0a70*/  STL [R1+0x58], R5 ;  /* 0x0000580501007387 */ /* 0x0003e20000100800 */
[C---:B------:R-:W-:Y:S01]  /*0a80*/  @P1 IADD3 R12, R7.reuse, 0x23e0, RZ ;  /* 0x000023e0070c1810 */ /* 0x040fe20007ffe0ff */
[--C-:B------:R-:W-:Y:S01]  /*0a90*/  IMAD.IADD R2, R2, 0x1, R8.reuse ;  /* 0x0000000102027824 */ /* 0x100fe200078e0208 */
[----:B------:R-:W-:Y:S01]  /*0aa0*/  @P2 IADD3 R6, R7, 0x1fc0, RZ ;  /* 0x00001fc007062810 */ /* 0x000fe20007ffe0ff */
[----:B------:R2:W-:Y:S01]  /*0ab0*/  STL [R1+0x38], R4 ;  /* 0x0000380401007387 */ /* 0x0005e20000100800 */
[----:B------:R-:W-:-:S02]  /*0ac0*/  IMAD.IADD R0, R0, 0x1, R8 ;  /* 0x0000000100007824 */ /* 0x000fc400078e0208 */
[----:B------:R-:W-:Y:S01]  /*0ad0*/  IMAD.IADD R235, R234, 0x1, R231 ;  /* 0x00000001eaeb7824 */ /* 0x000fe200078e02e7 */
[----:B------:R-:W-:Y:S01]  /*0ae0*/  STL [R1+0x44], R13 ;  /* 0x0000440d01007387 */ /* 0x000fe20000100800 */
[----:B------:R-:W-:-:S03]  /*0af0*/  IMAD.IADD R176, R176, 0x1, R175 ;  /* 0x00000001b0b07824 */ /* 0x000fc600078e02af */
[----:B------:R-:W-:Y:S04]  /*0b00*/  STL [R1+0x2c], R8 ;  /* 0x00002c0801007387 */ /* 0x000fe80000100800 */
[----:B------:R-:W-:Y:S04]  /*0b10*/  STL [R1+0x40], R12 ;  /* 0x0000400c01007387 */ /* 0x000fe80000100800 */
[----:B------:R-:W-:Y:S01]  /*0b20*/  STL [R1+0x34], R6 ;  /* 0x0000340601007387 */ /* 0x000fe20000100800 */
[C---:B-1----:R-:W-:Y:S02]  /*0b30*/  IADD3 R5, R7.reuse, 0x2440, RZ ;  /* 0x0000244007057810 */ /* 0x042fe40007ffe0ff */
[----:B------:R-:W-:Y:S01]  /*0b40*/  @P2 IADD3 R5, R7, 0x23c0, RZ ;  /* 0x000023c007052810 */ /* 0x000fe20007ffe0ff */
[----:B--2---:R-:W-:-:S04]  /*0b50*/  IMAD.IADD R4, R234, 0x1, R4 ;  /* 0x00000001ea047824 */ /* 0x004fc800078e0204 */
[----:B------:R1:W-:Y:S02]  /*0b60*/  STL [R1+0x30], R5 ;  /* 0x0000300501007387 */ /* 0x0003e40000100800 */
[C---:B-1----:R-:W-:Y:S02]  /*0b70*/  IMAD.IADD R5, R234.reuse, 0x1, R10 ;  /* 0x00000001ea057824 */ /* 0x042fe400078e020a */
[----:B------:R-:W-:-:S03]  /*0b80*/  IMAD.IADD R234, R234, 0x1, R232 ;  /* 0x00000001eaea7824 */ /* 0x000fc600078e02e8 */
[----:B------:R1:W-:Y:S04]  /*0b90*/  STL [R1+0x54], R5 ;  /* 0x0000540501007387 */ /* 0x0003e80000100800 */
[----:B------:R1:W-:Y:S04]  /*0ba0*/  STL [R1+0x50], R4 ;  /* 0x0000500401007387 */ /* 0x0003e80000100800 */
[----:B------:R1:W-:Y:S04]  /*0bb0*/  STL [R1+0x4c], R2 ;  /* 0x00004c0201007387 */ /* 0x0003e80000100800 */
[----:B------:R1:W-:Y:S02]  /*0bc0*/  STL [R1+0x48], R0 ;  /* 0x0000480001007387 */ /* 0x0003e40000100800 */
.L_x_600:
[----:B------:R-:W-:Y:S01]  /*0bd0*/  ULDC.64 UR4, c[0x0][0x258] ;  /* 0x0000960000047ab9 */ /* 0x000fe20000000a00 */
[----:B------:R-:W-:Y:S01]  /*0be0*/  ISETP.NE.U32.AND P1, PT, RZ, c[0x0][0x250], PT ;  /* 0x00009400ff007a0c */ /* 0x000fe20003f25070 */
[----:B------:R-:W-:-:S02]  /*0bf0*/  UISETP.NE.U32.AND UP1, UPT, URZ, UR4, UPT ;  /* 0x000000043f00728c */ /* 0x000fc4000bf25070 */
[----:B------:R-:W-:Y:S01]  /*0c00*/  ULDC.64 UR6, c[0x0][0x258] ;  /* 0x0000960000067ab9 */ /* 0x000fe20000000a00 */
[----:B------:R-:W-:Y:S01]  /*0c10*/  ISETP.NE.AND.EX P1, PT, RZ, c[0x0][0x254], PT, P1 ;  /* 0x00009500ff007a0c */ /* 0x000fe20003f25310 */
[----:B------:R-:W-:Y:S02]  /*0c20*/  UISETP.NE.AND.EX UP1, UPT, URZ, UR5, UPT, UP1 ;  /* 0x000000053f00728c */ /* 0x000fe4000bf25310 */
[----:B------:R-:W-:-:S04]  /*0c30*/  ULDC.64 UR38, c[0x0][0x118] ;  /* 0x0000460000267ab9 */ /* 0x000fc80000000a00 */
[----:B------:R-:W-:-:S05]  /*0c40*/  PLOP3.LUT P0, PT, PT, PT, UP1, 0x80, 0x0 ;  /* 0x000000000000781c */ /* 0x000fca0003f0f018 */
[----:B------:R-:W-:Y:S01]  /*0c50*/  @UP1 UMOV UR4, 0x4 ;  /* 0x0000000400041882 */ /* 0x000fe20000000000 */
[----:B---3--:R-:W2:Y:S01]  /*0c60*/  @P1 S2R R7, SR_CTAID.Y ;  /* 0x0000000000071919 */ /* 0x008ea20000002600 */
[----:B------:R-:W-:-:S06]  /*0c70*/  @P1 IMAD.MOV.U32 R6, RZ, RZ, 0x4 ;  /* 0x00000004ff061424 */ /* 0x000fcc00078e00ff */
[----:B-1----:R-:W1:Y:S01]  /*0c80*/  @P0 S2R R0, SR_CTAID.Y ;  /* 0x0000000000000919 */ /* 0x002e620000002600 */
[----:B--2---:R-:W-:-:S06]  /*0c90*/  @P1 IMAD.WIDE R6, R7, R6, c[0x0][0x250] ;  /* 0x0000940007061625 */ /* 0x004fcc00078e0206 */
[----:B------:R-:W2:Y:S01]  /*0ca0*/  @P1 LDG.E R6, [R6.64] ;  /* 0x0000002606061981 */ /* 0x000ea2000c1e1900 */
[----:B-1----:R-:W1:Y:S02]  /*0cb0*/  @P0 R2UR UR5, R0 ;  /* 0x00000000000503c2 */ /* 0x002e6400000e0000 */
[----:B-1----:R-:W-:-:S06]  /*0cc0*/  @UP1 UIMAD.WIDE UR4, UR5, UR4, UR6 ;  /* 0x00000004050412a5 */ /* 0x002fcc000f8e0206 */
[----:B------:R-:W-:Y:S02]  /*0cd0*/  IMAD.U32 R4, RZ, RZ, UR4 ;  /* 0x00000004ff047e24 */ /* 0x000fe4000f8e00ff */
[----:B------:R-:W-:Y:S01]  /*0ce0*/  IMAD.U32 R5, RZ, RZ, UR5 ;  /* 0x00000005ff057e24 */ /* 0x000fe2000f8e00ff */
[----:B------:R-:W-:Y:S02]  /*0cf0*/  UMOV UR27, URZ ;  /* 0x0000003f001b7c82 */ /* 0x000fe40008000000 */
[----:B------:R-:W-:Y:S02]  /*0d00*/  ULDC.64 UR4, c[0x0][0x268] ;  /* 0x00009a0000047ab9 */ /* 0x000fe40000000a00 */
[----:B------:R-:W3:Y:S01]  /*0d10*/  @P0 LDG.E R0, [R4.64] ;  /* 0x0000002604000981 */ /* 0x000ee2000c1e1900 */
[----:B------:R-:W-:-:S04]  /*0d20*/  @!UP1 UISETP.NE.U32.AND UP0, UPT, URZ, UR4, UPT ;  /* 0x000000043f00928c */ /* 0x000fc8000bf05070 */
[----:B------:R-:W-:-:S03]  /*0d30*/  @!UP1 UISETP.NE.AND.EX UP0, UPT, URZ, UR5, UPT, UP0 ;  /* 0x000000053f00928c */ /* 0x000fc6000bf05300 */
[----:B------:R-:W-:Y:S02]  /*0d40*/  ULDC.64 UR4, c[0x0][0x218] ;  /* 0x0000860000047ab9 */ /* 0x000fe40000000a00 */
[----:B------:R-:W-:Y:S01]  /*0d50*/  @!UP1 USEL UR5, URZ, UR5, !UP0 ;  /* 0x000000053f059287 */ /* 0x000fe2000c000000 */
[----:B--2---:R-:W1:Y:S08]  /*0d60*/  @P1 R2UR UR27, R6 ;  /* 0x00000000061b13c2 */ /* 0x004e7000000e0000 */
[----:B---3--:R-:W1:Y:S02]  /*0d70*/  @P0 R2UR UR6, R0 ;  /* 0x00000000000603c2 */ /* 0x008e6400000e0000 */
[----:B-1----:R-:W-:-:S02]  /*0d80*/  @UP1 UIADD3 UR7, UR6, -UR27, URZ ;  /* 0x8000001b06071290 */ /* 0x002fc4000fffe03f */
[----:B------:R-:W-:Y:S02]  /*0d90*/  USHF.L.U32 UR6, UR26, 0x7, URZ ;  /* 0x000000071a067899 */ /* 0x000fe4000800063f */
[----:B------:R-:W-:-:S04]  /*0da0*/  @!UP1 UIADD3 UR7, UR5, UR4, -UR27 ;  /* 0x0000000405079290 */ /* 0x000fc8000fffe81b */
[----:B------:R-:W-:-:S06]  /*0db0*/  UISETP.GE.AND UP0, UPT, UR6, UR7, UPT ;  /* 0x000000070600728c */ /* 0x000fcc000bf06270 */
[----:B------:R-:W-:-:S13]  /*0dc0*/  PLOP3.LUT P0, PT, PT, PT, UP0, 0x80, 0x0 ;  /* 0x000000000000781c */ /* 0x000fda0003f0f008 */
[----:B-----5:R-:W-:Y:S05]  /*0dd0*/  @P0 BRA `(.L_x_592) ;  /* 0x000068f000000947 */ /* 0x020fea0003800000 */
[----:B------:R-:W-:Y:S01]  /*0de0*/  IABS R6, c[0x0][0x1c8] ;  /* 0x0000720000067a13 */ /* 0x000fe20000000000 */
[----:B------:R-:W1:Y:S01]  /*0df0*/  S2R R2, SR_CTAID.Z ;  /* 0x0000000000027919 */ /* 0x000e620000002700 */
[----:B------:R-:W2:Y:S01]  /*0e00*/  S2UR UR44, SR_CTAID.Z ;  /* 0x00000000002c79c3 */ /* 0x000ea20000002700 */
[----:B------:R-:W-:Y:S01]  /*0e10*/  ULDC.64 UR4, c[0x0][0x240] ;  /* 0x0000900000047ab9 */ /* 0x000fe20000000a00 */
[----:B------:R-:W3:Y:S01]  /*0e20*/  I2F.RP R4, R6 ;  /* 0x0000000600047306 */ /* 0x000ee20000209400 */
[----:B------:R-:W-:Y:S01]  /*0e30*/  ULDC UR49, c[0x0][0x1c8] ;  /* 0x0000720000317ab9 */ /* 0x000fe20000000800 */
[----:B------:R-:W-:Y:S01]  /*0e40*/  ISETP.NE.AND P3, PT, RZ, c[0x0][0x1c8], PT ;  /* 0x00007200ff007a0c */ /* 0x000fe20003f65270 */
[----:B------:R-:W-:Y:S02]  /*0e50*/  ULDC UR40, c[0x0][0x214] ;  /* 0x0000850000287ab9 */ /* 0x000fe40000000800 */
[----:B------:R-:W-:Y:S01]  /*0e60*/  UISETP.NE.U32.AND UP1, UPT, URZ, UR4, UPT ;  /* 0x000000043f00728c */ /* 0x000fe2000bf25070 */
[----:B------:R-:W4:Y:S01]  /*0e70*/  S2UR UR10, SR_CTAID.Y ;  /* 0x00000000000a79c3 */ /* 0x000f220000002600 */
[----:B------:R-:W-:-:S02]  /*0e80*/  UIADD3 UR48, UR40, 0x7f, URZ ;  /* 0x0000007f28307890 */ /* 0x000fc4000fffe03f */
[----:B------:R-:W-:Y:S02]  /*0e90*/  ULDC.U8 UR4, c[0x0][0x328] ;  /* 0x0000ca0000047ab9 */ /* 0x000fe40000000000 */
[----:B------:R-:W-:Y:S02]  /*0ea0*/  UISETP.NE.AND UP0, UPT, UR4, URZ, UPT ;  /* 0x0000003f0400728c */ /* 0x000fe4000bf05270 */
[----:B------:R-:W-:Y:S02]  /*0eb0*/  USHF.R.S32.HI UR46, URZ, 0x1f, UR48 ;  /* 0x0000001f3f2e7899 */ /* 0x000fe40008011430 */
[----:B------:R-:W-:Y:S01]  /*0ec0*/  UISETP.NE.AND.EX UP1, UPT, URZ, UR5, UPT, UP1 ;  /* 0x000000053f00728c */ /* 0x000fe2000bf25310 */
[----:B---3--:R-:W3:Y:S01]  /*0ed0*/  MUFU.RCP R4, R4 ;  /* 0x0000000400047308 */ /* 0x008ee20000001000 */
[----:B------:R-:W-:Y:S02]  /*0ee0*/  ULEA.HI UR46, UR46, UR48, URZ, 0x7 ;  /* 0x000000302e2e7291 */ /* 0x000fe4000f8f383f */
[----:B------:R-:W-:Y:S01]  /*0ef0*/  ULDC UR8, c[0x0][0x214] ;  /* 0x0000850000087ab9 */ /* 0x000fe20000000800 */
[----:B-1----:R-:W-:Y:S01]  /*0f00*/  IABS R2, R2 ;  /* 0x0000000200027213 */ /* 0x002fe20000000000 */
[----:B--2---:R-:W-:-:S02]  /*0f10*/  ULOP3.LUT UR49, UR44, UR49, URZ, 0x3c, !UPT ;  /* 0x000000312c317292 */ /* 0x004fc4000f8e3c3f */
[----:B------:R-:W-:Y:S02]  /*0f20*/  ULOP3.LUT UR48, UR46, 0xffffff80, URZ, 0xc0, !UPT ;  /* 0xffffff802e307892 */ /* 0x000fe4000f8ec03f */
[----:B------:R-:W-:Y:S02]  /*0f30*/  ULDC UR5, c[0x0][0x22c] ;  /* 0x00008b0000057ab9 */ /* 0x000fe40000000800 */
[----:B------:R-:W-:Y:S01]  /*0f40*/  ISETP.LE.AND P2, PT, RZ, UR49, PT ;  /* 0x00000031ff007c0c */ /* 0x000fe2000bf43270 */
[----:B------:R-:W-:Y:S02]  /*0f50*/  ULDC UR9, c[0x0][0x1c0] ;  /* 0x0000700000097ab9 */ /* 0x000fe40000000800 */
[----:B----4-:R-:W-:Y:S01]  /*0f60*/  @UP0 UIMAD UR41, UR10, UR8, URZ ;  /* 0x000000080a2902a4 */ /* 0x010fe2000f8e023f */
[----:B---3--:R-:W-:Y:S01]  /*0f70*/  IADD3 R4, R4, 0xffffffe, RZ ;  /* 0x0ffffffe04047810 */ /* 0x008fe20007ffe0ff */
[----:B------:R-:W-:Y:S02]  /*0f80*/  UIMAD UR5, UR44, UR5, URZ ;  /* 0x000000052c0572a4 */ /* 0x000fe4000f8e023f */
[----:B------:R-:W-:Y:S01]  /*0f90*/  UIMAD.WIDE UR52, UR10, 0x80, URZ ;  /* 0x000000800a3478a5 */ /* 0x000fe2000f8e023f */
[----:B------:R-:W1:Y:S01]  /*0fa0*/  F2I.FTZ.U32.TRUNC.NTZ R5, R4 ;  /* 0x0000000400057305 */ /* 0x000e62000021f000 */
[----:B------:R-:W-:-:S02]  /*0fb0*/  @!UP0 UIMAD UR9, UR10, UR9, UR44 ;  /* 0x000000090a0982a4 */ /* 0x000fc4000f8e022c */
[----:B------:R-:W-:Y:S02]  /*0fc0*/  UIADD3 UR48, UR48, -0x80, URZ ;  /* 0xffffff8030307890 */ /* 0x000fe4000fffe03f */
[----:B------:R-:W-:Y:S02]  /*0fd0*/  ULDC.U8 UR7, c[0x0][0x3d0] ;  /* 0x0000f40000077ab9 */ /* 0x000fe40000000000 */
[----:B------:R-:W-:Y:S02]  /*0fe0*/  ULDC UR42, c[0x0][0x234] ;  /* 0x00008d00002a7ab9 */ /* 0x000fe40000000800 */
[----:B------:R-:W-:Y:S02]  /*0ff0*/  ULDC UR51, c[0x0][0x1c0] ;  /* 0x0000700000337ab9 */ /* 0x000fe40000000800 */
[----:B------:R-:W-:Y:S02]  /*1000*/  @UP0 UIMAD UR42, UR44, UR42, UR41 ;  /* 0x0000002a2c2a02a4 */ /* 0x000fe4000f8e0229 */
[----:B------:R-:W-:-:S02]  /*1010*/  USHF.R.S32.HI UR47, URZ, 0x1f, UR27 ;  /* 0x0000001f3f2f7899 */ /* 0x000fc4000801141b */
[----:B------:R-:W-:Y:S01]  /*1020*/  USHF.R.S32.HI UR43, URZ, 0x1f, UR6 ;  /* 0x0000001f3f2b7899 */ /* 0x000fe20008011406 */
[--C-:B-1----:R-:W-:Y:S01]  /*1030*/  IMAD.MOV R0, RZ, RZ, -R5.reuse ;  /* 0x000000ffff007224 */ /* 0x102fe200078e0a05 */
[----:B------:R-:W-:Y:S01]  /*1040*/  USHF.R.S32.HI UR11, URZ, 0x1f, UR10 ;  /* 0x0000001f3f0b7899 */ /* 0x000fe2000801140a */
[----:B------:R-:W-:Y:S01]  /*1050*/  IMAD.MOV.U32 R4, RZ, RZ, RZ ;  /* 0x000000ffff047224 */ /* 0x000fe200078e00ff */
[----:B------:R-:W-:Y:S01]  /*1060*/  USHF.R.S32.HI UR45, URZ, 0x1f, UR44 ;  /* 0x0000001f3f2d7899 */ /* 0x000fe2000801142c */
[----:B------:R-:W-:Y:S01]  /*1070*/  IMAD R0, R0, R6, RZ ;  /* 0x0000000600007224 */ /* 0x000fe200078e02ff */
[----:B------:R-:W-:Y:S02]  /*1080*/  USHF.R.S32.HI UR51, URZ, 0x1f, UR51 ;  /* 0x0000001f3f337899 */ /* 0x000fe40008011433 */
[----:B------:R-:W-:Y:S01]  /*1090*/  USHF.R.S32.HI UR4, URZ, 0x1f, UR5 ;  /* 0x0000001f3f047899 */ /* 0x000fe20008011405 */
[----:B------:R-:W-:Y:S01]  /*10a0*/  IMAD.HI.U32 R0, R5, R0, R4 ;  /* 0x0000000005007227 */ /* 0x000fe200078e0004 */
[----:B------:R-:W-:-:S02]  /*10b0*/  USEL UR50, UR53, URZ, UP1 ;  /* 0x0000003f35327287 */ /* 0x000fc40008800000 */
[----:B------:R-:W-:Y:S01]  /*10c0*/  @!UP0 UIMAD UR42, UR9, UR8, URZ ;  /* 0x00000008092a82a4 */ /* 0x000fe2000f8e023f */
[----:B------:R-:W-:Y:S01]  /*10d0*/  IMAD.MOV.U32 R4, RZ, RZ, R2 ;  /* 0x000000ffff047224 */ /* 0x000fe200078e0002 */
[----:B------:R-:W-:-:S03]  /*10e0*/  USHF.R.S32.HI UR49, URZ, 0x1f, UR48 ;  /* 0x0000001f3f317899 */ /* 0x000fc60008011430 */
[----:B------:R-:W-:-:S04]  /*10f0*/  IMAD.HI.U32 R0, R0, R4, RZ ;  /* 0x0000000400007227 */ /* 0x000fc800078e00ff */
[----:B------:R-:W-:-:S04]  /*1100*/  IMAD.MOV R2, RZ, RZ, -R0 ;  /* 0x000000ffff027224 */ /* 0x000fc800078e0a00 */
[C---:B------:R-:W-:Y:S02]  /*1110*/  IMAD R2, R6.reuse, R2, R4 ;  /* 0x0000000206027224 */ /* 0x040fe400078e0204 */
[----:B------:R-:W1:Y:S03]  /*1120*/  S2R R4, SR_CTAID.X ;  /* 0x0000000000047919 */ /* 0x000e660000002500 */
[----:B------:R-:W-:-:S13]  /*1130*/  ISETP.GT.U32.AND P1, PT, R6, R2, PT ;  /* 0x000000020600720c */ /* 0x000fda0003f24070 */
[----:B------:R-:W-:Y:S01]  /*1140*/  @!P1 IMAD.IADD R2, R2, 0x1, -R6 ;  /* 0x0000000102029824 */ /* 0x000fe200078e0a06 */
[----:B------:R-:W-:Y:S02]  /*1150*/  @!P1 IADD3 R0, R0, 0x1, RZ ;  /* 0x0000000100009810 */ /* 0x000fe40007ffe0ff */
[----:B------:R-:W-:Y:S01]  /*1160*/  ISETP.NE.AND P1, PT, RZ, UR7, PT ;  /* 0x00000007ff007c0c */ /* 0x000fe2000bf25270 */
[----:B------:R-:W-:Y:S01]  /*1170*/  USEL UR7, UR52, URZ, UP1 ;  /* 0x0000003f34077287 */ /* 0x000fe20008800000 */
[----:B------:R-:W-:Y:S01]  /*1180*/  ISETP.GE.U32.AND P0, PT, R2, R6, PT ;  /* 0x000000060200720c */ /* 0x000fe20003f06070 */
[----:B-1----:R-:W-:-:S04]  /*1190*/  IMAD.WIDE.U32 R10, R4, c[0x0][0x3d8], RZ ;  /* 0x0000f600040a7a25 */ /* 0x002fc800078e00ff */
[----:B------:R-:W-:Y:S01]  /*11a0*/  IMAD R2, R4, c[0x0][0x3dc], R11 ;  /* 0x0000f70004027a24 */ /* 0x000fe200078e020b */
[----:B------:R-:W-:-:S04]  /*11b0*/  SEL R10, R10, RZ, P1 ;  /* 0x000000ff0a0a7207 */ /* 0x000fc80000800000 */
[----:B------:R-:W-:-:S03]  /*11c0*/  SEL R9, R2, RZ, P1 ;  /* 0x000000ff02097207 */ /* 0x000fc60000800000 */
[----:B------:R-:W-:Y:S02]  /*11d0*/  @P0 IADD3 R0, R0, 0x1, RZ ;  /* 0x0000000100000810 */ /* 0x000fe40007ffe0ff */
[----:B------:R-:W-:-:S03]  /*11e0*/  PLOP3.LUT P0, PT, PT, PT, UP0, 0x80, 0x0 ;  /* 0x000000000000781c */ /* 0x000fc60003f0f008 */
[----:B------:R-:W-:Y:S01]  /*11f0*/  @!P2 IMAD.MOV R0, RZ, RZ, -R0 ;  /* 0x000000ffff00a224 */ /* 0x000fe200078e0a00 */
[----:B------:R-:W-:-:S04]  /*1200*/  @!P3 LOP3.LUT R0, RZ, c[0x0][0x1c8], RZ, 0x33, !PT ;  /* 0x00007200ff00ba12 */ /* 0x000fc800078e33ff */
[----:B------:R-:W-:-:S05]  /*1210*/  SHF.R.S32.HI R21, RZ, 0x1f, R0 ;  /* 0x0000001fff157819 */ /* 0x000fca0000011400 */
[----:B------:R-:W-:Y:S05]  /*1220*/  @!P0 BRA `(.L_x_593) ;  /* 0x0000003000008947 */ /* 0x000fea0003800000 */
[----:B------:R-:W-:-:S04]  /*1230*/  UIMAD UR41, UR24, UR10, URZ ;  /* 0x0000000a182972a4 */ /* 0x000fc8000f8e023f */
[----:B------:R-:W-:Y:S01]  /*1240*/  UIMAD UR41, UR25, UR44, UR41 ;  /* 0x0000002c192972a4 */ /* 0x000fe2000f8e0229 */
[----:B------:R-:W-:Y:S05]  /*1250*/  BRA `(.L_x_594) ;  /* 0x0000002000007947 */ /* 0x000fea0003800000 */
.L_x_593:
[----:B------:R-:W-:-:S04]  /*1260*/  UIMAD UR41, UR10, UR15, UR44 ;  /* 0x0000000f0a2972a4 */ /* 0x000fc8000f8e022c */
[----:B------:R-:W-:Y:S02]  /*1270*/  UIMAD UR41, UR41, UR14, URZ ;  /* 0x0000000e292972a4 */ /* 0x000fe4000f8e023f */
.L_x_594:
[----:B------:R-:W1:Y:S01]  /*1280*/  S2R R13, SR_TID.X ;  /* 0x00000000000d7919 */ /* 0x000e620000002100 */
[----:B------:R-:W-:Y:S02]  /*1290*/  IMAD.U32 R8, RZ, RZ, UR5 ;  /* 0x00000005ff087e24 */ /* 0x000fe4000f8e00ff */
[----:B------:R-:W-:Y:S01]  /*12a0*/  IMAD.U32 R7, RZ, RZ, UR4 ;  /* 0x00000004ff077e24 */ /* 0x000fe2000f8e00ff */
[----:B------:R-:W-:Y:S01]  /*12b0*/  UIADD3 UR27, UP0, UR6, UR27, URZ ;  /* 0x0000001b061b7290 */ /* 0x000fe2000ff1e03f */
[----:B------:R-:W2:Y:S01]  /*12c0*/  S2R R20, SR_CTAID.Y ;  /* 0x0000000000147919 */ /* 0x000ea20000002600 */
[----:B------:R-:W-:-:S03]  /*12d0*/  ULDC.64 UR4, c[0x0][0x368] ;  /* 0x0000da0000047ab9 */ /* 0x000fc60000000a00 */
[----:B------:R-:W3:Y:S01]  /*12e0*/  LDL R22, [R1+0xc] ;  /* 0x00000c0001167983 */ /* 0x000ee20000100800 */
[----:B------:R-:W-:Y:S01]  /*12f0*/  UIMAD UR4, UR11, UR4, URZ ;  /* 0x000000040b0472a4 */ /* 0x000fe2000f8e023f */
[----:B------:R-:W-:Y:S01]  /*1300*/  IMAD.U32 R18, RZ, RZ, UR36 ;  /* 0x00000024ff127e24 */ /* 0x000fe2000f8e00ff */
[----:B------:R-:W-:Y:S01]  /*1310*/  UIMAD.WIDE UR52, UR10, UR13, UR48 ;  /* 0x0000000d0a3472a5 */ /* 0x000fe2000f8e0230 */
[----:B------:R-:W-:Y:S01]  /*1320*/  IMAD.U32 R19, RZ, RZ, UR37 ;  /* 0x00000025ff137e24 */ /* 0x000fe2000f8e00ff */
[----:B------:R-:W-:Y:S02]  /*1330*/  UIMAD UR6, UR10, UR5, UR4 ;  /* 0x000000050a0672a4 */ /* 0x000fe4000f8e0204 */
[----:B------:R-:W-:Y:S02]  /*1340*/  UIMAD UR51, UR51, UR12, UR20 ;  /* 0x0000000c333372a4 */ /* 0x000fe4000f8e0214 */
[----:B------:R-:W-:Y:S02]  /*1350*/  ULDC.64 UR4, c[0x0][0x180] ;  /* 0x0000600000047ab9 */ /* 0x000fe40000000a00 */
[----:B------:R-:W-:-:S02]  /*1360*/  UIMAD UR4, UR11, UR4, URZ ;  /* 0x000000040b0472a4 */ /* 0x000fc4000f8e023f */
[----:B------:R-:W-:Y:S01]  /*1370*/  UIADD3 UR51, UR37, UR51, URZ ;  /* 0x0000003325337290 */ /* 0x000fe2000fffe03f */
[----:B-1----:R-:W-:Y:S01]  /*1380*/  SHF.R.S32.HI R6, RZ, 0x1f, R13 ;  /* 0x0000001fff067819 */ /* 0x002fe2000001140d */
[----:B------:R-:W-:Y:S02]  /*1390*/  UIMAD UR8, UR10, UR5, UR4 ;  /* 0x000000050a0872a4 */ /* 0x000fe4000f8e0204 */
[----:B------:R-:W-:Y:S01]  /*13a0*/  UIADD3.X UR43, UR47, UR43, URZ, UP0, !UPT ;  /* 0x0000002b2f2b7290 */ /* 0x000fe200087fe43f */
[CC--:B------:R-:W-:Y:S01]  /*13b0*/  LEA.HI R5, R6.reuse, R13.reuse, RZ, 0x5 ;  /* 0x0000000d06057211 */ /* 0x0c0fe200078f28ff */
[----:B------:R-:W-:Y:S01]  /*13c0*/  ULDC.64 UR4, c[0x0][0x188] ;  /* 0x0000620000047ab9 */ /* 0x000fe20000000a00 */
[----:B------:R-:W-:Y:S01]  /*13d0*/  LEA.HI R6, R6, R13, RZ, 0x3 ;  /* 0x0000000d06067211 */ /* 0x000fe200078f18ff */
[----:B------:R-:W-:Y:S01]  /*13e0*/  UIMAD UR4, UR11, UR4, URZ ;  /* 0x000000040b0472a4 */ /* 0x000fe2000f8e023f */
[----:B------:R-:W-:Y:S01]  /*13f0*/  LOP3.LUT R2, R5, 0xffffffe0, RZ, 0xc0, !PT ;  /* 0xffffffe005027812 */ /* 0x000fe200078ec0ff */
[----:B------:R-:W-:Y:S01]  /*1400*/  ULEA.HI.SX32 UR46, UR46, 0xffffffff, 0x19 ;  /* 0xffffffff2e2e7891 */ /* 0x000fe2000f8fca3f */
[----:B------:R-:W-:Y:S01]  /*1410*/  SHF.R.S32.HI R5, RZ, 0x5, R5 ;  /* 0x00000005ff057819 */ /* 0x000fe20000011405 */
[----:B------:R-:W-:-:S02]  /*1420*/  UIMAD UR5, UR10, UR5, UR4 ;  /* 0x000000050a0572a4 */ /* 0x000fc4000f8e0204 */
[----:B------:R-:W-:Y:S01]  /*1430*/  IMAD.IADD R4, R13, 0x1, -R2 ;  /* 0x000000010d047824 */ /* 0x000fe200078e0a02 */
[----:B------:R-:W-:-:S03]  /*1440*/  SHF.R.S32.HI R2, RZ, 0x3, R6 ;  /* 0x00000003ff027819 */ /* 0x000fc60000011406 */
[----:B------:R-:W-:Y:S01]  /*1450*/  IMAD R4, R5, UR23, R4 ;  /* 0x0000001705047c24 */ /* 0x000fe2000f8e0204 */
[----:B------:R-:W-:Y:S01]  /*1460*/  SHF.R.S32.HI R11, RZ, 0x1f, R2 ;  /* 0x0000001fff0b7819 */ /* 0x000fe20000011402 */
[----:B------:R-:W-:Y:S01]  /*1470*/  IMAD.WIDE.U32 R14, R2, c[0x0][0x198], RZ ;  /* 0x00006600020e7a25 */ /* 0x000fe200078e00ff */
[----:B------:R-:W-:Y:S02]  /*1480*/  LOP3.LUT R5, R6, 0xfffffff8, RZ, 0xc0, !PT ;  /* 0xfffffff806057812 */ /* 0x000fe400078ec0ff */
[----:B------:R-:W-:Y:S01]  /*1490*/  IADD3 R8, P2, P0, R4, UR22, R8 ;  /* 0x0000001604087c10 */ /* 0x000fe2000f85e008 */
[----:B------:R-:W-:Y:S01]  /*14a0*/  IMAD R6, R11, c[0x0][0x198], RZ ;  /* 0x000066000b067a24 */ /* 0x000fe200078e02ff */
[----:B------:R-:W-:Y:S01]  /*14b0*/  SHF.R.S32.HI R4, RZ, 0x1f, R4 ;  /* 0x0000001fff047819 */ /* 0x000fe20000011404 */
[----:B------:R-:W-:Y:S02]  /*14c0*/  IMAD.IADD R13, R13, 0x1, -R5 ;  /* 0x000000010d0d7824 */ /* 0x000fe400078e0a05 */
[----:B------:R-:W-:Y:S01]  /*14d0*/  IMAD.WIDE.U32 R16, R2, c[0x0][0x1a0], RZ ;  /* 0x0000680002107a25 */ /* 0x000fe200078e00ff */
[----:B------:R-:W-:-:S02]  /*14e0*/  IADD3.X R7, R4, UR21, R7, P2, P0 ;  /* 0x0000001504077c10 */ /* 0x000fc400097e0407 */
[----:B------:R-:W-:Y:S01]  /*14f0*/  IADD3 R8, P0, R8, R10, RZ ;  /* 0x0000000a08087210 */ /* 0x000fe20007f1e0ff */
[C---:B------:R-:W-:Y:S02]  /*1500*/  IMAD R4, R2.reuse, c[0x0][0x19c], R6 ;  /* 0x0000670002047a24 */ /* 0x040fe400078e0206 */
[----:B------:R-:W-:Y:S02]  /*1510*/  IMAD.U32 R10, RZ, RZ, UR27 ;  /* 0x0000001bff0a7e24 */ /* 0x000fe4000f8e00ff */
[----:B------:R-:W-:Y:S02]  /*1520*/  IMAD.IADD R5, R15, 0x1, R4 ;  /* 0x000000010f057824 */ /* 0x000fe400078e0204 */
[----:B------:R-:W-:Y:S02]  /*1530*/  IMAD.MOV.U32 R4, RZ, RZ, R14 ;  /* 0x000000ffff047224 */ /* 0x000fe400078e000e */
[----:B------:R-:W-:Y:S01]  /*1540*/  IMAD.X R9, R7, 0x1, R9, P0 ;  /* 0x0000000107097824 */ /* 0x000fe200000e0609 */
[----:B------:R-:W-:Y:S01]  /*1550*/  IADD3 R12, P0, R2, UR48, RZ ;  /* 0x00000030020c7c10 */ /* 0x000fe2000ff1e0ff */
[----:B------:R-:W-:-:S04]  /*1560*/  IMAD.WIDE.U32 R14, R10, c[0x0][0x198], R4 ;  /* 0x000066000a0e7a25 */ /* 0x000fc800078e0004 */
[----:B------:R-:W-:Y:S02]  /*1570*/  IMAD R6, R11, c[0x0][0x1a0], RZ ;  /* 0x000068000b067a24 */ /* 0x000fe400078e02ff */
[----:B------:R-:W-:Y:S01]  /*1580*/  IMAD.SHL.U32 R4, R13, 0x8, RZ ;  /* 0x000000080d047824 */ /* 0x000fe200078e00ff */
[----:B------:R-:W-:Y:S01]  /*1590*/  IADD3.X R13, R11, UR49, RZ, P0, !PT ;  /* 0x000000310b0d7c10 */ /* 0x000fe200087fe4ff */
[----:B------:R-:W-:Y:S01]  /*15a0*/  IMAD R6, R2, c[0x0][0x1a4], R6 ;  /* 0x0000690002067a24 */ /* 0x000fe200078e0206 */
[----:B------:R-:W-:Y:S02]  /*15b0*/  UIADD3 UR49, UP1, UR52, UR7, URZ ;  /* 0x0000000734317290 */ /* 0x000fe4000ff3e03f */
[----:B------:R-:W-:Y:S01]  /*15c0*/  SHF.R.S32.HI R5, RZ, 0x1f, R4 ;  /* 0x0000001fff057819 */ /* 0x000fe20000011404 */
[----:B------:R-:W-:Y:S01]  /*15d0*/  IMAD R2, R13, c[0x0][0x190], RZ ;  /* 0x000064000d027a24 */ /* 0x000fe200078e02ff */
[----:B------:R-:W-:Y:S01]  /*15e0*/  UIADD3.X UR50, UR53, UR50, URZ, UP1, !UPT ;  /* 0x0000003235327290 */ /* 0x000fe20008ffe43f */
[----:B------:R-:W-:Y:S01]  /*15f0*/  IMAD.IADD R7, R17, 0x1, R6 ;  /* 0x0000000111077824 */ /* 0x000fe200078e0206 */
[----:B------:R-:W-:Y:S01]  /*1600*/  UIMAD UR51, UR51, UR49, URZ ;  /* 0x00000031333372a4 */ /* 0x000fe2000f8e023f */
[----:B------:R-:W-:-:S02]  /*1610*/  IMAD.MOV.U32 R6, RZ, RZ, R16 ;  /* 0x000000ffff067224 */ /* 0x000fc400078e0010 */
[----:B------:R-:W-:Y:S01]  /*1620*/  IMAD.U32 R16, RZ, RZ, UR27 ;  /* 0x0000001bff107e24 */ /* 0x000fe2000f8e00ff */
[----:B------:R-:W-:Y:S01]  /*1630*/  UIMAD UR50, UR50, UR36, UR51 ;  /* 0x00000024323272a4 */ /* 0x000fe2000f8e0233 */
[C---:B------:R-:W-:Y:S02]  /*1640*/  IMAD R2, R12.reuse, c[0x0][0x194], R2 ;  /* 0x000065000c027a24 */ /* 0x040fe400078e0202 */
[----:B------:R-:W-:-:S04]  /*1650*/  IMAD.WIDE.U32 R10, R12, c[0x0][0x190], R4 ;  /* 0x000064000c0a7a25 */ /* 0x000fc800078e0004 */
[----:B------:R-:W-:-:S04]  /*1660*/  IMAD.WIDE.U32 R18, R18, UR49, R8 ;  /* 0x0000003112127c25 */ /* 0x000fc8000f8e0008 */
[----:B--2---:R-:W-:Y:S01]  /*1670*/  IMAD.WIDE.U32 R8, R20, c[0x0][0x368], R4 ;  /* 0x0000da0014087a25 */ /* 0x004fe200078e0004 */
[----:B------:R-:W-:-:S03]  /*1680*/  LEA R186, P0, R18, c[0x0][0x350], 0x2 ;  /* 0x0000d40012ba7a11 */ /* 0x000fc600078010ff */
[----:B------:R-:W-:Y:S01]  /*1690*/  IMAD.WIDE.U32 R16, R16, c[0x0][0x1a0], R6 ;  /* 0x0000680010107a25 */ /* 0x000fe200078e0006 */
[----:B------:R-:W-:Y:S01]  /*16a0*/  IADD3 R9, R9, UR6, RZ ;  /* 0x0000000609097c10 */ /* 0x000fe2000fffe0ff */
[----:B------:R-:W-:Y:S02]  /*16b0*/  ULDC.64 UR6, c[0x0][0x198] ;  /* 0x0000660000067ab9 */ /* 0x000fe40000000a00 */
[----:B------:R-:W-:Y:S02]  /*16c0*/  IMAD.IADD R11, R11, 0x1, R2 ;  /* 0x000000010b0b7824 */ /* 0x000fe400078e0202 */
[----:B------:R-:W-:-:S04]  /*16d0*/  IMAD.WIDE.U32 R6, R20, c[0x0][0x180], R4 ;  /* 0x0000600014067a25 */ /* 0x000fc800078e0004 */
[----:B------:R-:W-:Y:S01]  /*16e0*/  IMAD R2, R13, c[0x0][0x370], RZ ;  /* 0x0000dc000d027a24 */ /* 0x000fe200078e02ff */
[----:B------:R-:W-:Y:S01]  /*16f0*/  IADD3 R7, R7, UR8, RZ ;  /* 0x0000000807077c10 */ /* 0x000fe2000fffe0ff */
[C---:B------:R-:W-:Y:S01]  /*1700*/  IMAD.WIDE.U32 R4, R20.reuse, c[0x0][0x188], R4 ;  /* 0x0000620014047a25 */ /* 0x040fe200078e0004 */
[----:B------:R-:W-:Y:S02]  /*1710*/  ULDC.64 UR8, c[0x0][0x178] ;  /* 0x00005e0000087ab9 */ /* 0x000fe40000000a00 */
[----:B------:R-:W-:Y:S01]  /*1720*/  UIMAD UR11, UR11, UR8, URZ ;  /* 0x000000080b0b72a4 */ /* 0x000fe2000f8e023f */
[----:B------:R-:W-:Y:S01]  /*1730*/  IMAD.WIDE.U32 R10, R20, c[0x0][0x178], R10 ;  /* 0x00005e00140a7a25 */ /* 0x000fe200078e000a */
[----:B------:R-:W-:Y:S01]  /*1740*/  IADD3 R5, R5, UR5, RZ ;  /* 0x0000000505057c10 */ /* 0x000fe2000fffe0ff */
[----:B------:R-:W-:Y:S02]  /*1750*/  ULDC.64 UR4, c[0x0][0x1a0] ;  /* 0x0000680000047ab9 */ /* 0x000fe40000000a00 */
[C---:B------:R-:W-:Y:S01]  /*1760*/  IMAD R20, R12.reuse, c[0x0][0x374], R2 ;  /* 0x0000dd000c147a24 */ /* 0x040fe200078e0202 */
[----:B------:R-:W-:Y:S01]  /*1770*/  UIMAD UR47, UR43, UR4, URZ ;  /* 0x000000042b2f72a4 */ /* 0x000fe2000f8e023f */
[----:B------:R-:W-:Y:S01]  /*1780*/  IMAD R2, R21, c[0x0][0x1b8], RZ ;  /* 0x00006e0015027a24 */ /* 0x000fe200078e02ff */
[----:B------:R-:W-:Y:S01]  /*1790*/  UIMAD UR8, UR43, UR6, URZ ;  /* 0x000000062b0872a4 */ /* 0x000fe2000f8e023f */
[----:B------:R-:W-:Y:S01]  /*17a0*/  IMAD.WIDE.U32 R8, R12, c[0x0][0x370], R8 ;  /* 0x0000dc000c087a25 */ /* 0x000fe200078e0008 */
[----:B------:R-:W-:-:S02]  /*17b0*/  UIMAD UR47, UR27, UR5, UR47 ;  /* 0x000000051b2f72a4 */ /* 0x000fc4000f8e022f */
[----:B------:R-:W-:Y:S01]  /*17c0*/  UIMAD UR8, UR27, UR7, UR8 ;  /* 0x000000071b0872a4 */ /* 0x000fe2000f8e0208 */
[----:B------:R-:W-:Y:S01]  /*17d0*/  IMAD R12, R21, c[0x0][0x1b0], RZ ;  /* 0x00006c00150c7a24 */ /* 0x000fe200078e02ff */
[----:B------:R-:W-:Y:S01]  /*17e0*/  UIMAD UR9, UR10, UR9, UR11 ;  /* 0x000000090a0972a4 */ /* 0x000fe2000f8e020b */
[C---:B------:R-:W-:Y:S01]  /*17f0*/  IMAD R13, R0.reuse, c[0x0][0x1bc], R2 ;  /* 0x00006f00000d7a24 */ /* 0x040fe200078e0202 */
[----:B------:R-:W-:Y:S01]  /*1800*/  IADD3 R2, R19, UR50, RZ ;  /* 0x0000003213027c10 */ /* 0x000fe2000fffe0ff */
[----:B------:R-:W-:Y:S01]  /*1810*/  IMAD.WIDE.U32 R6, R0, c[0x0][0x1b0], R6 ;  /* 0x00006c0000067a25 */ /* 0x000fe200078e0006 */
[----:B------:R-:W1:Y:S01]  /*1820*/  S2R R21, SR_CTAID.Z ;  /* 0x0000000000157919 */ /* 0x000e620000002700 */
[----:B------:R-:W-:Y:S01]  /*1830*/  ULDC.64 UR10, c[0x0][0x1a8] ;  /* 0x00006a00000a7ab9 */ /* 0x000fe20000000a00 */
[----:B------:R-:W-:Y:S01]  /*1840*/  LEA.HI.X R187, R18, c[0x0][0x354], R2, 0x2, P0 ;  /* 0x0000d50012bb7a11 */ /* 0x000fe200000f1402 */
[----:B------:R-:W-:Y:S01]  /*1850*/  IMAD.WIDE.U32 R4, R0, c[0x0][0x1b8], R4 ;  /* 0x00006e0000047a25 */ /* 0x000fe200078e0004 */
[----:B------:R-:W-:Y:S01]  /*1860*/  IADD3 R2, P2, R6, R14, RZ ;  /* 0x0000000e06027210 */ /* 0x000fe20007f5e0ff */
[----:B------:R-:W-:-:S02]  /*1870*/  UIMAD UR10, UR45, UR10, URZ ;  /* 0x0000000a2d0a72a4 */ /* 0x000fc4000f8e023f */
[----:B------:R-:W-:Y:S01]  /*1880*/  IMAD R12, R0, c[0x0][0x1b4], R12 ;  /* 0x00006d00000c7a24 */ /* 0x000fe200078e020c */
[----:B------:R-:W-:Y:S01]  /*1890*/  IADD3 R16, P0, R4, R16, RZ ;  /* 0x0000001004107210 */ /* 0x000fe20007f1e0ff */
[----:B------:R-:W-:Y:S01]  /*18a0*/  IMAD.IADD R6, R5, 0x1, R13 ;  /* 0x0000000105067824 */ /* 0x000fe200078e020d */
[----:B------:R-:W-:Y:S01]  /*18b0*/  UIMAD UR10, UR44, UR11, UR10 ;  /* 0x0000000b2c0a72a4 */ /* 0x000fe2000f8e020a */
[----:B------:R-:W-:Y:S01]  /*18c0*/  IMAD.IADD R0, R7, 0x1, R12 ;  /* 0x0000000107007824 */ /* 0x000fe200078e020c */
[----:B------:R-:W-:Y:S01]  /*18d0*/  IADD3 R7, R11, UR9, RZ ;  /* 0x000000090b077c10 */ /* 0x000fe2000fffe0ff */
[----:B------:R-:W-:Y:S01]  /*18e0*/  IMAD.IADD R5, R9, 0x1, R20 ;  /* 0x0000000109057824 */ /* 0x000fe200078e0214 */
[----:B------:R-:W-:Y:S01]  /*18f0*/  IADD3.X R17, R6, UR47, R17, P0, !PT ;  /* 0x0000002f06117c10 */ /* 0x000fe200087fe411 */
[----:B------:R-:W-:Y:S01]  /*1900*/  IMAD.MOV.U32 R4, RZ, RZ, R8 ;  /* 0x000000ffff047224 */ /* 0x000fe200078e0008 */
[----:B------:R-:W-:Y:S01]  /*1910*/  IADD3.X R14, R0, UR8, R15, P2, !PT ;  /* 0x00000008000e7c10 */ /* 0x000fe200097fe40f */
[----:B------:R-:W-:Y:S01]  /*1920*/  ULDC.64 UR8, c[0x0][0x378] ;  /* 0x0000de0000087ab9 */ /* 0x000fe20000000a00 */
[----:B------:R-:W-:Y:S01]  /*1930*/  LEA R12, P0, R2, c[0x0][0x168], 0x1 ;  /* 0x00005a00020c7a11 */ /* 0x000fe200078008ff */
[----:B------:R-:W-:Y:S01]  /*1940*/  UIMAD UR8, UR45, UR8, URZ ;  /* 0x000000082d0872a4 */ /* 0x000fe2000f8e023f */
[----:B------:R-:W-:-:S02]  /*1950*/  IMAD.MOV.U32 R6, RZ, RZ, R10 ;  /* 0x000000ffff067224 */ /* 0x000fc400078e000a */
[----:B------:R-:W-:Y:S01]  /*1960*/  LEA.HI.X R13, R2, c[0x0][0x16c], R14, 0x1, P0 ;  /* 0x00005b00020d7a11 */ /* 0x000fe200000f0c0e */
[----:B------:R-:W-:Y:S01]  /*1970*/  UIMAD UR8, UR44, UR9, UR8 ;  /* 0x000000092c0872a4 */ /* 0x000fe2000f8e0208 */
[C---:B------:R-:W-:Y:S01]  /*1980*/  LEA R14, P0, R16.reuse, c[0x0][0x170], 0x1 ;  /* 0x00005c00100e7a11 */ /* 0x040fe200078008ff */
[C---:B-1----:R-:W-:Y:S01]  /*1990*/  IMAD.WIDE.U32 R4, R21.reuse, c[0x0][0x378], R4 ;  /* 0x0000de0015047a25 */ /* 0x042fe200078e0004 */
[----:B------:R-:W-:Y:S02]  /*19a0*/  ULEA.HI UR44, UR46, UR46, URZ, 0x1 ;  /* 0x0000002e2e2c7291 */ /* 0x000fe4000f8f083f */
[----:B------:R-:W-:Y:S01]  /*19b0*/  LEA.HI.X R15, R16, c[0x0][0x174], R17, 0x1, P0 ;  /* 0x00005d00100f7a11 */ /* 0x000fe200000f0c11 */
[----:B------:R-:W-:Y:S01]  /*19c0*/  IMAD.WIDE.U32 R6, R21, c[0x0][0x1a8], R6 ;  /* 0x00006a0015067a25 */ /* 0x000fe200078e0006 */
[----:B------:R-:W2:Y:S01]  /*19d0*/  LDL R16, [R1+0x28] ;  /* 0x0000280001107983 */ /* 0x000ea20000100800 */
[----:B------:R-:W-:Y:S01]  /*19e0*/  IADD3 R0, R5, UR8, RZ ;  /* 0x0000000805007c10 */ /* 0x000fe2000fffe0ff */
[----:B------:R-:W-:Y:S01]  /*19f0*/  ULDC.64 UR8, c[0x0][0x370] ;  /* 0x0000dc0000087ab9 */ /* 0x000fe20000000a00 */
[----:B------:R-:W-:Y:S01]  /*1a00*/  LEA R240, P2, R4, c[0x0][0x330], 0x1 ;  /* 0x0000cc0004f07a11 */ /* 0x000fe200078408ff */
[----:B------:R-:W-:-:S02]  /*1a10*/  USHF.L.U64.HI UR11, UR8, UR19, UR9 ;  /* 0x00000013080b7299 */ /* 0x000fc40008010209 */
[----:B------:R-:W-:Y:S01]  /*1a20*/  ULOP3.LUT UR44, UR44, 0xfffffffe, URZ, 0xc0, !UPT ;  /* 0xfffffffe2c2c7892 */ /* 0x000fe2000f8ec03f */
[----:B------:R-:W-:Y:S02]  /*1a30*/  LEA.HI.X R241, R4, c[0x0][0x334], R0, 0x1, P2 ;  /* 0x0000cd0004f17a11 */ /* 0x000fe400010f0c00 */
[----:B------:R-:W-:Y:S01]  /*1a40*/  IADD3 R0, R7, UR10, RZ ;  /* 0x0000000a07007c10 */ /* 0x000fe2000fffe0ff */
[----:B------:R-:W-:Y:S01]  /*1a50*/  USHF.L.U32 UR10, UR8, 0x6, URZ ;  /* 0x00000006080a7899 */ /* 0x000fe2000800063f */
[C---:B------:R-:W-:Y:S01]  /*1a60*/  LEA R238, P2, R6.reuse, c[0x0][0x160], 0x1 ;  /* 0x0000580006ee7a11 */ /* 0x040fe200078408ff */
[----:B------:R-:W-:Y:S02]  /*1a70*/  UIADD3 UR44, UR46, -UR44, URZ ;  /* 0x8000002c2e2c7290 */ /* 0x000fe4000fffe03f */
[----:B------:R-:W-:Y:S01]  /*1a80*/  ULDC.64 UR8, c[0x0][0x190] ;  /* 0x0000640000087ab9 */ /* 0x000fe20000000a00 */
[----:B------:R-:W-:Y:S01]  /*1a90*/  LEA.HI.X R239, R6, c[0x0][0x164], R0, 0x1, P2 ;  /* 0x0000590006ef7a11 */ /* 0x000fe200010f0c00 */
[----:B------:R-:W-:Y:S01]  /*1aa0*/  USHF.L.U64.HI UR9, UR8, UR19, UR9 ;  /* 0x0000001308097299 */ /* 0x000fe20008010209 */
[----:B------:R-:W-:Y:S01]  /*1ab0*/  IADD3 R4, P0, R240, UR10, RZ ;  /* 0x0000000af0047c10 */ /* 0x000fe2000ff1e0ff */
[----:B------:R-:W-:Y:S01]  /*1ac0*/  USHF.L.U32 UR8, UR8, 0x6, URZ ;  /* 0x0000000608087899 */ /* 0x000fe2000800063f */
[----:B------:R-:W-:Y:S01]  /*1ad0*/  @P1 BAR.SYNC.DEFER_BLOCKING 0x0 ;  /* 0x0000000000001b1d */ /* 0x000fe20000010000 */
[----:B------:R-:W-:Y:S01]  /*1ae0*/  UISETP.NE.AND UP0, UPT, UR44, 0x1, UPT ;  /* 0x000000012c00788c */ /* 0x000fe2000bf05270 */
[----:B------:R-:W-:-:S02]  /*1af0*/  IADD3.X R5, R241, UR11, RZ, P0, !PT ;  /* 0x0000000bf1057c10 */ /* 0x000fc400087fe4ff */
[----:B------:R-:W-:Y:S02]  /*1b00*/  IADD3 R8, P0, R4, UR10, RZ ;  /* 0x0000000a04087c10 */ /* 0x000fe4000ff1e0ff */
[----:B------:R-:W-:Y:S02]  /*1b10*/  IADD3 R6, P1, R238, UR8, RZ ;  /* 0x00000008ee067c10 */ /* 0x000fe4000ff3e0ff */
[----:B------:R-:W-:Y:S02]  /*1b20*/  IADD3.X R9, R5, UR11, RZ, P0, !PT ;  /* 0x0000000b05097c10 */ /* 0x000fe400087fe4ff */
[----:B------:R-:W-:Y:S02]  /*1b30*/  PLOP3.LUT P0, PT, PT, PT, UP0, 0x80, 0x0 ;  /* 0x000000000000781c */ /* 0x000fe40003f0f008 */
[----:B------:R-:W-:Y:S01]  /*1b40*/  IADD3.X R7, R239, UR9, RZ, P1, !PT ;  /* 0x00000009ef077c10 */ /* 0x000fe20008ffe4ff */
[----:B------:R-:W-:Y:S02]  /*1b50*/  UISETP.GE.AND UP0, UPT, UR40, 0x1, UPT ;  /* 0x000000012800788c */ /* 0x000fe4000bf06270 */
[----:B------:R-:W-:-:S02]  /*1b60*/  UIADD3 UR42, UR48, UR42, URZ ;  /* 0x0000002a302a7290 */ /* 0x000fc4000fffe03f */
        /* <DEDUP_REMOVED lines=33> */
[C---:B---3--:R-:W-:Y:S01]  /*1d80*/  IMAD.SHL.U32 R0, R22.reuse, 0x2, RZ ;  /* 0x0000000216007824 */ /* 0x048fe200078e00ff */
[----:B------:R-:W-:-:S04]  /*1d90*/  IADD3 R2, R22, 0x2000, RZ ;  /* 0x0000200016027810 */ /* 0x000fc80007ffe0ff */
[----:B------:R-:W-:Y:S01]  /*1da0*/  @!PT LDS RZ, [RZ] ;  /* 0x00000000fffff984 */ /* 0x000fe20000000800 */
[----:B------:R-:W-:Y:S01]  /*1db0*/  @!PT LDS RZ, [RZ] ;  /* 0x00000000fffff984 */ /* 0x000fe20000000800 */
[----:B------:R-:W-:Y:S01]  /*1dc0*/  @!PT LDS RZ, [RZ] ;  /* 0x00000000fffff984 */ /* 0x000fe20000000800 */
[----:B------:R1:W-:Y:S01]  /*1dd0*/  LDGSTS.E.BYPASS.LTC128B.128 [R0+0x8000], [R240.64] ;  /* 0x08000000f0007fae */ /* 0x0003e2000b901d66 */
[----:B------:R-:W-:-:S03]  /*1de0*/  SEL R2, R2, R22, !P0 ;  /* 0x0000001602027207 */ /* 0x000fc60004000000 */
[----:B------:R3:W-:Y:S04]  /*1df0*/  LDGSTS.E.BYPASS.LTC128B.128 [R0+0x9000], [R4.64] ;  /* 0x0900000004007fae */ /* 0x0007e8000b901d66 */
[----:B------:R4:W-:Y:S01]  /*1e00*/  LDGSTS.E.BYPASS.LTC128B.128 [R0+0xa000], [R8.64] ;  /* 0x0a00000008007fae */ /* 0x0009e2000b901d66 */
[----:B------:R-:W-:Y:S01]  /*1e10*/  IMAD.SHL.U32 R2, R2, 0x2, RZ ;  /* 0x0000000202027824 */ /* 0x000fe200078e00ff */
[----:B---3--:R-:W-:-:S04]  /*1e20*/  IADD3 R4, P2, R8, UR10, RZ ;  /* 0x0000000a08047c10 */ /* 0x008fc8000ff5e0ff */
[----:B------:R-:W-:-:S05]  /*1e30*/  IADD3.X R5, R9, UR11, RZ, P2, !PT ;  /* 0x0000000b09057c10 */ /* 0x000fca00097fe4ff */
[----:B------:R3:W-:Y:S01]  /*1e40*/  LDGSTS.E.BYPASS.LTC128B.128 [R0+0xb000], [R4.64] ;  /* 0x0b00000004007fae */ /* 0x0007e2000b901d66 */
[----:B------:R-:W-:Y:S02]  /*1e50*/  USHF.L.U32 UR10, UR6, 0x6, URZ ;  /* 0x00000006060a7899 */ /* 0x000fe4000800063f */
[----:B------:R-:W-:Y:S01]  /*1e60*/  USHF.L.U64.HI UR6, UR6, UR19, UR7 ;  /* 0x0000001306067299 */ /* 0x000fe20008010207 */
[----:B------:R1:W-:Y:S01]  /*1e70*/  LDGSTS.E.BYPASS.LTC128B.128 [R2], [R238.64] ;  /* 0x00000000ee027fae */ /* 0x0003e2000b901d66 */
[----:B------:R-:W-:Y:S02]  /*1e80*/  USHF.L.U32 UR7, UR4, 0x6, URZ ;  /* 0x0000000604077899 */ /* 0x000fe4000800063f */
[----:B------:R-:W-:Y:S01]  /*1e90*/  USHF.L.U64.HI UR4, UR4, UR19, UR5 ;  /* 0x0000001304047299 */ /* 0x000fe20008010205 */
[----:B------:R5:W-:Y:S01]  /*1ea0*/  LDGSTS.E.BYPASS.LTC128B.128 [R2+0x1000], [R6.64] ;  /* 0x0100000006027fae */ /* 0x000be2000b901d66 */
[----:B---3--:R-:W-:-:S04]  /*1eb0*/  IADD3 R4, P1, R6, UR8, RZ ;  /* 0x0000000806047c10 */ /* 0x008fc8000ff3e0ff */
[----:B------:R-:W-:Y:S02]  /*1ec0*/  IADD3.X R5, R7, UR9, RZ, P1, !PT ;  /* 0x0000000907057c10 */ /* 0x000fe40008ffe4ff */
[----:B----4-:R-:W-:-:S03]  /*1ed0*/  IADD3 R8, P1, R4, UR8, RZ ;  /* 0x0000000804087c10 */ /* 0x010fc6000ff3e0ff */
[----:B------:R3:W-:Y:S01]  /*1ee0*/  LDGSTS.E.BYPASS.LTC128B.128 [R2+0x2000], [R4.64] ;  /* 0x0200000004027fae */ /* 0x0007e2000b901d66 */
[----:B------:R-:W-:Y:S02]  /*1ef0*/  IADD3.X R9, R5, UR9, RZ, P1, !PT ;  /* 0x0000000905097c10 */ /* 0x000fe40008ffe4ff */
[----:B------:R-:W-:-:S03]  /*1f00*/  IADD3 R10, P1, R12, UR10, RZ ;  /* 0x0000000a0c0a7c10 */ /* 0x000fc6000ff3e0ff */
[----:B------:R4:W-:Y:S01]  /*1f10*/  LDGSTS.E.BYPASS.LTC128B.128 [R2+0x3000], [R8.64] ;  /* 0x0300000008027fae */ /* 0x0009e2000b901d66 */
[----:B------:R-:W-:Y:S02]  /*1f20*/  IADD3.X R11, R13, UR6, RZ, P1, !PT ;  /* 0x000000060d0b7c10 */ /* 0x000fe40008ffe4ff */
[----:B-----5:R-:W-:Y:S01]  /*1f30*/  IADD3 R6, P1, R14, UR7, RZ ;  /* 0x000000070e067c10 */ /* 0x020fe2000ff3e0ff */
[----:B------:R5:W-:Y:S03]  /*1f40*/  LDGSTS.E.BYPASS.LTC128B.128 [R0+0xc000], [R12.64] ;  /* 0x0c0000000c007fae */ /* 0x000be6000b901d66 */
[----:B------:R-:W-:Y:S01]  /*1f50*/  IADD3.X R7, R15, UR4, RZ, P1, !PT ;  /* 0x000000040f077c10 */ /* 0x000fe20008ffe4ff */
[----:B------:R1:W-:Y:S01]  /*1f60*/  LDGSTS.E.BYPASS.LTC128B.128 [R0+0xd000], [R10.64] ;  /* 0x0d0000000a007fae */ /* 0x0003e2000b901d66 */
[----:B---3--:R-:W-:Y:S02]  /*1f70*/  IADD3 R4, P1, R6, UR7, RZ ;  /* 0x0000000706047c10 */ /* 0x008fe4000ff3e0ff */
[----:B----4-:R-:W-:-:S04]  /*1f80*/  IADD3 R8, P2, R10, UR10, RZ ;  /* 0x0000000a0a087c10 */ /* 0x010fc8000ff5e0ff */
[----:B------:R-:W-:Y:S02]  /*1f90*/  IADD3.X R9, R11, UR6, RZ, P2, !PT ;  /* 0x000000060b097c10 */ /* 0x000fe400097fe4ff */
[----:B-----5:R-:W-:Y:S02]  /*1fa0*/  IADD3 R12, P2, R8, UR10, RZ ;  /* 0x0000000a080c7c10 */ /* 0x020fe4000ff5e0ff */
[----:B------:R-:W-:Y:S01]  /*1fb0*/  IADD3.X R5, R7, UR4, RZ, P1, !PT ;  /* 0x0000000407057c10 */ /* 0x000fe20008ffe4ff */
[----:B------:R3:W-:Y:S01]  /*1fc0*/  LDGSTS.E.BYPASS.LTC128B.128 [R0+0xe000], [R8.64] ;  /* 0x0e00000008007fae */ /* 0x0007e2000b901d66 */
[----:B------:R-:W-:-:S05]  /*1fd0*/  IADD3.X R13, R9, UR6, RZ, P2, !PT ;  /* 0x00000006090d7c10 */ /* 0x000fca00097fe4ff */
[----:B------:R1:W-:Y:S04]  /*1fe0*/  LDGSTS.E.BYPASS.LTC128B.128 [R0+0xf000], [R12.64] ;  /* 0x0f0000000c007fae */ /* 0x0003e8000b901d66 */
[----:B------:R1:W-:Y:S04]  /*1ff0*/  LDGSTS.E.BYPASS.LTC128B.128 [R0+0x10000], [R14.64] ;  /* 0x100000000e007fae */ /* 0x0003e8000b901d66 */
[----:B------:R1:W-:Y:S04]  /*2000*/  LDGSTS.E.BYPASS.LTC128B.128 [R0+0x11000], [R6.64] ;  /* 0x1100000006007fae */ /* 0x0003e8000b901d66 */
[----:B------:R2:W-:Y:S01]  /*2010*/  LDGSTS.E.BYPASS.LTC128B.128 [R0+0x12000], [R4.64] ;  /* 0x1200000004007fae */ /* 0x0005e2000b901d66 */
[----:B---3--:R-:W-:-:S04]  /*2020*/  IADD3 R8, P1, R4, UR7, RZ ;  /* 0x0000000704087c10 */ /* 0x008fc8000ff3e0ff */
[----:B------:R-:W-:Y:S02]  /*2030*/  IADD3.X R9, R5, UR4, RZ, P1, !PT ;  /* 0x0000000405097c10 */ /* 0x000fe40008ffe4ff */
[----:B------:R-:W-:Y:S01]  /*2040*/  PLOP3.LUT P1, PT, PT, PT, UP0, 0x80, 0x0 ;  /* 0x000000000000781c */ /* 0x000fe20003f2f008 */
[----:B------:R-:W-:Y:S02]  /*2050*/  UIMAD.WIDE UR4, UR42, UR17, UR30 ;  /* 0x000000112a0472a5 */ /* 0x000fe4000f8e021e */
[----:B------:R1:W-:Y:S01]  /*2060*/  LDGSTS.E.BYPASS.LTC128B.128 [R0+0x13000], [R8.64] ;  /* 0x1300000008007fae */ /* 0x0003e2000b901d66 */
[----:B--2---:R-:W-:-:S03]  /*2070*/  IMAD.SHL.U32 R4, R16, 0x4, RZ ;  /* 0x0000000410047824 */ /* 0x004fc600078e00ff */
[----:B------:R-:W0:Y:S02]  /*2080*/  LDGDEPBAR ;  /* 0x00000000000079af */ /* 0x000e240000000000 */
[----:B------:R-:W-:Y:S01]  /*2090*/  IADD3 R4, P2, R4, UR4, RZ ;  /* 0x0000000404047c10 */ /* 0x000fe2000ff5e0ff */
[----:B------:R-:W-:Y:S01]  /*20a0*/  UIMAD.WIDE UR6, UR41, UR17, UR28 ;  /* 0x00000011290672a5 */ /* 0x000fe2000f8e021c */
[----:B-1----:R-:W-:-:S04]  /*20b0*/  SHF.R.S32.HI R0, RZ, 0x1f, R16 ;  /* 0x0000001fff007819 */ /* 0x002fc80000011410 */
[----:B------:R-:W-:-:S04]  /*20c0*/  SHF.L.U64.HI R5, R16, 0x2, R0 ;  /* 0x0000000210057819 */ /* 0x000fc80000010200 */
[----:B------:R-:W-:Y:S01]  /*20d0*/  IADD3.X R5, R5, UR5, RZ, P2, !PT ;  /* 0x0000000505057c10 */ /* 0x000fe200097fe4ff */
[----:B------:R-:W-:Y:S05]  /*20e0*/  @!P1 BRA `(.L_x_595) ;  /* 0x0000494000009947 */ /* 0x000fea0003800000 */
[----:B------:R1:W5:Y:S01]  /*20f0*/  LDG.E R246, [R4.64] ;  /* 0x0000002604f67981 */ /* 0x000362000c1e1900 */
[----:B------:R-:W-:-:S03]  /*2100*/  IADD3 R178, R182, 0x2000, RZ ;  /* 0x00002000b6b27810 */ /* 0x000fc60007ffe0ff */
[----:B------:R1:W5:Y:S04]  /*2110*/  LDG.E R245, [R4.64+0x20] ;  /* 0x0000202604f57981 */ /* 0x000368000c1e1900 */
[----:B------:R1:W5:Y:S04]  /*2120*/  LDG.E R244, [R4.64+0x100] ;  /* 0x0001002604f47981 */ /* 0x000368000c1e1900 */
[----:B------:R1:W5:Y:S01]  /*2130*/  LDG.E R243, [R4.64+0x120] ;  /* 0x0001202604f37981 */ /* 0x000362000c1e1900 */
[----:B------:R-:W-:Y:S01]  /*2140*/  SEL R178, R178, R182, !P0 ;  /* 0x000000b6b2b27207 */ /* 0x000fe20004000000 */
[----:B------:R-:W-:Y:S01]  /*2150*/  IMAD.MOV.U32 R242, RZ, RZ, R2 ;  /* 0x000000fffff27224 */ /* 0x000fe200078e0002 */
[----:B------:R-:W-:Y:S01]  /*2160*/  UMOV UR8, UR6 ;  /* 0x0000000600087c82 */ /* 0x000fe20008000000 */
[----:B------:R-:W-:-:S02]  /*2170*/  IMAD.MOV.U32 R127, RZ, RZ, RZ ;  /* 0x000000ffff7f7224 */ /* 0x000fc400078e00ff */
[----:B------:R-:W-:Y:S01]  /*2180*/  IMAD.SHL.U32 R178, R178, 0x2, RZ ;  /* 0x00000002b2b27824 */ /* 0x000fe200078e00ff */
[----:B-1----:R-:W-:-:S04]  /*2190*/  IADD3 R4, R181, 0x2000, RZ ;  /* 0x00002000b5047810 */ /* 0x002fc80007ffe0ff */
[----:B------:R-:W-:-:S05]  /*21a0*/  SEL R4, R4, R181, !P0 ;  /* 0x000000b504047207 */ /* 0x000fca0004000000 */
[----:B------:R-:W-:Y:S02]  /*21b0*/  IMAD.SHL.U32 R172, R4, 0x2, RZ ;  /* 0x0000000204ac7824 */ /* 0x000fe400078e00ff */
[----:B------:R-:W-:Y:S01]  /*21c0*/  IMAD.MOV.U32 R2, RZ, RZ, c[0x0][0x22c] ;  /* 0x00008b00ff027624 */ /* 0x000fe200078e00ff */
[C---:B------:R-:W-:Y:S01]  /*21d0*/  SHF.L.U32 R180, R182.reuse, 0x1, RZ ;  /* 0x00000001b6b47819 */ /* 0x040fe200000006ff */
[----:B------:R-:W-:Y:S01]  /*21e0*/  IMAD.MOV.U32 R184, RZ, RZ, 0x40 ;  /* 0x00000040ffb87424 */ /* 0x000fe200078e00ff */
[----:B------:R-:W-:Y:S01]  /*21f0*/  SHF.L.U32 R179, R182, 0x1, RZ ;  /* 0x00000001b6b37819 */ /* 0x000fe200000006ff */
[----:B------:R-:W-:Y:S02]  /*2200*/  IMAD R2, R2, c[0x0][0x1c0], RZ ;  /* 0x0000700002027a24 */ /* 0x000fe400078e02ff */
[----:B------:R-:W-:Y:S02]  /*2210*/  IMAD.MOV.U32 R183, RZ, RZ, 0x20 ;  /* 0x00000020ffb77424 */ /* 0x000fe400078e00ff */
[C---:B------:R-:W-:Y:S01]  /*2220*/  IMAD.SHL.U32 R4, R2.reuse, 0x10, RZ ;  /* 0x0000001002047824 */ /* 0x040fe200078e00ff */
[----:B------:R-:W-:-:S04]  /*2230*/  SHF.L.U32 R5, R2, 0x3, RZ ;  /* 0x0000000302057819 */ /* 0x000fc800000006ff */
[----:B------:R-:W-:-:S05]  /*2240*/  IADD3 R4, R4, 0x20, RZ ;  /* 0x0000002004047810 */ /* 0x000fca0007ffe0ff */
[C---:B------:R-:W-:Y:S01]  /*2250*/  IMAD.IADD R2, R5.reuse, 0x1, R4 ;  /* 0x0000000105027824 */ /* 0x040fe200078e0204 */
[C---:B------:R-:W-:Y:S02]  /*2260*/  SHF.L.U64.HI R4, R16.reuse, 0x2, R0 ;  /* 0x0000000210047819 */ /* 0x040fe40000010200 */
[----:B------:R-:W-:Y:S02]  /*2270*/  IADD3 R0, R16, -0x80, RZ ;  /* 0xffffff8010007810 */ /* 0x000fe40007ffe0ff */
[----:B------:R-:W-:Y:S02]  /*2280*/  IADD3 R2, R5, R2, RZ ;  /* 0x0000000205027210 */ /* 0x000fe40007ffe0ff */
[----:B------:R-:W-:-:S03]  /*2290*/  SHF.L.U32 R0, R0, 0x2, RZ ;  /* 0x0000000200007819 */ /* 0x000fc600000006ff */
[----:B------:R-:W-:-:S05]  /*22a0*/  IMAD.IADD R2, R5, 0x1, R2 ;  /* 0x0000000105027824 */ /* 0x000fca00078e0202 */
[----:B------:R-:W-:-:S05]  /*22b0*/  IADD3 R2, R5, R2, RZ ;  /* 0x0000000205027210 */ /* 0x000fca0007ffe0ff */
[----:B------:R1:W-:Y:S02]  /*22c0*/  STL [R1+0x8], R2 ;  /* 0x0000080201007387 */ /* 0x0003e40000100800 */
[----:B-1----:R-:W-:-:S05]  /*22d0*/  IMAD.IADD R2, R5, 0x1, R2 ;  /* 0x0000000105027824 */ /* 0x002fca00078e0202 */
[----:B------:R1:W-:Y:S04]  /*22e0*/  STL [R1+0x4], R2 ;  /* 0x0000040201007387 */ /* 0x0003e80000100800 */
[----:B------:R2:W-:Y:S01]  /*22f0*/  STL [R1+0x18], R4 ;  /* 0x0000180401007387 */ /* 0x0005e20000100800 */
[----:B-1----:R-:W-:-:S04]  /*2300*/  IADD3 R2, R5, R2, RZ ;  /* 0x0000000205027210 */ /* 0x002fc80007ffe0ff */
[----:B------:R-:W-:Y:S01]  /*2310*/  IADD3 R252, R5, R2, RZ ;  /* 0x0000000205fc7210 */ /* 0x000fe20007ffe0ff */
[----:B--2---:R-:W-:-:S04]  /*2320*/  IMAD.SHL.U32 R4, R16, 0x4, RZ ;  /* 0x0000000410047824 */ /* 0x004fc800078e00ff */
[C---:B------:R-:W-:Y:S01]  /*2330*/  IMAD.IADD R251, R5.reuse, 0x1, R252 ;  /* 0x0000000105fb7824 */ /* 0x040fe200078e02fc */
[----:B------:R-:W-:Y:S03]  /*2340*/  STL [R1+0x14], R4 ;  /* 0x0000140401007387 */ /* 0x000fe60000100800 */
[C---:B------:R-:W-:Y:S01]  /*2350*/  IMAD.IADD R250, R5.reuse, 0x1, R251 ;  /* 0x0000000105fa7824 */ /* 0x040fe200078e02fb */
[----:B------:R-:W-:Y:S04]  /*2360*/  STL [R1], R2 ;  /* 0x0000000201007387 */ /* 0x000fe80000100800 */
[C---:B------:R-:W-:Y:S01]  /*2370*/  IADD3 R249, R5.reuse, R250, RZ ;  /* 0x000000fa05f97210 */ /* 0x040fe20007ffe0ff */
[----:B------:R1:W-:Y:S04]  /*2380*/  STL [R1+0x10], R0 ;  /* 0x0000100001007387 */ /* 0x0003e80000100800 */
[----:B------:R-:W-:-:S05]  /*2390*/  IMAD.IADD R248, R5, 0x1, R249 ;  /* 0x0000000105f87824 */ /* 0x000fca00078e02f9 */
[----:B------:R-:W-:-:S05]  /*23a0*/  IADD3 R247, R5, R248, RZ ;  /* 0x000000f805f77210 */ /* 0x000fca0007ffe0ff */
[----:B-1----:R-:W-:-:S06]  /*23b0*/  IMAD.IADD R0, R5, 0x1, R247 ;  /* 0x0000000105007824 */ /* 0x002fcc00078e02f7 */
.L_x_598:
[----:B------:R-:W2:Y:S01]  /*23c0*/  LDL R0, [R1+0x20] ;  /* 0x0000200001007983 */ /* 0x000ea20000100800 */
[----:B------:R-:W-:Y:S03]  /*23d0*/  UISETP.GE.AND UP2, UPT, UR46, 0x1, UPT ;  /* 0x000000012e00788c */ /* 0x000fe6000bf46270 */
[----:B------:R-:W0:Y:S01]  /*23e0*/  LDGDEPBAR ;  /* 0x00000000000079af */ /* 0x000e220000000000 */
[----:B--2---:R-:W-:Y:S01]  /*23f0*/  R2P PR, R0, 0x6 ;  /* 0x0000000600007804 */ /* 0x004fe20000000000 */
[----:B------:R-:W-:Y:S06]  /*2400*/  DEPBAR.LE SB0, 0x0 ;  /* 0x000080000000791a */ /* 0x000fec0000000000 */
[----:B------:R-:W-:Y:S01]  /*2410*/  BAR.SYNC.DEFER_BLOCKING 0x0 ;  /* 0x0000000000007b1d */ /* 0x000fe20000010000 */
[----:B------:R-:W-:Y:S02]  /*2420*/  SEL R2, R183, 0xffffffe0, !P1 ;  /* 0xffffffe0b7027807 */ /* 0x000fe40004800000 */
[----:B------:R-:W-:Y:S02]  /*2430*/  SEL R173, R184, 0xffffffc0, !P2 ;  /* 0xffffffc0b8ad7807 */ /* 0x000fe40005000000 */
[----:B------:R-:W-:Y:S02]  /*2440*/  IADD3 R0, R178, R2, RZ ;  /* 0x00000002b2007210 */ /* 0x000fe40007ffe0ff */
[----:B-----5:R-:W-:Y:S01]  /*2450*/  FSETP.NEU.FTZ.AND P0, PT, R246, -INF , PT ;  /* 0xff800000f600780b */ /* 0x020fe20003f1d000 */
[----:B------:R-:W-:Y:S08]  /*2460*/  LDSM.16.M88.4 R64, [R178] ;  /* 0x00000000b240783b */ /* 0x000ff00000000200 */
[----:B------:R-:W1:Y:S08]  /*2470*/  LDSM.16.M88.4 R16, [R174+0xc000] ;  /* 0x00c00000ae10783b */ /* 0x000e700000000200 */
[----:B------:R-:W2:Y:S08]  /*2480*/  LDSM.16.M88.4 R60, [R178+0x2000] ;  /* 0x00200000b23c783b */ /* 0x000eb00000000200 */
[----:B------:R-:W3:Y:S08]  /*2490*/  LDSM.16.M88.4 R32, [R174+0xc800] ;  /* 0x00c80000ae20783b */ /* 0x000ef00000000200 */
[----:B------:R-:W4:Y:S08]  /*24a0*/  LDSM.16.M88.4 R48, [R174+0xd000] ;  /* 0x00d00000ae30783b */ /* 0x000f300000000200 */
[----:B------:R-:W3:Y:S01]  /*24b0*/  LDSM.16.M88.4 R132, [R174+0xd800] ;  /* 0x00d80000ae84783b */ /* 0x000ee20000000200 */
[-C--:B-1----:R-:W-:Y:S07]  /*24c0*/  HMMA.16816.F32 R4, R64, R16.reuse, RZ ;  /* 0x000000104004723c */ /* 0x082fee00000018ff */
[----:B------:R-:W-:Y:S01]  /*24d0*/  LDSM.16.M88.4 R136, [R0] ;  /* 0x000000000088783b */ /* 0x000fe20000000200 */
[C---:B--2---:R-:W-:Y:S07]  /*24e0*/  HMMA.16816.F32 R8, R60.reuse, R16, RZ ;  /* 0x000000103c08723c */ /* 0x044fee00000018ff */
        /* <DEDUP_REMOVED lines=8> */
[----:B------:R-:W1:Y:S01]  /*2570*/  LDSM.16.M88.4 R156, [R177+0xd800] ;  /* 0x00d80000b19c783b */ /* 0x000e620000000200 */
[----:B--2---:R-:W-:Y:S01]  /*2580*/  IADD3 R0, R173, R0, RZ ;  /* 0x00000000ad007210 */ /* 0x004fe20007ffe0ff */
[-C--:B------:R-:W-:Y:S06]  /*2590*/  HMMA.16816.F32 R28, R60, R34.reuse, RZ ;  /* 0x000000223c1c723c */ /* 0x080fec00000018ff */
[----:B------:R-:W-:Y:S02]  /*25a0*/  LDSM.16.M88.4 R160, [R175+0xd000] ;  /* 0x00d00000afa0783b */ /* 0x000fe40000000200 */
[C---:B------:R-:W-:Y:S06]  /*25b0*/  HMMA.16816.F32 R32, R64.reuse, R34, RZ ;  /* 0x000000224020723c */ /* 0x040fec00000018ff */
[----:B------:R-:W-:Y:S02]  /*25c0*/  LDSM.16.M88.4 R164, [R175+0xd800] ;  /* 0x00d80000afa4783b */ /* 0x000fe40000000200 */
[-C--:B----4-:R-:W-:Y:S06]  /*25d0*/  HMMA.16816.F32 R36, R64, R48.reuse, RZ ;  /* 0x000000304024723c */ /* 0x090fec00000018ff */
[----:B------:R-:W-:Y:S02]  /*25e0*/  LDSM.16.M88.4 R168, [R176+0xc000] ;  /* 0x00c00000b0a8783b */ /* 0x000fe40000000200 */
[C---:B------:R-:W-:Y:S08]  /*25f0*/  HMMA.16816.F32 R40, R60.reuse, R48, RZ ;  /* 0x000000303c28723c */ /* 0x040ff000000018ff */
[-C--:B------:R-:W-:Y:S08]  /*2600*/  HMMA.16816.F32 R44, R60, R50.reuse, RZ ;  /* 0x000000323c2c723c */ /* 0x080ff000000018ff */
[C---:B------:R-:W-:Y:S08]  /*2610*/  HMMA.16816.F32 R48, R64.reuse, R50, RZ ;  /* 0x000000324030723c */ /* 0x040ff000000018ff */
[-C--:B------:R-:W-:Y:S08]  /*2620*/  HMMA.16816.F32 R52, R64, R132.reuse, RZ ;  /* 0x000000844034723c */ /* 0x080ff000000018ff */
[C---:B------:R-:W-:Y:S08]  /*2630*/  HMMA.16816.F32 R56, R60.reuse, R132, RZ ;  /* 0x000000843c38723c */ /* 0x040ff000000018ff */
[-C--:B------:R-:W-:Y:S08]  /*2640*/  HMMA.16816.F32 R60, R60, R134.reuse, RZ ;  /* 0x000000863c3c723c */ /* 0x080ff000000018ff */
[----:B------:R-:W-:Y:S08]  /*2650*/  HMMA.16816.F32 R64, R64, R134, RZ ;  /* 0x000000864040723c */ /* 0x000ff000000018ff */
[-C--:B-1----:R-:W-:Y:S08]  /*2660*/  HMMA.16816.F32 R4, R136, R140.reuse, R4 ;  /* 0x0000008c8804723c */ /* 0x082ff00000001804 */
[C---:B------:R-:W-:Y:S08]  /*2670*/  HMMA.16816.F32 R8, R144.reuse, R140, R8 ;  /* 0x0000008c9008723c */ /* 0x040ff00000001808 */
[-C--:B------:R-:W-:Y:S08]  /*2680*/  HMMA.16816.F32 R12, R144, R142.reuse, R12 ;  /* 0x0000008e900c723c */ /* 0x080ff0000000180c */
[C---:B------:R-:W-:Y:S01]  /*2690*/  HMMA.16816.F32 R16, R136.reuse, R142, R16 ;  /* 0x0000008e8810723c */ /* 0x040fe20000001810 */
[----:B------:R-:W-:Y:S07]  /*26a0*/  LDSM.16.M88.4 R140, [R175+0xc000] ;  /* 0x00c00000af8c783b */ /* 0x000fee0000000200 */
[-C--:B------:R-:W-:Y:S08]  /*26b0*/  HMMA.16816.F32 R20, R136, R148.reuse, R20 ;  /* 0x000000948814723c */ /* 0x080ff00000001814 */
[C---:B------:R-:W-:Y:S07]  /*26c0*/  HMMA.16816.F32 R24, R144.reuse, R148, R24 ;  /* 0x000000949018723c */ /* 0x040fee0000001818 */
[----:B------:R-:W-:Y:S01]  /*26d0*/  IADD3 R148, R178, R173, RZ ;  /* 0x000000adb2947210 */ /* 0x000fe20007ffe0ff */
[-C--:B------:R-:W-:Y:S04]  /*26e0*/  HMMA.16816.F32 R28, R144, R150.reuse, R28 ;  /* 0x00000096901c723c */ /* 0x080fe8000000181c */
[----:B------:R-:W1:Y:S04]  /*26f0*/  LDSM.16.M88.4 R132, [R148] ;  /* 0x000000009484783b */ /* 0x000e680000000200 */
[C---:B------:R-:W-:Y:S04]  /*2700*/  HMMA.16816.F32 R32, R136.reuse, R150, R32 ;  /* 0x000000968820723c */ /* 0x040fe80000001820 */
[----:B------:R-:W2:Y:S04]  /*2710*/  LDSM.16.M88.4 R148, [R148+0x2000] ;  /* 0x002000009494783b */ /* 0x000ea80000000200 */
[-C--:B---3--:R-:W-:Y:S08]  /*2720*/  HMMA.16816.F32 R36, R136, R152.reuse, R36 ;  /* 0x000000988824723c */ /* 0x088ff00000001824 */
[C---:B------:R-:W-:Y:S08]  /*2730*/  HMMA.16816.F32 R40, R144.reuse, R152, R40 ;  /* 0x000000989028723c */ /* 0x040ff00000001828 */
[-C--:B------:R-:W-:Y:S08]  /*2740*/  HMMA.16816.F32 R44, R144, R154.reuse, R44 ;  /* 0x0000009a902c723c */ /* 0x080ff0000000182c */
[C---:B------:R-:W-:Y:S01]  /*2750*/  HMMA.16816.F32 R48, R136.reuse, R154, R48 ;  /* 0x0000009a8830723c */ /* 0x040fe20000001830 */
[----:B------:R-:W3:Y:S07]  /*2760*/  LDSM.16.M88.4 R152, [R175+0xc800] ;  /* 0x00c80000af98783b */ /* 0x000eee0000000200 */
[-C--:B------:R-:W-:Y:S08]  /*2770*/  HMMA.16816.F32 R52, R136, R156.reuse, R52 ;  /* 0x0000009c8834723c */ /* 0x080ff00000001834 */
[C---:B------:R-:W-:Y:S08]  /*2780*/  HMMA.16816.F32 R56, R144.reuse, R156, R56 ;  /* 0x0000009c9038723c */ /* 0x040ff00000001838 */
[-C--:B------:R-:W-:Y:S01]  /*2790*/  HMMA.16816.F32 R60, R144, R158.reuse, R60 ;  /* 0x0000009e903c723c */ /* 0x080fe2000000183c */
[----:B------:R-:W4:Y:S07]  /*27a0*/  LDSM.16.M88.4 R144, [R0] ;  /* 0x000000000090783b */ /* 0x000f2e0000000200 */
[----:B------:R-:W-:Y:S07]  /*27b0*/  HMMA.16816.F32 R64, R136, R158, R64 ;  /* 0x0000009e8840723c */ /* 0x000fee0000001840 */
[----:B------:R-:W-:Y:S01]  /*27c0*/  FMUL.FTZ R138, R246, 1.4426950216293334961 ;  /* 0x3fb8aa3bf68a7820 */ /* 0x000fe20000410000 */
[-C--:B-1----:R-:W-:Y:S05]  /*27d0*/  HMMA.16816.F32 R4, R132, R140.reuse, R4 ;  /* 0x0000008c8404723c */ /* 0x082fea0000001804 */
[----:B------:R-:W-:Y:S01]  /*27e0*/  FSEL R138, R138, RZ, P0 ;  /* 0x000000ff8a8a7208 */ /* 0x000fe20000000000 */
[C---:B------:R-:W-:Y:S01]  /*27f0*/  FMUL.FTZ R137, R245.reuse, 1.4426950216293334961 ;  /* 0x3fb8aa3bf5897820 */ /* 0x040fe20000410000 */
[----:B------:R-:W-:Y:S01]  /*2800*/  FSETP.NEU.FTZ.AND P0, PT, R245, -INF , PT ;  /* 0xff800000f500780b */ /* 0x000fe20003f1d000 */
[C---:B--2---:R-:W-:Y:S04]  /*2810*/  HMMA.16816.F32 R8, R148.reuse, R140, R8 ;  /* 0x0000008c9408723c */ /* 0x044fe80000001808 */
[----:B------:R-:W-:Y:S01]  /*2820*/  FSEL R137, R137, RZ, P0 ;  /* 0x000000ff89897208 */ /* 0x000fe20000000000 */
[C---:B------:R-:W-:Y:S01]  /*2830*/  FMUL.FTZ R136, R244.reuse, 1.4426950216293334961 ;  /* 0x3fb8aa3bf4887820 */ /* 0x040fe20000410000 */
[----:B------:R-:W-:Y:S02]  /*2840*/  FSETP.NEU.FTZ.AND P0, PT, R244, -INF , PT ;  /* 0xff800000f400780b */ /* 0x000fe40003f1d000 */
[-C--:B------:R-:W-:Y:S04]  /*2850*/  HMMA.16816.F32 R12, R148, R142.reuse, R12 ;  /* 0x0000008e940c723c */ /* 0x080fe8000000180c */
[----:B------:R-:W-:Y:S02]  /*2860*/  FSEL R136, R136, RZ, P0 ;  /* 0x000000ff88887208 */ /* 0x000fe40000000000 */
[C---:B------:R-:W-:Y:S02]  /*2870*/  FSETP.NEU.FTZ.AND P0, PT, R243.reuse, -INF , PT ;  /* 0xff800000f300780b */ /* 0x040fe40003f1d000 */
        /* <DEDUP_REMOVED lines=11> */
[-C--:B------:R-:W-:Y:S01]  /*2930*/  HMMA.16816.F32 R60, R148, R166.reuse, R60 ;  /* 0x000000a6943c723c */ /* 0x080fe2000000183c */
[----:B------:R-:W2:Y:S06]  /*2940*/  LDL R151, [R1+0x14] ;  /* 0x0000140001977983 */ /* 0x000eac0000100800 */
[----:B------:R-:W-:Y:S01]  /*2950*/  IADD3 R148, R180, R2, RZ ;  /* 0x00000002b4947210 */ /* 0x000fe20007ffe0ff */
[----:B------:R-:W-:Y:S01]  /*2960*/  HMMA.16816.F32 R64, R132, R166, R64 ;  /* 0x000000a68440723c */ /* 0x000fe20000001840 */
[----:B------:R1:W3:Y:S07]  /*2970*/  LDSM.16.M88.4 R132, [R0+0x2000] ;  /* 0x002000000084783b */ /* 0x0002ee0000000200 */
[-C--:B----4-:R-:W-:Y:S05]  /*2980*/  HMMA.16816.F32 R4, R144, R168.reuse, R4 ;  /* 0x000000a89004723c */ /* 0x090fea0000001804 */
[----:B-1----:R-:W-:Y:S07]  /*2990*/  FMUL.FTZ R0, R243, 1.4426950216293334961 ;  /* 0x3fb8aa3bf3007820 */ /* 0x002fee0000410000 */
[----:B------:R-:W-:Y:S11]  /*29a0*/  FSEL R0, R0, RZ, P0 ;  /* 0x000000ff00007208 */ /* 0x000ff60000000000 */
[----:B------:R-:W-:Y:S01]  /*29b0*/  @!UPT UIADD3 URZ, URZ, URZ, URZ ;  /* 0x0000003f3f3ff290 */ /* 0x000fe2000fffe03f */
[--C-:B------:R-:W-:Y:S02]  /*29c0*/  FFMA.FTZ R4, R4, c[0x0][0x23c], -R138.reuse ;  /* 0x00008f0004047a23 */ /* 0x100fe4000001088a */
[----:B------:R-:W-:Y:S02]  /*29d0*/  FFMA.FTZ R5, R5, c[0x0][0x23c], -R138 ;  /* 0x00008f0005057a23 */ /* 0x000fe4000001088a */
[----:B------:R-:W-:Y:S01]  /*29e0*/  MUFU.EX2 R166, R4 ;  /* 0x0000000400a67308 */ /* 0x000fe20000000800 */
[--C-:B------:R-:W-:Y:S02]  /*29f0*/  FFMA.FTZ R6, R6, c[0x0][0x23c], -R137.reuse ;  /* 0x00008f0006067a23 */ /* 0x100fe40000010889 */
[--C-:B------:R-:W-:Y:S01]  /*2a00*/  FFMA.FTZ R7, R7, c[0x0][0x23c], -R137.reuse ;  /* 0x00008f0007077a23 */ /* 0x100fe20000010889 */
[C---:B---3--:R-:W-:Y:S06]  /*2a10*/  HMMA.16816.F32 R8, R132.reuse, R168, R8 ;  /* 0x000000a88408723c */ /* 0x048fec0000001808 */
[----:B------:R-:W-:Y:S02]  /*2a20*/  MUFU.EX2 R165, R5 ;  /* 0x0000000500a57308 */ /* 0x000fe40000000800 */
[-C--:B------:R-:W-:Y:S08]  /*2a30*/  HMMA.16816.F32 R12, R132, R170.reuse, R12 ;  /* 0x000000aa840c723c */ /* 0x080ff0000000180c */
[----:B------:R-:W-:Y:S01]  /*2a40*/  MUFU.EX2 R219, R6 ;  /* 0x0000000600db7308 */ /* 0x000fe20000000800 */
[C---:B------:R-:W-:Y:S07]  /*2a50*/  HMMA.16816.F32 R16, R144.reuse, R170, R16 ;  /* 0x000000aa9010723c */ /* 0x040fee0000001810 */
[--C-:B------:R-:W-:Y:S02]  /*2a60*/  FFMA.FTZ R8, R8, c[0x0][0x23c], -R136.reuse ;  /* 0x00008f0008087a23 */ /* 0x100fe40000010888 */
[----:B------:R1:W3:Y:S03]  /*2a70*/  MUFU.EX2 R218, R7 ;  /* 0x0000000700da7308 */ /* 0x0002e60000000800 */
[----:B------:R-:W-:Y:S02]  /*2a80*/  FFMA.FTZ R9, R9, c[0x0][0x23c], -R136 ;  /* 0x00008f0009097a23 */ /* 0x000fe40000010888 */
[--C-:B------:R-:W-:Y:S02]  /*2a90*/  FFMA.FTZ R10, R10, c[0x0][0x23c], -R0.reuse ;  /* 0x00008f000a0a7a23 */ /* 0x100fe40000010800 */
[----:B------:R-:W-:Y:S02]  /*2aa0*/  FFMA.FTZ R11, R11, c[0x0][0x23c], -R0 ;  /* 0x00008f000b0b7a23 */ /* 0x000fe40000010800 */
[--C-:B------:R-:W-:Y:S01]  /*2ab0*/  FFMA.FTZ R12, R12, c[0x0][0x23c], -R136.reuse ;  /* 0x00008f000c0c7a23 */ /* 0x100fe20000010888 */
[----:B------:R-:W-:Y:S01]  /*2ac0*/  MUFU.EX2 R225, R8 ;  /* 0x0000000800e17308 */ /* 0x000fe20000000800 */
[----:B------:R-:W-:Y:S02]  /*2ad0*/  FFMA.FTZ R13, R13, c[0x0][0x23c], -R136 ;  /* 0x00008f000d0d7a23 */ /* 0x000fe40000010888 */
[----:B------:R-:W-:Y:S02]  /*2ae0*/  FFMA.FTZ R14, R14, c[0x0][0x23c], -R0 ;  /* 0x00008f000e0e7a23 */ /* 0x000fe40000010800 */
[--C-:B------:R-:W-:Y:S02]  /*2af0*/  FFMA.FTZ R16, R16, c[0x0][0x23c], -R138.reuse ;  /* 0x00008f0010107a23 */ /* 0x100fe4000001088a */
[----:B------:R-:W-:Y:S02]  /*2b00*/  FFMA.FTZ R17, R17, c[0x0][0x23c], -R138 ;  /* 0x00008f0011117a23 */ /* 0x000fe4000001088a */
[--C-:B------:R-:W-:Y:S01]  /*2b10*/  FFMA.FTZ R18, R18, c[0x0][0x23c], -R137.reuse ;  /* 0x00008f0012127a23 */ /* 0x100fe20000010889 */
[----:B------:R-:W-:Y:S01]  /*2b20*/  MUFU.EX2 R224, R9 ;  /* 0x0000000900e07308 */ /* 0x000fe20000000800 */
[--C-:B------:R-:W-:Y:S02]  /*2b30*/  FFMA.FTZ R19, R19, c[0x0][0x23c], -R137.reuse ;  /* 0x00008f0013137a23 */ /* 0x100fe40000010889 */
[----:B------:R-:W-:Y:S01]  /*2b40*/  FFMA.FTZ R15, R15, c[0x0][0x23c], -R0 ;  /* 0x00008f000f0f7a23 */ /* 0x000fe20000010800 */
[----:B-1----:R-:W1:Y:S06]  /*2b50*/  LDSM.16.M88.4 R4, [R176+0xc800] ;  /* 0x00c80000b004783b */ /* 0x002e6c0000000200 */
[----:B------:R-:W-:Y:S10]  /*2b60*/  MUFU.EX2 R228, R10 ;  /* 0x0000000a00e47308 */ /* 0x000ff40000000800 */
[----:B------:R4:W-:Y:S10]  /*2b70*/  MUFU.EX2 R229, R11 ;  /* 0x0000000b00e57308 */ /* 0x0009f40000000800 */
[----:B------:R-:W-:Y:S10]  /*2b80*/  MUFU.EX2 R158, R16 ;  /* 0x00000010009e7308 */ /* 0x000ff40000000800 */
[----:B------:R-:W3:Y:S01]  /*2b90*/  MUFU.EX2 R153, R17 ;  /* 0x0000001100997308 */ /* 0x000ee20000000800 */
[-C--:B-1----:R-:W-:Y:S01]  /*2ba0*/  HMMA.16816.F32 R20, R144, R4.reuse, R20 ;  /* 0x000000049014723c */ /* 0x082fe20000001814 */
[----:B----4-:R-:W1:Y:S08]  /*2bb0*/  LDSM.16.M88.4 R8, [R176+0xd000] ;  /* 0x00d00000b008783b */ /* 0x010e700000000200 */
[----:B------:R-:W-:Y:S01]  /*2bc0*/  MUFU.EX2 R211, R18 ;  /* 0x0000001200d37308 */ /* 0x000fe20000000800 */
[C---:B------:R-:W-:Y:S08]  /*2bd0*/  HMMA.16816.F32 R24, R132.reuse, R4, R24 ;  /* 0x000000048418723c */ /* 0x040ff00000001818 */
[-C--:B------:R-:W-:Y:S01]  /*2be0*/  HMMA.16816.F32 R28, R132, R6.reuse, R28 ;  /* 0x00000006841c723c */ /* 0x080fe2000000181c */
[----:B------:R-:W-:Y:S07]  /*2bf0*/  MUFU.EX2 R210, R19 ;  /* 0x0000001300d27308 */ /* 0x000fee0000000800 */
[C---:B------:R-:W-:Y:S01]  /*2c00*/  HMMA.16816.F32 R32, R144.reuse, R6, R32 ;  /* 0x000000069020723c */ /* 0x040fe20000001820 */
[----:B------:R-:W4:Y:S02]  /*2c10*/  LDSM.16.M88.4 R4, [R176+0xd800] ;  /* 0x00d80000b004783b */ /* 0x000f240000000200 */
[----:B------:R-:W-:Y:S01]  /*2c20*/  MUFU.EX2 R223, R12 ;  /* 0x0000000c00df7308 */ /* 0x000fe20000000800 */
[--C-:B------:R-:W-:Y:S02]  /*2c30*/  FFMA.FTZ R20, R20, c[0x0][0x23c], -R138.reuse ;  /* 0x00008f0014147a23 */ /* 0x100fe4000001088a */
[----:B------:R-:W-:Y:S02]  /*2c40*/  FFMA.FTZ R21, R21, c[0x0][0x23c], -R138 ;  /* 0x00008f0015157a23 */ /* 0x000fe4000001088a */
[--C-:B------:R-:W-:Y:S04]  /*2c50*/  FFMA.FTZ R22, R22, c[0x0][0x23c], -R137.reuse ;  /* 0x00008f0016167a23 */ /* 0x100fe80000010889 */
[--C-:B------:R-:W-:Y:S01]  /*2c60*/  FFMA.FTZ R23, R23, c[0x0][0x23c], -R137.reuse ;  /* 0x00008f0017177a23 */ /* 0x100fe20000010889 */
[----:B------:R-:W-:Y:S01]  /*2c70*/  MUFU.EX2 R157, R20 ;  /* 0x00000014009d7308 */ /* 0x000fe20000000800 */
[--C-:B------:R-:W-:Y:S02]  /*2c80*/  FFMA.FTZ R24, R24, c[0x0][0x23c], -R136.reuse ;  /* 0x00008f0018187a23 */ /* 0x100fe40000010888 */
[----:B------:R-:W-:Y:S01]  /*2c90*/  FFMA.FTZ R25, R25, c[0x0][0x23c], -R136 ;  /* 0x00008f0019197a23 */ /* 0x000fe20000010888 */
[-C--:B-1----:R-:W-:Y:S03]  /*2ca0*/  HMMA.16816.F32 R36, R144, R8.reuse, R36 ;  /* 0x000000089024723c */ /* 0x082fe60000001824 */
[--C-:B------:R-:W-:Y:S02]  /*2cb0*/  FFMA.FTZ R26, R26, c[0x0][0x23c], -R0.reuse ;  /* 0x00008f001a1a7a23 */ /* 0x100fe40000010800 */
[----:B------:R-:W-:Y:S01]  /*2cc0*/  FFMA.FTZ R27, R27, c[0x0][0x23c], -R0 ;  /* 0x00008f001b1b7a23 */ /* 0x000fe20000010800 */
[----:B------:R-:W1:Y:S01]  /*2cd0*/  MUFU.EX2 R222, R13 ;  /* 0x0000000d00de7308 */ /* 0x000e620000000800 */
[--C-:B------:R-:W-:Y:S01]  /*2ce0*/  FFMA.FTZ R32, R32, c[0x0][0x23c], -R138.reuse ;  /* 0x00008f0020207a23 */ /* 0x100fe2000001088a */
[C---:B------:R-:W-:Y:S04]  /*2cf0*/  HMMA.16816.F32 R40, R132.reuse, R8, R40 ;  /* 0x000000088428723c */ /* 0x040fe80000001828 */
[----:B------:R-:W-:Y:S02]  /*2d00*/  FFMA.FTZ R33, R33, c[0x0][0x23c], -R138 ;  /* 0x00008f0021217a23 */ /* 0x000fe4000001088a */
[--C-:B------:R-:W-:Y:S02]  /*2d10*/  FFMA.FTZ R34, R34, c[0x0][0x23c], -R137.reuse ;  /* 0x00008f0022227a23 */ /* 0x100fe40000010889 */
[-C--:B------:R-:W-:Y:S01]  /*2d20*/  HMMA.16816.F32 R44, R132, R10.reuse, R44 ;  /* 0x0000000a842c723c */ /* 0x080fe2000000182c */
[----:B------:R-:W-:Y:S03]  /*2d30*/  MUFU.EX2 R156, R32 ;  /* 0x00000020009c7308 */ /* 0x000fe60000000800 */
[--C-:B------:R-:W-:Y:S02]  /*2d40*/  FFMA.FTZ R35, R35, c[0x0][0x23c], -R137.reuse ;  /* 0x00008f0023237a23 */ /* 0x100fe40000010889 */
[--C-:B------:R-:W-:Y:S02]  /*2d50*/  FFMA.FTZ R28, R28, c[0x0][0x23c], -R136.reuse ;  /* 0x00008f001c1c7a23 */ /* 0x100fe40000010888 */
[C---:B------:R-:W-:Y:S03]  /*2d60*/  HMMA.16816.F32 R48, R144.reuse, R10, R48 ;  /* 0x0000000a9030723c */ /* 0x040fe60000001830 */
[----:B------:R-:W-:Y:S01]  /*2d70*/  MUFU.EX2 R192, R33 ;  /* 0x0000002100c07308 */ /* 0x000fe20000000800 */
[----:B------:R-:W-:Y:S02]  /*2d80*/  FFMA.FTZ R29, R29, c[0x0][0x23c], -R136 ;  /* 0x00008f001d1d7a23 */ /* 0x000fe40000010888 */
[--C-:B------:R-:W-:Y:S02]  /*2d90*/  FFMA.FTZ R30, R30, c[0x0][0x23c], -R0.reuse ;  /* 0x00008f001e1e7a23 */ /* 0x100fe40000010800 */
[-C--:B----4-:R-:W-:Y:S04]  /*2da0*/  HMMA.16816.F32 R52, R144, R4.reuse, R52 ;  /* 0x000000049034723c */ /* 0x090fe80000001834 */
[----:B------:R-:W-:Y:S01]  /*2db0*/  FFMA.FTZ R31, R31, c[0x0][0x23c], -R0 ;  /* 0x00008f001f1f7a23 */ /* 0x000fe20000010800 */
[----:B------:R-:W-:Y:S01]  /*2dc0*/  MUFU.EX2 R199, R34 ;  /* 0x0000002200c77308 */ /* 0x000fe20000000800 */
[--C-:B------:R-:W-:Y:S02]  /*2dd0*/  FFMA.FTZ R36, R36, c[0x0][0x23c], -R138.reuse ;  /* 0x00008f0024247a23 */ /* 0x100fe4000001088a */
[C---:B------:R-:W-:Y:S04]  /*2de0*/  HMMA.16816.F32 R56, R132.reuse, R4, R56 ;  /* 0x000000048438723c */ /* 0x040fe80000001838 */
[--C-:B------:R-:W-:Y:S02]  /*2df0*/  FFMA.FTZ R37, R37, c[0x0][0x23c], -R138.reuse ;  /* 0x00008f0025257a23 */ /* 0x100fe4000001088a */
[--C-:B------:R-:W-:Y:S01]  /*2e00*/  FFMA.FTZ R38, R38, c[0x0][0x23c], -R137.reuse ;  /* 0x00008f0026267a23 */ /* 0x100fe20000010889 */
[----:B---3--:R-:W-:Y:S01]  /*2e10*/  F2FP.PACK_AB R5, R218, R219 ;  /* 0x000000dbda05723e */ /* 0x008fe200000000ff */
[-C--:B------:R-:W-:Y:S01]  /*2e20*/  HMMA.16816.F32 R60, R132, R6.reuse, R60 ;  /* 0x00000006843c723c */ /* 0x080fe2000000183c */
[----:B------:R-:W-:Y:S03]  /*2e30*/  MUFU.EX2 R198, R35 ;  /* 0x0000002300c67308 */ /* 0x000fe60000000800 */
[----:B------:R1:W-:Y:S01]  /*2e40*/  STS [R230+0x1c400], R5 ;  /* 0x01c40005e6007388 */ /* 0x0003e20000000800 */
[----:B------:R-:W-:Y:S01]  /*2e50*/  F2FP.PACK_AB R4, R153, R158 ;  /* 0x0000009e9904723e */ /* 0x000fe200000000ff */
[--C-:B------:R-:W-:Y:S02]  /*2e60*/  FFMA.FTZ R48, R48, c[0x0][0x23c], -R138.reuse ;  /* 0x00008f0030307a23 */ /* 0x100fe4000001088a */
[----:B------:R-:W-:Y:S03]  /*2e70*/  HMMA.16816.F32 R64, R144, R6, R64 ;  /* 0x000000069040723c */ /* 0x000fe60000001840 */
[----:B------:R-:W-:Y:S01]  /*2e80*/  MUFU.EX2 R227, R14 ;  /* 0x0000000e00e37308 */ /* 0x000fe20000000800 */
[--C-:B------:R-:W-:Y:S02]  /*2e90*/  FFMA.FTZ R39, R39, c[0x0][0x23c], -R137.reuse ;  /* 0x00008f0027277a23 */ /* 0x100fe40000010889 */
[----:B------:R-:W-:Y:S01]  /*2ea0*/  FFMA.FTZ R49, R49, c[0x0][0x23c], -R138 ;  /* 0x00008f0031317a23 */ /* 0x000fe2000001088a */
[----:B------:R-:W-:Y:S01]  /*2eb0*/  F2FP.PACK_AB R6, R165, R166 ;  /* 0x000000a6a506723e */ /* 0x000fe200000000ff */
[--C-:B------:R-:W-:Y:S04]  /*2ec0*/  FFMA.FTZ R50, R50, c[0x0][0x23c], -R137.reuse ;  /* 0x00008f0032327a23 */ /* 0x100fe80000010889 */
[----:B------:R3:W-:Y:S01]  /*2ed0*/  STS [R230+0x1c000], R6 ;  /* 0x01c00006e6007388 */ /* 0x0007e20000000800 */
[----:B------:R-:W4:Y:S01]  /*2ee0*/  MUFU.EX2 R226, R15 ;  /* 0x0000000f00e27308 */ /* 0x000f220000000800 */
[--C-:B------:R-:W-:Y:S02]  /*2ef0*/  FFMA.FTZ R51, R51, c[0x0][0x23c], -R137.reuse ;  /* 0x00008f0033337a23 */ /* 0x100fe40000010889 */
[----:B------:R4:W-:Y:S01]  /*2f00*/  STS [R233+0x1c000], R4 ;  /* 0x01c00004e9007388 */ /* 0x0009e20000000800 */
[--C-:B------:R-:W-:Y:S02]  /*2f10*/  FFMA.FTZ R62, R62, c[0x0][0x23c], -R0.reuse ;  /* 0x00008f003e3e7a23 */ /* 0x100fe40000010800 */
[--C-:B------:R-:W-:Y:S01]  /*2f20*/  FFMA.FTZ R42, R42, c[0x0][0x23c], -R0.reuse ;  /* 0x00008f002a2a7a23 */ /* 0x100fe20000010800 */
[----:B-1----:R-:W-:Y:S01]  /*2f30*/  F2FP.PACK_AB R5, R222, R223 ;  /* 0x000000dfde05723e */ /* 0x002fe200000000ff */
[--C-:B------:R-:W-:Y:S02]  /*2f40*/  FFMA.FTZ R43, R43, c[0x0][0x23c], -R0.reuse ;  /* 0x00008f002b2b7a23 */ /* 0x100fe40000010800 */
[----:B------:R-:W1:Y:S01]  /*2f50*/  MUFU.EX2 R152, R21 ;  /* 0x0000001500987308 */ /* 0x000e620000000800 */
[--C-:B------:R-:W-:Y:S02]  /*2f60*/  FFMA.FTZ R46, R46, c[0x0][0x23c], -R0.reuse ;  /* 0x00008f002e2e7a23 */ /* 0x100fe40000010800 */
[--C-:B------:R-:W-:Y:S02]  /*2f70*/  FFMA.FTZ R47, R47, c[0x0][0x23c], -R0.reuse ;  /* 0x00008f002f2f7a23 */ /* 0x100fe40000010800 */
[--C-:B------:R-:W-:Y:S02]  /*2f80*/  FFMA.FTZ R58, R58, c[0x0][0x23c], -R0.reuse ;  /* 0x00008f003a3a7a23 */ /* 0x100fe40000010800 */
[--C-:B------:R-:W-:Y:S02]  /*2f90*/  FFMA.FTZ R59, R59, c[0x0][0x23c], -R0.reuse ;  /* 0x00008f003b3b7a23 */ /* 0x100fe40000010800 */
[----:B------:R-:W-:Y:S01]  /*2fa0*/  FFMA.FTZ R0, R63, c[0x0][0x23c], -R0 ;  /* 0x00008f003f007a23 */ /* 0x000fe20000010800 */
[----:B------:R-:W-:Y:S01]  /*2fb0*/  MUFU.EX2 R207, R22 ;  /* 0x0000001600cf7308 */ /* 0x000fe20000000800 */
[--C-:B------:R-:W-:Y:S02]  /*2fc0*/  FFMA.FTZ R40, R40, c[0x0][0x23c], -R136.reuse ;  /* 0x00008f0028287a23 */ /* 0x100fe40000010888 */
[--C-:B------:R-:W-:Y:S01]  /*2fd0*/  FFMA.FTZ R41, R41, c[0x0][0x23c], -R136.reuse ;  /* 0x00008f0029297a23 */ /* 0x100fe20000010888 */
[----:B---3--:R-:W-:Y:S01]  /*2fe0*/  F2FP.PACK_AB R6, R210, R211 ;  /* 0x000000d3d206723e */ /* 0x008fe200000000ff */
[--C-:B------:R-:W-:Y:S02]  /*2ff0*/  FFMA.FTZ R44, R44, c[0x0][0x23c], -R136.reuse ;  /* 0x00008f002c2c7a23 */ /* 0x100fe40000010888 */
[----:B------:R-:W-:Y:S01]  /*3000*/  FFMA.FTZ R45, R45, c[0x0][0x23c], -R136 ;  /* 0x00008f002d2d7a23 */ /* 0x000fe20000010888 */
[----:B----4-:R-:W-:Y:S01]  /*3010*/  F2FP.PACK_AB R4, R224, R225 ;  /* 0x000000e1e004723e */ /* 0x010fe200000000ff */
[----:B------:R3:W-:Y:S01]  /*3020*/  STS [R233+0x1c400], R6 ;  /* 0x01c40006e9007388 */ /* 0x0007e20000000800 */
[----:B------:R-:W4:Y:S01]  /*3030*/  MUFU.EX2 R206, R23 ;  /* 0x0000001700ce7308 */ /* 0x000f220000000800 */
[--C-:B------:R-:W-:Y:S02]  /*3040*/  FFMA.FTZ R52, R52, c[0x0][0x23c], -R138.reuse ;  /* 0x00008f0034347a23 */ /* 0x100fe4000001088a */
[----:B------:R1:W-:Y:S01]  /*3050*/  STS [R230+0x1e000], R4 ;  /* 0x01e00004e6007388 */ /* 0x0003e20000000800 */
[--C-:B------:R-:W-:Y:S02]  /*3060*/  FFMA.FTZ R53, R53, c[0x0][0x23c], -R138.reuse ;  /* 0x00008f0035357a23 */ /* 0x100fe4000001088a */
[--C-:B------:R-:W-:Y:S02]  /*3070*/  FFMA.FTZ R54, R54, c[0x0][0x23c], -R137.reuse ;  /* 0x00008f0036367a23 */ /* 0x100fe40000010889 */
[--C-:B------:R-:W-:Y:S02]  /*3080*/  FFMA.FTZ R55, R55, c[0x0][0x23c], -R137.reuse ;  /* 0x00008f0037377a23 */ /* 0x100fe40000010889 */
[----:B------:R-:W-:Y:S01]  /*3090*/  MUFU.EX2 R215, R24 ;  /* 0x0000001800d77308 */ /* 0x000fe20000000800 */
[--C-:B------:R-:W-:Y:S02]  /*30a0*/  FFMA.FTZ R64, R64, c[0x0][0x23c], -R138.reuse ;  /* 0x00008f0040407a23 */ /* 0x100fe4000001088a */
[----:B------:R-:W-:Y:S02]  /*30b0*/  FFMA.FTZ R138, R65, c[0x0][0x23c], -R138 ;  /* 0x00008f00418a7a23 */ /* 0x000fe4000001088a */
[--C-:B------:R-:W-:Y:S02]  /*30c0*/  FFMA.FTZ R66, R66, c[0x0][0x23c], -R137.reuse ;  /* 0x00008f0042427a23 */ /* 0x100fe40000010889 */
[----:B------:R-:W-:Y:S02]  /*30d0*/  FFMA.FTZ R137, R67, c[0x0][0x23c], -R137 ;  /* 0x00008f0043897a23 */ /* 0x000fe40000010889 */
[--C-:B------:R-:W-:Y:S01]  /*30e0*/  FFMA.FTZ R56, R56, c[0x0][0x23c], -R136.reuse ;  /* 0x00008f0038387a23 */ /* 0x100fe20000010888 */
[----:B------:R-:W-:Y:S01]  /*30f0*/  MUFU.EX2 R214, R25 ;  /* 0x0000001900d67308 */ /* 0x000fe20000000800 */
[--C-:B------:R-:W-:Y:S02]  /*3100*/  FFMA.FTZ R57, R57, c[0x0][0x23c], -R136.reuse ;  /* 0x00008f0039397a23 */ /* 0x100fe40000010888 */
[--C-:B------:R-:W-:Y:S01]  /*3110*/  FFMA.FTZ R60, R60, c[0x0][0x23c], -R136.reuse ;  /* 0x00008f003c3c7a23 */ /* 0x100fe20000010888 */
[----:B---3--:R-:W-:Y:S01]  /*3120*/  F2FP.PACK_AB R6, R229, R228 ;  /* 0x000000e4e506723e */ /* 0x008fe200000000ff */
[----:B------:R-:W-:Y:S01]  /*3130*/  FFMA.FTZ R136, R61, c[0x0][0x23c], -R136 ;  /* 0x00008f003d887a23 */ /* 0x000fe20000010888 */
[----:B--2---:R-:W-:Y:S02]  /*3140*/  IADD3 R150, P0, R151, UR8, RZ ;  /* 0x0000000897967c10 */ /* 0x004fe4000ff1e0ff */
[----:B-1----:R-:W-:Y:S01]  /*3150*/  F2FP.PACK_AB R4, R226, R227 ;  /* 0x000000e3e204723e */ /* 0x002fe200000000ff */
[----:B------:R1:W-:Y:S01]  /*3160*/  STS [R230+0x1e400], R6 ;  /* 0x01e40006e6007388 */ /* 0x0003e20000000800 */
[----:B------:R-:W-:Y:S03]  /*3170*/  MUFU.EX2 R220, R26 ;  /* 0x0000001a00dc7308 */ /* 0x000fe60000000800 */
[----:B------:R4:W-:Y:S04]  /*3180*/  STS [R233+0x1e000], R5 ;  /* 0x01e00005e9007388 */ /* 0x0009e80000000800 */
[----:B------:R2:W-:Y:S03]  /*3190*/  STS [R233+0x1e400], R4 ;  /* 0x01e40004e9007388 */ /* 0x0005e60000000800 */
[----:B------:R-:W3:Y:S10]  /*31a0*/  MUFU.EX2 R221, R27 ;  /* 0x0000001b00dd7308 */ /* 0x000ef40000000800 */
[----:B------:R-:W-:Y:S01]  /*31b0*/  MUFU.EX2 R213, R28 ;  /* 0x0000001c00d57308 */ /* 0x000fe20000000800 */
[----:B-1----:R-:W-:Y:S02]  /*31c0*/  F2FP.PACK_AB R6, R152, R157 ;  /* 0x0000009d9806723e */ /* 0x002fe400000000ff */
[----:B----4-:R-:W-:Y:S03]  /*31d0*/  F2FP.PACK_AB R5, R206, R207 ;  /* 0x000000cfce05723e */ /* 0x010fe600000000ff */
[----:B------:R1:W-:Y:S04]  /*31e0*/  STS [R237+0x1c000], R6 ;  /* 0x01c00006ed007388 */ /* 0x0003e80000000800 */
[----:B------:R-:W-:Y:S01]  /*31f0*/  MUFU.EX2 R212, R29 ;  /* 0x0000001d00d47308 */ /* 0x000fe20000000800 */
[----:B--2---:R-:W-:Y:S01]  /*3200*/  F2FP.PACK_AB R4, R192, R156 ;  /* 0x0000009cc004723e */ /* 0x004fe200000000ff */
[----:B------:R-:W-:Y:S01]  /*3210*/  STS [R237+0x1c400], R5 ;  /* 0x01c40005ed007388 */ /* 0x000fe20000000800 */
[----:B---3--:R-:W-:Y:S03]  /*3220*/  F2FP.PACK_AB R7, R221, R220 ;  /* 0x000000dcdd07723e */ /* 0x008fe600000000ff */
[----:B------:R2:W-:Y:S04]  /*3230*/  STS [R236+0x1c000], R4 ;  /* 0x01c00004ec007388 */ /* 0x0005e80000000800 */
[----:B------:R-:W-:Y:S10]  /*3240*/  MUFU.EX2 R217, R30 ;  /* 0x0000001e00d97308 */ /* 0x000ff40000000800 */
[----:B------:R-:W3:Y:S01]  /*3250*/  MUFU.EX2 R216, R31 ;  /* 0x0000001f00d87308 */ /* 0x000ee20000000800 */
[----:B-1----:R-:W-:Y:S05]  /*3260*/  F2FP.PACK_AB R6, R198, R199 ;  /* 0x000000c7c606723e */ /* 0x002fea00000000ff */
[----:B------:R1:W-:Y:S04]  /*3270*/  STS [R236+0x1c400], R6 ;  /* 0x01c40006ec007388 */ /* 0x0003e80000000800 */
[----:B------:R-:W-:Y:S01]  /*3280*/  MUFU.EX2 R155, R36 ;  /* 0x00000024009b7308 */ /* 0x000fe20000000800 */
[----:B--2---:R-:W-:Y:S01]  /*3290*/  F2FP.PACK_AB R4, R214, R215 ;  /* 0x000000d7d604723e */ /* 0x004fe200000000ff */
[----:B------:R-:W-:Y:S04]  /*32a0*/  STS [R237+0x1e400], R7 ;  /* 0x01e40007ed007388 */ /* 0x000fe80000000800 */
[----:B------:R2:W-:Y:S04]  /*32b0*/  STS [R237+0x1e000], R4 ;  /* 0x01e00004ed007388 */ /* 0x0005e80000000800 */
[----:B------:R-:W2:Y:S01]  /*32c0*/  MUFU.EX2 R189, R37 ;  /* 0x0000002500bd7308 */ /* 0x000ea20000000800 */
[----:B---3--:R-:W-:Y:S05]  /*32d0*/  F2FP.PACK_AB R5, R216, R217 ;  /* 0x000000d9d805723e */ /* 0x008fea00000000ff */
[----:B------:R-:W-:Y:S04]  /*32e0*/  STS [R236+0x1e400], R5 ;  /* 0x01e40005ec007388 */ /* 0x000fe80000000800 */
[----:B------:R-:W-:Y:S01]  /*32f0*/  MUFU.EX2 R196, R38 ;  /* 0x0000002600c47308 */ /* 0x000fe20000000800 */
[----:B-1----:R-:W-:Y:S05]  /*3300*/  F2FP.PACK_AB R6, R212, R213 ;  /* 0x000000d5d406723e */ /* 0x002fea00000000ff */
[----:B------:R-:W-:Y:S04]  /*3310*/  STS [R236+0x1e000], R6 ;  /* 0x01e00006ec007388 */ /* 0x000fe80000000800 */
[----:B------:R-:W1:Y:S01]  /*3320*/  MUFU.EX2 R195, R39 ;  /* 0x0000002700c37308 */ /* 0x000e620000000800 */
[----:B--2---:R-:W-:Y:S05]  /*3330*/  F2FP.PACK_AB R4, R189, R155 ;  /* 0x0000009bbd04723e */ /* 0x004fea00000000ff */
[----:B------:R2:W-:Y:S04]  /*3340*/  STS [R231+0x1c000], R4 ;  /* 0x01c00004e7007388 */ /* 0x0005e80000000800 */
[----:B------:R-:W-:Y:S10]  /*3350*/  MUFU.EX2 R154, R48 ;  /* 0x00000030009a7308 */ /* 0x000ff40000000800 */
[----:B------:R-:W2:Y:S01]  /*3360*/  MUFU.EX2 R149, R49 ;  /* 0x0000003100957308 */ /* 0x000ea20000000800 */
[----:B-1----:R-:W-:Y:S05]  /*3370*/  F2FP.PACK_AB R7, R195, R196 ;  /* 0x000000c4c307723e */ /* 0x002fea00000000ff */
[----:B------:R1:W-:Y:S04]  /*3380*/  STS [R231+0x1c400], R7 ;  /* 0x01c40007e7007388 */ /* 0x0003e80000000800 */
[----:B------:R-:W-:Y:S10]  /*3390*/  MUFU.EX2 R188, R50 ;  /* 0x0000003200bc7308 */ /* 0x000ff40000000800 */
[----:B------:R-:W3:Y:S01]  /*33a0*/  MUFU.EX2 R185, R51 ;  /* 0x0000003300b97308 */ /* 0x000ee20000000800 */
[----:B--2---:R-:W-:Y:S05]  /*33b0*/  F2FP.PACK_AB R4, R149, R154 ;  /* 0x0000009a9504723e */ /* 0x004fea00000000ff */
[----:B------:R-:W-:Y:S04]  /*33c0*/  STS [R232+0x1c000], R4 ;  /* 0x01c00004e8007388 */ /* 0x000fe80000000800 */
[----:B------:R3:W-:Y:S10]  /*33d0*/  MUFU.EX2 R169, R0 ;  /* 0x0000000000a97308 */ /* 0x0007f40000000800 */
[----:B------:R-:W-:Y:S10]  /*33e0*/  MUFU.EX2 R203, R40 ;  /* 0x0000002800cb7308 */ /* 0x000ff40000000800 */
[----:B------:R-:W2:Y:S01]  /*33f0*/  MUFU.EX2 R202, R41 ;  /* 0x0000002900ca7308 */ /* 0x000ea20000000800 */
[----:B---3--:R-:W-:Y:S05]  /*3400*/  F2FP.PACK_AB R0, R185, R188 ;  /* 0x000000bcb900723e */ /* 0x008fea00000000ff */
[----:B------:R-:W-:Y:S04]  /*3410*/  STS [R232+0x1c400], R0 ;  /* 0x01c40000e8007388 */ /* 0x000fe80000000800 */
[----:B------:R-:W-:Y:S10]  /*3420*/  MUFU.EX2 R208, R42 ;  /* 0x0000002a00d07308 */ /* 0x000ff40000000800 */
[----:B------:R-:W3:Y:S01]  /*3430*/  MUFU.EX2 R209, R43 ;  /* 0x0000002b00d17308 */ /* 0x000ee20000000800 */
[----:B--2---:R-:W-:Y:S05]  /*3440*/  F2FP.PACK_AB R6, R202, R203 ;  /* 0x000000cbca06723e */ /* 0x004fea00000000ff */
[----:B------:R2:W-:Y:S04]  /*3450*/  STS [R231+0x1e000], R6 ;  /* 0x01e00006e7007388 */ /* 0x0005e80000000800 */
[----:B------:R-:W-:Y:S10]  /*3460*/  MUFU.EX2 R201, R44 ;  /* 0x0000002c00c97308 */ /* 0x000ff40000000800 */
[----:B------:R-:W1:Y:S01]  /*3470*/  MUFU.EX2 R200, R45 ;  /* 0x0000002d00c87308 */ /* 0x000e620000000800 */
[----:B---3--:R-:W-:Y:S05]  /*3480*/  F2FP.PACK_AB R5, R209, R208 ;  /* 0x000000d0d105723e */ /* 0x008fea00000000ff */
[----:B------:R3:W-:Y:S04]  /*3490*/  STS [R231+0x1e400], R5 ;  /* 0x01e40005e7007388 */ /* 0x0007e80000000800 */
[----:B------:R-:W-:Y:S10]  /*34a0*/  MUFU.EX2 R205, R46 ;  /* 0x0000002e00cd7308 */ /* 0x000ff40000000800 */
[----:B------:R-:W2:Y:S01]  /*34b0*/  MUFU.EX2 R204, R47 ;  /* 0x0000002f00cc7308 */ /* 0x000ea20000000800 */
[----:B-1----:R-:W-:Y:S05]  /*34c0*/  F2FP.PACK_AB R7, R200, R201 ;  /* 0x000000c9c807723e */ /* 0x002fea00000000ff */
[----:B------:R-:W-:Y:S04]  /*34d0*/  STS [R232+0x1e000], R7 ;  /* 0x01e00007e8007388 */ /* 0x000fe80000000800 */
[----:B------:R-:W-:Y:S10]  /*34e0*/  MUFU.EX2 R164, R52 ;  /* 0x0000003400a47308 */ /* 0x000ff40000000800 */
[----:B------:R-:W3:Y:S01]  /*34f0*/  MUFU.EX2 R163, R53 ;  /* 0x0000003500a37308 */ /* 0x000ee20000000800 */
[----:B--2---:R-:W-:Y:S05]  /*3500*/  F2FP.PACK_AB R6, R204, R205 ;  /* 0x000000cdcc06723e */ /* 0x004fea00000000ff */
[----:B------:R-:W-:Y:S04]  /*3510*/  STS [R232+0x1e400], R6 ;  /* 0x01e40006e8007388 */ /* 0x000fe80000000800 */
[----:B------:R-:W-:Y:S10]  /*3520*/  MUFU.EX2 R168, R54 ;  /* 0x0000003600a87308 */ /* 0x000ff40000000800 */
[----:B------:R-:W1:Y:S01]  /*3530*/  MUFU.EX2 R167, R55 ;  /* 0x0000003700a77308 */ /* 0x000e620000000800 */
[----:B---3--:R-:W-:Y:S05]  /*3540*/  F2FP.PACK_AB R5, R163, R164 ;  /* 0x000000a4a305723e */ /* 0x008fea00000000ff */
[----:B------:R2:W-:Y:S04]  /*3550*/  STS [R235+0x1c000], R5 ;  /* 0x01c00005eb007388 */ /* 0x0005e80000000800 */
[----:B------:R-:W-:Y:S10]  /*3560*/  MUFU.EX2 R160, R64 ;  /* 0x0000004000a07308 */ /* 0x000ff40000000800 */
[----:B------:R-:W3:Y:S01]  /*3570*/  MUFU.EX2 R159, R138 ;  /* 0x0000008a009f7308 */ /* 0x000ee20000000800 */
[----:B-1----:R-:W-:Y:S05]  /*3580*/  F2FP.PACK_AB R4, R167, R168 ;  /* 0x000000a8a704723e */ /* 0x002fea00000000ff */
[----:B------:R1:W-:Y:S04]  /*3590*/  STS [R235+0x1c400], R4 ;  /* 0x01c40004eb007388 */ /* 0x0003e80000000800 */
[----:B------:R-:W-:Y:S10]  /*35a0*/  MUFU.EX2 R162, R66 ;  /* 0x0000004200a27308 */ /* 0x000ff40000000800 */
[----:B------:R-:W2:Y:S01]  /*35b0*/  MUFU.EX2 R161, R137 ;  /* 0x0000008900a17308 */ /* 0x000ea20000000800 */
[----:B---3--:R-:W-:Y:S05]  /*35c0*/  F2FP.PACK_AB R0, R159, R160 ;  /* 0x000000a09f00723e */ /* 0x008fea00000000ff */
[----:B------:R3:W-:Y:S04]  /*35d0*/  STS [R234+0x1c000], R0 ;  /* 0x01c00000ea007388 */ /* 0x0007e80000000800 */
[----:B------:R-:W-:Y:S10]  /*35e0*/  MUFU.EX2 R191, R56 ;  /* 0x0000003800bf7308 */ /* 0x000ff40000000800 */
[----:B------:R-:W4:Y:S01]  /*35f0*/  MUFU.EX2 R190, R57 ;  /* 0x0000003900be7308 */ /* 0x000f220000000800 */
[----:B--2---:R-:W-:Y:S05]  /*3600*/  F2FP.PACK_AB R5, R161, R162 ;  /* 0x000000a2a105723e */ /* 0x004fea00000000ff */
[----:B------:R-:W-:Y:S04]  /*3610*/  STS [R234+0x1c400], R5 ;  /* 0x01c40005ea007388 */ /* 0x000fe80000000800 */
[----:B------:R-:W-:Y:S10]  /*3620*/  MUFU.EX2 R197, R58 ;  /* 0x0000003a00c57308 */ /* 0x000ff40000000800 */
[----:B------:R-:W2:Y:S01]  /*3630*/  MUFU.EX2 R194, R59 ;  /* 0x0000003b00c27308 */ /* 0x000ea20000000800 */
[----:B----4-:R-:W-:Y:S05]  /*3640*/  F2FP.PACK_AB R7, R190, R191 ;  /* 0x000000bfbe07723e */ /* 0x010fea00000000ff */
[----:B------:R-:W-:Y:S04]  /*3650*/  STS [R235+0x1e000], R7 ;  /* 0x01e00007eb007388 */ /* 0x000fe80000000800 */
[----:B------:R-:W-:Y:S10]  /*3660*/  MUFU.EX2 R171, R60 ;  /* 0x0000003c00ab7308 */ /* 0x000ff40000000800 */
[----:B------:R-:W1:Y:S01]  /*3670*/  MUFU.EX2 R170, R136 ;  /* 0x0000008800aa7308 */ /* 0x000e620000000800 */
[----:B--2---:R-:W-:Y:S05]  /*3680*/  F2FP.PACK_AB R6, R194, R197 ;  /* 0x000000c5c206723e */ /* 0x004fea00000000ff */
[----:B------:R-:W-:Y:S04]  /*3690*/  STS [R235+0x1e400], R6 ;  /* 0x01e40006eb007388 */ /* 0x000fe80000000800 */
[----:B------:R-:W3:Y:S01]  /*36a0*/  MUFU.EX2 R193, R62 ;  /* 0x0000003e00c17308 */ /* 0x000ee20000000800 */
[----:B-1----:R-:W-:Y:S05]  /*36b0*/  F2FP.PACK_AB R4, R170, R171 ;  /* 0x000000abaa04723e */ /* 0x002fea00000000ff */
[----:B------:R-:W-:Y:S01]  /*36c0*/  STS [R234+0x1e000], R4 ;  /* 0x01e00004ea007388 */ /* 0x000fe20000000800 */
[----:B---3--:R-:W-:Y:S05]  /*36d0*/  F2FP.PACK_AB R0, R169, R193 ;  /* 0x000000c1a900723e */ /* 0x008fea00000000ff */
[----:B------:R1:W-:Y:S04]  /*36e0*/  STS [R234+0x1e400], R0 ;  /* 0x01e40000ea007388 */ /* 0x0003e80000000800 */
[----:B------:R-:W-:Y:S08]  /*36f0*/  LDSM.16.M88.4 R64, [R180+0x8000] ;  /* 0x00800000b440783b */ /* 0x000ff00000000200 */
[----:B------:R-:W2:Y:S08]  /*3700*/  LDSM.16.M88.4 R16, [R174+0x10000] ;  /* 0x01000000ae10783b */ /* 0x000eb00000000200 */
[----:B------:R-:W3:Y:S08]  /*3710*/  LDSM.16.M88.4 R60, [R180+0xa000] ;  /* 0x00a00000b43c783b */ /* 0x000ef00000000200 */
[----:B------:R-:W3:Y:S08]  /*3720*/  LDSM.16.M88.4 R32, [R174+0x10800] ;  /* 0x01080000ae20783b */ /* 0x000ef00000000200 */
[----:B-1----:R-:W4:Y:S04]  /*3730*/  LDL R0, [R1+0x18] ;  /* 0x0000180001007983 */ /* 0x002f280000100800 */
        /* <DEDUP_REMOVED lines=44> */
[----:B----4-:R-:W-:Y:S02]  /*3a00*/  IADD3.X R151, R0, UR7, RZ, P0, !PT ;  /* 0x0000000700977c10 */ /* 0x010fe400087fe4ff */
[----:B------:R-:W-:Y:S05]  /*3a10*/  IADD3 R0, R2, R145, RZ ;  /* 0x0000009102007210 */ /* 0x000fea0007ffe0ff */
[----:B------:R3:W4:Y:S04]  /*3a20*/  LDG.E R147, [R150.64] ;  /* 0x0000002696937981 */ /* 0x000728000c1e1900 */
[----:B------:R3:W4:Y:S04]  /*3a30*/  LDG.E R146, [R150.64+0x20] ;  /* 0x0000202696927981 */ /* 0x000728000c1e1900 */
[----:B------:R3:W4:Y:S01]  /*3a40*/  LDG.E R144, [R150.64+0x100] ;  /* 0x0001002696907981 */ /* 0x000722000c1e1900 */
[-C--:B-1----:R-:W-:Y:S03]  /*3a50*/  HMMA.16816.F32 R4, R140, R132.reuse, R4 ;  /* 0x000000848c04723c */ /* 0x082fe60000001804 */
[----:B------:R3:W4:Y:S05]  /*3a60*/  LDG.E R2, [R150.64+0x120] ;  /* 0x0001202696027981 */ /* 0x00072a000c1e1900 */
[C---:B--2---:R-:W-:Y:S08]  /*3a70*/  HMMA.16816.F32 R8, R136.reuse, R132, R8 ;  /* 0x000000848808723c */ /* 0x044ff00000001808 */
[-C--:B------:R-:W-:Y:S08]  /*3a80*/  HMMA.16816.F32 R12, R136, R134.reuse, R12 ;  /* 0x00000086880c723c */ /* 0x080ff0000000180c */
[C---:B------:R-:W-:Y:S01]  /*3a90*/  HMMA.16816.F32 R16, R140.reuse, R134, R16 ;  /* 0x000000868c10723c */ /* 0x040fe20000001810 */
[----:B------:R-:W1:Y:S03]  /*3aa0*/  LDSM.16.M88.4 R132, [R175+0x10800] ;  /* 0x01080000af84783b */ /* 0x000e660000000200 */
[----:B---3--:R-:W-:Y:S05]  /*3ab0*/  MOV R151, c[0x0][0x1c0] ;  /* 0x0000700000977a02 */ /* 0x008fea0000000f00 */
[----:B------:R-:W-:Y:S05]  /*3ac0*/  IMAD R151, R151, c[0x0][0x22c], RZ ;  /* 0x00008b0097977a24 */ /* 0x000fea00078e02ff */
[----:B------:R-:W-:Y:S04]  /*3ad0*/  LEA R151, -R151, RZ, 0x7 ;  /* 0x000000ff97977211 */ /* 0x000fe800078e39ff */
[C---:B------:R-:W-:Y:S04]  /*3ae0*/  LEA R186, P0, R151.reuse, R186, 0x2 ;  /* 0x000000ba97ba7211 */ /* 0x040fe800078010ff */
[----:B------:R-:W-:Y:S02]  /*3af0*/  LEA.HI.X.SX32 R187, R151, R187, 0x2, P0 ;  /* 0x000000bb97bb7211 */ /* 0x000fe400000f16ff */
[----:B------:R-:W-:Y:S01]  /*3b00*/  PLOP3.LUT P0, PT, PT, PT, UP2, 0x80, 0x0 ;  /* 0x000000000000781c */ /* 0x000fe20003f0f028 */
        /* <DEDUP_REMOVED lines=16> */
[----:B------:R-:W2:Y:S01]  /*3c10*/  LDSM.16.M88.4 R140, [R0+0xa000] ;  /* 0x00a00000008c783b */ /* 0x000ea20000000200 */
[-C--:B-1----:R-:W-:Y:S08]  /*3c20*/  HMMA.16816.F32 R4, R132, R136.reuse, R4 ;  /* 0x000000888404723c */ /* 0x082ff00000001804 */
[C---:B--2---:R-:W-:Y:S08]  /*3c30*/  HMMA.16816.F32 R8, R140.reuse, R136, R8 ;  /* 0x000000888c08723c */ /* 0x044ff00000001808 */
[-C--:B------:R-:W-:Y:S08]  /*3c40*/  HMMA.16816.F32 R12, R140, R138.reuse, R12 ;  /* 0x0000008a8c0c723c */ /* 0x080ff0000000180c */
[C---:B------:R-:W-:Y:S01]  /*3c50*/  HMMA.16816.F32 R16, R132.reuse, R138, R16 ;  /* 0x0000008a8410723c */ /* 0x040fe20000001810 */
[----:B------:R-:W1:Y:S03]  /*3c60*/  LDSM.16.M88.4 R136, [R176+0x10800] ;  /* 0x01080000b088783b */ /* 0x000e660000000200 */
[C---:B----4-:R-:W-:Y:S02]  /*3c70*/  FADD.FTZ R4, -R147.reuse, R4 ;  /* 0x0000000493047221 */ /* 0x050fe40000010100 */
[C---:B------:R-:W-:Y:S02]  /*3c80*/  FADD.FTZ R5, -R147.reuse, R5 ;  /* 0x0000000593057221 */ /* 0x040fe40000010100 */
[----:B------:R-:W-:Y:S04]  /*3c90*/  FMUL.FTZ R166, R166, R4 ;  /* 0x00000004a6a67220 */ /* 0x000fe80000410000 */
[----:B------:R-:W-:Y:S04]  /*3ca0*/  FADD.FTZ R6, -R146, R6 ;  /* 0x0000000692067221 */ /* 0x000fe80000010100 */
[C---:B------:R-:W-:Y:S02]  /*3cb0*/  FADD.FTZ R12, -R144.reuse, R12 ;  /* 0x0000000c900c7221 */ /* 0x040fe40000010100 */
[----:B------:R-:W-:Y:S02]  /*3cc0*/  FADD.FTZ R13, -R144, R13 ;  /* 0x0000000d900d7221 */ /* 0x000fe40000010100 */
[----:B------:R-:W-:Y:S02]  /*3cd0*/  FADD.FTZ R10, -R2, R10 ;  /* 0x0000000a020a7221 */ /* 0x000fe40000010100 */
[C---:B------:R-:W-:Y:S02]  /*3ce0*/  FADD.FTZ R7, -R146.reuse, R7 ;  /* 0x0000000792077221 */ /* 0x040fe40000010100 */
        /* <DEDUP_REMOVED lines=8> */
[----:B------:R-:W-:Y:S01]  /*3d70*/  FMUL.FTZ R165, R165, R5 ;  /* 0x00000005a5a57220 */ /* 0x000fe20000410000 */
[-C--:B-1----:R-:W-:Y:S03]  /*3d80*/  HMMA.16816.F32 R20, R132, R136.reuse, R20 ;  /* 0x000000888414723c */ /* 0x082fe60000001814 */
[----:B------:R-:W-:Y:S02]  /*3d90*/  FMUL.FTZ R158, R158, R16 ;  /* 0x000000109e9e7220 */ /* 0x000fe40000410000 */
[----:B------:R-:W-:Y:S03]  /*3da0*/  FMUL.FTZ R16, R224, R9 ;  /* 0x00000009e0107220 */ /* 0x000fe60000410000 */
[C---:B------:R-:W-:Y:S08]  /*3db0*/  HMMA.16816.F32 R24, R140.reuse, R136, R24 ;  /* 0x000000888c18723c */ /* 0x040ff00000001818 */
[-C--:B------:R-:W-:Y:S08]  /*3dc0*/  HMMA.16816.F32 R28, R140, R138.reuse, R28 ;  /* 0x0000008a8c1c723c */ /* 0x080ff0000000181c */
[C---:B------:R-:W-:Y:S01]  /*3dd0*/  FADD.FTZ R20, -R147.reuse, R20 ;  /* 0x0000001493147221 */ /* 0x040fe20000010100 */
[C---:B------:R-:W-:Y:S01]  /*3de0*/  HMMA.16816.F32 R32, R132.reuse, R138, R32 ;  /* 0x0000008a8420723c */ /* 0x040fe20000001820 */
[----:B------:R-:W1:Y:S03]  /*3df0*/  LDSM.16.M88.4 R136, [R176+0x11000] ;  /* 0x01100000b088783b */ /* 0x000e660000000200 */
[----:B------:R-:W-:Y:S02]  /*3e00*/  FADD.FTZ R22, -R146, R22 ;  /* 0x0000001692167221 */ /* 0x000fe40000010100 */
[----:B------:R-:W-:Y:S02]  /*3e10*/  FADD.FTZ R21, -R147, R21 ;  /* 0x0000001593157221 */ /* 0x000fe40000010100 */
[----:B------:R-:W-:Y:S04]  /*3e20*/  FADD.FTZ R25, -R144, R25 ;  /* 0x0000001990197221 */ /* 0x000fe80000010100 */
[----:B------:R-:W-:Y:S02]  /*3e30*/  FMUL.FTZ R157, R157, R20 ;  /* 0x000000149d9d7220 */ /* 0x000fe40000410000 */
[----:B------:R-:W-:Y:S02]  /*3e40*/  FMUL.FTZ R20, R210, R19 ;  /* 0x00000013d2147220 */ /* 0x000fe40000410000 */
[----:B------:R-:W-:Y:S02]  /*3e50*/  FADD.FTZ R29, -R144, R29 ;  /* 0x0000001d901d7221 */ /* 0x000fe40000010100 */
[----:B------:R-:W-:Y:S02]  /*3e60*/  FADD.FTZ R23, -R146, R23 ;  /* 0x0000001792177221 */ /* 0x000fe40000010100 */
[----:B------:R-:W-:Y:S02]  /*3e70*/  FMUL.FTZ R19, R223, R12 ;  /* 0x0000000cdf137220 */ /* 0x000fe40000410000 */
[----:B------:R-:W-:Y:S02]  /*3e80*/  FADD.FTZ R24, -R144, R24 ;  /* 0x0000001890187221 */ /* 0x000fe40000010100 */
[C---:B------:R-:W-:Y:S02]  /*3e90*/  FADD.FTZ R32, -R147.reuse, R32 ;  /* 0x0000002093207221 */ /* 0x040fe40000010100 */
[----:B------:R-:W-:Y:S02]  /*3ea0*/  FADD.FTZ R33, -R147, R33 ;  /* 0x0000002193217221 */ /* 0x000fe40000010100 */
[C---:B------:R-:W-:Y:S02]  /*3eb0*/  FADD.FTZ R34, -R146.reuse, R34 ;  /* 0x0000002292227221 */ /* 0x040fe40000010100 */
[----:B------:R-:W-:Y:S02]  /*3ec0*/  FADD.FTZ R35, -R146, R35 ;  /* 0x0000002392237221 */ /* 0x000fe40000010100 */
[----:B------:R-:W-:Y:S02]  /*3ed0*/  FMUL.FTZ R156, R156, R32 ;  /* 0x000000209c9c7220 */ /* 0x000fe40000410000 */
[----:B------:R-:W-:Y:S02]  /*3ee0*/  FMUL.FTZ R151, R192, R33 ;  /* 0x00000021c0977220 */ /* 0x000fe40000410000 */
[----:B------:R-:W-:Y:S02]  /*3ef0*/  FADD.FTZ R28, -R144, R28 ;  /* 0x0000001c901c7221 */ /* 0x000fe40000010100 */
[C---:B------:R-:W-:Y:S02]  /*3f00*/  FADD.FTZ R17, -R2.reuse, R27 ;  /* 0x0000001b02117221 */ /* 0x040fe40000010100 */
[----:B------:R-:W-:Y:S01]  /*3f10*/  FADD.FTZ R12, -R2, R30 ;  /* 0x0000001e020c7221 */ /* 0x000fe20000010100 */
[-C--:B-1----:R-:W-:Y:S03]  /*3f20*/  HMMA.16816.F32 R36, R132, R136.reuse, R36 ;  /* 0x000000888424723c */ /* 0x082fe60000001824 */
[----:B------:R-:W-:Y:S02]  /*3f30*/  FMUL.FTZ R152, R152, R21 ;  /* 0x0000001598987220 */ /* 0x000fe40000410000 */
[----:B------:R-:W-:Y:S02]  /*3f40*/  FMUL.FTZ R21, R226, R15 ;  /* 0x0000000fe2157220 */ /* 0x000fe40000410000 */
[----:B------:R-:W-:Y:S01]  /*3f50*/  FMUL.FTZ R17, R221, R17 ;  /* 0x00000011dd117220 */ /* 0x000fe20000410000 */
[C---:B------:R-:W-:Y:S04]  /*3f60*/  HMMA.16816.F32 R40, R140.reuse, R136, R40 ;  /* 0x000000888c28723c */ /* 0x040fe80000001828 */
[----:B------:R-:W-:Y:S04]  /*3f70*/  FMUL.FTZ R12, R217, R12 ;  /* 0x0000000cd90c7220 */ /* 0x000fe80000410000 */
[-C--:B------:R-:W-:Y:S08]  /*3f80*/  HMMA.16816.F32 R44, R140, R138.reuse, R44 ;  /* 0x0000008a8c2c723c */ /* 0x080ff0000000182c */
[C---:B------:R-:W-:Y:S01]  /*3f90*/  FADD.FTZ R36, -R147.reuse, R36 ;  /* 0x0000002493247221 */ /* 0x040fe20000010100 */
[C---:B------:R-:W-:Y:S01]  /*3fa0*/  HMMA.16816.F32 R48, R132.reuse, R138, R48 ;  /* 0x0000008a8430723c */ /* 0x040fe20000001830 */
[----:B------:R-:W1:Y:S03]  /*3fb0*/  LDSM.16.M88.4 R136, [R176+0x11800] ;  /* 0x01180000b088783b */ /* 0x000e660000000200 */
[----:B------:R-:W-:Y:S02]  /*3fc0*/  FADD.FTZ R37, -R147, R37 ;  /* 0x0000002593257221 */ /* 0x000fe40000010100 */
[C---:B------:R-:W-:Y:S02]  /*3fd0*/  FADD.FTZ R39, -R146.reuse, R39 ;  /* 0x0000002792277221 */ /* 0x040fe40000010100 */
[----:B------:R-:W-:Y:S04]  /*3fe0*/  FMUL.FTZ R155, R155, R36 ;  /* 0x000000249b9b7220 */ /* 0x000fe80000410000 */
[----:B------:R-:W-:Y:S02]  /*3ff0*/  FMUL.FTZ R150, R189, R37 ;  /* 0x00000025bd967220 */ /* 0x000fe40000410000 */
[----:B------:R-:W-:Y:S02]  /*4000*/  FADD.FTZ R38, -R146, R38 ;  /* 0x0000002692267221 */ /* 0x000fe40000010100 */
[----:B------:R-:W-:Y:S02]  /*4010*/  FMUL.FTZ R37, R214, R25 ;  /* 0x00000019d6257220 */ /* 0x000fe40000410000 */
[C---:B------:R-:W-:Y:S02]  /*4020*/  FADD.FTZ R4, -R144.reuse, R40 ;  /* 0x0000002890047221 */ /* 0x040fe40000010100 */
[C---:B------:R-:W-:Y:S02]  /*4030*/  FADD.FTZ R40, -R144.reuse, R41 ;  /* 0x0000002990287221 */ /* 0x040fe40000010100 */
[----:B------:R-:W-:Y:S02]  /*4040*/  FADD.FTZ R0, -R144, R44 ;  /* 0x0000002c90007221 */ /* 0x000fe40000010100 */
[C---:B------:R-:W-:Y:S02]  /*4050*/  FADD.FTZ R49, -R147.reuse, R49 ;  /* 0x0000003193317221 */ /* 0x040fe40000010100 */
[C---:B------:R-:W-:Y:S02]  /*4060*/  FADD.FTZ R50, -R146.reuse, R50 ;  /* 0x0000003292327221 */ /* 0x040fe40000010100 */
[----:B------:R-:W-:Y:S02]  /*4070*/  FADD.FTZ R51, -R146, R51 ;  /* 0x0000003392337221 */ /* 0x000fe40000010100 */
[----:B------:R-:W-:Y:S02]  /*4080*/  FADD.FTZ R48, -R147, R48 ;  /* 0x0000003093307221 */ /* 0x000fe40000010100 */
[----:B------:R-:W-:Y:S02]  /*4090*/  FMUL.FTZ R149, R149, R49 ;  /* 0x0000003195957220 */ /* 0x000fe40000410000 */
[----:B------:R-:W-:Y:S02]  /*40a0*/  FADD.FTZ R44, -R144, R45 ;  /* 0x0000002d902c7221 */ /* 0x000fe40000010100 */
[----:B------:R-:W-:Y:S02]  /*40b0*/  FADD.FTZ R25, -R2, R11 ;  /* 0x0000000b02197221 */ /* 0x000fe40000010100 */
[----:B------:R-:W-:Y:S02]  /*40c0*/  FMUL.FTZ R11, R228, R10 ;  /* 0x0000000ae40b7220 */ /* 0x000fe40000410000 */
[C---:B------:R-:W-:Y:S01]  /*40d0*/  FADD.FTZ R10, -R2.reuse, R14 ;  /* 0x0000000e020a7221 */ /* 0x040fe20000010100 */
[-C--:B-1----:R-:W-:Y:S03]  /*40e0*/  HMMA.16816.F32 R52, R132, R136.reuse, R52 ;  /* 0x000000888434723c */ /* 0x082fe60000001834 */
[C---:B------:R-:W-:Y:S02]  /*40f0*/  FADD.FTZ R14, -R2.reuse, R26 ;  /* 0x0000001a020e7221 */ /* 0x040fe40000010100 */
[C---:B------:R-:W-:Y:S02]  /*4100*/  FADD.FTZ R32, -R2.reuse, R42 ;  /* 0x0000002a02207221 */ /* 0x040fe40000010100 */
[----:B------:R-:W-:Y:S01]  /*4110*/  FADD.FTZ R30, -R2, R47 ;  /* 0x0000002f021e7221 */ /* 0x000fe20000010100 */
[C---:B------:R-:W-:Y:S04]  /*4120*/  HMMA.16816.F32 R56, R140.reuse, R136, R56 ;  /* 0x000000888c38723c */ /* 0x040fe80000001838 */
[----:B------:R-:W-:Y:S02]  /*4130*/  FMUL.FTZ R154, R154, R48 ;  /* 0x000000309a9a7220 */ /* 0x000fe40000410000 */
[----:B------:R-:W-:Y:S02]  /*4140*/  FMUL.FTZ R48, R213, R28 ;  /* 0x0000001cd5307220 */ /* 0x000fe40000410000 */
[----:B------:R-:W-:Y:S01]  /*4150*/  FMUL.FTZ R137, R207, R22 ;  /* 0x00000016cf897220 */ /* 0x000fe20000410000 */
[-C--:B------:R-:W-:Y:S03]  /*4160*/  HMMA.16816.F32 R60, R140, R138.reuse, R60 ;  /* 0x0000008a8c3c723c */ /* 0x080fe6000000183c */
[----:B------:R-:W-:Y:S02]  /*4170*/  FMUL.FTZ R136, R199, R34 ;  /* 0x00000022c7887220 */ /* 0x000fe40000410000 */
[----:B------:R-:W-:Y:S02]  /*4180*/  FMUL.FTZ R22, R222, R13 ;  /* 0x0000000dde167220 */ /* 0x000fe40000410000 */
[C---:B------:R-:W-:Y:S01]  /*4190*/  FADD.FTZ R52, -R147.reuse, R52 ;  /* 0x0000003493347221 */ /* 0x040fe20000010100 */
[----:B------:R-:W-:Y:S04]  /*41a0*/  HMMA.16816.F32 R64, R132, R138, R64 ;  /* 0x0000008a8440723c */ /* 0x000fe80000001840 */
[----:B------:R-:W-:Y:S02]  /*41b0*/  FADD.FTZ R53, -R147, R53 ;  /* 0x0000003593357221 */ /* 0x000fe40000010100 */
[----:B------:R-:W-:Y:S02]  /*41c0*/  FMUL.FTZ R143, R164, R52 ;  /* 0x00000034a48f7220 */ /* 0x000fe40000410000 */
[----:B------:R-:W-:Y:S04]  /*41d0*/  FMUL.FTZ R141, R163, R53 ;  /* 0x00000035a38d7220 */ /* 0x000fe80000410000 */
[----:B------:R-:W-:Y:S02]  /*41e0*/  FMUL.FTZ R134, R188, R50 ;  /* 0x00000032bc867220 */ /* 0x000fe40000410000 */
[----:B------:R-:W-:Y:S02]  /*41f0*/  FMUL.FTZ R53, R185, R51 ;  /* 0x00000033b9357220 */ /* 0x000fe40000410000 */
        /* <DEDUP_REMOVED lines=10> */
[C---:B------:R-:W-:Y:S02]  /*42a0*/  FADD.FTZ R66, -R146.reuse, R66 ;  /* 0x0000004292427221 */ /* 0x040fe40000010100 */
[----:B------:R-:W-:Y:S02]  /*42b0*/  FADD.FTZ R67, -R146, R67 ;  /* 0x0000004392437221 */ /* 0x000fe40000010100 */
        /* <DEDUP_REMOVED lines=42> */
[----:B------:R-:W-:Y:S01]  /*4560*/  IMAD.MOV.U32 R9, RZ, RZ, c[0x0][0x190] ;  /* 0x00006400ff097624 */ /* 0x000fe200078e00ff */
[----:B------:R-:W-:Y:S01]  /*4570*/  ULOP3.LUT UR6, UR46, 0x1, URZ, 0xc0, !UPT ;  /* 0x000000012e067892 */ /* 0x000fe2000f8ec03f */
[----:B------:R-:W-:Y:S02]  /*4580*/  IMAD.MOV.U32 R4, RZ, RZ, 0x6 ;  /* 0x00000006ff047424 */ /* 0x000fe400078e00ff */
[C---:B------:R-:W-:Y:S01]  /*4590*/  IMAD.U32 R0, R9.reuse, -0x80, RZ ;  /* 0xffffff8009007824 */ /* 0x040fe200078e00ff */
[----:B------:R-:W-:Y:S01]  /*45a0*/  UISETP.NE.U32.AND UP0, UPT, UR6, 0x1, UPT ;  /* 0x000000010600788c */ /* 0x000fe2000bf05070 */
[C---:B------:R-:W-:Y:S01]  /*45b0*/  IMAD.SHL.U32 R8, R9.reuse, 0x40, RZ ;  /* 0x0000004009087824 */ /* 0x040fe200078e00ff */
[----:B------:R-:W-:Y:S02]  /*45c0*/  SHF.L.U64.HI R9, R9, R4, c[0x0][0x194] ;  /* 0x0000650009097619 */ /* 0x000fe40000010204 */
[C---:B------:R-:W-:Y:S01]  /*45d0*/  LEA R2, P1, R0.reuse, R238, 0x1 ;  /* 0x000000ee00027211 */ /* 0x040fe200078208ff */
[----:B------:R-:W-:Y:S03]  /*45e0*/  USEL UR6, UR18, 0x4000, !UP0 ;  /* 0x0000400012067887 */ /* 0x000fe6000c000000 */
[----:B------:R-:W-:Y:S02]  /*45f0*/  MOV R238, R2 ;  /* 0x0000000200ee7202 */ /* 0x000fe40000000f00 */
[----:B------:R-:W-:Y:S02]  /*4600*/  LEA.HI.X.SX32 R0, R0, R239, 0x1, P1 ;  /* 0x000000ef00007211 */ /* 0x000fe400008f0eff */
[-C--:B------:R-:W-:Y:S02]  /*4610*/  IADD3 R6, P1, R238, R8.reuse, RZ ;  /* 0x00000008ee067210 */ /* 0x080fe40007f3e0ff */
[----:B------:R-:W-:Y:S01]  /*4620*/  IADD3 R242, R242, UR6, RZ ;  /* 0x00000006f2f27c10 */ /* 0x000fe2000fffe0ff */
[----:B------:R-:W-:Y:S01]  /*4630*/  IMAD.MOV.U32 R239, RZ, RZ, R0 ;  /* 0x000000ffffef7224 */ /* 0x000fe200078e0000 */
[-C--:B------:R-:W-:Y:S02]  /*4640*/  IADD3 R4, P2, R6, R8.reuse, RZ ;  /* 0x0000000806047210 */ /* 0x080fe40007f5e0ff */
[----:B------:R-:W-:Y:S01]  /*4650*/  IADD3 R178, R178, UR6, RZ ;  /* 0x00000006b2b27c10 */ /* 0x000fe2000fffe0ff */
[--C-:B------:R-:W-:Y:S01]  /*4660*/  IMAD.X R7, R239, 0x1, R9.reuse, P1 ;  /* 0x00000001ef077824 */ /* 0x100fe200008e0609 */
[----:B------:R-:W-:Y:S01]  /*4670*/  @!PT LDS RZ, [RZ] ;  /* 0x00000000fffff984 */ /* 0x000fe20000000800 */
[----:B------:R-:W-:Y:S01]  /*4680*/  @!PT LDS RZ, [RZ] ;  /* 0x00000000fffff984 */ /* 0x000fe20000000800 */
[----:B------:R-:W-:Y:S01]  /*4690*/  @!PT LDS RZ, [RZ] ;  /* 0x00000000fffff984 */ /* 0x000fe20000000800 */
[----:B------:R1:W-:Y:S01]  /*46a0*/  LDGSTS.E.BYPASS.LTC128B.128 [R242], [R238.64] ;  /* 0x00000000eef27fae */ /* 0x0003e2000b901d62 */
[----:B------:R-:W-:Y:S03]  /*46b0*/  IADD3 R8, P1, R4, R8, RZ ;  /* 0x0000000804087210 */ /* 0x000fe60007f3e0ff */
[----:B------:R1:W-:Y:S01]  /*46c0*/  LDGSTS.E.BYPASS.LTC128B.128 [R242+0x1000], [R6.64] ;  /* 0x0100000006f27fae */ /* 0x0003e2000b901d62 */
[----:B------:R-:W-:Y:S05]  /*46d0*/  IADD3.X R5, R7, R9, RZ, P2, !PT ;  /* 0x0000000907057210 */ /* 0x000fea00017fe4ff */
[----:B------:R1:W-:Y:S01]  /*46e0*/  LDGSTS.E.BYPASS.LTC128B.128 [R242+0x2000], [R4.64] ;  /* 0x0200000004f27fae */ /* 0x0003e2000b901d62 */
[----:B------:R-:W-:Y:S05]  /*46f0*/  IMAD.X R9, R5, 0x1, R9, P1 ;  /* 0x0000000105097824 */ /* 0x000fea00008e0609 */
[----:B------:R1:W-:Y:S04]  /*4700*/  LDGSTS.E.BYPASS.LTC128B.128 [R242+0x3000], [R8.64] ;  /* 0x0300000008f27fae */ /* 0x0003e8000b901d62 */
[----:B------:R-:W0:Y:S02]  /*4710*/  LDGDEPBAR ;  /* 0x00000000000079af */ /* 0x000e240000000000 */
.L_x_596:
[----:B------:R-:W-:Y:S02]  /*4720*/  F2FP.PACK_AB R28, R165, R166 ;  /* 0x000000a6a51c723e */ /* 0x000fe400000000ff */
        /* <DEDUP_REMOVED lines=106> */
[----:B------:R-:W-:Y:S07]  /*4dd0*/  LDSM.16.MT88.4 R12, [R3+0x22000] ;  /* 0x02200000030c783b */ /* 0x000fee0000004200 */
[----:B------:R-:W-:Y:S01]  /*4de0*/  HMMA.16816.F32 R96, R4, R18, R96 ;  /* 0x000000120460723c */ /* 0x000fe20000001860 */
[----:B------:R-:W1:Y:S04]  /*4df0*/  LDSM.16.MT88.4 R4, [R3+0x1e000] ;  /* 0x01e000000304783b */ /* 0x000e680000004200 */
[----:B------:R-:W2:Y:S03]  /*4e00*/  LDSM.16.MT88.4 R16, [R2+0xa000] ;  /* 0x00a000000210783b */ /* 0x000ea60000004200 */
[-C--:B---3--:R-:W-:Y:S08]  /*4e10*/  HMMA.16816.F32 R68, R20, R24.reuse, R68 ;  /* 0x000000181444723c */ /* 0x088ff00000001844 */
        /* <DEDUP_REMOVED lines=53> */
[----:B------:R-:W2:Y:S01]  /*5170*/  LDL R42, [R1+0xc] ;  /* 0x00000c00012a7983 */ /* 0x000ea20000100800 */
[----:B------:R-:W-:Y:S01]  /*5180*/  IMAD.MOV.U32 R9, RZ, RZ, c[0x0][0x370] ;  /* 0x0000dc00ff097624 */ /* 0x000fe200078e00ff */
[----:B------:R-:W-:Y:S03]  /*5190*/  MOV R7, 0x6 ;  /* 0x0000000600077802 */ /* 0x000fe60000000f00 */
[C---:B------:R-:W-:Y:S02]  /*51a0*/  IMAD.U32 R4, R9.reuse, -0x80, RZ ;  /* 0xffffff8009047824 */ /* 0x040fe400078e00ff */
[C---:B------:R-:W-:Y:S01]  /*51b0*/  IMAD.SHL.U32 R10, R9.reuse, 0x40, RZ ;  /* 0x00000040090a7824 */ /* 0x040fe200078e00ff */
[----:B------:R-:W-:Y:S02]  /*51c0*/  SHF.L.U64.HI R9, R9, R7, c[0x0][0x374] ;  /* 0x0000dd0009097619 */ /* 0x000fe40000010207 */
[C---:B------:R-:W-:Y:S04]  /*51d0*/  LEA R5, P1, R4.reuse, R240, 0x1 ;  /* 0x000000f004057211 */ /* 0x040fe800078208ff */
[----:B------:R-:W-:Y:S01]  /*51e0*/  LEA.HI.X.SX32 R4, R4, R241, 0x1, P1 ;  /* 0x000000f104047211 */ /* 0x000fe200008f0eff */
[----:B------:R-:W-:Y:S04]  /*51f0*/  IMAD.MOV.U32 R240, RZ, RZ, R5 ;  /* 0x000000fffff07224 */ /* 0x000fe800078e0005 */
[----:B------:R-:W-:Y:S01]  /*5200*/  IMAD.MOV.U32 R241, RZ, RZ, R4 ;  /* 0x000000fffff17224 */ /* 0x000fe200078e0004 */
[-C--:B------:R-:W-:Y:S04]  /*5210*/  IADD3 R6, P1, R240, R10.reuse, RZ ;  /* 0x0000000af0067210 */ /* 0x080fe80007f3e0ff */
[-C--:B------:R-:W-:Y:S02]  /*5220*/  IADD3 R4, P2, R6, R10.reuse, RZ ;  /* 0x0000000a06047210 */ /* 0x080fe40007f5e0ff */
[-C--:B------:R-:W-:Y:S02]  /*5230*/  IADD3.X R7, R241, R9.reuse, RZ, P1, !PT ;  /* 0x00000009f1077210 */ /* 0x080fe40000ffe4ff */
[----:B------:R-:W-:Y:S03]  /*5240*/  IADD3 R10, P1, R4, R10, RZ ;  /* 0x0000000a040a7210 */ /* 0x000fe60007f3e0ff */
[----:B------:R-:W-:Y:S05]  /*5250*/  IMAD.X R5, R7, 0x1, R9, P2 ;  /* 0x0000000107057824 */ /* 0x000fea00010e0609 */
[----:B------:R-:W-:Y:S01]  /*5260*/  IADD3.X R11, R5, R9, RZ, P1, !PT ;  /* 0x00000009050b7210 */ /* 0x000fe20000ffe4ff */
[----:B--2---:R-:W-:Y:S05]  /*5270*/  IMAD.SHL.U32 R8, R42, 0x2, RZ ;  /* 0x000000022a087824 */ /* 0x004fea00078e00ff */
[----:B------:R-:W-:Y:S01]  /*5280*/  @!PT LDS RZ, [RZ] ;  /* 0x00000000fffff984 */ /* 0x000fe20000000800 */
[----:B------:R-:W-:Y:S01]  /*5290*/  @!PT LDS RZ, [RZ] ;  /* 0x00000000fffff984 */ /* 0x000fe20000000800 */
[----:B------:R-:W-:Y:S01]  /*52a0*/  @!PT LDS RZ, [RZ] ;  /* 0x00000000fffff984 */ /* 0x000fe20000000800 */
[----:B------:R1:W-:Y:S04]  /*52b0*/  LDGSTS.E.BYPASS.LTC128B.128 [R8+0x8000], [R240.64] ;  /* 0x08000000f0087fae */ /* 0x0003e8000b901d62 */
[----:B------:R1:W-:Y:S04]  /*52c0*/  LDGSTS.E.BYPASS.LTC128B.128 [R8+0x9000], [R6.64] ;  /* 0x0900000006087fae */ /* 0x0003e8000b901d62 */
[----:B------:R1:W-:Y:S04]  /*52d0*/  LDGSTS.E.BYPASS.LTC128B.128 [R8+0xa000], [R4.64] ;  /* 0x0a00000004087fae */ /* 0x0003e8000b901d62 */
[----:B------:R1:W-:Y:S04]  /*52e0*/  LDGSTS.E.BYPASS.LTC128B.128 [R8+0xb000], [R10.64] ;  /* 0x0b0000000a087fae */ /* 0x0003e8000b901d62 */
[----:B------:R-:W0:Y:S02]  /*52f0*/  LDGDEPBAR ;  /* 0x00000000000079af */ /* 0x000e240000000000 */
.L_x_597:
        /* <DEDUP_REMOVED lines=11> */
[----:B------:R-:W-:Y:S02]  /*53b0*/  IMAD.SHL.U32 R146, R146, 0x8, RZ ;  /* 0x0000000892927824 */ /* 0x000fe400078e00ff */
[----:B------:R-:W3:Y:S01]  /*53c0*/  LDSM.16.MT88.4 R36, [R2+0xc000] ;  /* 0x00c000000224783b */ /* 0x000ee20000004200 */
[----:B------:R-:W-:Y:S02]  /*53d0*/  IMAD R150, R150, 0x18, RZ ;  /* 0x0000001896967824 */ /* 0x000fe400078e02ff */
[----:B------:R-:W-:Y:S02]  /*53e0*/  IMAD.MOV.U32 R151, RZ, RZ, c[0x0][0x22c] ;  /* 0x00008b00ff977624 */ /* 0x000fe400078e00ff */
[----:B------:R-:W4:Y:S02]  /*53f0*/  LDL R149, [R1+0x10] ;  /* 0x0000100001957983 */ /* 0x000f240000100800 */
[----:B------:R-:W-:Y:S03]  /*5400*/  IMAD R151, R151, c[0x0][0x1c0], RZ ;  /* 0x0000700097977a24 */ /* 0x000fe600078e02ff */
[----:B------:R-:W-:Y:S01]  /*5410*/  LDSM.16.M88.4 R40, [R148+0x14000] ;  /* 0x014000009428783b */ /* 0x000fe20000000200 */
[----:B------:R-:W-:Y:S04]  /*5420*/  IMAD R151, R151, 0x28, RZ ;  /* 0x0000002897977824 */ /* 0x000fe800078e02ff */
[----:B------:R-:W4:Y:S05]  /*5430*/  LDL R147, [R1+0x1c] ;  /* 0x00001c0001937983 */ /* 0x000f2a0000100800 */
[----:B------:R-:W1:Y:S05]  /*5440*/  LDSM.16.MT88.4 R44, [R0+0xc800] ;  /* 0x00c80000002c783b */ /* 0x000e6a0000004200 */
        /* <DEDUP_REMOVED lines=70> */
[----:B------:R-:W-:Y:S02]  /*58b0*/  IMAD.SHL.U32 R0, R0, 0x40, RZ ;  /* 0x0000004000007824 */ /* 0x000fe400078e00ff */
        /* <DEDUP_REMOVED lines=8> */
[----:B------:R-:W-:Y:S07]  /*5940*/  HMMA.16816.F32 R32, R44, R134, R32 ;  /* 0x000000862c20723c */ /* 0x000fee0000001820 */
[----:B------:R-:W-:Y:S01]  /*5950*/  IMAD.MOV.U32 R46, RZ, RZ, c[0x0][0x22c] ;  /* 0x00008b00ff2e7624 */ /* 0x000fe200078e00ff */
[-C--:B-1----:R-:W-:Y:S01]  /*5960*/  HMMA.16816.F32 R4, R36, R48.reuse, R4 ;  /* 0x000000302404723c */ /* 0x082fe20000001804 */
[----:B------:R-:W-:Y:S04]  /*5970*/  IMAD.MOV.U32 R47, RZ, RZ, c[0x0][0x22c] ;  /* 0x00008b00ff2f7624 */ /* 0x000fe800078e00ff */
[----:B------:R-:W-:Y:S02]  /*5980*/  IMAD R46, R46, c[0x0][0x1c0], RZ ;  /* 0x000070002e2e7a24 */ /* 0x000fe400078e02ff */
[----:B------:R-:W-:Y:S01]  /*5990*/  IMAD R47, R47, c[0x0][0x1c0], RZ ;  /* 0x000070002f2f7a24 */ /* 0x000fe200078e02ff */
[C---:B------:R-:W-:Y:S04]  /*59a0*/  HMMA.16816.F32 R8, R136.reuse, R48, R8 ;  /* 0x000000308808723c */ /* 0x040fe80000001808 */
[----:B------:R-:W-:Y:S02]  /*59b0*/  IMAD R46, R46, 0x48, RZ ;  /* 0x000000482e2e7824 */ /* 0x000fe400078e02ff */
[----:B------:R-:W-:Y:S02]  /*59c0*/  IMAD R47, R47, 0x60, RZ ;  /* 0x000000602f2f7824 */ /* 0x000fe400078e02ff */
[-C--:B------:R-:W-:Y:S08]  /*59d0*/  HMMA.16816.F32 R12, R136, R50.reuse, R12 ;  /* 0x00000032880c723c */ /* 0x080ff0000000180c */
[C---:B------:R-:W-:Y:S08]  /*59e0*/  HMMA.16816.F32 R16, R36.reuse, R50, R16 ;  /* 0x000000322410723c */ /* 0x040ff00000001810 */
        /* <DEDUP_REMOVED lines=9> */
[----:B------:R-:W-:Y:S01]  /*5a80*/  IMAD R149, R149, c[0x0][0x1c0], RZ ;  /* 0x0000700095957a24 */ /* 0x000fe200078e02ff */
[CC--:B------:R-:W-:Y:S01]  /*5a90*/  LEA R38, P1, R146.reuse, R186.reuse, 0x2 ;  /* 0x000000ba92267211 */ /* 0x0c0fe200078210ff */
[C---:B--2---:R-:W-:Y:S01]  /*5aa0*/  HMMA.16816.F32 R8, R56.reuse, R52, R8 ;  /* 0x000000343808723c */ /* 0x044fe20000001808 */
[----:B------:R-:W-:Y:S01]  /*5ab0*/  IMAD.MOV.U32 R147, RZ, RZ, c[0x0][0x22c] ;  /* 0x00008b00ff937624 */ /* 0x000fe200078e00ff */
[----:B------:R1:W5:Y:S01]  /*5ac0*/  @P0 LDG.E R246, [R36.64] ;  /* 0x0000002224f60981 */ /* 0x000362000c1e1900 */
[----:B------:R-:W-:Y:S01]  /*5ad0*/  @UP2 UIADD3.X UR5, UR5, -0x1, URZ, UP1, !UPT ;  /* 0xffffffff05052890 */ /* 0x000fe20008ffe43f */
[-C--:B------:R-:W-:Y:S01]  /*5ae0*/  LEA.HI.X.SX32 R39, R146, R187.reuse, 0x2, P1 ;  /* 0x000000bb92277211 */ /* 0x080fe200008f16ff */
[----:B------:R-:W-:Y:S02]  /*5af0*/  IMAD.SHL.U32 R149, R149, 0x10, RZ ;  /* 0x0000001095957824 */ /* 0x000fe400078e00ff */
[----:B------:R1:W5:Y:S01]  /*5b00*/  @P0 LDG.E R245, [R36.64+0x20] ;  /* 0x0000202224f50981 */ /* 0x000362000c1e1900 */
[-C--:B------:R-:W-:Y:S04]  /*5b10*/  HMMA.16816.F32 R12, R56, R54.reuse, R12 ;  /* 0x00000036380c723c */ /* 0x080fe8000000180c */
[----:B------:R1:W5:Y:S01]  /*5b20*/  @P0 LDG.E R244, [R36.64+0x100] ;  /* 0x0001002224f40981 */ /* 0x000362000c1e1900 */
[----:B------:R-:W-:Y:S03]  /*5b30*/  IMAD R147, R147, c[0x0][0x1c0], RZ ;  /* 0x0000700093937a24 */ /* 0x000fe600078e02ff */
[C---:B------:R-:W-:Y:S01]  /*5b40*/  HMMA.16816.F32 R16, R40.reuse, R54, R16 ;  /* 0x000000362810723c */ /* 0x040fe20000001810 */
[----:B------:R1:W5:Y:S03]  /*5b50*/  @P0 LDG.E R243, [R36.64+0x120] ;  /* 0x0001202224f30981 */ /* 0x000366000c1e1900 */
[-C--:B------:R-:W-:Y:S01]  /*5b60*/  LEA R44, P0, R149, R186.reuse, 0x2 ;  /* 0x000000ba952c7211 */ /* 0x080fe200078010ff */
[----:B------:R-:W-:Y:S01]  /*5b70*/  IMAD.SHL.U32 R147, R147, 0x20, RZ ;  /* 0x0000002093937824 */ /* 0x000fe200078e00ff */
[----:B------:R2:W-:Y:S02]  /*5b80*/  RED.E.ADD.F32.FTZ.RN.STRONG.GPU [R186.64], R4 ;  /* 0x00000004ba00798e */ /* 0x0005e4000c10e7a2 */
[-C--:B------:R-:W-:Y:S03]  /*5b90*/  HMMA.16816.F32 R20, R40, R60.reuse, R20 ;  /* 0x0000003c2814723c */ /* 0x080fe60000001814 */
[----:B------:R3:W-:Y:S01]  /*5ba0*/  RED.E.ADD.F32.FTZ.RN.STRONG.GPU [R38.64], R5 ;  /* 0x000000052600798e */ /* 0x0007e2000c10e7a2 */
[-C--:B------:R-:W-:Y:S04]  /*5bb0*/  LEA.HI.X.SX32 R45, R149, R187.reuse, 0x2, P0 ;  /* 0x000000bb952d7211 */ /* 0x080fe800000f16ff */
[C---:B------:R-:W-:Y:S01]  /*5bc0*/  HMMA.16816.F32 R24, R56.reuse, R60, R24 ;  /* 0x0000003c3818723c */ /* 0x040fe20000001818 */
[----:B------:R4:W-:Y:S07]  /*5bd0*/  RED.E.ADD.F32.FTZ.RN.STRONG.GPU [R44.64], R6 ;  /* 0x000000062c00798e */ /* 0x0009ee000c10e7a2 */
[-C--:B------:R-:W-:Y:S08]  /*5be0*/  HMMA.16816.F32 R28, R56, R62.reuse, R28 ;  /* 0x0000003e381c723c */ /* 0x080ff0000000181c */
[----:B------:R-:W-:Y:S04]  /*5bf0*/  HMMA.16816.F32 R32, R40, R62, R32 ;  /* 0x0000003e2820723c */ /* 0x000fe80000001820 */
[CC--:B--2---:R-:W-:Y:S03]  /*5c00*/  LEA R4, P0, R147.reuse, R186.reuse, 0x2 ;  /* 0x000000ba93047211 */ /* 0x0c4fe600078010ff */
[CC--:B------:R-:W-:Y:S01]  /*5c10*/  LEA R40, P1, R150.reuse, R186.reuse, 0x2 ;  /* 0x000000ba96287211 */ /* 0x0c0fe200078210ff */
[----:B------:R-:W-:Y:S01]  /*5c20*/  IMAD.MOV.U32 R43, RZ, RZ, c[0x0][0x22c] ;  /* 0x00008b00ff2b7624 */ /* 0x000fe200078e00ff */
[-C--:B---3--:R-:W-:Y:S03]  /*5c30*/  LEA.HI.X.SX32 R5, R147, R187.reuse, 0x2, P0 ;  /* 0x000000bb93057211 */ /* 0x088fe600000f16ff */
[-C--:B------:R-:W-:Y:S01]  /*5c40*/  LEA.HI.X.SX32 R41, R150, R187.reuse, 0x2, P1 ;  /* 0x000000bb96297211 */ /* 0x080fe200008f16ff */
[----:B------:R-:W-:Y:S01]  /*5c50*/  IMAD.MOV.U32 R150, RZ, RZ, c[0x0][0x22c] ;  /* 0x00008b00ff967624 */ /* 0x000fe200078e00ff */
[CC--:B-1----:R-:W-:Y:S01]  /*5c60*/  LEA R36, P1, R151.reuse, R186.reuse, 0x2 ;  /* 0x000000ba97247211 */ /* 0x0c2fe200078210ff */
[----:B------:R-:W-:Y:S02]  /*5c70*/  IMAD.MOV.U32 R147, RZ, RZ, c[0x0][0x22c] ;  /* 0x00008b00ff937624 */ /* 0x000fe400078e00ff */
[----:B------:R1:W-:Y:S01]  /*5c80*/  RED.E.ADD.F32.FTZ.RN.STRONG.GPU [R40.64], R7 ;  /* 0x000000072800798e */ /* 0x0003e2000c10e7a2 */
[----:B------:R-:W-:Y:S01]  /*5c90*/  IMAD R150, R150, c[0x0][0x1c0], RZ ;  /* 0x0000700096967a24 */ /* 0x000fe200078e02ff */
[-C--:B------:R-:W-:Y:S01]  /*5ca0*/  LEA.HI.X.SX32 R37, R151, R187.reuse, 0x2, P1 ;  /* 0x000000bb97257211 */ /* 0x080fe200008f16ff */
[----:B------:R-:W-:Y:S02]  /*5cb0*/  IMAD R147, R147, c[0x0][0x1c0], RZ ;  /* 0x0000700093937a24 */ /* 0x000fe400078e02ff */
[----:B------:R2:W-:Y:S01]  /*5cc0*/  RED.E.ADD.F32.FTZ.RN.STRONG.GPU [R4.64], R8 ;  /* 0x000000080400798e */ /* 0x0005e2000c10e7a2 */
[----:B------:R-:W-:Y:S02]  /*5cd0*/  IMAD R150, R150, 0x30, RZ ;  /* 0x0000003096967824 */ /* 0x000fe400078e02ff */
[----:B------:R-:W-:Y:S02]  /*5ce0*/  IMAD R147, R147, 0x38, RZ ;  /* 0x0000003893937824 */ /* 0x000fe400078e02ff */
[----:B------:R3:W-:Y:S01]  /*5cf0*/  RED.E.ADD.F32.FTZ.RN.STRONG.GPU [R36.64], R9 ;  /* 0x000000092400798e */ /* 0x0007e2000c10e7a2 */
[-C--:B----4-:R-:W-:Y:S01]  /*5d00*/  LEA R6, P0, R150, R186.reuse, 0x2 ;  /* 0x000000ba96067211 */ /* 0x090fe200078010ff */
[----:B------:R-:W-:Y:S02]  /*5d10*/  IMAD R43, R43, c[0x0][0x1c0], RZ ;  /* 0x000070002b2b7a24 */ /* 0x000fe400078e02ff */
[----:B------:R-:W-:Y:S02]  /*5d20*/  IMAD.MOV.U32 R42, RZ, RZ, c[0x0][0x22c] ;  /* 0x00008b00ff2a7624 */ /* 0x000fe400078e00ff */
[----:B------:R-:W-:Y:S02]  /*5d30*/  IMAD R43, R43, 0x70, RZ ;  /* 0x000000702b2b7824 */ /* 0x000fe400078e02ff */
[----:B------:R-:W-:Y:S04]  /*5d40*/  IMAD R42, R42, c[0x0][0x1c0], RZ ;  /* 0x000070002a2a7a24 */ /* 0x000fe800078e02ff */
[----:B------:R-:W-:Y:S01]  /*5d50*/  IMAD R42, R42, 0x78, RZ ;  /* 0x000000782a2a7824 */ /* 0x000fe200078e02ff */
[-C--:B-1----:R-:W-:Y:S01]  /*5d60*/  LEA.HI.X.SX32 R7, R150, R187.reuse, 0x2, P0 ;  /* 0x000000bb96077211 */ /* 0x082fe200000f16ff */
[----:B------:R-:W-:Y:S01]  /*5d70*/  IMAD.MOV.U32 R150, RZ, RZ, c[0x0][0x22c] ;  /* 0x00008b00ff967624 */ /* 0x000fe200078e00ff */
[C---:B------:R-:W-:Y:S02]  /*5d80*/  IADD3 R41, R149.reuse, 0x20, RZ ;  /* 0x0000002095297810 */ /* 0x040fe40007ffe0ff */
[----:B------:R-:W-:Y:S01]  /*5d90*/  IADD3 R40, R149, 0x20, RZ ;  /* 0x0000002095287810 */ /* 0x000fe20007ffe0ff */
[----:B------:R1:W-:Y:S01]  /*5da0*/  RED.E.ADD.F32.FTZ.RN.STRONG.GPU [R6.64], R10 ;  /* 0x0000000a0600798e */ /* 0x0003e2000c10e7a2 */
[CC--:B--2---:R-:W-:Y:S01]  /*5db0*/  LEA R4, P1, R147.reuse, R186.reuse, 0x2 ;  /* 0x000000ba93047211 */ /* 0x0c4fe200078210ff */
[----:B------:R-:W-:Y:S01]  /*5dc0*/  IMAD R150, R150, c[0x0][0x1c0], RZ ;  /* 0x0000700096967a24 */ /* 0x000fe200078e02ff */
[CC--:B------:R-:W-:Y:S02]  /*5dd0*/  LEA R8, P0, R0.reuse, R186.reuse, 0x2 ;  /* 0x000000ba00087211 */ /* 0x0c0fe400078010ff */
[-C--:B------:R-:W-:Y:S01]  /*5de0*/  LEA.HI.X.SX32 R5, R147, R187.reuse, 0x2, P1 ;  /* 0x000000bb93057211 */ /* 0x080fe200008f16ff */
[----:B---3--:R-:W2:Y:S01]  /*5df0*/  LDL R36, [R1+0x8] ;  /* 0x0000080001247983 */ /* 0x008ea20000100800 */
[-C--:B------:R-:W-:Y:S01]  /*5e00*/  LEA.HI.X.SX32 R9, R0, R187.reuse, 0x2, P0 ;  /* 0x000000bb00097211 */ /* 0x080fe200000f16ff */
[----:B------:R-:W-:Y:S02]  /*5e10*/  IMAD.MOV.U32 R0, RZ, RZ, c[0x0][0x22c] ;  /* 0x00008b00ff007624 */ /* 0x000fe400078e00ff */
[----:B------:R-:W-:Y:S01]  /*5e20*/  IMAD.MOV.U32 R147, RZ, RZ, c[0x0][0x22c] ;  /* 0x00008b00ff937624 */ /* 0x000fe200078e00ff */
[----:B------:R3:W-:Y:S01]  /*5e30*/  RED.E.ADD.F32.FTZ.RN.STRONG.GPU [R4.64], R11 ;  /* 0x0000000b0400798e */ /* 0x0007e2000c10e7a2 */
[----:B------:R-:W-:Y:S02]  /*5e40*/  IMAD R0, R0, c[0x0][0x1c0], RZ ;  /* 0x0000700000007a24 */ /* 0x000fe400078e02ff */
[----:B------:R-:W-:Y:S02]  /*5e50*/  IMAD.SHL.U32 R150, R150, 0x10, RZ ;  /* 0x0000001096967824 */ /* 0x000fe400078e00ff */
[----:B------:R4:W-:Y:S01]  /*5e60*/  RED.E.ADD.F32.FTZ.RN.STRONG.GPU [R8.64], R16 ;  /* 0x000000100800798e */ /* 0x0009e2000c10e7a2 */
[----:B------:R-:W-:Y:S02]  /*5e70*/  IMAD R0, R0, 0x58, RZ ;  /* 0x0000005800007824 */ /* 0x000fe400078e02ff */
[----:B------:R-:W-:Y:S01]  /*5e80*/  IMAD R147, R147, c[0x0][0x1c0], RZ ;  /* 0x0000700093937a24 */ /* 0x000fe200078e02ff */
[----:B------:R-:W-:Y:S03]  /*5e90*/  IADD3 R37, R150, 0x20, RZ ;  /* 0x0000002096257810 */ /* 0x000fe60007ffe0ff */
[----:B------:R-:W-:Y:S01]  /*5ea0*/  IMAD.SHL.U32 R147, R147, 0x8, RZ ;  /* 0x0000000893937824 */ /* 0x000fe200078e00ff */
[CC--:B-1----:R-:W-:Y:S03]  /*5eb0*/  LEA R6, P1, R46.reuse, R186.reuse, 0x2 ;  /* 0x000000ba2e067211 */ /* 0x0c2fe600078210ff */
[C---:B------:R-:W-:Y:S02]  /*5ec0*/  IMAD.IADD R41, R147.reuse, 0x1, R41 ;  /* 0x0000000193297824 */ /* 0x040fe400078e0229 */
[C---:B------:R-:W-:Y:S01]  /*5ed0*/  IMAD.IADD R40, R147.reuse, 0x1, R40 ;  /* 0x0000000193287824 */ /* 0x040fe200078e0228 */
[-C--:B------:R-:W-:Y:S01]  /*5ee0*/  LEA.HI.X.SX32 R7, R46, R187.reuse, 0x2, P1 ;  /* 0x000000bb2e077211 */ /* 0x080fe200008f16ff */
[----:B------:R-:W-:Y:S02]  /*5ef0*/  IMAD.MOV.U32 R46, RZ, RZ, c[0x0][0x22c] ;  /* 0x00008b00ff2e7624 */ /* 0x000fe400078e00ff */
[----:B------:R-:W-:Y:S02]  /*5f00*/  IMAD.IADD R40, R147, 0x1, R40 ;  /* 0x0000000193287824 */ /* 0x000fe400078e0228 */
[----:B------:R1:W-:Y:S01]  /*5f10*/  RED.E.ADD.F32.FTZ.RN.STRONG.GPU [R6.64], R17 ;  /* 0x000000110600798e */ /* 0x0003e2000c10e7a2 */
[----:B------:R-:W-:Y:S01]  /*5f20*/  IMAD R46, R46, c[0x0][0x1c0], RZ ;  /* 0x000070002e2e7a24 */ /* 0x000fe200078e02ff */
[-C--:B---3--:R-:W-:Y:S03]  /*5f30*/  LEA R4, P0, R2, R186.reuse, 0x2 ;  /* 0x000000ba02047211 */ /* 0x088fe600078010ff */
[----:B------:R-:W-:Y:S01]  /*5f40*/  IMAD R46, R46, 0x68, RZ ;  /* 0x000000682e2e7824 */ /* 0x000fe200078e02ff */
[-C--:B------:R-:W-:Y:S02]  /*5f50*/  LEA.HI.X.SX32 R5, R2, R187.reuse, 0x2, P0 ;  /* 0x000000bb02057211 */ /* 0x080fe400000f16ff */
[----:B------:R-:W3:Y:S01]  /*5f60*/  LDL R2, [R1+0x4] ;  /* 0x0000040001027983 */ /* 0x000ee20000100800 */
[-C--:B----4-:R-:W-:Y:S02]  /*5f70*/  LEA R16, P1, R0, R186.reuse, 0x2 ;  /* 0x000000ba00107211 */ /* 0x090fe400078210ff */
[CC--:B------:R-:W-:Y:S02]  /*5f80*/  LEA R10, P0, R47.reuse, R186.reuse, 0x2 ;  /* 0x000000ba2f0a7211 */ /* 0x0c0fe400078010ff */
[----:B------:R4:W-:Y:S01]  /*5f90*/  RED.E.ADD.F32.FTZ.RN.STRONG.GPU [R4.64], R18 ;  /* 0x000000120400798e */ /* 0x0009e2000c10e7a2 */
[CC--:B------:R-:W-:Y:S02]  /*5fa0*/  LEA R8, P2, R46.reuse, R186.reuse, 0x2 ;  /* 0x000000ba2e087211 */ /* 0x0c0fe400078410ff */
[-C--:B------:R-:W-:Y:S02]  /*5fb0*/  LEA.HI.X.SX32 R11, R47, R187.reuse, 0x2, P0 ;  /* 0x000000bb2f0b7211 */ /* 0x080fe400000f16ff */
[-C--:B------:R-:W-:Y:S02]  /*5fc0*/  LEA.HI.X.SX32 R9, R46, R187.reuse, 0x2, P2 ;  /* 0x000000bb2e097211 */ /* 0x080fe400010f16ff */
[-C--:B-1----:R-:W-:Y:S02]  /*5fd0*/  LEA.HI.X.SX32 R17, R0, R187.reuse, 0x2, P1 ;  /* 0x000000bb00117211 */ /* 0x082fe400008f16ff */
[----:B------:R-:W3:Y:S01]  /*5fe0*/  LDL R0, [R1] ;  /* 0x0000000001007983 */ /* 0x000ee20000100800 */
[CC--:B------:R-:W-:Y:S04]  /*5ff0*/  LEA R6, P1, R43.reuse, R186.reuse, 0x2 ;  /* 0x000000ba2b067211 */ /* 0x0c0fe800078210ff */
[----:B------:R-:W-:Y:S01]  /*6000*/  RED.E.ADD.F32.FTZ.RN.STRONG.GPU [R16.64], R19 ;  /* 0x000000131000798e */ /* 0x000fe2000c10e7a2 */
[-C--:B------:R-:W-:Y:S04]  /*6010*/  LEA.HI.X.SX32 R7, R43, R187.reuse, 0x2, P1 ;  /* 0x000000bb2b077211 */ /* 0x080fe800008f16ff */
[----:B------:R1:W-:Y:S01]  /*6020*/  RED.E.ADD.F32.FTZ.RN.STRONG.GPU [R10.64], R12 ;  /* 0x0000000c0a00798e */ /* 0x0003e2000c10e7a2 */
[CC--:B----4-:R-:W-:Y:S04]  /*6030*/  LEA R4, P0, R42.reuse, R186.reuse, 0x2 ;  /* 0x000000ba2a047211 */ /* 0x0d0fe800078010ff */
[----:B------:R4:W-:Y:S01]  /*6040*/  RED.E.ADD.F32.FTZ.RN.STRONG.GPU [R8.64], R13 ;  /* 0x0000000d0800798e */ /* 0x0009e2000c10e7a2 */
[-C--:B------:R-:W-:Y:S04]  /*6050*/  LEA.HI.X.SX32 R5, R42, R187.reuse, 0x2, P0 ;  /* 0x000000bb2a057211 */ /* 0x080fe800000f16ff */
[----:B------:R4:W-:Y:S05]  /*6060*/  RED.E.ADD.F32.FTZ.RN.STRONG.GPU [R6.64], R14 ;  /* 0x0000000e0600798e */ /* 0x0009ea000c10e7a2 */
[----:B------:R4:W-:Y:S05]  /*6070*/  RED.E.ADD.F32.FTZ.RN.STRONG.GPU [R4.64], R15 ;  /* 0x0000000f0400798e */ /* 0x0009ea000c10e7a2 */
[----:B------:R-:W-:Y:S05]  /*6080*/  RED.E.ADD.F32.FTZ.RN.STRONG.GPU [R186.64+0x80], R20 ;  /* 0x00008014ba00798e */ /* 0x000fea000c10e7a2 */
[----:B------:R-:W-:Y:S01]  /*6090*/  RED.E.ADD.F32.FTZ.RN.STRONG.GPU [R38.64+0x80], R21 ;  /* 0x000080152600798e */ /* 0x000fe2000c10e7a2 */
[CC--:B-1----:R-:W-:Y:S04]  /*60a0*/  LEA R10, P3, R249.reuse, R186.reuse, 0x2 ;  /* 0x000000baf90a7211 */ /* 0x0c2fe800078610ff */
[-C--:B------:R-:W-:Y:S02]  /*60b0*/  LEA.HI.X.SX32 R11, R249, R187.reuse, 0x2, P3 ;  /* 0x000000bbf90b7211 */ /* 0x080fe400018f16ff */
[CC--:B----4-:R-:W-:Y:S04]  /*60c0*/  LEA R8, P1, R37.reuse, R186.reuse, 0x2 ;  /* 0x000000ba25087211 */ /* 0x0d0fe800078210ff */
[-C--:B------:R-:W-:Y:S02]  /*60d0*/  LEA.HI.X.SX32 R9, R37, R187.reuse, 0x2, P1 ;  /* 0x000000bb25097211 */ /* 0x080fe400008f16ff */
[-C--:B------:R-:W-:Y:S02]  /*60e0*/  LEA R6, P0, R41, R186.reuse, 0x2 ;  /* 0x000000ba29067211 */ /* 0x080fe400078010ff */
[----:B------:R-:W-:Y:S01]  /*60f0*/  IADD3 R37, R149, 0x20, RZ ;  /* 0x0000002095257810 */ /* 0x000fe20007ffe0ff */
[----:B------:R1:W-:Y:S01]  /*6100*/  RED.E.ADD.F32.FTZ.RN.STRONG.GPU [R8.64], R22 ;  /* 0x000000160800798e */ /* 0x0003e2000c10e7a2 */
[-C--:B------:R-:W-:Y:S02]  /*6110*/  LEA.HI.X.SX32 R7, R41, R187.reuse, 0x2, P0 ;  /* 0x000000bb29077211 */ /* 0x080fe400000f16ff */
[CC--:B------:R-:W-:Y:S01]  /*6120*/  LEA R4, P1, R40.reuse, R186.reuse, 0x2 ;  /* 0x000000ba28047211 */ /* 0x0c0fe200078210ff */
[C---:B------:R-:W-:Y:S02]  /*6130*/  IMAD.IADD R37, R147.reuse, 0x1, R37 ;  /* 0x0000000193257824 */ /* 0x040fe400078e0225 */
[----:B------:R2:W-:Y:S01]  /*6140*/  RED.E.ADD.F32.FTZ.RN.STRONG.GPU [R6.64], R23 ;  /* 0x000000170600798e */ /* 0x0005e2000c10e7a2 */
[-C--:B------:R-:W-:Y:S01]  /*6150*/  LEA.HI.X.SX32 R5, R40, R187.reuse, 0x2, P1 ;  /* 0x000000bb28057211 */ /* 0x080fe200008f16ff */
[C---:B------:R-:W-:Y:S03]  /*6160*/  IMAD.IADD R37, R147.reuse, 0x1, R37 ;  /* 0x0000000193257824 */ /* 0x040fe600078e0225 */
[----:B------:R-:W-:Y:S01]  /*6170*/  LDSM.16.MT88.4 R20, [R3+0x14800] ;  /* 0x014800000314783b */ /* 0x000fe20000004200 */
[----:B------:R-:W-:Y:S04]  /*6180*/  IMAD.IADD R37, R147, 0x1, R37 ;  /* 0x0000000193257824 */ /* 0x000fe800078e0225 */
[----:B------:R3:W-:Y:S01]  /*6190*/  RED.E.ADD.F32.FTZ.RN.STRONG.GPU [R4.64], R24 ;  /* 0x000000180400798e */ /* 0x0007e2000c10e7a2 */
[CC--:B-1----:R-:W-:Y:S04]  /*61a0*/  LEA R8, P0, R37.reuse, R186.reuse, 0x2 ;  /* 0x000000ba25087211 */ /* 0x0c2fe800078010ff */
[-C--:B------:R-:W-:Y:S05]  /*61b0*/  LEA.HI.X.SX32 R9, R37, R187.reuse, 0x2, P0 ;  /* 0x000000bb25097211 */ /* 0x080fea00000f16ff */
[----:B------:R-:W-:Y:S01]  /*61c0*/  RED.E.ADD.F32.FTZ.RN.STRONG.GPU [R8.64], R25 ;  /* 0x000000190800798e */ /* 0x000fe2000c10e7a2 */
[CC--:B--2---:R-:W-:Y:S04]  /*61d0*/  LEA R6, P1, R36.reuse, R186.reuse, 0x2 ;  /* 0x000000ba24067211 */ /* 0x0c4fe800078210ff */
[-C--:B------:R-:W-:Y:S02]  /*61e0*/  LEA.HI.X.SX32 R7, R36, R187.reuse, 0x2, P1 ;  /* 0x000000bb24077211 */ /* 0x080fe400008f16ff */
[----:B------:R-:W-:Y:S05]  /*61f0*/  LDSM.16.MT88.4 R36, [R3+0x19000] ;  /* 0x019000000324783b */ /* 0x000fea0000004200 */
[----:B------:R1:W-:Y:S01]  /*6200*/  RED.E.ADD.F32.FTZ.RN.STRONG.GPU [R6.64], R26 ;  /* 0x0000001a0600798e */ /* 0x0003e2000c10e7a2 */
[CC--:B---3--:R-:W-:Y:S04]  /*6210*/  LEA R4, P0, R2.reuse, R186.reuse, 0x2 ;  /* 0x000000ba02047211 */ /* 0x0c8fe800078010ff */
[-C--:B------:R-:W-:Y:S02]  /*6220*/  LEA.HI.X.SX32 R5, R2, R187.reuse, 0x2, P0 ;  /* 0x000000bb02057211 */ /* 0x080fe400000f16ff */
[CC--:B-1----:R-:W-:Y:S03]  /*6230*/  LEA R6, P0, R252.reuse, R186.reuse, 0x2 ;  /* 0x000000bafc067211 */ /* 0x0c2fe600078010ff */
[----:B------:R1:W-:Y:S01]  /*6240*/  RED.E.ADD.F32.FTZ.RN.STRONG.GPU [R4.64], R27 ;  /* 0x0000001b0400798e */ /* 0x0003e2000c10e7a2 */
[-C--:B------:R-:W-:Y:S02]  /*6250*/  LEA.HI.X.SX32 R7, R252, R187.reuse, 0x2, P0 ;  /* 0x000000bbfc077211 */ /* 0x080fe400000f16ff */
[CC--:B------:R-:W-:Y:S02]  /*6260*/  LEA R12, P0, R250.reuse, R186.reuse, 0x2 ;  /* 0x000000bafa0c7211 */ /* 0x0c0fe400078010ff */
[----:B------:R-:W-:Y:S02]  /*6270*/  LDSM.16.MT88.4 R24, [R172+0x800] ;  /* 0x00080000ac18783b */ /* 0x000fe40000004200 */
[-C--:B------:R-:W-:Y:S02]  /*6280*/  LEA.HI.X.SX32 R13, R250, R187.reuse, 0x2, P0 ;  /* 0x000000bbfa0d7211 */ /* 0x080fe400000f16ff */
[CC--:B------:R-:W-:Y:S04]  /*6290*/  LEA R8, P1, R0.reuse, R186.reuse, 0x2 ;  /* 0x000000ba00087211 */ /* 0x0c0fe800078210ff */
[-C--:B------:R-:W-:Y:S01]  /*62a0*/  LEA.HI.X.SX32 R9, R0, R187.reuse, 0x2, P1 ;  /* 0x000000bb00097211 */ /* 0x080fe200008f16ff */
[----:B------:R-:W-:Y:S04]  /*62b0*/  IMAD.IADD R0, R146, 0x1, R247 ;  /* 0x0000000192007824 */ /* 0x000fe800078e02f7 */
[----:B------:R2:W-:Y:S05]  /*62c0*/  RED.E.ADD.F32.FTZ.RN.STRONG.GPU [R8.64], R32 ;  /* 0x000000200800798e */ /* 0x0005ea000c10e7a2 */
[----:B------:R3:W-:Y:S01]  /*62d0*/  RED.E.ADD.F32.FTZ.RN.STRONG.GPU [R6.64], R33 ;  /* 0x000000210600798e */ /* 0x0007e2000c10e7a2 */
[CC--:B-1----:R-:W-:Y:S04]  /*62e0*/  LEA R4, P1, R251.reuse, R186.reuse, 0x2 ;  /* 0x000000bafb047211 */ /* 0x0c2fe800078210ff */
[-C--:B------:R-:W-:Y:S05]  /*62f0*/  LEA.HI.X.SX32 R5, R251, R187.reuse, 0x2, P1 ;  /* 0x000000bbfb057211 */ /* 0x080fea00008f16ff */
[----:B------:R1:W-:Y:S05]  /*6300*/  RED.E.ADD.F32.FTZ.RN.STRONG.GPU [R4.64], R34 ;  /* 0x000000220400798e */ /* 0x0003ea000c10e7a2 */
[----:B------:R-:W-:Y:S05]  /*6310*/  RED.E.ADD.F32.FTZ.RN.STRONG.GPU [R12.64], R35 ;  /* 0x000000230c00798e */ /* 0x000fea000c10e7a2 */
[----:B------:R-:W-:Y:S01]  /*6320*/  RED.E.ADD.F32.FTZ.RN.STRONG.GPU [R10.64], R28 ;  /* 0x0000001c0a00798e */ /* 0x000fe2000c10e7a2 */
[CC--:B--2---:R-:W-:Y:S04]  /*6330*/  LEA R8, P2, R248.reuse, R186.reuse, 0x2 ;  /* 0x000000baf8087211 */ /* 0x0c4fe800078410ff */
[----:B------:R-:W-:Y:S01]  /*6340*/  LDSM.16.MT88.4 R12, [R3+0x18000] ;  /* 0x01800000030c783b */ /* 0x000fe20000004200 */
[-C--:B------:R-:W-:Y:S02]  /*6350*/  LEA.HI.X.SX32 R9, R248, R187.reuse, 0x2, P2 ;  /* 0x000000bbf8097211 */ /* 0x080fe400010f16ff */
[CC--:B---3--:R-:W-:Y:S02]  /*6360*/  LEA R6, P1, R247.reuse, R186.reuse, 0x2 ;  /* 0x000000baf7067211 */ /* 0x0c8fe400078210ff */
[----:B------:R-:W-:Y:S02]  /*6370*/  LDSM.16.MT88.4 R32, [R3+0x18800] ;  /* 0x018800000320783b */ /* 0x000fe40000004200 */
[-C--:B------:R-:W-:Y:S02]  /*6380*/  LEA.HI.X.SX32 R7, R247, R187.reuse, 0x2, P1 ;  /* 0x000000bbf7077211 */ /* 0x080fe400008f16ff */
[----:B------:R-:W-:Y:S01]  /*6390*/  ISETP.LT.AND P1, PT, RZ, UR46, PT ;  /* 0x0000002eff007c0c */ /* 0x000fe2000bf21270 */
[----:B------:R-:W-:Y:S01]  /*63a0*/  RED.E.ADD.F32.FTZ.RN.STRONG.GPU [R8.64], R29 ;  /* 0x0000001d0800798e */ /* 0x000fe2000c10e7a2 */
[----:B------:R-:W-:Y:S01]  /*63b0*/  UMOV UR46, UR6 ;  /* 0x00000006002e7c82 */ /* 0x000fe20008000000 */
[C---:B-1----:R-:W-:Y:S03]  /*63c0*/  LEA R4, P0, R0.reuse, R186, 0x2 ;  /* 0x000000ba00047211 */ /* 0x042fe600078010ff */
[----:B------:R-:W-:Y:S01]  /*63d0*/  RED.E.ADD.F32.FTZ.RN.STRONG.GPU [R6.64], R30 ;  /* 0x0000001e0600798e */ /* 0x000fe2000c10e7a2 */
[----:B------:R-:W-:Y:S01]  /*63e0*/  LEA.HI.X.SX32 R5, R0, R187, 0x2, P0 ;  /* 0x000000bb00057211 */ /* 0x000fe200000f16ff */
[----:B------:R-:W-:Y:S01]  /*63f0*/  IMAD.IADD R0, R173, 0x1, R172 ;  /* 0x00000001ad007824 */ /* 0x000fe200078e02ac */
[----:B------:R-:W-:Y:S01]  /*6400*/  PLOP3.LUT P0, PT, PT, PT, UP0, 0x80, 0x0 ;  /* 0x000000000000781c */ /* 0x000fe20003f0f008 */
[----:B------:R-:W-:Y:S01]  /*6410*/  @UP2 UIADD3 UR8, UP0, UR8, -0x200, URZ ;  /* 0xfffffe0008082890 */ /* 0x000fe2000ff1e03f */
[----:B------:R-:W-:Y:S03]  /*6420*/  LDSM.16.MT88.4 R8, [R172] ;  /* 0x00000000ac08783b */ /* 0x000fe60000004200 */
[----:B------:R-:W-:Y:S02]  /*6430*/  @UP2 UIADD3.X UR7, UR7, -0x1, URZ, UP0, !UPT ;  /* 0xffffffff07072890 */ /* 0x000fe400087fe43f */
[----:B------:R-:W-:Y:S05]  /*6440*/  RED.E.ADD.F32.FTZ.RN.STRONG.GPU [R4.64], R31 ;  /* 0x0000001f0400798e */ /* 0x000fea000c10e7a2 */
[----:B------:R-:W1:Y:S05]  /*6450*/  LDSM.16.MT88.4 R4, [R3+0x14000] ;  /* 0x014000000304783b */ /* 0x000e6a0000004200 */
[----:B------:R-:W2:Y:S05]  /*6460*/  LDSM.16.MT88.4 R16, [R0] ;  /* 0x000000000010783b */ /* 0x000eaa0000004200 */
[----:B------:R-:W3:Y:S05]  /*6470*/  LDSM.16.MT88.4 R28, [R0+0x800] ;  /* 0x00080000001c783b */ /* 0x000eea0000004200 */
        /* <DEDUP_REMOVED lines=38> */
[C---:B----4-:R-:W-:Y:S08]  /*66e0*/  HMMA.16816.F32 R104, R24.reuse, R16, R104 ;  /* 0x000000101868723c */ /* 0x050ff00000001868 */
[-C--:B------:R-:W-:Y:S08]  /*66f0*/  HMMA.16816.F32 R108, R24, R18.reuse, R108 ;  /* 0x00000012186c723c */ /* 0x080ff0000000186c */
[C---:B------:R-:W-:Y:S01]  /*6700*/  HMMA.16816.F32 R112, R4.reuse, R18, R112 ;  /* 0x000000120470723c */ /* 0x040fe20000001870 */
[----:B------:R-:W2:Y:S07]  /*6710*/  LDSM.16.MT88.4 R16, [R172+0x2800] ;  /* 0x00280000ac10783b */ /* 0x000eae0000004200 */
        /* <DEDUP_REMOVED lines=49> */
.L_x_595:
        /* <DEDUP_REMOVED lines=14> */
[----:B------:R-:W-:Y:S01]  /*6b10*/  FMUL.FTZ R100, R100, c[0x0][0x2e0] ;  /* 0x0000b80064647a20 */ /* 0x000fe20000410000 */
[----:B------:R-:W-:-:S02]  /*6b20*/  F2FP.PACK_AB R68, R69, R68 ;  /* 0x000000444544723e */ /* 0x000fc400000000ff */
[----:B------:R-:W1:Y:S01]  /*6b30*/  S2R R19, SR_TID.X ;  /* 0x0000000000137919 */ /* 0x000e620000002100 */
[----:B------:R-:W-:Y:S01]  /*6b40*/  FMUL.FTZ R8, R101, c[0x0][0x2e0] ;  /* 0x0000b80065087a20 */ /* 0x000fe20000410000 */
[----:B------:R-:W-:Y:S01]  /*6b50*/  F2FP.PACK_AB R70, R71, R70 ;  /* 0x000000464746723e */ /* 0x000fe200000000ff */
        /* <DEDUP_REMOVED lines=50> */
[----:B------:R-:W-:Y:S01]  /*6e80*/  F2FP.PACK_AB R84, R85, R84 ;  /* 0x000000545554723e */ /* 0x000fe200000000ff */
[----:B------:R-:W2:Y:S01]  /*6e90*/  S2R R20, SR_CTAID.Y ;  /* 0x0000000000147919 */ /* 0x000ea20000002600 */
[----:B------:R-:W-:Y:S01]  /*6ea0*/  F2FP.PACK_AB R14, R14, R122 ;  /* 0x0000007a0e0e723e */ /* 0x000fe200000000ff */
[----:B------:R-:W-:Y:S01]  /*6eb0*/  ULDC.64 UR6, c[0x0][0x3a0] ;  /* 0x0000e80000067ab9 */ /* 0x000fe20000000a00 */
[----:B------:R-:W-:Y:S01]  /*6ec0*/  F2FP.PACK_AB R124, R125, R124 ;  /* 0x0000007c7d7c723e */ /* 0x000fe200000000ff */
[----:B------:R-:W-:Y:S01]  /*6ed0*/  ULDC.64 UR4, c[0x0][0x3a8] ;  /* 0x0000ea0000047ab9 */ /* 0x000fe20000000a00 */
[----:B------:R-:W-:Y:S02]  /*6ee0*/  F2FP.PACK_AB R126, R127, R126 ;  /* 0x0000007e7f7e723e */ /* 0x000fe400000000ff */
[----:B-1----:R-:W-:-:S04]  /*6ef0*/  SHF.R.S32.HI R9, RZ, 0x1f, R19 ;  /* 0x0000001fff097819 */ /* 0x002fc80000011413 */
[----:B------:R-:W-:Y:S02]  /*6f00*/  LEA.HI R9, R9, R19, RZ, 0x3 ;  /* 0x0000001309097211 */ /* 0x000fe400078f18ff */
[----:B------:R-:W-:Y:S02]  /*6f10*/  F2FP.PACK_AB R86, R87, R86 ;  /* 0x000000565756723e */ /* 0x000fe400000000ff */
[----:B------:R-:W-:Y:S02]  /*6f20*/  SHF.R.S32.HI R0, RZ, 0x3, R9 ;  /* 0x00000003ff007819 */ /* 0x000fe40000011409 */
[----:B------:R-:W-:Y:S02]  /*6f30*/  F2FP.PACK_AB R96, R97, R96 ;  /* 0x000000606160723e */ /* 0x000fe400000000ff */
[----:B------:R-:W-:Y:S02]  /*6f40*/  F2FP.PACK_AB R98, R99, R98 ;  /* 0x000000626362723e */ /* 0x000fe400000000ff */
[----:B------:R-:W-:-:S02]  /*6f50*/  F2FP.PACK_AB R88, R89, R88 ;  /* 0x000000585958723e */ /* 0x000fc400000000ff */
[----:B------:R-:W-:Y:S02]  /*6f60*/  SHF.R.S32.HI R18, RZ, 0x1f, R0 ;  /* 0x0000001fff127819 */ /* 0x000fe40000011400 */
[----:B------:R-:W-:Y:S02]  /*6f70*/  F2FP.PACK_AB R90, R91, R90 ;  /* 0x0000005a5b5a723e */ /* 0x000fe400000000ff */
[----:B------:R-:W-:Y:S02]  /*6f80*/  F2FP.PACK_AB R92, R93, R92 ;  /* 0x0000005c5d5c723e */ /* 0x000fe400000000ff */
[----:B------:R-:W-:Y:S01]  /*6f90*/  F2FP.PACK_AB R94, R95, R94 ;  /* 0x0000005e5f5e723e */ /* 0x000fe200000000ff */
[----:B------:R-:W-:Y:S01]  /*6fa0*/  IMAD.WIDE.U32 R16, R0, c[0x0][0x3a0], RZ ;  /* 0x0000e80000107a25 */ /* 0x000fe200078e00ff */
[----:B------:R-:W-:Y:S02]  /*6fb0*/  UIMAD UR8, UR43, UR6, URZ ;  /* 0x000000062b0872a4 */ /* 0x000fe4000f8e023f */
[----:B------:R-:W-:-:S02]  /*6fc0*/  UIMAD UR43, UR43, UR4, URZ ;  /* 0x000000042b2b72a4 */ /* 0x000fc4000f8e023f */
[----:B------:R-:W-:Y:S02]  /*6fd0*/  UIMAD UR8, UR27, UR7, UR8 ;  /* 0x000000071b0872a4 */ /* 0x000fe4000f8e0208 */
[----:B------:R-:W-:Y:S01]  /*6fe0*/  UIMAD UR43, UR27, UR5, UR43 ;  /* 0x000000051b2b72a4 */ /* 0x000fe2000f8e022b */
[----:B--2---:R1:W-:Y:S04]  /*6ff0*/  STS [R32], R8 ;  /* 0x0000000820007388 */ /* 0x0043e80000000800 */
[----:B------:R-:W-:Y:S04]  /*7000*/  STS [R32+0x400], R7 ;  /* 0x0004000720007388 */ /* 0x000fe80000000800 */
[----:B---3--:R2:W-:Y:S04]  /*7010*/  STS [R34], R4 ;  /* 0x0000000422007388 */ /* 0x0085e80000000800 */
[----:B----4-:R3:W-:Y:S04]  /*7020*/  STS [R33], R2 ;  /* 0x0000000221007388 */ /* 0x0107e80000000800 */
[----:B------:R4:W-:Y:S04]  /*7030*/  STS [R32+0x2000], R6 ;  /* 0x0020000620007388 */ /* 0x0009e80000000800 */
[----:B------:R-:W-:Y:S04]  /*7040*/  STS [R32+0x2400], R5 ;  /* 0x0024000520007388 */ /* 0x000fe80000000800 */
[----:B------:R1:W-:Y:S04]  /*7050*/  STS [R31], R12 ;  /* 0x0000000c1f007388 */ /* 0x0003e80000000800 */
[----:B------:R-:W-:Y:S04]  /*7060*/  STS [R30], R11 ;  /* 0x0000000b1e007388 */ /* 0x000fe80000000800 */
[----:B------:R-:W-:Y:S04]  /*7070*/  STS [R29], R10 ;  /* 0x0000000a1d007388 */ /* 0x000fe80000000800 */
[----:B------:R1:W-:Y:S04]  /*7080*/  STS [R28], R13 ;  /* 0x0000000d1c007388 */ /* 0x0003e80000000800 */
[----:B------:R-:W-:Y:S04]  /*7090*/  STS [R27], R129 ;  /* 0x000000811b007388 */ /* 0x000fe80000000800 */
[----:B------:R-:W-:Y:S04]  /*70a0*/  STS [R26], R130 ;  /* 0x000000821a007388 */ /* 0x000fe80000000800 */
[----:B------:R-:W-:Y:S04]  /*70b0*/  STS [R25], R15 ;  /* 0x0000000f19007388 */ /* 0x000fe80000000800 */
[----:B------:R-:W-:Y:S04]  /*70c0*/  STS [R24], R14 ;  /* 0x0000000e18007388 */ /* 0x000fe80000000800 */
[----:B------:R-:W-:Y:S04]  /*70d0*/  STS [R23], R124 ;  /* 0x0000007c17007388 */ /* 0x000fe80000000800 */
[----:B------:R-:W-:Y:S04]  /*70e0*/  STS [R22], R126 ;  /* 0x0000007e16007388 */ /* 0x000fe80000000800 */
        /* <DEDUP_REMOVED lines=8> */
[----:B------:R-:W-:Y:S01]  /*7170*/  STS [R29+0x4000], R84 ;  /* 0x004000541d007388 */ /* 0x000fe20000000800 */
[----:B-1----:R-:W-:-:S03]  /*7180*/  IMAD R8, R18, c[0x0][0x3a0], RZ ;  /* 0x0000e80012087a24 */ /* 0x002fc600078e02ff */
[----:B------:R-:W-:Y:S04]  /*7190*/  STS [R28+0x4000], R86 ;  /* 0x004000561c007388 */ /* 0x000fe80000000800 */
[----:B------:R-:W-:Y:S04]  /*71a0*/  STS [R27+0x4000], R96 ;  /* 0x004000601b007388 */ /* 0x000fe80000000800 */
[----:B------:R-:W-:Y:S04]  /*71b0*/  STS [R26+0x4000], R98 ;  /* 0x004000621a007388 */ /* 0x000fe80000000800 */
[----:B------:R-:W-:Y:S01]  /*71c0*/  STS [R25+0x4000], R88 ;  /* 0x0040005819007388 */ /* 0x000fe20000000800 */
[----:B------:R-:W-:-:S03]  /*71d0*/  IMAD R8, R0, c[0x0][0x3a4], R8 ;  /* 0x0000e90000087a24 */ /* 0x000fc600078e0208 */
[----:B------:R-:W-:Y:S04]  /*71e0*/  STS [R24+0x4000], R90 ;  /* 0x0040005a18007388 */ /* 0x000fe80000000800 */
[----:B------:R-:W-:Y:S04]  /*71f0*/  STS [R23+0x4000], R92 ;  /* 0x0040005c17007388 */ /* 0x000fe80000000800 */
[----:B------:R-:W-:Y:S01]  /*7200*/  STS [R22+0x4000], R94 ;  /* 0x0040005e16007388 */ /* 0x000fe20000000800 */
[----:B--2---:R-:W-:Y:S01]  /*7210*/  LOP3.LUT R4, R9, 0xfffffff8, RZ, 0xc0, !PT ;  /* 0xfffffff809047812 */ /* 0x004fe200078ec0ff */
[----:B------:R-:W-:-:S02]  /*7220*/  IMAD.IADD R9, R17, 0x1, R8 ;  /* 0x0000000111097824 */ /* 0x000fc400078e0208 */
[----:B---3--:R-:W-:Y:S01]  /*7230*/  IMAD R2, R18, c[0x0][0x3a8], RZ ;  /* 0x0000ea0012027a24 */ /* 0x008fe200078e02ff */
[----:B------:R-:W1:Y:S01]  /*7240*/  S2R R17, SR_CTAID.Z ;  /* 0x0000000000117919 */ /* 0x000e620000002700 */
[----:B----4-:R-:W-:-:S04]  /*7250*/  IMAD.WIDE.U32 R6, R0, c[0x0][0x3a8], RZ ;  /* 0x0000ea0000067a25 */ /* 0x010fc800078e00ff */
[----:B------:R-:W-:Y:S02]  /*7260*/  IMAD R2, R0, c[0x0][0x3ac], R2 ;  /* 0x0000eb0000027a24 */ /* 0x000fe400078e0202 */
[----:B------:R-:W-:Y:S01]  /*7270*/  IMAD.IADD R4, R19, 0x1, -R4 ;  /* 0x0000000113047824 */ /* 0x000fe200078e0a04 */
[----:B------:R-:W-:Y:S01]  /*7280*/  MOV R12, UR27 ;  /* 0x0000001b000c7c02 */ /* 0x000fe20008000f00 */
[----:B------:R-:W-:Y:S01]  /*7290*/  IMAD.MOV.U32 R8, RZ, RZ, R16 ;  /* 0x000000ffff087224 */ /* 0x000fe200078e0010 */
[----:B------:R-:W-:Y:S01]  /*72a0*/  SHF.R.S32.HI R5, RZ, 0x1f, R20 ;  /* 0x0000001fff057819 */ /* 0x000fe20000011414 */
[----:B------:R-:W-:Y:S01]  /*72b0*/  IMAD.SHL.U32 R4, R4, 0x8, RZ ;  /* 0x0000000804047824 */ /* 0x000fe200078e00ff */
[----:B------:R-:W-:Y:S01]  /*72c0*/  IADD3 R7, R7, R2, RZ ;  /* 0x0000000207077210 */ /* 0x000fe20007ffe0ff */
[----:B------:R-:W-:Y:S02]  /*72d0*/  IMAD.U32 R0, RZ, RZ, UR27 ;  /* 0x0000001bff007e24 */ /* 0x000fe4000f8e00ff */
[----:B------:R-:W-:-:S04]  /*72e0*/  IMAD.WIDE.U32 R12, R12, c[0x0][0x3a0], R8 ;  /* 0x0000e8000c0c7a25 */ /* 0x000fc800078e0008 */
[C---:B------:R-:W-:Y:S02]  /*72f0*/  IMAD R16, R5.reuse, c[0x0][0x388], RZ ;  /* 0x0000e20005107a24 */ /* 0x040fe400078e02ff */
[----:B------:R-:W-:Y:S01]  /*7300*/  IMAD R10, R5, c[0x0][0x390], RZ ;  /* 0x0000e400050a7a24 */ /* 0x000fe200078e02ff */
[----:B------:R-:W-:Y:S01]  /*7310*/  SHF.R.S32.HI R5, RZ, 0x1f, R4 ;  /* 0x0000001fff057819 */ /* 0x000fe20000011404 */
[----:B------:R-:W-:-:S04]  /*7320*/  IMAD.WIDE.U32 R8, R0, c[0x0][0x3a8], R6 ;  /* 0x0000ea0000087a25 */ /* 0x000fc800078e0006 */
[----:B------:R-:W-:Y:S01]  /*7330*/  IMAD.SHL.U32 R0, R21, 0x2, RZ ;  /* 0x0000000215007824 */ /* 0x000fe200078e00ff */
[----:B------:R-:W-:Y:S01]  /*7340*/  BAR.SYNC.DEFER_BLOCKING 0x0 ;  /* 0x0000000000007b1d */ /* 0x000fe20000010000 */
[C---:B------:R-:W-:Y:S02]  /*7350*/  IMAD R2, R20.reuse, c[0x0][0x394], R10 ;  /* 0x0000e50014027a24 */ /* 0x040fe400078e020a */
[C---:B------:R-:W-:Y:S02]  /*7360*/  IMAD R16, R20.reuse, c[0x0][0x38c], R16 ;  /* 0x0000e30014107a24 */ /* 0x040fe400078e0210 */
[----:B------:R-:W-:-:S04]  /*7370*/  IMAD.WIDE.U32 R10, R20, c[0x0][0x388], R4 ;  /* 0x0000e200140a7a25 */ /* 0x000fc800078e0004 */
[----:B------:R-:W-:-:S04]  /*7380*/  IMAD.WIDE.U32 R4, R20, c[0x0][0x390], R4 ;  /* 0x0000e40014047a25 */ /* 0x000fc800078e0004 */
[----:B------:R-:W-:Y:S01]  /*7390*/  IMAD.IADD R7, R11, 0x1, R16 ;  /* 0x000000010b077824 */ /* 0x000fe200078e0210 */
[----:B-1----:R-:W-:Y:S01]  /*73a0*/  SHF.R.S32.HI R11, RZ, 0x1f, R17 ;  /* 0x0000001fff0b7819 */ /* 0x002fe20000011411 */
[----:B------:R-:W-:Y:S01]  /*73b0*/  IMAD.MOV.U32 R6, RZ, RZ, R10 ;  /* 0x000000ffff067224 */ /* 0x000fe200078e000a */
[----:B------:R-:W1:Y:S04]  /*73c0*/  LDS.128 R36, [R0+0xc000] ;  /* 0x00c0000000247984 */ /* 0x000e680000000c00 */
[----:B------:R-:W2:Y:S04]  /*73d0*/  LDS.128 R44, [R0+0xd000] ;  /* 0x00d00000002c7984 */ /* 0x000ea80000000c00 */
[----:B------:R-:W3:Y:S01]  /*73e0*/  LDS.128 R40, [R0+0xe000] ;  /* 0x00e0000000287984 */ /* 0x000ee20000000c00 */
[----:B------:R-:W-:Y:S01]  /*73f0*/  IADD3 R5, R5, R2, RZ ;  /* 0x0000000205057210 */ /* 0x000fe20007ffe0ff */
[----:B------:R-:W-:-:S02]  /*7400*/  IMAD R2, R11, c[0x0][0x3b8], RZ ;  /* 0x0000ee000b027a24 */ /* 0x000fc400078e02ff */
[----:B------:R-:W-:Y:S01]  /*7410*/  IMAD R10, R11, c[0x0][0x3c0], RZ ;  /* 0x0000f0000b0a7a24 */ /* 0x000fe200078e02ff */
[----:B------:R-:W4:Y:S01]  /*7420*/  LDS.128 R32, [R0+0xf000] ;  /* 0x00f0000000207984 */ /* 0x000f220000000c00 */
[----:B------:R-:W-:-:S03]  /*7430*/  IMAD R2, R17, c[0x0][0x3bc], R2 ;  /* 0x0000ef0011027a24 */ /* 0x000fc600078e0202 */
[----:B------:R-:W2:Y:S01]  /*7440*/  LDS.128 R28, [R0+0x10000] ;  /* 0x01000000001c7984 */ /* 0x000ea20000000c00 */
[----:B------:R-:W-:-:S03]  /*7450*/  IMAD.WIDE.U32 R6, R17, c[0x0][0x3b8], R6 ;  /* 0x0000ee0011067a25 */ /* 0x000fc600078e0006 */
[----:B------:R-:W2:Y:S01]  /*7460*/  LDS.128 R24, [R0+0x11000] ;  /* 0x0110000000187984 */ /* 0x000ea20000000c00 */
[C---:B------:R-:W-:Y:S02]  /*7470*/  IMAD R10, R17.reuse, c[0x0][0x3c4], R10 ;  /* 0x0000f100110a7a24 */ /* 0x040fe400078e020a */
[----:B------:R-:W-:Y:S01]  /*7480*/  IMAD.WIDE.U32 R4, R17, c[0x0][0x3c0], R4 ;  /* 0x0000f00011047a25 */ /* 0x000fe200078e0004 */
[----:B------:R-:W3:Y:S04]  /*7490*/  LDS.128 R20, [R0+0x12000] ;  /* 0x0120000000147984 */ /* 0x000ee80000000c00 */
[----:B------:R-:W4:Y:S01]  /*74a0*/  LDS.128 R16, [R0+0x13000] ;  /* 0x0130000000107984 */ /* 0x000f220000000c00 */
[----:B------:R-:W-:Y:S01]  /*74b0*/  IMAD.IADD R7, R7, 0x1, R2 ;  /* 0x0000000107077824 */ /* 0x000fe200078e0202 */
[----:B------:R-:W-:-:S02]  /*74c0*/  IADD3 R2, P1, R6, R12, RZ ;  /* 0x0000000c06027210 */ /* 0x000fc40007f3e0ff */
[----:B------:R-:W-:Y:S02]  /*74d0*/  IADD3 R6, P0, R4, R8, RZ ;  /* 0x0000000804067210 */ /* 0x000fe40007f1e0ff */
[----:B------:R-:W-:Y:S01]  /*74e0*/  IADD3.X R12, R7, UR8, R13, P1, !PT ;  /* 0x00000008070c7c10 */ /* 0x000fe20008ffe40d */
[----:B------:R-:W-:Y:S01]  /*74f0*/  USHF.L.U32 UR8, UR6, 0x6, URZ ;  /* 0x0000000606087899 */ /* 0x000fe2000800063f */
[----:B------:R-:W-:Y:S02]  /*7500*/  IADD3 R10, R5, R10, RZ ;  /* 0x0000000a050a7210 */ /* 0x000fe40007ffe0ff */
[----:B------:R-:W-:Y:S01]  /*7510*/  LEA R4, P1, R2, c[0x0][0x340], 0x1 ;  /* 0x0000d00002047a11 */ /* 0x000fe200078208ff */
[----:B------:R-:W-:Y:S01]  /*7520*/  USHF.L.U64.HI UR6, UR6, UR16, UR7 ;  /* 0x0000001006067299 */ /* 0x000fe20008010207 */
[----:B------:R-:W-:Y:S01]  /*7530*/  IADD3.X R8, R10, UR43, R9, P0, !PT ;  /* 0x0000002b0a087c10 */ /* 0x000fe200087fe409 */
[----:B------:R-:W-:Y:S01]  /*7540*/  USHF.L.U32 UR7, UR4, 0x6, URZ ;  /* 0x0000000604077899 */ /* 0x000fe2000800063f */
[----:B------:R-:W-:-:S02]  /*7550*/  LEA.HI.X R5, R2, c[0x0][0x344], R12, 0x1, P1 ;  /* 0x0000d10002057a11 */ /* 0x000fc400008f0c0c */
[----:B------:R-:W-:Y:S02]  /*7560*/  LEA R12, P0, R6, c[0x0][0x348], 0x1 ;  /* 0x0000d200060c7a11 */ /* 0x000fe400078008ff */
[----:B------:R-:W-:Y:S01]  /*7570*/  IADD3 R10, P1, R4, UR8, RZ ;  /* 0x00000008040a7c10 */ /* 0x000fe2000ff3e0ff */
[----:B------:R-:W-:Y:S01]  /*7580*/  USHF.L.U64.HI UR4, UR4, UR16, UR5 ;  /* 0x0000001004047299 */ /* 0x000fe20008010205 */
[----:B------:R-:W-:Y:S02]  /*7590*/  LEA.HI.X R13, R6, c[0x0][0x34c], R8, 0x1, P0 ;  /* 0x0000d300060d7a11 */ /* 0x000fe400000f0c08 */
[----:B------:R-:W-:Y:S02]  /*75a0*/  IADD3.X R11, R5, UR6, RZ, P1, !PT ;  /* 0x00000006050b7c10 */ /* 0x000fe40008ffe4ff */
[----:B------:R-:W-:Y:S02]  /*75b0*/  IADD3 R8, P1, R10, UR8, RZ ;  /* 0x000000080a087c10 */ /* 0x000fe4000ff3e0ff */
[----:B------:R-:W-:Y:S01]  /*75c0*/  IADD3 R6, P0, R12, UR7, RZ ;  /* 0x000000070c067c10 */ /* 0x000fe2000ff1e0ff */
[----:B-1----:R1:W-:Y:S01]  /*75d0*/  STG.E.128 [R4.64], R36 ;  /* 0x0000002404007986 */ /* 0x0023e2000c101d20 */
[----:B------:R-:W-:-:S02]  /*75e0*/  IADD3.X R9, R11, UR6, RZ, P1, !PT ;  /* 0x000000060b097c10 */ /* 0x000fc40008ffe4ff */
[----:B------:R-:W-:Y:S02]  /*75f0*/  IADD3.X R7, R13, UR4, RZ, P0, !PT ;  /* 0x000000040d077c10 */ /* 0x000fe400087fe4ff */
[----:B------:R-:W-:Y:S01]  /*7600*/  IADD3 R14, P1, R8, UR8, RZ ;  /* 0x00000008080e7c10 */ /* 0x000fe2000ff3e0ff */
[----:B--2---:R-:W-:Y:S03]  /*7610*/  STG.E.128 [R10.64], R44 ;  /* 0x0000002c0a007986 */ /* 0x004fe6000c101d20 */
[----:B------:R-:W-:Y:S01]  /*7620*/  IADD3.X R15, R9, UR6, RZ, P1, !PT ;  /* 0x00000006090f7c10 */ /* 0x000fe20008ffe4ff */
[----:B---3--:R2:W-:Y:S04]  /*7630*/  STG.E.128 [R8.64], R40 ;  /* 0x0000002808007986 */ /* 0x0085e8000c101d20 */
[----:B----4-:R3:W-:Y:S04]  /*7640*/  STG.E.128 [R14.64], R32 ;  /* 0x000000200e007986 */ /* 0x0107e8000c101d20 */
[----:B------:R3:W-:Y:S01]  /*7650*/  STG.E.128 [R12.64], R28 ;  /* 0x0000001c0c007986 */ /* 0x0007e2000c101d20 */
[----:B-1----:R-:W-:-:S04]  /*7660*/  IADD3 R4, P0, R6, UR7, RZ ;  /* 0x0000000706047c10 */ /* 0x002fc8000ff1e0ff */
[----:B------:R-:W-:Y:S02]  /*7670*/  IADD3.X R5, R7, UR4, RZ, P0, !PT ;  /* 0x0000000407057c10 */ /* 0x000fe400087fe4ff */
[----:B--2---:R-:W-:Y:S01]  /*7680*/  IADD3 R8, P0, R4, UR7, RZ ;  /* 0x0000000704087c10 */ /* 0x004fe2000ff1e0ff */
[----:B------:R3:W-:Y:S03]  /*7690*/  STG.E.128 [R6.64], R24 ;  /* 0x0000001806007986 */ /* 0x0007e6000c101d20 */
[----:B------:R-:W-:Y:S01]  /*76a0*/  IADD3.X R9, R5, UR4, RZ, P0, !PT ;  /* 0x0000000405097c10 */ /* 0x000fe200087fe4ff */
[----:B------:R3:W-:Y:S04]  /*76b0*/  STG.E.128 [R4.64], R20 ;  /* 0x0000001404007986 */ /* 0x0007e8000c101d20 */
[----:B------:R3:W-:Y:S04]  /*76c0*/  STG.E.128 [R8.64], R16 ;  /* 0x0000001008007986 */ /* 0x0007e8000c101d20 */
.L_x_592:
        /* <DEDUP_REMOVED lines=11> */
.L_x_599:
[----:B------:R-:W-:Y:S05]  /*7780*/  EXIT ;  /* 0x000000000000794d */ /* 0x000fea0003800000 */
.L_x_601:
        /* <DEDUP_REMOVED lines=15> */
.L_x_2461:


//--------------------- .text._ZN5flash44flash_bwd_dq_dk_dv_loop_seqk_parallel_kernelI23Flash_bwd_kernel_traitsILi64ELi128ELi128ELi8ELi4ELi4ELi4ELb0ELb0EN7cutlass6half_tE19Flash_kernel_traitsILi64ELi128ELi128ELi8ES3_EELb0ELb0ELb0ELb1ELb0ELb0ELb0EEEvNS_16Flash_bwd_paramsE --------------------------
	.section	.text._ZN5flash44flash_bwd_dq_dk_dv_loop_seqk_parallel_kernelI23Flash_bwd_kernel_traitsILi64ELi128ELi128ELi8ELi4ELi4ELi4ELb0ELb0EN7cutlass6half_tE19Flash_kernel_traitsILi64ELi128ELi128ELi8ES3_EELb0ELb0ELb0ELb1ELb0ELb0ELb0EEEvNS_16Flash_bwd_paramsE,"ax",@progbits
	.sectioninfo	@"SHI_REGISTERS=255"
	.align	128
        .global         _ZN5flash44flash_bwd_dq_dk_dv_loop_seqk_parallel_kernelI23Flash_bwd_kernel_traitsILi64ELi128ELi128ELi8ELi4ELi4ELi4ELb0ELb0EN7cutlass6half_tE19Flash_kernel_traitsILi64ELi128ELi128ELi8ES3_EELb0ELb0ELb0ELb1ELb0ELb0ELb0EEEvNS_16Flash_bwd_paramsE
        .type           _ZN5flash44flash_bwd_dq_dk_dv_loop_seqk_parallel_kernelI23Flash_bwd_kernel_traitsILi64ELi128ELi128ELi8ELi4ELi4ELi4ELb0ELb0EN7cutlass6half_tE19Flash_kernel_traitsILi64ELi128ELi128ELi8ES3_EELb0ELb0ELb0ELb1ELb0ELb0ELb0EEEvNS_16Flash_bwd_paramsE,@function
        .size           _ZN5flash44flash_bwd_dq_dk_dv_loop_seqk_parallel_kernelI23Flash_bwd_kernel_traitsILi64ELi128ELi128ELi8ELi4ELi4ELi4ELb0ELb0EN7cutlass6half_tE19Flash_kernel_traitsILi64ELi128ELi128ELi8ES3_EELb0ELb0ELb0ELb1ELb0ELb0ELb0EEEvNS_16Flash_bwd_paramsE,(.L_x_2462 - _ZN5flash44flash_bwd_dq_dk_dv_loop_seqk_parallel_kernelI23Flash_bwd_kernel_traitsILi64ELi128ELi128ELi8ELi4ELi4ELi4ELb0ELb0EN7cutlass6half_tE19Flash_kernel_traitsILi64ELi128ELi128ELi8ES3_EELb0ELb0ELb0ELb1ELb0ELb0ELb0EEEvNS_16Flash_bwd_paramsE)
        .other          _ZN5flash44flash_bwd_dq_dk_dv_loop_seqk_parallel_kernelI23Flash_bwd_kernel_traitsILi64ELi128ELi128ELi8ELi4ELi4ELi4ELb0ELb0EN7cutlass6half_tE19Flash_kernel_traitsILi64ELi128ELi128ELi8ES3_EELb0ELb0ELb0ELb1ELb0ELb0ELb0EEEvNS_16Flash_bwd_paramsE,@"STO_CUDA_ENTRY STV_DEFAULT"
_ZN5flash44flash_bwd_dq_dk_dv_loop_seqk_parallel_kernelI23Flash_bwd_kernel_traitsILi64ELi128ELi128ELi8ELi4ELi4ELi4ELb0ELb0EN7cutlass6half_tE19Flash_kernel_traitsILi64ELi128ELi128ELi8ES3_EELb0ELb0ELb0ELb1ELb0ELb0ELb0EEEvNS_16Flash_bwd_paramsE:
.text._ZN5flash44flash_bwd_dq_dk_dv_loop_seqk_parallel_kernelI23Flash_bwd_kernel_traitsILi64ELi128ELi128ELi8ELi4ELi4ELi4ELb0ELb0EN7cutlass6half_tE19Flash_kernel_traitsILi64ELi128ELi128ELi8ES3_EELb0ELb0ELb0ELb1ELb0ELb0ELb0EEEvNS_16Flash_bwd_paramsE:
        /* <DEDUP_REMOVED lines=12> */
[----:B------:R-:W2:Y:S01]  /*00c0*/  S2UR UR34, SR_CTAID.Y ;  /* 0x00000000002279c3 */ /* 0x000ea20000002600 */
[----:B------:R-:W-:Y:S01]  /*00d0*/  ULDC UR16, c[0x0][0x224] ;  /* 0x0000890000107ab9 */ /* 0x000fe20000000800 */
[----:B------:R-:W-:Y:S01]  /*00e0*/  IMAD.MOV.U32 R205, RZ, RZ, 0x20 ;  /* 0x00000020ffcd7424 */ /* 0x000fe200078e00ff */
[----:B------:R-:W-:Y:S01]  /*00f0*/  USHF.R.S32.HI UR5, URZ, 0x1f, UR16 ;  /* 0x0000001f3f057899 */ /* 0x000fe20008011410 */
[----:B------:R-:W-:Y:S01]  /*0100*/  IMAD.MOV.U32 R203, RZ, RZ, -0x10 ;  /* 0xfffffff0ffcb7424 */ /* 0x000fe200078e00ff */
[----:B------:R-:W-:Y:S02]  /*0110*/  UMOV UR8, 0x80 ;  /* 0x0000008000087882 */ /* 0x000fe40000000000 */
[----:B------:R-:W-:Y:S01]  /*0120*/  ULDC UR4, c[0x0][0x210] ;  /* 0x0000840000047ab9 */ /* 0x000fe20000000800 */
[----:B------:R-:W3:Y:S01]  /*0130*/  S2UR UR37, SR_CTAID.Z ;  /* 0x00000000002579c3 */ /* 0x000ee20000002700 */
[----:B------:R-:W-:-:S02]  /*0140*/  ULDC UR59, c[0x0][0x234] ;  /* 0x00008d00003b7ab9 */ /* 0x000fc40000000800 */
[----:B------:R-:W-:Y:S02]  /*0150*/  ULDC UR13, c[0x0][0x374] ;  /* 0x0000dd00000d7ab9 */ /* 0x000fe40000000800 */
[----:B------:R-:W-:Y:S02]  /*0160*/  UIMAD UR59, UR8, UR4, UR59 ;  /* 0x00000004083b72a4 */ /* 0x000fe4000f8e023b */
[----:B------:R-:W-:Y:S02]  /*0170*/  UIMAD UR8, UR13, 0xc0, URZ ;  /* 0x000000c00d0878a4 */ /* 0x000fe4000f8e023f */
[----:B------:R-:W-:Y:S02]  /*0180*/  ULDC.U8 UR9, c[0x0][0x328] ;  /* 0x0000ca0000097ab9 */ /* 0x000fe40000000000 */
[----:B------:R-:W-:Y:S02]  /*0190*/  ULDC UR14, c[0x0][0x194] ;  /* 0x00006500000e7ab9 */ /* 0x000fe40000000800 */
[----:B------:R-:W-:Y:S01]  /*01a0*/  UISETP.NE.AND UP2, UPT, UR9, URZ, UPT ;  /* 0x0000003f0900728c */ /* 0x000fe2000bf45270 */
[----:B-1----:R-:W-:Y:S01]  /*01b0*/  SHF.R.S32.HI R8, RZ, 0x1f, R11 ;  /* 0x0000001fff087819 */ /* 0x002fe2000001140b */
[----:B--2---:R-:W-:-:S02]  /*01c0*/  UIMAD.WIDE.U32 UR48, UR34, UR16, URZ ;  /* 0x00000010223072a5 */ /* 0x004fc4000f8e003f */
[----:B------:R-:W-:Y:S01]  /*01d0*/  USHF.L.U32 UR16, UR34, 0x7, URZ ;  /* 0x0000000722107899 */ /* 0x000fe2000800063f */
[CC--:B------:R-:W-:Y:S01]  /*01e0*/  LEA.HI R3, R8.reuse, R11.reuse, RZ, 0x5 ;  /* 0x0000000b08037211 */ /* 0x0c0fe200078f28ff */
[----:B------:R-:W-:Y:S01]  /*01f0*/  UIMAD UR9, UR14, 0xc0, URZ ;  /* 0x000000c00e0978a4 */ /* 0x000fe2000f8e023f */
[-C--:B------:R-:W-:Y:S01]  /*0200*/  LEA.HI R13, R8, R11.reuse, RZ, 0x2 ;  /* 0x0000000b080d7211 */ /* 0x080fe200078f10ff */
[----:B------:R-:W-:Y:S01]  /*0210*/  ULDC UR50, c[0x0][0x22c] ;  /* 0x00008b0000327ab9 */ /* 0x000fe20000000800 */
[--C-:B------:R-:W-:Y:S01]  /*0220*/  SHF.R.S32.HI R4, RZ, 0x5, R3.reuse ;  /* 0x00000005ff047819 */ /* 0x100fe20000011403 */
[----:B------:R-:W-:Y:S01]  /*0230*/  ULDC UR38, c[0x0][0x1c0] ;  /* 0x0000700000267ab9 */ /* 0x000fe20000000800 */
[----:B------:R-:W-:Y:S01]  /*0240*/  SHF.R.S32.HI R0, RZ, 0x1f, R3 ;  /* 0x0000001fff007819 */ /* 0x000fe20000011403 */
[----:B------:R-:W-:Y:S01]  /*0250*/  ULDC UR12, c[0x0][0x1c0] ;  /* 0x00007000000c7ab9 */ /* 0x000fe20000000800 */
[----:B------:R-:W-:Y:S01]  /*0260*/  LOP3.LUT R3, R3, 0xffffffe0, RZ, 0xc0, !PT ;  /* 0xffffffe003037812 */ /* 0x000fe200078ec0ff */
[----:B------:R-:W-:Y:S01]  /*0270*/  UIMAD.WIDE UR38, UR50, UR38, URZ ;  /* 0x00000026322672a5 */ /* 0x000fe2000f8e023f */
[----:B------:R-:W-:Y:S01]  /*0280*/  LEA.HI R0, R0, R4, RZ, 0x2 ;  /* 0x0000000400007211 */ /* 0x000fe200078f10ff */
[----:B---3--:R-:W-:Y:S01]  /*0290*/  UIMAD UR51, UR37, UR50, URZ ;  /* 0x00000032253372a4 */ /* 0x008fe2000f8e023f */
[-C--:B------:R-:W-:Y:S01]  /*02a0*/  LEA.HI R5, R8, R11.reuse, RZ, 0x4 ;  /* 0x0000000b08057211 */ /* 0x080fe200078f20ff */
[----:B------:R-:W-:Y:S01]  /*02b0*/  UIMAD UR50, UR50, UR12, URZ ;  /* 0x0000000c323272a4 */ /* 0x000fe2000f8e023f */
[----:B------:R-:W-:Y:S01]  /*02c0*/  LOP3.LUT R2, R0, 0xfffffffc, RZ, 0xc0, !PT ;  /* 0xfffffffc00027812 */ /* 0x000fe200078ec0ff */
[----:B------:R-:W-:Y:S01]  /*02d0*/  IMAD.IADD R0, R11, 0x1, -R3 ;  /* 0x000000010b007824 */ /* 0x000fe200078e0a03 */
[----:B------:R-:W-:Y:S01]  /*02e0*/  SHF.R.S32.HI R3, RZ, 0x4, R5 ;  /* 0x00000004ff037819 */ /* 0x000fe20000011405 */
[----:B------:R-:W-:Y:S01]  /*02f0*/  ULDC UR15, c[0x0][0x1c0] ;  /* 0x00007000000f7ab9 */ /* 0x000fe20000000800 */
[----:B------:R-:W-:Y:S01]  /*0300*/  LEA.HI R12, R8, R11, RZ, 0x3 ;  /* 0x0000000b080c7211 */ /* 0x000fe200078f18ff */
[----:B------:R-:W-:Y:S01]  /*0310*/  IMAD.IADD R9, R4, 0x1, -R2 ;  /* 0x0000000104097824 */ /* 0x000fe200078e0a02 */
[----:B------:R-:W-:Y:S01]  /*0320*/  SHF.R.S32.HI R2, RZ, 0x1f, R0 ;  /* 0x0000001fff027819 */ /* 0x000fe20000011400 */
[----:B------:R-:W-:Y:S01]  /*0330*/  ULDC UR11, c[0x0][0x1c0] ;  /* 0x00007000000b7ab9 */ /* 0x000fe20000000800 */
[--C-:B------:R-:W-:Y:S01]  /*0340*/  SHF.R.S32.HI R4, RZ, 0x2, R13.reuse ;  /* 0x00000002ff047819 */ /* 0x100fe2000001140d */
[----:B------:R-:W-:Y:S01]  /*0350*/  UIMAD UR56, UR5, UR34, URZ ;  /* 0x00000022053872a4 */ /* 0x000fe2000f8e023f */
[----:B------:R-:W-:Y:S01]  /*0360*/  LEA.HI R6, R2, R0, RZ, 0x2 ;  /* 0x0000000002067211 */ /* 0x000fe200078f10ff */
[----:B------:R-:W-:Y:S01]  /*0370*/  UIMAD UR4, UR34, UR11, UR37 ;  /* 0x0000000b220472a4 */ /* 0x000fe2000f8e0225 */
[----:B------:R-:W-:Y:S01]  /*0380*/  SHF.R.S32.HI R0, RZ, 0x1f, R13 ;  /* 0x0000001fff007819 */ /* 0x000fe2000001140d */
[----:B------:R-:W-:Y:S01]  /*0390*/  @!UP2 UIMAD UR5, UR34, UR15, UR37 ;  /* 0x0000000f2205a2a4 */ /* 0x000fe2000f8e0225 */
[----:B------:R-:W-:Y:S01]  /*03a0*/  LEA.HI R2, R5, R3, RZ, 0x1 ;  /* 0x0000000305027211 */ /* 0x000fe200078f08ff */
[----:B------:R-:W-:Y:S01]  /*03b0*/  USHF.L.U32 UR43, UR50, 0x7, URZ ;  /* 0x00000007322b7899 */ /* 0x000fe2000800063f */
[----:B------:R-:W-:Y:S01]  /*03c0*/  LEA.HI R0, R0, R4, RZ, 0x3 ;  /* 0x0000000400007211 */ /* 0x000fe200078f18ff */
[----:B------:R-:W-:Y:S01]  /*03d0*/  ULDC UR53, c[0x0][0x214] ;  /* 0x0000850000357ab9 */ /* 0x000fe20000000800 */
[----:B------:R-:W-:Y:S01]  /*03e0*/  LOP3.LUT R2, R2, 0xfffffffe, RZ, 0xc0, !PT ;  /* 0xfffffffe02027812 */ /* 0x000fe200078ec0ff */
[----:B------:R-:W-:Y:S01]  /*03f0*/  ULDC UR60, c[0x0][0x1c8] ;  /* 0x00007200003c7ab9 */ /* 0x000fe20000000800 */
[----:B------:R-:W-:Y:S01]  /*0400*/  LOP3.LUT R0, R0, 0xfffffff8, RZ, 0xc0, !PT ;  /* 0xfffffff800007812 */ /* 0x000fe200078ec0ff */
[----:B------:R-:W-:-:S02]  /*0410*/  ULDC.U8 UR10, c[0x0][0x3d0] ;  /* 0x0000f400000a7ab9 */ /* 0x000fc40000000000 */
[----:B------:R-:W-:Y:S01]  /*0420*/  IMAD.IADD R166, R3, 0x1, -R2 ;  /* 0x0000000103a67824 */ /* 0x000fe200078e0a02 */
[----:B------:R-:W-:Y:S01]  /*0430*/  LOP3.LUT R2, R5, 0xfffffff0, RZ, 0xc0, !PT ;  /* 0xfffffff005027812 */ /* 0x000fe200078ec0ff */
[----:B------:R-:W-:Y:S01]  /*0440*/  IMAD.IADD R7, R4, 0x1, -R0 ;  /* 0x0000000104077824 */ /* 0x000fe200078e0a00 */
[----:B------:R-:W-:Y:S01]  /*0450*/  SHF.R.S32.HI R0, RZ, 0x3, R12 ;  /* 0x00000003ff007819 */ /* 0x000fe2000001140c */
[----:B------:R-:W-:Y:S01]  /*0460*/  ULDC UR54, c[0x0][0x224] ;  /* 0x0000890000367ab9 */ /* 0x000fe20000000800 */
[----:B------:R-:W-:Y:S01]  /*0470*/  LOP3.LUT R4, R12, 0xfffffff8, RZ, 0xc0, !PT ;  /* 0xfffffff80c047812 */ /* 0x000fe200078ec0ff */
[C---:B------:R-:W-:Y:S01]  /*0480*/  IMAD.IADD R2, R11.reuse, 0x1, -R2 ;  /* 0x000000010b027824 */ /* 0x040fe200078e0a02 */
[----:B------:R-:W-:Y:S01]  /*0490*/  @UP2 UIMAD UR58, UR34, UR53, URZ ;  /* 0x00000035223a22a4 */ /* 0x000fe2000f8e023f */
[----:B------:R-:W-:Y:S01]  /*04a0*/  IMAD.SHL.U32 R3, R0, 0x40, RZ ;  /* 0x0000004000037824 */ /* 0x000fe200078e00ff */
[----:B------:R-:W-:Y:S01]  /*04b0*/  ULDC.64 UR6, c[0x0][0x118] ;  /* 0x0000460000067ab9 */ /* 0x000fe20000000a00 */
[----:B------:R-:W-:Y:S01]  /*04c0*/  IMAD.IADD R0, R11, 0x1, -R4 ;  /* 0x000000010b007824 */ /* 0x000fe200078e0a04 */
[----:B------:R-:W-:Y:S01]  /*04d0*/  SHF.R.S32.HI R5, RZ, 0x1f, R2 ;  /* 0x0000001fff057819 */ /* 0x000fe20000011402 */
[----:B------:R-:W-:Y:S01]  /*04e0*/  UMOV UR42, 0xffffc000 ;  /* 0xffffc000002a7882 */ /* 0x000fe20000000000 */
[----:B------:R-:W-:Y:S01]  /*04f0*/  LOP3.LUT R3, R3, 0x1c0, RZ, 0xc0, !PT ;  /* 0x000001c003037812 */ /* 0x000fe200078ec0ff */
[----:B------:R-:W-:Y:S01]  /*0500*/  IMAD.SHL.U32 R210, R0, 0x8, RZ ;  /* 0x0000000800d27824 */ /* 0x000fe200078e00ff */
[----:B------:R-:W-:Y:S01]  /*0510*/  LEA.HI R10, R5, R2, RZ, 0x3 ;  /* 0x00000002050a7211 */ /* 0x000fe200078f18ff */
[----:B------:R-:W-:Y:S01]  /*0520*/  ULOP3.LUT UR60, UR37, UR60, URZ, 0x3c, !UPT ;  /* 0x0000003c253c7292 */ /* 0x000fe2000f8e3c3f */
[----:B------:R-:W-:Y:S01]  /*0530*/  SHF.R.U32.HI R4, RZ, 0x3, R3 ;  /* 0x00000003ff047819 */ /* 0x000fe20000011603 */
[----:B------:R-:W-:Y:S01]  /*0540*/  USHF.R.S32.HI UR61, URZ, 0x1f, UR37 ;  /* 0x0000001f3f3d7899 */ /* 0x000fe20008011425 */
[----:B------:R-:W-:Y:S01]  /*0550*/  LOP3.LUT R3, R3, 0x38, R210, 0xf8, !PT ;  /* 0x0000003803037812 */ /* 0x000fe200078ef8d2 */
[----:B------:R-:W-:Y:S01]  /*0560*/  UISETP.NE.AND UP3, UPT, UR10, URZ, UPT ;  /* 0x0000003f0a00728c */ /* 0x000fe2000bf65270 */
[-C--:B------:R-:W-:Y:S01]  /*0570*/  LEA.HI R5, R8, R11.reuse, RZ, 0x6 ;  /* 0x0000000b08057211 */ /* 0x080fe200078f30ff */
[----:B------:R-:W-:Y:S01]  /*0580*/  UIMAD.WIDE.U32 UR44, UR38, UR48, URZ ;  /* 0x00000030262c72a5 */ /* 0x000fe2000f8e003f */
[----:B------:R-:W-:Y:S01]  /*0590*/  LOP3.LUT R4, R3, R4, RZ, 0x3c, !PT ;  /* 0x0000000403047212 */ /* 0x000fe200078e3cff */
[----:B------:R-:W-:Y:S01]  /*05a0*/  UIMAD UR55, UR39, UR48, URZ ;  /* 0x00000030273772a4 */ /* 0x000fe2000f8e023f */
[----:B------:R-:W-:Y:S01]  /*05b0*/  LOP3.LUT R3, R10, 0xfffffff8, RZ, 0xc0, !PT ;  /* 0xfffffff80a037812 */ /* 0x000fe200078ec0ff */
[----:B------:R-:W-:Y:S01]  /*05c0*/  USHF.R.S32.HI UR57, URZ, 0x1f, UR51 ;  /* 0x0000001f3f397899 */ /* 0x000fe20008011433 */
[C---:B------:R-:W-:Y:S01]  /*05d0*/  LOP3.LUT P4, RZ, R0.reuse, 0x2, RZ, 0xc0, !PT ;  /* 0x0000000200ff7812 */ /* 0x040fe2000788c0ff */
[----:B------:R-:W-:Y:S01]  /*05e0*/  UIMAD UR54, UR4, UR54, URZ ;  /* 0x00000036043672a4 */ /* 0x000fe2000f8e023f */
[----:B------:R-:W-:Y:S01]  /*05f0*/  LOP3.LUT P3, RZ, R0, 0x4, RZ, 0xc0, !PT ;  /* 0x0000000400ff7812 */ /* 0x000fe2000786c0ff */
[----:B------:R-:W-:Y:S01]  /*0600*/  IMAD.IADD R15, R2, 0x1, -R3 ;  /* 0x00000001020f7824 */ /* 0x000fe200078e0a03 */
[----:B------:R-:W-:Y:S01]  /*0610*/  SEL R160, R205, 0xffffffe0, !P4 ;  /* 0xffffffe0cda07807 */ /* 0x000fe20006000000 */
[----:B------:R-:W-:Y:S01]  /*0620*/  IMAD.SHL.U32 R2, R5, 0x8, RZ ;  /* 0x0000000805027824 */ /* 0x000fe200078e00ff */
[----:B------:R-:W-:Y:S01]  /*0630*/  LOP3.LUT R5, R7, 0x1, RZ, 0xc0, !PT ;  /* 0x0000000107057812 */ /* 0x000fe200078ec0ff */
[----:B------:R-:W-:Y:S01]  /*0640*/  IMAD.SHL.U32 R0, R0, 0x40, RZ ;  /* 0x0000004000007824 */ /* 0x000fe200078e00ff */
[----:B------:R-:W-:Y:S01]  /*0650*/  STL [R1+0x54], R15 ;  /* 0x0000540f01007387 */ /* 0x000fe20000100800 */
[----:B------:R-:W-:Y:S01]  /*0660*/  IMAD.SHL.U32 R3, R166, 0x200, RZ ;  /* 0x00000200a6037824 */ /* 0x000fe200078e00ff */
[----:B------:R-:W-:Y:S01]  /*0670*/  LOP3.LUT R2, R4, 0xfffffe00, R2, 0xf8, !PT ;  /* 0xfffffe0004027812 */ /* 0x000fe200078ef802 */
[----:B------:R-:W-:Y:S01]  /*0680*/  @!UP2 UIMAD UR53, UR5, UR53, URZ ;  /* 0x000000350535a2a4 */ /* 0x000fe2000f8e023f */
[----:B------:R-:W-:Y:S01]  /*0690*/  LOP3.LUT R0, R0, 0x1c0, RZ, 0xc0, !PT ;  /* 0x000001c000007812 */ /* 0x000fe200078ec0ff */
[----:B------:R-:W-:Y:S01]  /*06a0*/  USHF.R.S32.HI UR52, URZ, 0x1f, UR43 ;  /* 0x0000001f3f347899 */ /* 0x000fe2000801142b */
[----:B------:R-:W-:Y:S01]  /*06b0*/  LEA.HI R4, R8, R11, RZ, 0x7 ;  /* 0x0000000b08047211 */ /* 0x000fe200078f38ff */
[----:B------:R1:W-:Y:S01]  /*06c0*/  STL [R1+0x48], R2 ;  /* 0x0000480201007387 */ /* 0x0003e20000100800 */
[----:B------:R-:W-:Y:S01]  /*06d0*/  LOP3.LUT R158, R0, 0x8, R12, 0xf8, !PT ;  /* 0x00000008009e7812 */ /* 0x000fe200078ef80c */
[----:B------:R-:W-:Y:S01]  /*06e0*/  IMAD.U32 R8, RZ, RZ, UR16 ;  /* 0x00000010ff087e24 */ /* 0x000fe2000f8e00ff */
[----:B------:R-:W-:Y:S01]  /*06f0*/  SHF.R.S32.HI R4, RZ, 0x7, R4 ;  /* 0x00000007ff047819 */ /* 0x000fe20000011404 */
[----:B------:R-:W-:Y:S01]  /*0700*/  IMAD.SHL.U32 R8, R11, 0x2, RZ ;  /* 0x000000020b087824 */ /* 0x000fe200078e00ff */
[----:B------:R-:W-:Y:S01]  /*0710*/  ISETP.NE.U32.AND P0, PT, R5, 0x1, PT ;  /* 0x000000010500780c */ /* 0x000fe20003f05070 */
[----:B------:R-:W-:-:S03]  /*0720*/  ULDC.64 UR46, c[0x0][0x118] ;  /* 0x00004600002e7ab9 */ /* 0x000fc60000000a00 */
[----:B------:R-:W-:Y:S02]  /*0730*/  LOP3.LUT R8, R8, 0x6, RZ, 0xc0, !PT ;  /* 0x0000000608087812 */ /* 0x000fe400078ec0ff */
[----:B------:R-:W-:Y:S02]  /*0740*/  R2P PR, R7, 0x6 ;  /* 0x0000000607007804 */ /* 0x000fe40000000000 */
[----:B------:R-:W-:-:S03]  /*0750*/  SEL R203, R203, 0x10, !P0 ;  /* 0x00000010cbcb7807 */ /* 0x000fc60004000000 */
[----:B------:R-:W-:Y:S01]  /*0760*/  SEL R205, R205, 0xffffffe0, !P1 ;  /* 0xffffffe0cdcd7807 */ /* 0x000fe20004800000 */
[----:B-1----:R-:W-:-:S05]  /*0770*/  IMAD.SHL.U32 R2, R9, 0x10, RZ ;  /* 0x0000001009027824 */ /* 0x002fca00078e00ff */
[----:B------:R-:W-:Y:S02]  /*0780*/  LEA.HI.SX32 R14, R6, R2, 0x1e ;  /* 0x00000002060e7211 */ /* 0x000fe400078ff2ff */
[----:B------:R-:W-:Y:S01]  /*0790*/  LOP3.LUT R6, R0, 0x30, R2, 0xf8, !PT ;  /* 0x0000003000067812 */ /* 0x000fe200078ef802 */
[----:B------:R-:W-:Y:S01]  /*07a0*/  IMAD R2, R4, 0x1000, R3 ;  /* 0x0000100004027824 */ /* 0x000fe200078e0203 */
[----:B------:R-:W-:Y:S01]  /*07b0*/  SHF.R.U32.HI R0, RZ, 0x3, R0 ;  /* 0x00000003ff007819 */ /* 0x000fe20000011600 */
[----:B------:R-:W-:Y:S01]  /*07c0*/  STL [R1+0x58], R14 ;  /* 0x0000580e01007387 */ /* 0x000fe20000100800 */
[----:B------:R-:W-:Y:S02]  /*07d0*/  LOP3.LUT R5, R6, 0x8, R12, 0xf8, !PT ;  /* 0x0000000806057812 */ /* 0x000fe400078ef80c */
[----:B------:R-:W-:Y:S02]  /*07e0*/  LOP3.LUT R158, R158, R0, RZ, 0x3c, !PT ;  /* 0x000000009e9e7212 */ /* 0x000fe400078e3cff */
[----:B------:R-:W-:Y:S01]  /*07f0*/  LOP3.LUT R3, R3, R5, R0, 0xf6, !PT ;  /* 0x0000000503037212 */ /* 0x000fe200078ef600 */
[----:B------:R-:W-:-:S02]  /*0800*/  IMAD.SHL.U32 R0, R7, 0x40, RZ ;  /* 0x0000004007007824 */ /* 0x000fc400078e00ff */
[----:B------:R-:W-:Y:S01]  /*0810*/  IMAD.IADD R158, R2, 0x1, R158 ;  /* 0x00000001029e7824 */ /* 0x000fe200078e029e */
[----:B------:R-:W-:Y:S01]  /*0820*/  LOP3.LUT R2, R13, 0x7ffffffc, RZ, 0xc0, !PT ;  /* 0x7ffffffc0d027812 */ /* 0x000fe200078ec0ff */
[----:B------:R-:W-:Y:S01]  /*0830*/  IMAD.SHL.U32 R7, R166, 0x10, RZ ;  /* 0x00000010a6077824 */ /* 0x000fe200078e00ff */
[----:B------:R-:W-:Y:S01]  /*0840*/  LOP3.LUT R0, R0, 0x1c0, RZ, 0xc0, !PT ;  /* 0x000001c000007812 */ /* 0x000fe200078ec0ff */
[----:B------:R-:W-:Y:S02]  /*0850*/  IMAD.SHL.U32 R166, R166, 0x8, RZ ;  /* 0x00000008a6a67824 */ /* 0x000fe400078e00ff */
[----:B------:R-:W-:Y:S01]  /*0860*/  IMAD.IADD R6, R11, 0x1, -R2 ;  /* 0x000000010b067824 */ /* 0x000fe200078e0a02 */
[----:B------:R-:W-:Y:S01]  /*0870*/  SHF.R.U32.HI R5, RZ, 0x3, R0 ;  /* 0x00000003ff057819 */ /* 0x000fe20000011600 */
[----:B------:R-:W-:Y:S02]  /*0880*/  IMAD.SHL.U32 R2, R4, 0x8, RZ ;  /* 0x0000000804027824 */ /* 0x000fe400078e00ff */
[----:B------:R-:W-:-:S02]  /*0890*/  IMAD.SHL.U32 R6, R6, 0x2, RZ ;  /* 0x0000000206067824 */ /* 0x000fc400078e00ff */
[----:B------:R-:W-:Y:S01]  /*08a0*/  IMAD R11, R4, 0x40, R8 ;  /* 0x00000040040b7824 */ /* 0x000fe200078e0208 */
[----:B------:R-:W-:Y:S01]  /*08b0*/  LOP3.LUT R2, R2, 0x8, RZ, 0xc0, !PT ;  /* 0x0000000802027812 */ /* 0x000fe200078ec0ff */
[----:B------:R-:W-:Y:S02]  /*08c0*/  IMAD R8, R4, 0x2000, R6 ;  /* 0x0000200004087824 */ /* 0x000fe400078e0206 */
[----:B------:R-:W-:Y:S01]  /*08d0*/  IMAD.SHL.U32 R158, R158, 0x2, RZ ;  /* 0x000000029e9e7824 */ /* 0x000fe200078e00ff */
[----:B------:R-:W-:Y:S01]  /*08e0*/  LOP3.LUT R7, R2, 0x10, R7, 0xf8, !PT ;  /* 0x0000001002077812 */ /* 0x000fe200078ef807 */
[----:B------:R-:W-:Y:S01]  /*08f0*/  STL [R1+0x4c], R11 ;  /* 0x00004c0b01007387 */ /* 0x000fe20000100800 */
[-C--:B------:R-:W-:Y:S01]  /*0900*/  LOP3.LUT R4, R5, R0.reuse, R2, 0x1e, !PT ;  /* 0x0000000005047212 */ /* 0x080fe200078e1e02 */
[----:B------:R-:W-:Y:S01]  /*0910*/  IMAD R2, R9, 0x400, R8 ;  /* 0x0000040009027824 */ /* 0x000fe200078e0208 */
[----:B------:R-:W-:Y:S01]  /*0920*/  LOP3.LUT R5, R5, R0, RZ, 0xfc, !PT ;  /* 0x0000000005057212 */ /* 0x000fe200078efcff */
[----:B------:R-:W-:Y:S01]  /*0930*/  IMAD.U32 R8, RZ, RZ, UR8 ;  /* 0x00000008ff087e24 */ /* 0x000fe2000f8e00ff */
[----:B------:R-:W-:Y:S01]  /*0940*/  USHF.R.S32.HI UR8, URZ, 0x1f, UR34 ;  /* 0x0000001f3f087899 */ /* 0x000fe20008011422 */
[----:B------:R-:W-:-:S02]  /*0950*/  IMAD R0, R9, 0x400, R6 ;  /* 0x0000040009007824 */ /* 0x000fc400078e0206 */
[----:B------:R-:W-:Y:S01]  /*0960*/  IMAD.IADD R201, R5, 0x1, R2 ;  /* 0x0000000105c97824 */ /* 0x000fe200078e0202 */
[----:B------:R1:W-:Y:S01]  /*0970*/  STL [R1+0x94], R8 ;  /* 0x0000940801007387 */ /* 0x0003e20000100800 */
[----:B------:R-:W-:Y:S01]  /*0980*/  IMAD.U32 R6, RZ, RZ, UR9 ;  /* 0x00000009ff067e24 */ /* 0x000fe2000f8e00ff */
[----:B------:R-:W-:Y:S01]  /*0990*/  USHF.R.S32.HI UR9, URZ, 0x1f, UR37 ;  /* 0x0000001f3f097899 */ /* 0x000fe20008011425 */
[----:B------:R-:W-:Y:S02]  /*09a0*/  IMAD.U32 R2, RZ, RZ, UR8 ;  /* 0x00000008ff027e24 */ /* 0x000fe4000f8e00ff */
[----:B------:R-:W-:Y:S01]  /*09b0*/  IMAD.SHL.U32 R2, R15, 0x40, RZ ;  /* 0x000000400f027824 */ /* 0x000fe200078e00ff */
[----:B------:R2:W-:Y:S01]  /*09c0*/  STL [R1+0x90], R6 ;  /* 0x0000900601007387 */ /* 0x0005e20000100800 */
[----:B------:R-:W-:Y:S01]  /*09d0*/  IMAD.U32 R5, RZ, RZ, UR8 ;  /* 0x00000008ff057e24 */ /* 0x000fe2000f8e00ff */
[----:B------:R-:W-:Y:S01]  /*09e0*/  USHF.R.S32.HI UR8, URZ, 0x1f, UR37 ;  /* 0x0000001f3f087899 */ /* 0x000fe20008011425 */
[----:B------:R-:W-:Y:S01]  /*09f0*/  IMAD.SHL.U32 R201, R201, 0x2, RZ ;  /* 0x00000002c9c97824 */ /* 0x000fe200078e00ff */
[----:B------:R-:W-:Y:S01]  /*0a00*/  LOP3.LUT R2, R2, 0x1c0, RZ, 0xc0, !PT ;  /* 0x000001c002027812 */ /* 0x000fe200078ec0ff */
[----:B------:R-:W-:-:S02]  /*0a10*/  IMAD.IADD R161, R158, 0x1, R160 ;  /* 0x000000019ea17824 */ /* 0x000fc400078e02a0 */
[C---:B------:R-:W-:Y:S01]  /*0a20*/  IMAD.IADD R204, R201.reuse, 0x1, R203 ;  /* 0x00000001c9cc7824 */ /* 0x040fe200078e02cb */
[----:B------:R-:W-:Y:S01]  /*0a30*/  SHF.R.U32.HI R5, RZ, 0x3, R2 ;  /* 0x00000003ff057819 */ /* 0x000fe20000011602 */
[--C-:B------:R-:W-:Y:S01]  /*0a40*/  IMAD.IADD R208, R201, 0x1, R205.reuse ;  /* 0x00000001c9d07824 */ /* 0x100fe200078e02cd */
[----:B------:R-:W-:Y:S01]  /*0a50*/  LOP3.LUT R166, R2, 0x8, R166, 0xf8, !PT ;  /* 0x0000000802a67812 */ /* 0x000fe200078ef8a6 */
[----:B------:R-:W-:Y:S01]  /*0a60*/  IMAD.IADD R207, R204, 0x1, R205 ;  /* 0x00000001cccf7824 */ /* 0x000fe200078e02cd */
[----:B------:R-:W-:Y:S01]  /*0a70*/  LOP3.LUT R2, R5, R7, R2, 0x1e, !PT ;  /* 0x0000000705027212 */ /* 0x000fe200078e1e02 */
[----:B------:R-:W-:Y:S01]  /*0a80*/  IMAD.SHL.U32 R3, R3, 0x2, RZ ;  /* 0x0000000203037824 */ /* 0x000fe200078e00ff */
[----:B------:R-:W-:Y:S01]  /*0a90*/  LOP3.LUT R166, R166, R5, RZ, 0x3c, !PT ;  /* 0x00000005a6a67212 */ /* 0x000fe200078e3cff */
[----:B-1----:R-:W-:Y:S02]  /*0aa0*/  IMAD.IADD R8, R0, 0x1, R4 ;  /* 0x0000000100087824 */ /* 0x002fe400078e0204 */
[----:B------:R-:W-:-:S02]  /*0ab0*/  IMAD.SHL.U32 R0, R10, 0x40, RZ ;  /* 0x000000400a007824 */ /* 0x000fc400078e00ff */
[----:B------:R-:W-:Y:S01]  /*0ac0*/  IMAD.U32 R4, RZ, RZ, UR9 ;  /* 0x00000009ff047e24 */ /* 0x000fe2000f8e00ff */
[----:B------:R-:W-:Y:S01]  /*0ad0*/  IADD3 R4, R14, -0x80, RZ ;  /* 0xffffff800e047810 */ /* 0x000fe20007ffe0ff */
[----:B------:R-:W-:Y:S01]  /*0ae0*/  IMAD.U32 R10, RZ, RZ, UR8 ;  /* 0x00000008ff0a7e24 */ /* 0x000fe2000f8e00ff */
[----:B------:R-:W-:Y:S02]  /*0af0*/  LOP3.LUT R0, R0, 0xfffffe00, RZ, 0xc0, !PT ;  /* 0xfffffe0000007812 */ /* 0x000fe400078ec0ff */
[----:B--2---:R-:W-:Y:S02]  /*0b00*/  SHF.R.S32.HI R6, RZ, 0x1f, R4 ;  /* 0x0000001fff067819 */ /* 0x004fe40000011404 */
[----:B------:R-:W-:Y:S01]  /*0b10*/  LOP3.LUT R165, R2, R0, RZ, 0xfc, !PT ;  /* 0x0000000002a57212 */ /* 0x000fe200078efcff */
[----:B------:R-:W-:Y:S01]  /*0b20*/  IMAD.MOV.U32 R2, RZ, RZ, 0x40 ;  /* 0x00000040ff027424 */ /* 0x000fe200078e00ff */
[----:B------:R-:W-:Y:S01]  /*0b30*/  SHF.L.U64.HI R6, R4, 0x2, R6 ;  /* 0x0000000204067819 */ /* 0x000fe20000010206 */
[----:B------:R-:W-:Y:S01]  /*0b40*/  IMAD R4, R9, 0x400, R0 ;  /* 0x0000040009047824 */ /* 0x000fe200078e0200 */
[----:B------:R-:W-:Y:S01]  /*0b50*/  LEA R8, R8, 0xc000, 0x1 ;  /* 0x0000c00008087811 */ /* 0x000fe200078e08ff */
[----:B------:R-:W-:Y:S01]  /*0b60*/  IMAD.MOV.U32 R0, RZ, RZ, 0x440 ;  /* 0x00000440ff007424 */ /* 0x000fe200078e00ff */
[----:B------:R-:W-:Y:S01]  /*0b70*/  SEL R159, R2, 0xffffffc0, !P3 ;  /* 0xffffffc0029f7807 */ /* 0x000fe20005800000 */
[----:B------:R-:W-:Y:S01]  /*0b80*/  IMAD.IADD R166, R4, 0x1, R166 ;  /* 0x0000000104a67824 */ /* 0x000fe200078e02a6 */
[----:B------:R-:W-:Y:S01]  /*0b90*/  SEL R2, R2, 0xffffffc0, !P2 ;  /* 0xffffffc002027807 */ /* 0x000fe20005000000 */
[--C-:B------:R-:W-:Y:S01]  /*0ba0*/  IMAD.IADD R5, R205, 0x1, R8.reuse ;  /* 0x00000001cd057824 */ /* 0x100fe200078e0208 */
[----:B------:R-:W-:Y:S01]  /*0bb0*/  SEL R0, R0, 0x3c0, !P2 ;  /* 0x000003c000007807 */ /* 0x000fe20005000000 */
[----:B------:R1:W-:Y:S01]  /*0bc0*/  STL [R1+0x50], R6 ;  /* 0x0000500601007387 */ /* 0x0003e20000100800 */
[----:B------:R-:W-:Y:S01]  /*0bd0*/  IADD3 R13, R8, 0x420, RZ ;  /* 0x00000420080d7810 */ /* 0x000fe20007ffe0ff */
[----:B------:R-:W-:Y:S01]  /*0be0*/  IMAD.IADD R11, R2, 0x1, R8 ;  /* 0x00000001020b7824 */ /* 0x000fe200078e0208 */
[C---:B------:R-:W-:Y:S01]  /*0bf0*/  IADD3 R10, R8.reuse, 0x2020, RZ ;  /* 0x00002020080a7810 */ /* 0x040fe20007ffe0ff */
[C---:B------:R-:W-:Y:S01]  /*0c00*/  IMAD.IADD R4, R8.reuse, 0x1, R0 ;  /* 0x0000000108047824 */ /* 0x040fe200078e0200 */
[----:B------:R-:W-:Y:S01]  /*0c10*/  STL [R1+0x5c], R8 ;  /* 0x00005c0801007387 */ /* 0x000fe20000100800 */
[C---:B------:R-:W-:Y:S01]  /*0c20*/  @P1 IADD3 R13, R8.reuse, 0x3e0, RZ ;  /* 0x000003e0080d1810 */ /* 0x040fe20007ffe0ff */
[----:B------:R-:W-:Y:S01]  /*0c30*/  IMAD.IADD R202, R201, 0x1, R2 ;  /* 0x00000001c9ca7824 */ /* 0x000fe200078e0202 */
[C---:B------:R-:W-:Y:S01]  /*0c40*/  IADD3 R12, R8.reuse, 0x2420, RZ ;  /* 0x00002420080c7810 */ /* 0x040fe20007ffe0ff */
[----:B------:R-:W-:Y:S01]  /*0c50*/  STL [R1+0x70], R11 ;  /* 0x0000700b01007387 */ /* 0x000fe20000100800 */
[----:B------:R-:W-:Y:S01]  /*0c60*/  @P1 IADD3 R10, R8, 0x1fe0, RZ ;  /* 0x00001fe0080a1810 */ /* 0x000fe20007ffe0ff */
[----:B------:R-:W-:Y:S01]  /*0c70*/  IMAD.IADD R159, R158, 0x1, R159 ;  /* 0x000000019e9f7824 */ /* 0x000fe200078e029f */
[----:B------:R-:W-:Y:S01]  /*0c80*/  @P1 IADD3 R12, R8, 0x23e0, RZ ;  /* 0x000023e0080c1810 */ /* 0x000fe20007ffe0ff */
[----:B------:R2:W-:Y:S01]  /*0c90*/  STL [R1+0x8c], R5 ;  /* 0x00008c0501007387 */ /* 0x0005e20000100800 */
[----:B------:R-:W-:-:S02]  /*0ca0*/  IMAD.IADD R203, R203, 0x1, R202 ;  /* 0x00000001cbcb7824 */ /* 0x000fc400078e02ca */
[--C-:B------:R-:W-:Y:S01]  /*0cb0*/  IMAD.IADD R2, R2, 0x1, R10.reuse ;  /* 0x0000000102027824 */ /* 0x100fe200078e020a */
[----:B------:R3:W-:Y:S01]  /*0cc0*/  STL [R1+0x6c], R4 ;  /* 0x00006c0401007387 */ /* 0x0007e20000100800 */
[----:B------:R-:W-:Y:S02]  /*0cd0*/  IMAD.IADD R0, R0, 0x1, R10 ;  /* 0x0000000100007824 */ /* 0x000fe400078e020a */
[----:B------:R-:W-:Y:S01]  /*0ce0*/  IMAD.IADD R206, R205, 0x1, R202 ;  /* 0x00000001cdce7824 */ /* 0x000fe200078e02ca */
[----:B------:R-:W-:Y:S01]  /*0cf0*/  STL [R1+0x78], R13 ;  /* 0x0000780d01007387 */ /* 0x000fe20000100800 */
[----:B------:R-:W-:Y:S01]  /*0d00*/  IMAD.IADD R160, R160, 0x1, R159 ;  /* 0x00000001a0a07824 */ /* 0x000fe200078e029f */
[C---:B-1----:R-:W-:Y:S02]  /*0d10*/  IADD3 R6, R8.reuse, 0x2040, RZ ;  /* 0x0000204008067810 */ /* 0x042fe40007ffe0ff */
[----:B------:R-:W-:Y:S01]  /*0d20*/  STL [R1+0x60], R10 ;  /* 0x0000600a01007387 */ /* 0x000fe20000100800 */
[----:B------:R-:W-:-:S03]  /*0d30*/  @P2 IADD3 R6, R8, 0x1fc0, RZ ;  /* 0x00001fc008062810 */ /* 0x000fc60007ffe0ff */
[----:B------:R-:W-:Y:S04]  /*0d40*/  STL [R1+0x74], R12 ;  /* 0x0000740c01007387 */ /* 0x000fe80000100800 */
[----:B------:R-:W-:Y:S01]  /*0d50*/  STL [R1+0x68], R6 ;  /* 0x0000680601007387 */ /* 0x000fe20000100800 */
[C---:B--2---:R-:W-:Y:S02]  /*0d60*/  IADD3 R5, R8.reuse, 0x2440, RZ ;  /* 0x0000244008057810 */ /* 0x044fe40007ffe0ff */
[----:B------:R-:W-:Y:S01]  /*0d70*/  @P2 IADD3 R5, R8, 0x23c0, RZ ;  /* 0x000023c008052810 */ /* 0x000fe20007ffe0ff */
[----:B---3--:R-:W-:-:S04]  /*0d80*/  IMAD.IADD R4, R205, 0x1, R4 ;  /* 0x00000001cd047824 */ /* 0x008fc800078e0204 */
[----:B------:R1:W-:Y:S02]  /*0d90*/  STL [R1+0x64], R5 ;  /* 0x0000640501007387 */ /* 0x0003e40000100800 */
[C---:B-1----:R-:W-:Y:S02]  /*0da0*/  IMAD.IADD R5, R205.reuse, 0x1, R11 ;  /* 0x00000001cd057824 */ /* 0x042fe400078e020b */
[----:B------:R-:W-:-:S03]  /*0db0*/  IMAD.IADD R205, R205, 0x1, R203 ;  /* 0x00000001cdcd7824 */ /* 0x000fc600078e02cb */
[----:B------:R1:W-:Y:S04]  /*0dc0*/  STL [R1+0x88], R5 ;  /* 0x0000880501007387 */ /* 0x0003e80000100800 */
[----:B------:R1:W-:Y:S04]  /*0dd0*/  STL [R1+0x84], R4 ;  /* 0x0000840401007387 */ /* 0x0003e80000100800 */
[----:B------:R1:W-:Y:S04]  /*0de0*/  STL [R1+0x80], R2 ;  /* 0x0000800201007387 */ /* 0x0003e80000100800 */
[----:B------:R1:W-:Y:S02]  /*0df0*/  STL [R1+0x7c], R0 ;  /* 0x00007c0001007387 */ /* 0x0003e40000100800 */
.L_x_678:
[----:B------:R-:W-:Y:S02]  /*0e00*/  ULDC.64 UR4, c[0x0][0x240] ;  /* 0x0000900000047ab9 */ /* 0x000fe40000000a00 */
[----:B------:R-:W-:-:S02]  /*0e10*/  UISETP.NE.U32.AND UP6, UPT, URZ, UR4, UPT ;  /* 0x000000043f00728c */ /* 0x000fc4000bfc5070 */
[----:B------:R-:W-:Y:S02]  /*0e20*/  USHF.R.S32.HI UR41, URZ, 0x1f, UR34 ;  /* 0x0000001f3f297899 */ /* 0x000fe40008011422 */
[----:B------:R-:W-:Y:S02]  /*0e30*/  USHF.L.U32 UR15, UR34, 0x2, URZ ;  /* 0x00000002220f7899 */ /* 0x000fe4000800063f */
[----:B------:R-:W-:Y:S02]  /*0e40*/  UISETP.NE.AND.EX UP6, UPT, URZ, UR5, UPT, UP6 ;  /* 0x000000053f00728c */ /* 0x000fe4000bfc5360 */
[----:B------:R-:W-:Y:S02]  /*0e50*/  ULDC.64 UR10, c[0x0][0x250] ;  /* 0x00009400000a7ab9 */ /* 0x000fe40000000a00 */
[----:B------:R-:W-:Y:S02]  /*0e60*/  UISETP.NE.U32.AND UP4, UPT, URZ, UR10, UPT ;  /* 0x0000000a3f00728c */ /* 0x000fe4000bf85070 */
[----:B------:R-:W-:Y:S01]  /*0e70*/  USHF.L.U64.HI UR12, UR34, 0x2, UR41 ;  /* 0x00000002220c7899 */ /* 0x000fe20008010229 */
[----:B------:R-:W-:Y:S01]  /*0e80*/  PLOP3.LUT P2, PT, PT, PT, UP6, 0x80, 0x0 ;  /* 0x000000000000781c */ /* 0x000fe20003f4f068 */
[----:B------:R-:W-:-:S02]  /*0e90*/  UIADD3 UR13, UP0, UR15, UR4, URZ ;  /* 0x000000040f0d7290 */ /* 0x000fc4000ff1e03f */
[----:B------:R-:W-:Y:S02]  /*0ea0*/  UISETP.NE.AND.EX UP4, UPT, URZ, UR11, UPT, UP4 ;  /* 0x0000000b3f00728c */ /* 0x000fe4000bf85340 */
        /* <DEDUP_REMOVED lines=22> */
[----:B------:R-:W5:Y:S01]  /*1010*/  @!P1 LDG.E R0, [R4.64] ;  /* 0x0000001604009981 */ /* 0x000f62000c1e1900 */
        /* <DEDUP_REMOVED lines=20> */
.L_x_602:
        /* <DEDUP_REMOVED lines=58> */
.L_x_604:
        /* <DEDUP_REMOVED lines=18> */
.L_x_605:
        /* <DEDUP_REMOVED lines=8> */
[----:B------:R-:W-:Y:S02]  /*16a0*/  USHF.R.S32.HI UR16, URZ, 0x1f, UR25 ;  /* 0x0000001f3f107899 */ /* 0x000fe40008011419 */
[----:B------:R-:W-:-:S02]  /*16b0*/  @UP1 UMOV UR29, UR8 ;  /* 0x00000008001d1c82 */ /* 0x000fc40008000000 */
        /* <DEDUP_REMOVED lines=29> */
[----:B------:R-:W-:Y:S02]  /*1890*/  IMAD.HI.U32 R0, R5, R0, R4 ;  /* 0x0000000005007227 */ /* 0x000fe400078e0004 */
[----:B------:R-:W-:Y:S02]  /*18a0*/  ULDC UR12, c[0x0][0x234] ;  /* 0x00008d00000c7ab9 */ /* 0x000fe40000000800 */
[----:B------:R-:W-:-:S02]  /*18b0*/  UIADD3 UR8, UP0, UR17, UR8, URZ ;  /* 0x0000000811087290 */ /* 0x000fc4000ff1e03f */
[----:B------:R-:W-:Y:S02]  /*18c0*/  IMAD.HI.U32 R0, R0, R2, RZ ;  /* 0x0000000200007227 */ /* 0x000fe400078e00ff */
[----:B------:R-:W-:Y:S02]  /*18d0*/  UIADD3.X UR9, UR33, UR4, URZ, UP0, !UPT ;  /* 0x0000000421097290 */ /* 0x000fe400087fe43f */
[----:B------:R-:W-:Y:S01]  /*18e0*/  IMAD.MOV R4, RZ, RZ, -R0 ;  /* 0x000000ffff047224 */ /* 0x000fe200078e0a00 */
[----:B------:R-:W-:-:S03]  /*18f0*/  UIMAD UR4, UR39, UR8, URZ ;  /* 0x00000008270472a4 */ /* 0x000fc6000f8e023f */
[C---:B------:R-:W-:Y:S01]  /*1900*/  IMAD R2, R6.reuse, R4, R2 ;  /* 0x0000000406027224 */ /* 0x040fe200078e0202 */
[----:B------:R-:W-:Y:S02]  /*1910*/  UIMAD UR10, UR38, UR9, UR4 ;  /* 0x00000009260a72a4 */ /* 0x000fe4000f8e0204 */
[----:B------:R-:W-:Y:S02]  /*1920*/  @UP2 USEL UR4, UR58, UR14, !UP1 ;  /* 0x0000000e3a042287 */ /* 0x000fe4000c800000 */
[----:B------:R-:W-:Y:S01]  /*1930*/  ISETP.GT.U32.AND P0, PT, R6, R2, PT ;  /* 0x000000020600720c */ /* 0x000fe20003f04070 */
[----:B------:R-:W-:Y:S02]  /*1940*/  UIMAD.WIDE.U32 UR8, UR38, UR8, URZ ;  /* 0x00000008260872a5 */ /* 0x000fe4000f8e003f */
[----:B------:R-:W-:Y:S02]  /*1950*/  @UP2 UIMAD UR15, UR37, UR12, UR4 ;  /* 0x0000000c250f22a4 */ /* 0x000fe4000f8e0204 */
[----:B------:R-:W-:-:S02]  /*1960*/  USEL UR12, UR11, URZ, UP3 ;  /* 0x0000003f0b0c7287 */ /* 0x000fc40009800000 */
[----:B------:R-:W-:-:S03]  /*1970*/  UIADD3 UR10, UR9, UR10, URZ ;  /* 0x0000000a090a7290 */ /* 0x000fc6000fffe03f */
[----:B------:R-:W-:-:S03]  /*1980*/  @!UP2 UMOV UR15, UR53 ;  /* 0x00000035000fac82 */ /* 0x000fc60008000000 */
        /* <DEDUP_REMOVED lines=16> */
.L_x_606:
[----:B------:R-:W-:Y:S02]  /*1a90*/  UMOV UR11, UR54 ;  /* 0x00000036000b7c82 */ /* 0x000fe40008000000 */
.L_x_607:
[----:B------:R-:W1:Y:S01]  /*1aa0*/  S2R R10, SR_TID.X ;  /* 0x00000000000a7919 */ /* 0x000e620000002100 */
[----:B------:R-:W-:Y:S01]  /*1ab0*/  SHF.R.S32.HI R211, RZ, 0x1f, R210 ;  /* 0x0000001fffd37819 */ /* 0x000fe200000114d2 */
[----:B------:R-:W-:Y:S01]  /*1ac0*/  UIADD3 UR8, UP5, UP4, UR8, UR43, UR51 ;  /* 0x0000002b08087290 */ /* 0x000fe2000fcbe033 */
[----:B------:R-:W-:Y:S01]  /*1ad0*/  IMAD.U32 R9, RZ, RZ, UR17 ;  /* 0x00000011ff097e24 */ /* 0x000fe2000f8e00ff */
[----:B------:R-:W-:Y:S01]  /*1ae0*/  UIADD3 UR14, UR17, UR11, URZ ;  /* 0x0000000b110e7290 */ /* 0x000fe2000fffe03f */
[----:B------:R-:W-:Y:S01]  /*1af0*/  BSSY B1, `(.L_x_603) ;  /* 0x0000a6c000017945 */ /* 0x000fe20003800000 */
[----:B------:R-:W-:Y:S02]  /*1b00*/  UIADD3 UR18, UP1, UP0, UR18, UR8, UR19 ;  /* 0x0000000812127290 */ /* 0x000fe4000f83e013 */
[----:B------:R-:W-:Y:S02]  /*1b10*/  UIADD3.X UR4, UR10, UR52, UR57, UP5, UP4 ;  /* 0x000000340a047290 */ /* 0x000fe4000afe8439 */
[----:B------:R-:W-:-:S02]  /*1b20*/  ULDC.64 UR8, c[0x0][0x1a8] ;  /* 0x00006a0000087ab9 */ /* 0x000fc40000000a00 */
[----:B------:R-:W-:Y:S02]  /*1b30*/  UIADD3.X UR13, UR12, UR4, UR13, UP1, UP0 ;  /* 0x000000040c0d7290 */ /* 0x000fe40008fe040d */
[----:B------:R-:W-:Y:S02]  /*1b40*/  UIMAD UR4, UR61, UR8, URZ ;  /* 0x000000083d0472a4 */ /* 0x000fe4000f8e023f */
[----:B------:R-:W-:Y:S02]  /*1b50*/  UISETP.GE.AND UP0, UPT, UR28, 0x1, UPT ;  /* 0x000000011c00788c */ /* 0x000fe4000bf06270 */
[----:B------:R-:W-:Y:S02]  /*1b60*/  UIMAD UR12, UR37, UR9, UR4 ;  /* 0x00000009250c72a4 */ /* 0x000fe4000f8e0204 */
[----:B------:R-:W-:Y:S02]  /*1b70*/  UMOV UR19, 0x4 ;  /* 0x0000000400137882 */ /* 0x000fe40000000000 */
[----:B------:R-:W-:Y:S01]  /*1b80*/  ULDC.64 UR8, c[0x0][0x378] ;  /* 0x0000de0000087ab9 */ /* 0x000fe20000000a00 */
[----:B-1----:R-:W-:Y:S01]  /*1b90*/  SHF.R.S32.HI R8, RZ, 0x1f, R10 ;  /* 0x0000001fff087819 */ /* 0x002fe2000001140a */
[----:B------:R-:W-:-:S03]  /*1ba0*/  UIMAD UR4, UR61, UR8, URZ ;  /* 0x000000083d0472a4 */ /* 0x000fc6000f8e023f */
[----:B------:R-:W-:Y:S01]  /*1bb0*/  LEA.HI R2, R8, R10, RZ, 0x3 ;  /* 0x0000000a08027211 */ /* 0x000fe200078f18ff */
[----:B------:R-:W-:-:S03]  /*1bc0*/  UIMAD UR10, UR37, UR9, UR4 ;  /* 0x00000009250a72a4 */ /* 0x000fc6000f8e0204 */
[----:B------:R-:W-:Y:S01]  /*1bd0*/  SHF.R.S32.HI R2, RZ, 0x3, R2 ;  /* 0x00000003ff027819 */ /* 0x000fe20000011402 */
[----:B------:R-:W-:Y:S02]  /*1be0*/  ULDC.64 UR8, c[0x0][0x370] ;  /* 0x0000dc0000087ab9 */ /* 0x000fe40000000a00 */
[----:B------:R-:W-:Y:S01]  /*1bf0*/  UIMAD UR4, UR33, UR8, URZ ;  /* 0x00000008210472a4 */ /* 0x000fe2000f8e023f */
[----:B------:R-:W-:Y:S01]  /*1c00*/  SHF.R.S32.HI R18, RZ, 0x1f, R2 ;  /* 0x0000001fff127819 */ /* 0x000fe20000011402 */
[----:B------:R-:W-:Y:S01]  /*1c10*/  UIADD3 UR8, UR17, UR15, URZ ;  /* 0x0000000f11087290 */ /* 0x000fe2000fffe03f */
[----:B------:R-:W-:Y:S01]  /*1c20*/  IADD3 R0, P0, R2, UR17, RZ ;  /* 0x0000001102007c10 */ /* 0x000fe2000ff1e0ff */
[----:B------:R-:W-:-:S03]  /*1c30*/  UIMAD UR4, UR17, UR9, UR4 ;  /* 0x00000009110472a4 */ /* 0x000fc6000f8e0204 */
[----:B------:R-:W-:Y:S01]  /*1c40*/  IADD3.X R7, R18, UR33, RZ, P0, !PT ;  /* 0x0000002112077c10 */ /* 0x000fe200087fe4ff */
[----:B------:R-:W-:-:S04]  /*1c50*/  IMAD.WIDE.U32 R4, R0, c[0x0][0x190], R210 ;  /* 0x0000640000047a25 */ /* 0x000fc800078e00d2 */
[----:B------:R-:W-:Y:S01]  /*1c60*/  IMAD R7, R7, c[0x0][0x190], RZ ;  /* 0x0000640007077a24 */ /* 0x000fe200078e02ff */
[----:B------:R-:W-:-:S03]  /*1c70*/  IADD3 R6, P0, R4, UR40, RZ ;  /* 0x0000002804067c10 */ /* 0x000fc6000ff1e0ff */
[----:B------:R-:W-:-:S05]  /*1c80*/  IMAD R0, R0, c[0x0][0x194], R7 ;  /* 0x0000650000007a24 */ /* 0x000fca00078e0207 */
[----:B------:R-:W-:Y:S02]  /*1c90*/  IADD3.X R7, R5, UR36, R0, P0, !PT ;  /* 0x0000002405077c10 */ /* 0x000fe400087fe400 */
[----:B------:R-:W-:Y:S02]  /*1ca0*/  LEA.HI R0, R8, R10, RZ, 0x5 ;  /* 0x0000000a08007211 */ /* 0x000fe400078f28ff */
[----:B------:R-:W-:Y:S02]  /*1cb0*/  IADD3 R4, P0, R210, UR29, RZ ;  /* 0x0000001dd2047c10 */ /* 0x000fe4000ff1e0ff */
[----:B------:R-:W-:Y:S02]  /*1cc0*/  LOP3.LUT R8, R0, 0xffffffe0, RZ, 0xc0, !PT ;  /* 0xffffffe000087812 */ /* 0x000fe400078ec0ff */
[----:B------:R-:W-:Y:S02]  /*1cd0*/  SHF.R.S32.HI R0, RZ, 0x5, R0 ;  /* 0x00000005ff007819 */ /* 0x000fe40000011400 */
[----:B------:R-:W-:Y:S01]  /*1ce0*/  IADD3.X R5, R211, UR32, RZ, P0, !PT ;  /* 0x00000020d3057c10 */ /* 0x000fe200087fe4ff */
[----:B------:R-:W-:Y:S01]  /*1cf0*/  IMAD.IADD R8, R10, 0x1, -R8 ;  /* 0x000000010a087824 */ /* 0x000fe200078e0a08 */
[----:B------:R-:W-:-:S02]  /*1d00*/  ULDC.64 UR32, c[0x0][0x3c8] ;  /* 0x0000f20000207ab9 */ /* 0x000fc40000000a00 */
[----:B------:R-:W-:Y:S01]  /*1d10*/  UIMAD.WIDE UR14, UR14, UR19, UR32 ;  /* 0x000000130e0e72a5 */ /* 0x000fe2000f8e0220 */
        /* <DEDUP_REMOVED lines=12> */
[----:B------:R-:W-:Y:S01]  /*1de0*/  IADD3 R5, R5, UR10, RZ ;  /* 0x0000000a05057c10 */ /* 0x000fe2000fffe0ff */
[----:B------:R-:W-:Y:S02]  /*1df0*/  ULDC.64 UR10, c[0x0][0x200] ;  /* 0x00008000000a7ab9 */ /* 0x000fe40000000a00 */
[----:B------:R-:W-:Y:S01]  /*1e00*/  IMAD R0, R18, c[0x0][0x370], RZ ;  /* 0x0000dc0012007a24 */ /* 0x000fe200078e02ff */
[----:B------:R-:W-:Y:S01]  /*1e10*/  IADD3 R11, R7, UR12, RZ ;  /* 0x0000000c070b7c10 */ /* 0x000fe2000fffe0ff */
[----:B------:R-:W-:Y:S01]  /*1e20*/  IMAD.WIDE.U32 R4, R2, c[0x0][0x370], R4 ;  /* 0x0000dc0002047a25 */ /* 0x000fe200078e0004 */
[----:B------:R-:W-:-:S03]  /*1e30*/  UIMAD.WIDE UR8, UR8, UR19, UR10 ;  /* 0x00000013080872a5 */ /* 0x000fc6000f8e020a */
[----:B------:R-:W-:Y:S01]  /*1e40*/  IMAD R0, R2, c[0x0][0x374], R0 ;  /* 0x0000dd0002007a24 */ /* 0x000fe200078e0200 */
[----:B------:R-:W-:-:S03]  /*1e50*/  LEA R7, P1, R4, c[0x0][0x330], 0x1 ;  /* 0x0000cc0004077a11 */ /* 0x000fc600078208ff */
[----:B------:R-:W-:Y:S01]  /*1e60*/  IMAD.IADD R0, R5, 0x1, R0 ;  /* 0x0000000105007824 */ /* 0x000fe200078e0200 */
[----:B------:R-:W-:-:S04]  /*1e70*/  LEA R5, P2, R6, c[0x0][0x160], 0x1 ;  /* 0x0000580006057a11 */ /* 0x000fc800078408ff */
[----:B------:R-:W-:Y:S02]  /*1e80*/  LEA.HI.X R4, R4, c[0x0][0x334], R0, 0x1, P1 ;  /* 0x0000cd0004047a11 */ /* 0x000fe400008f0c00 */
[----:B------:R-:W-:Y:S01]  /*1e90*/  LEA.HI.X R6, R6, c[0x0][0x164], R11, 0x1, P2 ;  /* 0x0000590006067a11 */ /* 0x000fe200010f0c0b */
[----:B------:R-:W-:Y:S05]  /*1ea0*/  @!P0 BRA `(.L_x_608) ;  /* 0x0000973000008947 */ /* 0x000fea0003800000 */
        /* <DEDUP_REMOVED lines=12> */
[----:B------:R-:W-:Y:S01]  /*1f70*/  UMOV UR13, UR14 ;  /* 0x0000000e000d7c82 */ /* 0x000fe20008000000 */
[----:B------:R-:W-:Y:S01]  /*1f80*/  MOV R200, R9 ;  /* 0x0000000900c87202 */ /* 0x000fe20000000f00 */
[----:B------:R-:W-:Y:S01]  /*1f90*/  UIADD3 UR4, UR8, -UR4, URZ ;  /* 0x8000000408047290 */ /* 0x000fe2000fffe03f */
[----:B------:R-:W-:Y:S01]  /*1fa0*/  IMAD.MOV.U32 R199, RZ, RZ, R8 ;  /* 0x000000ffffc77224 */ /* 0x000fe200078e0008 */
[----:B------:R-:W-:-:S02]  /*1fb0*/  UMOV UR12, UR15 ;  /* 0x0000000f000c7c82 */ /* 0x000fc40008000000 */
        /* <DEDUP_REMOVED lines=16> */
.L_x_610:
[----:B------:R-:W-:Y:S05]  /*20c0*/  BSYNC B0 ;  /* 0x0000000000007941 */ /* 0x000fea0003800000 */
.L_x_609:
        /* <DEDUP_REMOVED lines=16> */
.L_x_612:
[----:B------:R-:W-:Y:S05]  /*21d0*/  BSYNC B0 ;  /* 0x0000000000007941 */ /* 0x000fea0003800000 */
.L_x_611:
        /* <DEDUP_REMOVED lines=16> */
.L_x_614:
[----:B------:R-:W-:Y:S05]  /*22e0*/  BSYNC B0 ;  /* 0x0000000000007941 */ /* 0x000fea0003800000 */
.L_x_613:
        /* <DEDUP_REMOVED lines=19> */
.L_x_616:
[----:B------:R-:W-:Y:S05]  /*2420*/  BSYNC B0 ;  /* 0x0000000000007941 */ /* 0x000fea0003800000 */
.L_x_615:
        /* <DEDUP_REMOVED lines=22> */
.L_x_618:
[----:B------:R-:W-:Y:S05]  /*2590*/  BSYNC B0 ;  /* 0x0000000000007941 */ /* 0x000fea0003800000 */
.L_x_617:
        /* <DEDUP_REMOVED lines=20> */
.L_x_620:
[----:B------:R-:W-:Y:S05]  /*26e0*/  BSYNC B0 ;  /* 0x0000000000007941 */ /* 0x000fea0003800000 */
.L_x_619:
        /* <DEDUP_REMOVED lines=20> */
.L_x_622:
[----:B------:R-:W-:Y:S05]  /*2830*/  BSYNC B0 ;  /* 0x0000000000007941 */ /* 0x000fea0003800000 */
.L_x_621:
        /* <DEDUP_REMOVED lines=23> */
.L_x_624:
[----:B------:R-:W-:Y:S05]  /*29b0*/  BSYNC B0 ;  /* 0x0000000000007941 */ /* 0x000fea0003800000 */
.L_x_623:
[----:B------:R-:W5:Y:S01]  /*29c0*/  LDL R19, [R1+0x58] ;  /* 0x0000580001137983 */ /* 0x000f620000100800 */
        /* <DEDUP_REMOVED lines=12> */
[C---:B-----5:R-:W-:Y:S01]  /*2a90*/  IADD3 R4, R19.reuse, 0x48, RZ ;  /* 0x0000004813047810 */ /* 0x060fe20007ffe0ff */
[C---:B------:R-:W-:Y:S01]  /*2aa0*/  IMAD.SHL.U32 R10, R19.reuse, 0x4, RZ ;  /* 0x00000004130a7824 */ /* 0x040fe200078e00ff */
[C---:B------:R-:W-:Y:S02]  /*2ab0*/  IADD3 R8, R19.reuse, 0x8, RZ ;  /* 0x0000000813087810 */ /* 0x040fe40007ffe0ff */
[----:B------:R-:W-:Y:S02]  /*2ac0*/  ISETP.GE.AND P2, PT, R4, UR4, PT ;  /* 0x0000000404007c0c */ /* 0x000fe4000bf46270 */
[----:B------:R-:W-:Y:S02]  /*2ad0*/  IADD3 R5, R19, 0x40, RZ ;  /* 0x0000004013057810 */ /* 0x000fe40007ffe0ff */
[----:B------:R-:W-:-:S02]  /*2ae0*/  ISETP.GE.AND P4, PT, R8, UR4, PT ;  /* 0x0000000408007c0c */ /* 0x000fc4000bf86270 */
[----:B------:R-:W-:Y:S02]  /*2af0*/  ISETP.GE.AND P3, PT, R5, UR4, PT ;  /* 0x0000000405007c0c */ /* 0x000fe4000bf66270 */
[----:B------:R-:W-:Y:S02]  /*2b00*/  SHF.R.S32.HI R5, RZ, 0x1f, R4 ;  /* 0x0000001fff057819 */ /* 0x000fe40000011404 */
[----:B------:R-:W-:Y:S02]  /*2b10*/  SHF.R.S32.HI R15, RZ, 0x1f, R19 ;  /* 0x0000001fff0f7819 */ /* 0x000fe40000011413 */
[----:B------:R-:W-:Y:S02]  /*2b20*/  ISETP.GE.AND P5, PT, R19, UR4, PT ;  /* 0x0000000413007c0c */ /* 0x000fe4000bfa6270 */
[----:B------:R-:W-:-:S04]  /*2b30*/  @!P2 LEA R8, P1, R4, UR11, 0x2 ;  /* 0x0000000b0408ac11 */ /* 0x000fc8000f8210ff */
[----:B------:R-:W-:Y:S02]  /*2b40*/  @!P2 LEA.HI.X R9, R4, UR10, R5, 0x2, P1 ;  /* 0x0000000a0409ac11 */ /* 0x000fe400088f1405 */
[----:B------:R-:W-:Y:S02]  /*2b50*/  IADD3 R4, P1, R10, UR11, RZ ;  /* 0x0000000b0a047c10 */ /* 0x000fe4000ff3e0ff */
[----:B------:R-:W-:Y:S01]  /*2b60*/  SHF.L.U64.HI R5, R19, 0x2, R15 ;  /* 0x0000000213057819 */ /* 0x000fe2000001020f */
[----:B------:R-:W5:Y:S03]  /*2b70*/  @!P2 LDG.E R20, [R8.64] ;  /* 0x000000160814a981 */ /* 0x000f66000c1e1900 */
[----:B------:R-:W-:-:S05]  /*2b80*/  IADD3.X R5, R5, UR10, RZ, P1, !PT ;  /* 0x0000000a05057c10 */ /* 0x000fca0008ffe4ff */
[----:B--2---:R1:W2:Y:S04]  /*2b90*/  @!P3 LDG.E R21, [R4.64+0x100] ;  /* 0x000100160415b981 */ /* 0x0042a8000c1e1900 */
[----:B---3--:R1:W3:Y:S04]  /*2ba0*/  @!P4 LDG.E R22, [R4.64+0x20] ;  /* 0x000020160416c981 */ /* 0x0082e8000c1e1900 */
[----:B----4-:R1:W4:Y:S01]  /*2bb0*/  @!P5 LDG.E R23, [R4.64] ;  /* 0x000000160417d981 */ /* 0x010322000c1e1900 */
[----:B------:R-:W-:-:S06]  /*2bc0*/  UIMAD UR4, UR20, -0x80, UR5 ;  /* 0xffffff80140478a4 */ /* 0x000fcc000f8e0205 */
[----:B------:R-:W-:-:S13]  /*2bd0*/  ISETP.GE.AND P5, PT, R2, UR4, PT ;  /* 0x0000000402007c0c */ /* 0x000fda000bfa6270 */
[----:B------:R2:W-:Y:S01]  /*2be0*/  @P5 STS.128 [R0+0xc000], RZ ;  /* 0x00c000ff00005388 */ /* 0x0005e20000000c00 */
[----:B-1----:R-:W-:Y:S01]  /*2bf0*/  IMAD R4, R14, c[0x0][0x1b0], RZ ;  /* 0x00006c000e047a24 */ /* 0x002fe200078e02ff */
[----:B------:R-:W-:Y:S03]  /*2c00*/  BSSY B0, `(.L_x_625) ;  /* 0x0000018000007945 */ /* 0x000fe60003800000 */
[C---:B------:R-:W-:Y:S02]  /*2c10*/  IMAD R10, R12.reuse, c[0x0][0x1b4], R4 ;  /* 0x00006d000c0a7a24 */ /* 0x040fe400078e0204 */
[----:B------:R-:W-:-:S04]  /*2c20*/  IMAD.WIDE.U32 R4, R12, c[0x0][0x1b0], R6 ;  /* 0x00006c000c047a25 */ /* 0x000fc800078e0006 */
[----:B------:R-:W-:Y:S01]  /*2c30*/  IMAD.IADD R10, R5, 0x1, R10 ;  /* 0x00000001050a7824 */ /* 0x000fe200078e020a */
[----:B-----5:R1:W-:Y:S04]  /*2c40*/  STL [R1+0x4], R20 ;  /* 0x0000041401007387 */ /* 0x0203e80000100800 */
[----:B--2---:R1:W-:Y:S04]  /*2c50*/  STL [R1], R21 ;  /* 0x0000001501007387 */ /* 0x0043e80000100800 */
[----:B---3--:R1:W-:Y:S04]  /*2c60*/  STL [R1+0xc], R22 ;  /* 0x00000c1601007387 */ /* 0x0083e80000100800 */
[----:B----4-:R1:W-:Y:S01]  /*2c70*/  STL [R1+0x8], R23 ;  /* 0x0000081701007387 */ /* 0x0103e20000100800 */
        /* <DEDUP_REMOVED lines=16> */
.L_x_626:
[----:B------:R-:W-:Y:S05]  /*2d80*/  BSYNC B0 ;  /* 0x0000000000007941 */ /* 0x000fea0003800000 */
.L_x_625:
[----:B------:R-:W-:Y:S01]  /*2d90*/  ISETP.GE.AND P4, PT, R11, UR4, PT ;  /* 0x000000040b007c0c */ /* 0x000fe2000bf86270 */
[----:B------:R-:W-:-:S12]  /*2da0*/  BSSY B0, `(.L_x_627) ;  /* 0x0000014000007945 */ /* 0x000fd80003800000 */
[----:B------:R4:W-:Y:S01]  /*2db0*/  @P4 STS.128 [R0+0xd000], RZ ;  /* 0x00d000ff00004388 */ /* 0x0009e20000000c00 */
[----:B------:R-:W-:Y:S05]  /*2dc0*/  @P4 BRA `(.L_x_628) ;  /* 0x0000011000004947 */ /* 0x000fea0003800000 */
[----:B------:R-:W-:-:S13]  /*2dd0*/  ISETP.GE.AND P1, PT, R210, c[0x0][0x220], PT ;  /* 0x00008800d2007a0c */ /* 0x000fda0003f26270 */
[----:B------:R1:W-:Y:S01]  /*2de0*/  @P1 STS.128 [R0+0xd000], RZ ;  /* 0x00d000ff00001388 */ /* 0x0003e20000000c00 */
[----:B------:R-:W-:Y:S05]  /*2df0*/  @P1 BRA `(.L_x_628) ;  /* 0x000000e000001947 */ /* 0x000fea0003800000 */
[----:B---3--:R-:W-:Y:S02]  /*2e00*/  IADD3 R8, P1, R2, 0x20, RZ ;  /* 0x0000002002087810 */ /* 0x008fe40007f3e0ff */
        /* <DEDUP_REMOVED lines=13> */
.L_x_628:
[----:B------:R-:W-:Y:S05]  /*2ee0*/  BSYNC B0 ;  /* 0x0000000000007941 */ /* 0x000fea0003800000 */
.L_x_627:
        /* <DEDUP_REMOVED lines=21> */
.L_x_630:
[----:B------:R-:W-:Y:S05]  /*3040*/  BSYNC B0 ;  /* 0x0000000000007941 */ /* 0x000fea0003800000 */
.L_x_629:
        /* <DEDUP_REMOVED lines=21> */
.L_x_632:
[----:B------:R-:W-:Y:S05]  /*31a0*/  BSYNC B0 ;  /* 0x0000000000007941 */ /* 0x000fea0003800000 */
.L_x_631:
        /* <DEDUP_REMOVED lines=18> */
[----:B---3--:R-:W-:Y:S01]  /*32d0*/  IMAD R8, R18, c[0x0][0x1a0], RZ ;  /* 0x0000680012087a24 */ /* 0x008fe200078e02ff */
        /* <DEDUP_REMOVED lines=10> */
.L_x_634:
[----:B------:R-:W-:Y:S05]  /*3380*/  BSYNC B0 ;  /* 0x0000000000007941 */ /* 0x000fea0003800000 */
.L_x_633:
[----:B------:R1:W-:Y:S01]  /*3390*/  @P4 STS.128 [R0+0x11000], RZ ;  /* 0x011000ff00004388 */ /* 0x0003e20000000c00 */
[----:B------:R-:W-:Y:S01]  /*33a0*/  BSSY B0, `(.L_x_635) ;  /* 0x0000013000007945 */ /* 0x000fe20003800000 */
        /* <DEDUP_REMOVED lines=18> */
.L_x_636:
[----:B------:R-:W-:Y:S05]  /*34d0*/  BSYNC B0 ;  /* 0x0000000000007941 */ /* 0x000fea0003800000 */
.L_x_635:
        /* <DEDUP_REMOVED lines=20> */
.L_x_638:
[----:B------:R-:W-:Y:S05]  /*3620*/  BSYNC B0 ;  /* 0x0000000000007941 */ /* 0x000fea0003800000 */
.L_x_637:
        /* <DEDUP_REMOVED lines=19> */
.L_x_640:
[----:B------:R-:W-:Y:S05]  /*3760*/  BSYNC B0 ;  /* 0x0000000000007941 */ /* 0x000fea0003800000 */
.L_x_639:
[----:B------:R-:W-:Y:S01]  /*3770*/  ULDC.64 UR16, c[0x0][0x318] ;  /* 0x0000c60000107ab9 */ /* 0x000fe20000000a00 */
[----:B------:R-:W5:Y:S01]  /*3780*/  LDL R6, [R1+0x4c] ;  /* 0x00004c0001067983 */ /* 0x000f620000100800 */
[----:B------:R-:W-:Y:S02]  /*3790*/  UISETP.NE.U32.AND UP1, UPT, URZ, UR16, UPT ;  /* 0x000000103f00728c */ /* 0x000fe4000bf25070 */
[----:B------:R-:W-:Y:S01]  /*37a0*/  ULDC.64 UR18, c[0x0][0x320] ;  /* 0x0000c80000127ab9 */ /* 0x000fe20000000a00 */
[----:B------:R-:W0:Y:S01]  /*37b0*/  LDGDEPBAR ;  /* 0x00000000000079af */ /* 0x000e220000000000 */
[----:B------:R-:W-:-:S06]  /*37c0*/  UISETP.NE.AND.EX UP1, UPT, URZ, UR17, UPT, UP1 ;  /* 0x000000113f00728c */ /* 0x000fcc000bf25310 */
[----:B------:R-:W-:-:S05]  /*37d0*/  PLOP3.LUT P1, PT, PT, PT, UP1, 0x80, 0x0 ;  /* 0x000000000000781c */ /* 0x000fca0003f2f018 */
[----:B------:R-:W-:Y:S02]  /*37e0*/  @UP1 UIMAD UR4, UR41, UR18, URZ ;  /* 0x00000012290412a4 */ /* 0x000fe4000f8e023f */
[----:B------:R-:W-:Y:S02]  /*37f0*/  @UP1 UMOV UR14, UR37 ;  /* 0x00000025000e1c82 */ /* 0x000fe40008000000 */
[----:B------:R-:W-:Y:S02]  /*3800*/  @UP1 UMOV UR15, UR61 ;  /* 0x0000003d000f1c82 */ /* 0x000fe40008000000 */
[----:B------:R-:W-:Y:S02]  /*3810*/  @UP1 UIMAD.WIDE.U32 UR14, UR34, UR18, UR14 ;  /* 0x00000012220e12a5 */ /* 0x000fe4000f8e000e */
[----:B------:R-:W-:Y:S02]  /*3820*/  @UP1 UIMAD UR19, UR34, UR19, UR4 ;  /* 0x00000013221312a4 */ /* 0x000fe4000f8e0204 */
[----:B------:R-:W-:-:S02]  /*3830*/  @UP1 ULEA UR16, UP0, UR14, UR16, 0x2 ;  /* 0x000000100e101291 */ /* 0x000fc4000f80103f */
[----:B------:R-:W-:-:S04]  /*3840*/  @UP1 UIADD3 UR19, UR15, UR19, URZ ;  /* 0x000000130f131290 */ /* 0x000fc8000fffe03f */
[----:B------:R-:W-:Y:S01]  /*3850*/  @UP1 ULEA.HI.X UR17, UR14, UR17, UR19, 0x2, UP0 ;  /* 0x000000110e111291 */ /* 0x000fe200080f1413 */
[----:B---3--:R-:W-:-:S05]  /*3860*/  IMAD.U32 R4, RZ, RZ, UR16 ;  /* 0x00000010ff047e24 */ /* 0x008fca000f8e00ff */
[----:B------:R-:W-:-:S05]  /*3870*/  IMAD.U32 R5, RZ, RZ, UR17 ;  /* 0x00000011ff057e24 */ /* 0x000fca000f8e00ff */
[----:B-12-4-:R-:W2:Y:S01]  /*3880*/  @P1 LDG.E R0, [R4.64] ;  /* 0x0000001604001981 */ /* 0x016ea2000c1e1900 */
[----:B------:R-:W2:Y:S01]  /*3890*/  @P1 MUFU.RCP R2, c[0x0][0x238] ;  /* 0x00008e0000021b08 */ /* 0x000ea20000001000 */
[----:B------:R-:W-:Y:S01]  /*38a0*/  IADD3 R162, R166, 0x2000, RZ ;  /* 0x00002000a6a27810 */ /* 0x000fe20007ffe0ff */
[----:B------:R-:W-:Y:S01]  /*38b0*/  IMAD.MOV.U32 R209, RZ, RZ, R173 ;  /* 0x000000ffffd17224 */ /* 0x000fe200078e00ad */
[----:B------:R-:W-:Y:S01]  /*38c0*/  CS2R R126, SRZ ;  /* 0x00000000007e7805 */ /* 0x000fe2000001ff00 */
[----:B------:R-:W-:Y:S01]  /*38d0*/  CS2R R124, SRZ ;  /* 0x00000000007c7805 */ /* 0x000fe2000001ff00 */
[----:B------:R-:W-:Y:S01]  /*38e0*/  SEL R162, R162, R166, !P0 ;  /* 0x000000a6a2a27207 */ /* 0x000fe20004000000 */
        /* <DEDUP_REMOVED lines=31> */
[----:B------:R-:W-:Y:S01]  /*3ae0*/  SHF.L.U32 R164, R166, 0x1, RZ ;  /* 0x00000001a6a47819 */ /* 0x000fe200000006ff */
[----:B------:R-:W-:Y:S01]  /*3af0*/  IMAD.MOV.U32 R168, RZ, RZ, 0x20 ;  /* 0x00000020ffa87424 */ /* 0x000fe200078e00ff */
[----:B------:R-:W-:Y:S01]  /*3b00*/  UMOV UR4, URZ ;  /* 0x0000003f00047c82 */ /* 0x000fe20008000000 */
[----:B------:R-:W-:-:S02]  /*3b10*/  IMAD.MOV.U32 R167, RZ, RZ, 0x40 ;  /* 0x00000040ffa77424 */ /* 0x000fc400078e00ff */
[----:B------:R-:W-:Y:S02]  /*3b20*/  IMAD.SHL.U32 R163, R166, 0x2, RZ ;  /* 0x00000002a6a37824 */ /* 0x000fe400078e00ff */
[----:B--2---:R-:W-:Y:S01]  /*3b30*/  @P1 FMUL.FTZ R0, R0, R2 ;  /* 0x0000000200001220 */ /* 0x004fe20000410000 */
[----:B------:R-:W-:-:S03]  /*3b40*/  IADD3 R2, R165, 0x2000, RZ ;  /* 0x00002000a5027810 */ /* 0x000fc60007ffe0ff */
[----:B------:R1:W2:Y:S01]  /*3b50*/  @P1 R2UR UR9, R0 ;  /* 0x00000000000913c2 */ /* 0x0002a200000e0000 */
[----:B------:R-:W-:-:S04]  /*3b60*/  SEL R2, R2, R165, !P0 ;  /* 0x000000a502027207 */ /* 0x000fc80004000000 */
[----:B------:R-:W-:Y:S01]  /*3b70*/  SHF.L.U32 R156, R2, 0x1, RZ ;  /* 0x00000001029c7819 */ /* 0x000fe200000006ff */
[----:B------:R-:W-:-:S04]  /*3b80*/  IMAD.MOV.U32 R2, RZ, RZ, c[0x0][0x22c] ;  /* 0x00008b00ff027624 */ /* 0x000fc800078e00ff */
[----:B------:R-:W-:-:S04]  /*3b90*/  IMAD R2, R2, c[0x0][0x1c0], RZ ;  /* 0x0000700002027a24 */ /* 0x000fc800078e02ff */
[C---:B------:R-:W-:Y:S01]  /*3ba0*/  IMAD.SHL.U32 R4, R2.reuse, 0x8, RZ ;  /* 0x0000000802047824 */ /* 0x040fe200078e00ff */
[----:B------:R-:W-:Y:S02]  /*3bb0*/  SHF.L.U32 R5, R2, 0x4, RZ ;  /* 0x0000000402057819 */ /* 0x000fe400000006ff */
[----:B-1----:R-:W-:Y:S01]  /*3bc0*/  MOV R0, UR20 ;  /* 0x0000001400007c02 */ /* 0x002fe20008000f00 */
[----:B--2---:R-:W-:-:S04]  /*3bd0*/  @UP1 UMOV UR4, UR9 ;  /* 0x0000000900041c82 */ /* 0x004fc80008000000 */
[----:B-----5:R-:W-:-:S05]  /*3be0*/  IMAD R0, R0, 0x80, R6 ;  /* 0x0000008000007824 */ /* 0x020fca00078e0206 */
[----:B------:R-:W-:-:S04]  /*3bf0*/  IADD3 R0, R19, -UR28, -R0 ;  /* 0x8000001c13007c10 */ /* 0x000fc8000fffe800 */
[----:B------:R-:W-:-:S05]  /*3c00*/  IADD3 R0, R0, UR5, RZ ;  /* 0x0000000500007c10 */ /* 0x000fca000fffe0ff */
[----:B------:R1:W-:Y:S02]  /*3c10*/  STL [R1+0x44], R0 ;  /* 0x0000440001007387 */ /* 0x0003e40000100800 */
[----:B-1----:R-:W-:Y:S02]  /*3c20*/  IADD3 R0, R5, 0x20, RZ ;  /* 0x0000002005007810 */ /* 0x002fe40007ffe0ff */
[----:B------:R-:W-:-:S03]  /*3c30*/  SHF.L.U64.HI R5, R19, 0x2, R15 ;  /* 0x0000000213057819 */ /* 0x000fc6000001020f */
[----:B------:R-:W-:-:S05]  /*3c40*/  IMAD.IADD R0, R4, 0x1, R0 ;  /* 0x0000000104007824 */ /* 0x000fca00078e0200 */
[----:B------:R-:W-:-:S05]  /*3c50*/  IADD3 R0, R4, R0, RZ ;  /* 0x0000000004007210 */ /* 0x000fca0007ffe0ff */
        /* <DEDUP_REMOVED lines=8> */
[----:B-1----:R-:W-:-:S02]  /*3ce0*/  IADD3 R0, R19, -0x80, RZ ;  /* 0xffffff8013007810 */ /* 0x002fc40007ffe0ff */
[----:B--2---:R-:W-:Y:S02]  /*3cf0*/  SHF.L.U32 R5, R19, 0x2, RZ ;  /* 0x0000000213057819 */ /* 0x004fe400000006ff */
[----:B---3--:R-:W-:-:S03]  /*3d00*/  IADD3 R2, R4, R2, RZ ;  /* 0x0000000204027210 */ /* 0x008fc60007ffe0ff */
[----:B------:R1:W-:Y:S04]  /*3d10*/  STL [R1+0x3c], R5 ;  /* 0x00003c0501007387 */ /* 0x0003e80000100800 */
[----:B------:R2:W-:Y:S01]  /*3d20*/  STL [R1+0x24], R2 ;  /* 0x0000240201007387 */ /* 0x0005e20000100800 */
[----:B-1----:R-:W-:Y:S01]  /*3d30*/  IADD3 R5, R4, R2, RZ ;  /* 0x0000000204057210 */ /* 0x002fe20007ffe0ff */
[----:B--2---:R-:W-:-:S03]  /*3d40*/  IMAD.SHL.U32 R2, R0, 0x4, RZ ;  /* 0x0000000400027824 */ /* 0x004fc600078e00ff */
[C---:B------:R-:W-:Y:S01]  /*3d50*/  IADD3 R0, R4.reuse, R5, RZ ;  /* 0x0000000504007210 */ /* 0x040fe20007ffe0ff */
[----:B------:R-:W-:Y:S04]  /*3d60*/  STL [R1+0x20], R5 ;  /* 0x0000200501007387 */ /* 0x000fe80000100800 */
[----:B------:R-:W-:Y:S04]  /*3d70*/  STL [R1+0x38], R2 ;  /* 0x0000380201007387 */ /* 0x000fe80000100800 */
[----:B------:R1:W-:Y:S02]  /*3d80*/  STL [R1+0x1c], R0 ;  /* 0x00001c0001007387 */ /* 0x0003e40000100800 */
[----:B-1----:R-:W-:-:S05]  /*3d90*/  IMAD.IADD R0, R4, 0x1, R0 ;  /* 0x0000000104007824 */ /* 0x002fca00078e0200 */
[----:B------:R1:W-:Y:S02]  /*3da0*/  STL [R1+0x18], R0 ;  /* 0x0000180001007387 */ /* 0x0003e40000100800 */
[----:B-1----:R-:W-:-:S05]  /*3db0*/  IADD3 R0, R4, R0, RZ ;  /* 0x0000000004007210 */ /* 0x002fca0007ffe0ff */
[----:B------:R1:W-:Y:S02]  /*3dc0*/  STL [R1+0x14], R0 ;  /* 0x0000140001007387 */ /* 0x0003e40000100800 */
[----:B-1----:R-:W-:-:S05]  /*3dd0*/  IMAD.IADD R0, R4, 0x1, R0 ;  /* 0x0000000104007824 */ /* 0x002fca00078e0200 */
[----:B------:R1:W-:Y:S02]  /*3de0*/  STL [R1+0x10], R0 ;  /* 0x0000100001007387 */ /* 0x0003e40000100800 */
[----:B-1----:R-:W-:-:S05]  /*3df0*/  IADD3 R0, R4, R0, RZ ;  /* 0x0000000004007210 */ /* 0x002fca0007ffe0ff */
[----:B------:R1:W-:Y:S02]  /*3e00*/  STL [R1+0x34], R0 ;  /* 0x0000340001007387 */ /* 0x0003e40000100800 */
.L_x_643:
[----:B------:R-:W2:Y:S01]  /*3e10*/  LDL R52, [R1+0x44] ;  /* 0x0000440001347983 */ /* 0x000ea20000100800 */
[----:B------:R-:W-:Y:S01]  /*3e20*/  IMAD.U32 R169, RZ, RZ, UR8 ;  /* 0x00000008ffa97e24 */ /* 0x000fe2000f8e00ff */
[----:B------:R-:W-:Y:S02]  /*3e30*/  USHF.L.U32 UR9, UR20, 0x7, URZ ;  /* 0x0000000714097899 */ /* 0x000fe4000800063f */
[----:B-1----:R-:W3:Y:S01]  /*3e40*/  LDL R0, [R1+0x54] ;  /* 0x0000540001007983 */ /* 0x002ee20000100800 */
[----:B------:R-:W-:Y:S02]  /*3e50*/  UISETP.GE.AND UP4, UPT, UR8, 0x1, UPT ;  /* 0x000000010800788c */ /* 0x000fe4000bf86270 */
[----:B------:R-:W-:Y:S01]  /*3e60*/  UIADD3 UR9, UR9, 0x80, URZ ;  /* 0x0000008009097890 */ /* 0x000fe2000fffe03f */
[----:B------:R-:W0:Y:S03]  /*3e70*/  LDGDEPBAR ;  /* 0x00000000000079af */ /* 0x000e260000000000 */
[----:B------:R-:W-:Y:S05]  /*3e80*/  UISETP.GE.AND UP0, UPT, UR9, UR5, UPT ;  /* 0x000000050900728c */ /* 0x000fea000bf06270 */
[----:B------:R-:W4:Y:S04]  /*3e90*/  LDL R218, [R1+0x4c] ;  /* 0x00004c0001da7983 */ /* 0x000f280000100800 */
[----:B------:R-:W5:Y:S04]  /*3ea0*/  LDL R217, [R1+0x8] ;  /* 0x0000080001d97983 */ /* 0x000f680000100800 */
[----:B------:R-:W4:Y:S01]  /*3eb0*/  LDL R216, [R1+0xc] ;  /* 0x00000c0001d87983 */ /* 0x000f220000100800 */
[----:B------:R-:W-:Y:S04]  /*3ec0*/  DEPBAR.LE SB0, 0x0 ;  /* 0x000080000000791a */ /* 0x000fe80000000000 */
[----:B------:R-:W-:Y:S08]  /*3ed0*/  BAR.SYNC.DEFER_BLOCKING 0x0 ;  /* 0x0000000000007b1d */ /* 0x000ff00000010000 */
[----:B------:R-:W-:Y:S08]  /*3ee0*/  LDSM.16.M88.4 R64, [R162] ;  /* 0x00000000a240783b */ /* 0x000ff00000000200 */
[----:B------:R-:W1:Y:S08]  /*3ef0*/  LDSM.16.M88.4 R16, [R158+0xc000] ;  /* 0x00c000009e10783b */ /* 0x000e700000000200 */
[----:B------:R-:W1:Y:S08]  /*3f00*/  LDSM.16.M88.4 R60, [R162+0x2000] ;  /* 0x00200000a23c783b */ /* 0x000e700000000200 */
[----:B------:R-:W1:Y:S08]  /*3f10*/  LDSM.16.M88.4 R32, [R158+0xc800] ;  /* 0x00c800009e20783b */ /* 0x000e700000000200 */
[----:B------:R-:W1:Y:S08]  /*3f20*/  LDSM.16.M88.4 R48, [R158+0xd000] ;  /* 0x00d000009e30783b */ /* 0x000e700000000200 */
[----:B------:R-:W2:Y:S01]  /*3f30*/  LDSM.16.M88.4 R132, [R158+0xd800] ;  /* 0x00d800009e84783b */ /* 0x000ea20000000200 */
[-C--:B-1----:R-:W-:Y:S07]  /*3f40*/  HMMA.16816.F32 R4, R64, R16.reuse, RZ ;  /* 0x000000104004723c */ /* 0x082fee00000018ff */
[----:B------:R-:W-:Y:S01]  /*3f50*/  LDSM.16.M88.4 R140, [R161+0xc000] ;  /* 0x00c00000a18c783b */ /* 0x000fe20000000200 */
[C---:B------:R-:W-:Y:S08]  /*3f60*/  HMMA.16816.F32 R8, R60.reuse, R16, RZ ;  /* 0x000000103c08723c */ /* 0x040ff000000018ff */
[-C--:B------:R-:W-:Y:S08]  /*3f70*/  HMMA.16816.F32 R12, R60, R18.reuse, RZ ;  /* 0x000000123c0c723c */ /* 0x080ff000000018ff */
        /* <DEDUP_REMOVED lines=8> */
[C---:B------:R-:W-:Y:S01]  /*4000*/  HMMA.16816.F32 R48, R64.reuse, R50, RZ ;  /* 0x000000324030723c */ /* 0x040fe200000018ff */
[----:B--2---:R-:W-:Y:S07]  /*4010*/  IMAD R169, R169, 0x80, R52 ;  /* 0x00000080a9a97824 */ /* 0x004fee00078e0234 */
[-C--:B------:R-:W-:Y:S01]  /*4020*/  HMMA.16816.F32 R52, R64, R132.reuse, RZ ;  /* 0x000000844034723c */ /* 0x080fe200000018ff */
[----:B---3--:R-:W-:Y:S03]  /*4030*/  R2P PR, R0, 0x6 ;  /* 0x0000000600007804 */ /* 0x008fe60000000000 */
[C---:B------:R-:W-:Y:S02]  /*4040*/  IADD3 R148, R169.reuse, -0x1, RZ ;  /* 0xffffffffa9947810 */ /* 0x040fe40007ffe0ff */
[----:B------:R-:W-:Y:S02]  /*4050*/  IABS R56, R169 ;  /* 0x000000a900387213 */ /* 0x000fe40000000000 */
[----:B------:R-:W-:Y:S02]  /*4060*/  SEL R2, R168, 0xffffffe0, !P1 ;  /* 0xffffffe0a8027807 */ /* 0x000fe40004800000 */
[----:B------:R1:W2:Y:S01]  /*4070*/  I2F R194, R56 ;  /* 0x0000003800c27306 */ /* 0x0002a20000201400 */
[----:B------:R-:W-:Y:S02]  /*4080*/  ISETP.GE.AND P0, PT, R148, RZ, PT ;  /* 0x000000ff9400720c */ /* 0x000fe40003f06270 */
[----:B------:R-:W-:Y:S01]  /*4090*/  IMAD.IADD R0, R162, 0x1, R2 ;  /* 0x00000001a2007824 */ /* 0x000fe200078e0202 */
[C---:B------:R-:W-:Y:S02]  /*40a0*/  IADD3 R152, R169.reuse, 0x8, RZ ;  /* 0x00000008a9987810 */ /* 0x040fe40007ffe0ff */
[----:B------:R-:W-:Y:S02]  /*40b0*/  IADD3 R153, R169, 0x7, RZ ;  /* 0x00000007a9997810 */ /* 0x000fe40007ffe0ff */
[----:B------:R-:W-:Y:S01]  /*40c0*/  ISETP.GE.AND P1, PT, R152, RZ, PT ;  /* 0x000000ff9800720c */ /* 0x000fe20003f26270 */
[----:B------:R-:W3:Y:S01]  /*40d0*/  LDSM.16.M88.4 R136, [R0] ;  /* 0x000000000088783b */ /* 0x000ee20000000200 */
[----:B------:R-:W-:Y:S02]  /*40e0*/  SEL R157, R167, 0xffffffc0, !P2 ;  /* 0xffffffc0a79d7807 */ /* 0x000fe40005000000 */
[C---:B------:R-:W-:Y:S02]  /*40f0*/  IADD3 R172, R169.reuse, 0x30, RZ ;  /* 0x00000030a9ac7810 */ /* 0x040fe40007ffe0ff */
[C---:B------:R-:W-:Y:S02]  /*4100*/  @!P0 IADD3 R148, -R169.reuse, 0x1, RZ ;  /* 0x00000001a9948810 */ /* 0x040fe40007ffe1ff */
[----:B------:R-:W-:Y:S01]  /*4110*/  IADD3 R171, R169, 0x2f, RZ ;  /* 0x0000002fa9ab7810 */ /* 0x000fe20007ffe0ff */
[----:B------:R2:W4:Y:S01]  /*4120*/  LDSM.16.M88.4 R144, [R0+0x2000] ;  /* 0x002000000090783b */ /* 0x0005220000000200 */
[----:B------:R2:W2:Y:S01]  /*4130*/  I2F R193, R148 ;  /* 0x0000009400c17306 */ /* 0x0004a20000201400 */
[----:B------:R-:W-:Y:S02]  /*4140*/  ISETP.GE.AND P0, PT, R153, RZ, PT ;  /* 0x000000ff9900720c */ /* 0x000fe40003f06270 */
[C---:B------:R-:W-:Y:S02]  /*4150*/  @!P1 IADD3 R152, -R169.reuse, -0x8, RZ ;  /* 0xfffffff8a9989810 */ /* 0x040fe40007ffe1ff */
[C---:B------:R-:W-:Y:S01]  /*4160*/  IADD3 R170, R169.reuse, 0x28, RZ ;  /* 0x00000028a9aa7810 */ /* 0x040fe20007ffe0ff */
[C---:B-1----:R-:W-:Y:S01]  /*4170*/  HMMA.16816.F32 R56, R60.reuse, R132, RZ ;  /* 0x000000843c38723c */ /* 0x042fe200000018ff */
[----:B------:R-:W-:Y:S02]  /*4180*/  PLOP3.LUT P5, PT, PT, PT, UP0, 0x80, 0x0 ;  /* 0x000000000000781c */ /* 0x000fe40003faf008 */
[----:B------:R-:W-:Y:S01]  /*4190*/  PLOP3.LUT P6, PT, PT, PT, UP0, 0x80, 0x0 ;  /* 0x000000000000781c */ /* 0x000fe20003fcf008 */
[----:B------:R1:W-:Y:S01]  /*41a0*/  I2F R197, R152 ;  /* 0x0000009800c57306 */ /* 0x0003e20000201400 */
[----:B------:R-:W-:Y:S02]  /*41b0*/  PLOP3.LUT P4, PT, PT, PT, UP0, 0x80, 0x0 ;  /* 0x000000000000781c */ /* 0x000fe40003f8f008 */
[C---:B------:R-:W-:Y:S01]  /*41c0*/  IADD3 R132, R169.reuse, 0x40, RZ ;  /* 0x00000040a9847810 */ /* 0x040fe20007ffe0ff */
[-C--:B------:R-:W-:Y:S01]  /*41d0*/  HMMA.16816.F32 R60, R60, R134.reuse, RZ ;  /* 0x000000863c3c723c */ /* 0x080fe200000018ff */
[C---:B------:R-:W-:Y:S02]  /*41e0*/  IADD3 R133, R169.reuse, 0x3f, RZ ;  /* 0x0000003fa9857810 */ /* 0x040fe40007ffe0ff */
[----:B------:R-:W-:Y:S02]  /*41f0*/  ISETP.GE.AND P1, PT, R132, RZ, PT ;  /* 0x000000ff8400720c */ /* 0x000fe40003f26270 */
[----:B------:R-:W-:Y:S02]  /*4200*/  @!P0 IADD3 R153, -R169, -0x7, RZ ;  /* 0xfffffff9a9998810 */ /* 0x000fe40007ffe1ff */
[----:B------:R-:W-:Y:S01]  /*4210*/  ISETP.GE.AND P0, PT, R133, RZ, PT ;  /* 0x000000ff8500720c */ /* 0x000fe20003f06270 */
[----:B------:R-:W-:Y:S01]  /*4220*/  HMMA.16816.F32 R64, R64, R134, RZ ;  /* 0x000000864040723c */ /* 0x000fe200000018ff */
[----:B------:R5:W5:Y:S01]  /*4230*/  I2F R198, R153 ;  /* 0x0000009900c67306 */ /* 0x000b620000201400 */
[----:B--2---:R-:W2:Y:S02]  /*4240*/  LDSM.16.M88.4 R148, [R161+0xc800] ;  /* 0x00c80000a194783b */ /* 0x004ea40000000200 */
[--C-:B------:R-:W-:Y:S04]  /*4250*/  IMAD.IADD R0, R0, 0x1, R157.reuse ;  /* 0x0000000100007824 */ /* 0x100fe800078e029d */
[C---:B------:R-:W-:Y:S01]  /*4260*/  @!P1 IADD3 R132, -R169.reuse, -0x40, RZ ;  /* 0xffffffc0a9849810 */ /* 0x040fe20007ffe1ff */
[-C--:B---3--:R-:W-:Y:S03]  /*4270*/  HMMA.16816.F32 R4, R136, R140.reuse, R4 ;  /* 0x0000008c8804723c */ /* 0x088fe60000001804 */
[----:B------:R-:W-:Y:S01]  /*4280*/  I2F R181, R132 ;  /* 0x0000008400b57306 */ /* 0x000fe20000201400 */
[C---:B-1----:R-:W-:Y:S02]  /*4290*/  IADD3 R152, R169.reuse, 0x48, RZ ;  /* 0x00000048a9987810 */ /* 0x042fe40007ffe0ff */
[C---:B------:R-:W-:Y:S02]  /*42a0*/  @!P0 IADD3 R133, -R169.reuse, -0x3f, RZ ;  /* 0xffffffc1a9858810 */ /* 0x040fe40007ffe1ff */
[----:B------:R-:W-:Y:S01]  /*42b0*/  ISETP.GE.AND P1, PT, R152, RZ, PT ;  /* 0x000000ff9800720c */ /* 0x000fe20003f26270 */
[C---:B----4-:R-:W-:Y:S04]  /*42c0*/  HMMA.16816.F32 R8, R144.reuse, R140, R8 ;  /* 0x0000008c9008723c */ /* 0x050fe80000001808 */
[----:B------:R1:W-:Y:S03]  /*42d0*/  I2F R180, R133 ;  /* 0x0000008500b47306 */ /* 0x0003e60000201400 */
[C---:B------:R-:W-:Y:S01]  /*42e0*/  IADD3 R140, R169.reuse, 0x47, RZ ;  /* 0x00000047a98c7810 */ /* 0x040fe20007ffe0ff */
[-C--:B------:R-:W-:Y:S01]  /*42f0*/  HMMA.16816.F32 R12, R144, R142.reuse, R12 ;  /* 0x0000008e900c723c */ /* 0x080fe2000000180c */
[C---:B------:R-:W-:Y:S02]  /*4300*/  IADD3 R141, R169.reuse, 0x38, RZ ;  /* 0x00000038a98d7810 */ /* 0x040fe40007ffe0ff */
[----:B------:R-:W-:Y:S02]  /*4310*/  ISETP.GE.AND P0, PT, R140, RZ, PT ;  /* 0x000000ff8c00720c */ /* 0x000fe40003f06270 */
[----:B------:R-:W-:Y:S02]  /*4320*/  @!P1 IADD3 R152, -R169, -0x48, RZ ;  /* 0xffffffb8a9989810 */ /* 0x000fe40007ffe1ff */
[----:B------:R-:W-:Y:S01]  /*4330*/  ISETP.GE.AND P1, PT, R141, RZ, PT ;  /* 0x000000ff8d00720c */ /* 0x000fe20003f26270 */
[C---:B------:R-:W-:Y:S01]  /*4340*/  HMMA.16816.F32 R16, R136.reuse, R142, R16 ;  /* 0x0000008e8810723c */ /* 0x040fe20000001810 */
[----:B------:R3:W4:Y:S03]  /*4350*/  I2F R196, R152 ;  /* 0x0000009800c47306 */ /* 0x0007260000201400 */
[C---:B-----5:R-:W-:Y:S04]  /*4360*/  IADD3 R153, R169.reuse, -0x11, RZ ;  /* 0xffffffefa9997810 */ /* 0x060fe80007ffe0ff */
[-C--:B--2---:R-:W-:Y:S01]  /*4370*/  HMMA.16816.F32 R20, R136, R148.reuse, R20 ;  /* 0x000000948814723c */ /* 0x084fe20000001814 */
[C---:B------:R-:W-:Y:S01]  /*4380*/  @!P0 IADD3 R140, -R169.reuse, -0x47, RZ ;  /* 0xffffffb9a98c8810 */ /* 0x040fe20007ffe1ff */
[----:B-1----:R-:W1:Y:S03]  /*4390*/  LDSM.16.M88.4 R132, [R161+0xd000] ;  /* 0x00d00000a184783b */ /* 0x002e660000000200 */
[----:B------:R-:W-:Y:S01]  /*43a0*/  I2F R195, R140 ;  /* 0x0000008c00c37306 */ /* 0x000fe20000201400 */
[C---:B------:R-:W-:Y:S02]  /*43b0*/  @!P1 IADD3 R141, -R169.reuse, -0x38, RZ ;  /* 0xffffffc8a98d9810 */ /* 0x040fe40007ffe1ff */
[C---:B------:R-:W-:Y:S07]  /*43c0*/  HMMA.16816.F32 R24, R144.reuse, R148, R24 ;  /* 0x000000949018723c */ /* 0x040fee0000001818 */
[----:B------:R2:W-:Y:S01]  /*43d0*/  I2F R191, R141 ;  /* 0x0000008d00bf7306 */ /* 0x0005e20000201400 */
[-C--:B------:R-:W-:Y:S01]  /*43e0*/  HMMA.16816.F32 R28, R144, R150.reuse, R28 ;  /* 0x00000096901c723c */ /* 0x080fe2000000181c */
[C---:B---3--:R-:W-:Y:S03]  /*43f0*/  IADD3 R152, R169.reuse, 0x37, RZ ;  /* 0x00000037a9987810 */ /* 0x048fe60007ffe0ff */
[----:B------:R-:W-:Y:S02]  /*4400*/  IADD3 R149, R169, -0x8, RZ ;  /* 0xfffffff8a9957810 */ /* 0x000fe40007ffe0ff */
[----:B------:R-:W-:Y:S02]  /*4410*/  ISETP.GE.AND P0, PT, R152, RZ, PT ;  /* 0x000000ff9800720c */ /* 0x000fe40003f06270 */
[----:B------:R-:W-:Y:S01]  /*4420*/  ISETP.GE.AND P1, PT, R149, RZ, PT ;  /* 0x000000ff9500720c */ /* 0x000fe20003f26270 */
[C---:B------:R-:W-:Y:S03]  /*4430*/  HMMA.16816.F32 R32, R136.reuse, R150, R32 ;  /* 0x000000968820723c */ /* 0x040fe60000001820 */
[C---:B------:R-:W-:Y:S04]  /*4440*/  IADD3 R148, R169.reuse, -0x9, RZ ;  /* 0xfffffff7a9947810 */ /* 0x040fe80007ffe0ff */
[C---:B------:R-:W-:Y:S05]  /*4450*/  IADD3 R150, R169.reuse, -0x10, RZ ;  /* 0xfffffff0a9967810 */ /* 0x040fea0007ffe0ff */
[C---:B------:R-:W-:Y:S02]  /*4460*/  @!P0 IADD3 R152, -R169.reuse, -0x37, RZ ;  /* 0xffffffc9a9988810 */ /* 0x040fe40007ffe1ff */
[----:B------:R-:W-:Y:S01]  /*4470*/  ISETP.GE.AND P0, PT, R148, RZ, PT ;  /* 0x000000ff9400720c */ /* 0x000fe20003f06270 */
[----:B--2---:R-:W2:Y:S01]  /*4480*/  LDSM.16.M88.4 R140, [R161+0xd800] ;  /* 0x00d80000a18c783b */ /* 0x004ea20000000200 */
[----:B------:R3:W5:Y:S01]  /*4490*/  I2F R189, R152 ;  /* 0x0000009800bd7306 */ /* 0x0007620000201400 */
[C---:B------:R-:W-:Y:S02]  /*44a0*/  @!P1 IADD3 R149, -R169.reuse, 0x8, RZ ;  /* 0x00000008a9959810 */ /* 0x040fe40007ffe1ff */
[----:B------:R-:W-:Y:S01]  /*44b0*/  ISETP.GE.AND P1, PT, R150, RZ, PT ;  /* 0x000000ff9600720c */ /* 0x000fe20003f26270 */
[-C--:B-1----:R-:W-:Y:S06]  /*44c0*/  HMMA.16816.F32 R36, R136, R132.reuse, R36 ;  /* 0x000000848824723c */ /* 0x082fec0000001824 */
[----:B------:R-:W-:Y:S01]  /*44d0*/  I2F R179, R149 ;  /* 0x0000009500b37306 */ /* 0x000fe20000201400 */
[----:B------:R-:W-:Y:S01]  /*44e0*/  @!P0 IADD3 R148, -R169, 0x9, RZ ;  /* 0x00000009a9948810 */ /* 0x000fe20007ffe1ff */
[C---:B------:R-:W-:Y:S01]  /*44f0*/  HMMA.16816.F32 R40, R144.reuse, R132, R40 ;  /* 0x000000849028723c */ /* 0x040fe20000001828 */
[----:B------:R-:W-:Y:S03]  /*4500*/  ISETP.GE.AND P0, PT, R153, RZ, PT ;  /* 0x000000ff9900720c */ /* 0x000fe60003f06270 */
[C---:B------:R-:W-:Y:S02]  /*4510*/  @!P1 IADD3 R150, -R169.reuse, 0x10, RZ ;  /* 0x00000010a9969810 */ /* 0x040fe40007ffe1ff */
[----:B------:R-:W-:Y:S02]  /*4520*/  ISETP.GE.AND P1, PT, R172, RZ, PT ;  /* 0x000000ffac00720c */ /* 0x000fe40003f26270 */
[----:B------:R-:W1:Y:S01]  /*4530*/  I2F R177, R148 ;  /* 0x0000009400b17306 */ /* 0x000e620000201400 */
[-C--:B------:R-:W-:Y:S03]  /*4540*/  HMMA.16816.F32 R44, R144, R134.reuse, R44 ;  /* 0x00000086902c723c */ /* 0x080fe6000000182c */
[----:B---3--:R-:W-:Y:S02]  /*4550*/  IMAD.IADD R152, R162, 0x1, R157 ;  /* 0x00000001a2987824 */ /* 0x008fe400078e029d */
[----:B------:R-:W-:Y:S02]  /*4560*/  @!P0 IADD3 R153, -R169, 0x11, RZ ;  /* 0x00000011a9998810 */ /* 0x000fe40007ffe1ff */
[----:B------:R-:W-:Y:S01]  /*4570*/  ISETP.GE.AND P0, PT, R171, RZ, PT ;  /* 0x000000ffab00720c */ /* 0x000fe20003f06270 */
[C---:B------:R-:W-:Y:S01]  /*4580*/  HMMA.16816.F32 R48, R136.reuse, R134, R48 ;  /* 0x000000868830723c */ /* 0x040fe20000001830 */
[----:B------:R3:W-:Y:S01]  /*4590*/  I2F R192, R150 ;  /* 0x0000009600c07306 */ /* 0x0007e20000201400 */
[----:B------:R-:W-:Y:S02]  /*45a0*/  LDSM.16.M88.4 R132, [R152] ;  /* 0x000000009884783b */ /* 0x000fe40000000200 */
[C---:B------:R-:W-:Y:S02]  /*45b0*/  @!P1 IADD3 R172, -R169.reuse, -0x30, RZ ;  /* 0xffffffd0a9ac9810 */ /* 0x040fe40007ffe1ff */
[----:B------:R-:W-:Y:S02]  /*45c0*/  ISETP.GE.AND P1, PT, R170, RZ, PT ;  /* 0x000000ffaa00720c */ /* 0x000fe40003f26270 */
[-C--:B--2---:R-:W-:Y:S03]  /*45d0*/  HMMA.16816.F32 R52, R136, R140.reuse, R52 ;  /* 0x0000008c8834723c */ /* 0x084fe60000001834 */
[----:B------:R2:W1:Y:S01]  /*45e0*/  I2F R190, R153 ;  /* 0x0000009900be7306 */ /* 0x0004620000201400 */
[C---:B------:R-:W-:Y:S04]  /*45f0*/  @!P0 IADD3 R171, -R169.reuse, -0x2f, RZ ;  /* 0xffffffd1a9ab8810 */ /* 0x040fe80007ffe1ff */
[C---:B------:R-:W-:Y:S04]  /*4600*/  HMMA.16816.F32 R56, R144.reuse, R140, R56 ;  /* 0x0000008c9038723c */ /* 0x040fe80000001838 */
[C---:B------:R-:W-:Y:S01]  /*4610*/  @!P1 IADD3 R170, -R169.reuse, -0x28, RZ ;  /* 0xffffffd8a9aa9810 */ /* 0x040fe20007ffe1ff */
[----:B------:R-:W-:Y:S01]  /*4620*/  I2F R178, R172 ;  /* 0x000000ac00b27306 */ /* 0x000fe20000201400 */
[----:B---3--:R-:W3:Y:S01]  /*4630*/  LDSM.16.M88.4 R148, [R159+0xc000] ;  /* 0x00c000009f94783b */ /* 0x008ee20000000200 */
[C---:B------:R-:W-:Y:S01]  /*4640*/  IADD3 R141, R169.reuse, 0x27, RZ ;  /* 0x00000027a98d7810 */ /* 0x040fe20007ffe0ff */
[-C--:B------:R-:W-:Y:S01]  /*4650*/  HMMA.16816.F32 R60, R144, R142.reuse, R60 ;  /* 0x0000008e903c723c */ /* 0x080fe2000000183c */
[----:B------:R-:W-:Y:S06]  /*4660*/  IADD3 R140, R169, -0x18, RZ ;  /* 0xffffffe8a98c7810 */ /* 0x000fec0007ffe0ff */
[----:B------:R-:W1:Y:S01]  /*4670*/  I2F R174, R171 ;  /* 0x000000ab00ae7306 */ /* 0x000e620000201400 */
[----:B------:R-:W-:Y:S02]  /*4680*/  ISETP.GE.AND P0, PT, R141, RZ, PT ;  /* 0x000000ff8d00720c */ /* 0x000fe40003f06270 */
[----:B------:R-:W-:Y:S01]  /*4690*/  ISETP.GE.AND P1, PT, R140, RZ, PT ;  /* 0x000000ff8c00720c */ /* 0x000fe20003f26270 */
[----:B--2---:R-:W2:Y:S01]  /*46a0*/  LDSM.16.M88.4 R152, [R152+0x2000] ;  /* 0x002000009898783b */ /* 0x004ea20000000200 */
[----:B------:R-:W-:Y:S01]  /*46b0*/  HMMA.16816.F32 R64, R136, R142, R64 ;  /* 0x0000008e8840723c */ /* 0x000fe20000001840 */
[C---:B------:R-:W-:Y:S04]  /*46c0*/  IADD3 R144, R169.reuse, -0x19, RZ ;  /* 0xffffffe7a9907810 */ /* 0x040fe80007ffe0ff */
[----:B------:R-:W-:Y:S01]  /*46d0*/  I2F R186, R170 ;  /* 0x000000aa00ba7306 */ /* 0x000fe20000201400 */
[C---:B------:R-:W-:Y:S01]  /*46e0*/  IADD3 R146, R169.reuse, -0x20, RZ ;  /* 0xffffffe0a9927810 */ /* 0x040fe20007ffe0ff */
[----:B------:R-:W1:Y:S01]  /*46f0*/  LDSM.16.M88.4 R136, [R159+0xc800] ;  /* 0x00c800009f88783b */ /* 0x000e620000000200 */
[C---:B------:R-:W-:Y:S04]  /*4700*/  IADD3 R145, R169.reuse, -0x21, RZ ;  /* 0xffffffdfa9917810 */ /* 0x040fe80007ffe0ff */
[C---:B------:R-:W-:Y:S02]  /*4710*/  @!P0 IADD3 R141, -R169.reuse, -0x27, RZ ;  /* 0xffffffd9a98d8810 */ /* 0x040fe40007ffe1ff */
[C---:B------:R-:W-:Y:S02]  /*4720*/  @!P1 IADD3 R140, -R169.reuse, 0x18, RZ ;  /* 0x00000018a98c9810 */ /* 0x040fe40007ffe1ff */
[----:B------:R-:W1:Y:S01]  /*4730*/  I2F R184, R141 ;  /* 0x0000008d00b87306 */ /* 0x000e620000201400 */
[----:B------:R-:W-:Y:S02]  /*4740*/  ISETP.GE.AND P0, PT, R144, RZ, PT ;  /* 0x000000ff9000720c */ /* 0x000fe40003f06270 */
[----:B------:R-:W-:Y:S07]  /*4750*/  ISETP.GE.AND P1, PT, R146, RZ, PT ;  /* 0x000000ff9200720c */ /* 0x000fee0003f26270 */
[----:B------:R1:W-:Y:S01]  /*4760*/  I2F R175, R140 ;  /* 0x0000008c00af7306 */ /* 0x0003e20000201400 */
[-C--:B---3--:R-:W-:Y:S03]  /*4770*/  HMMA.16816.F32 R4, R132, R148.reuse, R4 ;  /* 0x000000948404723c */ /* 0x088fe60000001804 */
[C---:B------:R-:W-:Y:S02]  /*4780*/  @!P0 IADD3 R144, -R169.reuse, 0x19, RZ ;  /* 0x00000019a9908810 */ /* 0x040fe40007ffe1ff */
[----:B------:R-:W-:Y:S02]  /*4790*/  @!P1 IADD3 R146, -R169, 0x20, RZ ;  /* 0x00000020a9929810 */ /* 0x000fe40007ffe1ff */
[----:B------:R-:W-:Y:S02]  /*47a0*/  ISETP.GE.AND P0, PT, R145, RZ, PT ;  /* 0x000000ff9100720c */ /* 0x000fe40003f06270 */
[----:B------:R3:W3:Y:S01]  /*47b0*/  I2F R172, R144 ;  /* 0x0000009000ac7306 */ /* 0x0006e20000201400 */
[C---:B--2---:R-:W-:Y:S09]  /*47c0*/  HMMA.16816.F32 R8, R152.reuse, R148, R8 ;  /* 0x000000949808723c */ /* 0x044ff20000001808 */
[----:B------:R2:W-:Y:S01]  /*47d0*/  I2F R188, R146 ;  /* 0x0000009200bc7306 */ /* 0x0005e20000201400 */
[-C--:B------:R-:W-:Y:S02]  /*47e0*/  HMMA.16816.F32 R12, R152, R150.reuse, R12 ;  /* 0x00000096980c723c */ /* 0x080fe4000000180c */
[C---:B------:R-:W-:Y:S01]  /*47f0*/  @!P0 IADD3 R145, -R169.reuse, 0x21, RZ ;  /* 0x00000021a9918810 */ /* 0x040fe20007ffe1ff */
[----:B-1----:R-:W1:Y:S01]  /*4800*/  LDSM.16.M88.4 R140, [R159+0xd000] ;  /* 0x00d000009f8c783b */ /* 0x002e620000000200 */
[C---:B------:R-:W-:Y:S02]  /*4810*/  IADD3 R149, R169.reuse, -0x28, RZ ;  /* 0xffffffd8a9957810 */ /* 0x040fe40007ffe0ff */
[C---:B------:R-:W-:Y:S02]  /*4820*/  IADD3 R148, R169.reuse, -0x30, RZ ;  /* 0xffffffd0a9947810 */ /* 0x040fe40007ffe0ff */
[C---:B------:R-:W-:Y:S01]  /*4830*/  HMMA.16816.F32 R16, R132.reuse, R150, R16 ;  /* 0x000000968410723c */ /* 0x040fe20000001810 */
[----:B------:R4:W-:Y:S03]  /*4840*/  I2F R185, R145 ;  /* 0x0000009100b97306 */ /* 0x0009e60000201400 */
[C---:B---3--:R-:W-:Y:S03]  /*4850*/  IADD3 R144, R169.reuse, 0x20, RZ ;  /* 0x00000020a9907810 */ /* 0x048fe60007ffe0ff */
[C---:B------:R-:W-:Y:S01]  /*4860*/  IADD3 R150, R169.reuse, -0x29, RZ ;  /* 0xffffffd7a9967810 */ /* 0x040fe20007ffe0ff */
[-C--:B------:R-:W-:Y:S01]  /*4870*/  HMMA.16816.F32 R20, R132, R136.reuse, R20 ;  /* 0x000000888414723c */ /* 0x080fe20000001814 */
[----:B------:R-:W-:Y:S03]  /*4880*/  ISETP.GE.AND P1, PT, R144, RZ, PT ;  /* 0x000000ff9000720c */ /* 0x000fe60003f26270 */
[C---:B--2---:R-:W-:Y:S04]  /*4890*/  IADD3 R146, R169.reuse, 0x1f, RZ ;  /* 0x0000001fa9927810 */ /* 0x044fe80007ffe0ff */
[C---:B------:R-:W-:Y:S01]  /*48a0*/  HMMA.16816.F32 R24, R152.reuse, R136, R24 ;  /* 0x000000889818723c */ /* 0x040fe20000001818 */
[----:B------:R-:W-:Y:S05]  /*48b0*/  ISETP.GE.AND P0, PT, R146, RZ, PT ;  /* 0x000000ff9200720c */ /* 0x000fea0003f06270 */
[C---:B------:R-:W-:Y:S02]  /*48c0*/  @!P1 IADD3 R144, -R169.reuse, -0x20, RZ ;  /* 0xffffffe0a9909810 */ /* 0x040fe40007ffe1ff */
[-C--:B------:R-:W-:Y:S01]  /*48d0*/  HMMA.16816.F32 R28, R152, R138.reuse, R28 ;  /* 0x0000008a981c723c */ /* 0x080fe2000000181c */
[----:B----4-:R-:W-:Y:S01]  /*48e0*/  IADD3 R145, R169, 0x18, RZ ;  /* 0x00000018a9917810 */ /* 0x010fe20007ffe0ff */
[----:B------:R2:W-:Y:S03]  /*48f0*/  I2F R176, R144 ;  /* 0x0000009000b07306 */ /* 0x0005e60000201400 */
[----:B------:R-:W-:Y:S03]  /*4900*/  ISETP.GE.AND P1, PT, R145, RZ, PT ;  /* 0x000000ff9100720c */ /* 0x000fe60003f26270 */
[C---:B------:R-:W-:Y:S01]  /*4910*/  HMMA.16816.F32 R32, R132.reuse, R138, R32 ;  /* 0x0000008a8420723c */ /* 0x040fe20000001820 */
[----:B------:R-:W3:Y:S03]  /*4920*/  LDSM.16.M88.4 R136, [R159+0xd800] ;  /* 0x00d800009f88783b */ /* 0x000ee60000000200 */
[C---:B------:R-:W-:Y:S04]  /*4930*/  @!P0 IADD3 R146, -R169.reuse, -0x1f, RZ ;  /* 0xffffffe1a9928810 */ /* 0x040fe80007ffe1ff */
[----:B------:R-:W-:Y:S01]  /*4940*/  I2F R151, R146 ;  /* 0x0000009200977306 */ /* 0x000fe20000201400 */
[-C--:B-1----:R-:W-:Y:S03]  /*4950*/  HMMA.16816.F32 R36, R132, R140.reuse, R36 ;  /* 0x0000008c8424723c */ /* 0x082fe60000001824 */
[----:B------:R-:W-:Y:S02]  /*4960*/  @!P1 IADD3 R145, -R169, -0x18, RZ ;  /* 0xffffffe8a9919810 */ /* 0x000fe40007ffe1ff */
[----:B------:R-:W-:Y:S03]  /*4970*/  ISETP.GE.AND P1, PT, R149, RZ, PT ;  /* 0x000000ff9500720c */ /* 0x000fe60003f26270 */
[C---:B------:R-:W-:Y:S01]  /*4980*/  HMMA.16816.F32 R40, R152.reuse, R140, R40 ;  /* 0x0000008c9828723c */ /* 0x040fe20000001828 */
[----:B------:R-:W-:Y:S03]  /*4990*/  I2F R183, R145 ;  /* 0x0000009100b77306 */ /* 0x000fe60000201400 */
[C---:B--2---:R-:W-:Y:S04]  /*49a0*/  IADD3 R144, R169.reuse, 0x17, RZ ;  /* 0x00000017a9907810 */ /* 0x044fe80007ffe0ff */
[-C--:B------:R-:W-:Y:S01]  /*49b0*/  HMMA.16816.F32 R44, R152, R142.reuse, R44 ;  /* 0x0000008e982c723c */ /* 0x080fe2000000182c */
[----:B------:R-:W-:Y:S03]  /*49c0*/  ISETP.GE.AND P0, PT, R144, RZ, PT ;  /* 0x000000ff9000720c */ /* 0x000fe60003f06270 */
[C---:B------:R-:W-:Y:S02]  /*49d0*/  @!P1 IADD3 R149, -R169.reuse, 0x28, RZ ;  /* 0x00000028a9959810 */ /* 0x040fe40007ffe1ff */
[----:B------:R-:W-:Y:S02]  /*49e0*/  ISETP.GE.AND P1, PT, R148, RZ, PT ;  /* 0x000000ff9400720c */ /* 0x000fe40003f26270 */
[----:B------:R1:W-:Y:S01]  /*49f0*/  I2F R171, R149 ;  /* 0x0000009500ab7306 */ /* 0x0003e20000201400 */
[C---:B------:R-:W-:Y:S01]  /*4a00*/  HMMA.16816.F32 R48, R132.reuse, R142, R48 ;  /* 0x0000008e8430723c */ /* 0x040fe20000001830 */
[----:B------:R-:W-:Y:S04]  /*4a10*/  LDSM.16.M88.4 R140, [R0] ;  /* 0x00000000008c783b */ /* 0x000fe80000000200 */
[C---:B------:R-:W-:Y:S02]  /*4a20*/  @!P0 IADD3 R144, -R169.reuse, -0x17, RZ ;  /* 0xffffffe9a9908810 */ /* 0x040fe40007ffe1ff */
[----:B------:R-:W-:Y:S01]  /*4a30*/  ISETP.GE.AND P0, PT, R150, RZ, PT ;  /* 0x000000ff9600720c */ /* 0x000fe20003f06270 */
[-C--:B---3--:R-:W-:Y:S01]  /*4a40*/  HMMA.16816.F32 R52, R132, R136.reuse, R52 ;  /* 0x000000888434723c */ /* 0x088fe20000001834 */
[----:B------:R2:W-:Y:S03]  /*4a50*/  I2F R182, R144 ;  /* 0x0000009000b67306 */ /* 0x0005e60000201400 */
[C---:B------:R-:W-:Y:S04]  /*4a60*/  @!P1 IADD3 R148, -R169.reuse, 0x30, RZ ;  /* 0x00000030a9949810 */ /* 0x040fe80007ffe1ff */
[C---:B------:R-:W-:Y:S03]  /*4a70*/  HMMA.16816.F32 R56, R152.reuse, R136, R56 ;  /* 0x000000889838723c */ /* 0x040fe60000001838 */
[----:B------:R-:W-:Y:S01]  /*4a80*/  I2F R187, R148 ;  /* 0x0000009400bb7306 */ /* 0x000fe20000201400 */
[C---:B------:R-:W-:Y:S03]  /*4a90*/  @!P0 IADD3 R150, -R169.reuse, 0x29, RZ ;  /* 0x00000029a9968810 */ /* 0x040fe60007ffe1ff */
[C---:B------:R-:W-:Y:S01]  /*4aa0*/  IADD3 R136, R169.reuse, -0x38, RZ ;  /* 0xffffffc8a9887810 */ /* 0x040fe20007ffe0ff */
[-C--:B------:R-:W-:Y:S01]  /*4ab0*/  HMMA.16816.F32 R60, R152, R138.reuse, R60 ;  /* 0x0000008a983c723c */ /* 0x080fe2000000183c */
[----:B------:R-:W3:Y:S02]  /*4ac0*/  LDL R155, [R1] ;  /* 0x00000000019b7983 */ /* 0x000ee40000100800 */
[----:B------:R-:W-:Y:S02]  /*4ad0*/  ISETP.GE.AND P3, PT, R136, RZ, PT ;  /* 0x000000ff8800720c */ /* 0x000fe40003f66270 */
[----:B------:R4:W-:Y:S01]  /*4ae0*/  I2F R170, R150 ;  /* 0x0000009600aa7306 */ /* 0x0009e20000201400 */
[----:B------:R-:W3:Y:S01]  /*4af0*/  LDL R154, [R1+0x4] ;  /* 0x00000400019a7983 */ /* 0x000ee20000100800 */
[C---:B-1----:R-:W-:Y:S01]  /*4b00*/  IADD3 R149, R169.reuse, -0x31, RZ ;  /* 0xffffffcfa9957810 */ /* 0x042fe20007ffe0ff */
[----:B------:R-:W-:Y:S01]  /*4b10*/  HMMA.16816.F32 R64, R132, R138, R64 ;  /* 0x0000008a8440723c */ /* 0x000fe20000001840 */
[----:B------:R-:W-:Y:S01]  /*4b20*/  IADD3 R137, R169, 0xf, RZ ;  /* 0x0000000fa9897810 */ /* 0x000fe20007ffe0ff */
[----:B--2---:R-:W1:Y:S01]  /*4b30*/  LDSM.16.M88.4 R144, [R160+0xc000] ;  /* 0x00c00000a090783b */ /* 0x004e620000000200 */
[----:B------:R-:W-:Y:S04]  /*4b40*/  ISETP.GE.AND P0, PT, R149, RZ, PT ;  /* 0x000000ff9500720c */ /* 0x000fe80003f06270 */
[----:B------:R-:W-:Y:S01]  /*4b50*/  IMAD.U32 R138, RZ, RZ, UR20 ;  /* 0x00000014ff8a7e24 */ /* 0x000fe2000f8e00ff */
[----:B------:R-:W-:Y:S01]  /*4b60*/  @!P3 IADD3 R136, -R169, 0x38, RZ ;  /* 0x00000038a988b810 */ /* 0x000fe20007ffe1ff */
[----:B------:R-:W-:Y:S01]  /*4b70*/  FMUL.FTZ R139, R217, 1.4426950216293334961 ;  /* 0x3fb8aa3bd98b7820 */ /* 0x000fe20000410000 */
[----:B------:R2:W5:Y:S01]  /*4b80*/  LDSM.16.M88.4 R132, [R0+0x2000] ;  /* 0x002000000084783b */ /* 0x0005620000000200 */
[----:B------:R-:W-:Y:S01]  /*4b90*/  PLOP3.LUT P3, PT, PT, PT, UP0, 0x80, 0x0 ;  /* 0x000000000000781c */ /* 0x000fe20003f6f008 */
[----:B------:R1:W-:Y:S01]  /*4ba0*/  I2F R153, R136 ;  /* 0x0000008800997306 */ /* 0x0003e20000201400 */
[----:B------:R-:W-:Y:S03]  /*4bb0*/  IMAD R138, R138, 0x80, R218 ;  /* 0x000000808a8a7824 */ /* 0x000fe600078e02da */
[----:B------:R-:W-:Y:S02]  /*4bc0*/  @!P0 IADD3 R149, -R169, 0x31, RZ ;  /* 0x00000031a9958810 */ /* 0x000fe40007ffe1ff */
[----:B------:R-:W-:Y:S02]  /*4bd0*/  ISETP.GE.AND P0, PT, R137, RZ, PT ;  /* 0x000000ff8900720c */ /* 0x000fe40003f06270 */
[----:B------:R-:W-:Y:S02]  /*4be0*/  @P5 ISETP.GE.AND P5, PT, R138, UR5, PT ;  /* 0x000000058a005c0c */ /* 0x000fe4000bfa6270 */
[----:B------:R-:W-:Y:S01]  /*4bf0*/  I2F R149, R149 ;  /* 0x0000009500957306 */ /* 0x000fe20000201400 */
[C---:B----4-:R-:W-:Y:S04]  /*4c00*/  IADD3 R150, R169.reuse, 0x10, RZ ;  /* 0x00000010a9967810 */ /* 0x050fe80007ffe0ff */
[----:B------:R-:W-:Y:S04]  /*4c10*/  ISETP.GE.AND P1, PT, R150, RZ, PT ;  /* 0x000000ff9600720c */ /* 0x000fe80003f26270 */
[C---:B------:R-:W-:Y:S02]  /*4c20*/  @!P0 IADD3 R137, -R169.reuse, -0xf, RZ ;  /* 0xfffffff1a9898810 */ /* 0x040fe40007ffe1ff */
[C---:B--2---:R-:W-:Y:S02]  /*4c30*/  IADD3 R0, R169.reuse, -0x39, RZ ;  /* 0xffffffc7a9007810 */ /* 0x044fe40007ffe0ff */
[----:B------:R2:W-:Y:S01]  /*4c40*/  I2F R148, R137 ;  /* 0x0000008900947306 */ /* 0x0005e20000201400 */
[----:B------:R-:W-:Y:S02]  /*4c50*/  PLOP3.LUT P0, PT, PT, PT, UP0, 0x80, 0x0 ;  /* 0x000000000000781c */ /* 0x000fe40003f0f008 */
[----:B------:R-:W-:Y:S02]  /*4c60*/  ISETP.GE.AND P2, PT, R0, RZ, PT ;  /* 0x000000ff0000720c */ /* 0x000fe40003f46270 */
[C---:B------:R-:W-:Y:S01]  /*4c70*/  @!P1 IADD3 R150, -R169.reuse, -0x10, RZ ;  /* 0xfffffff0a9969810 */ /* 0x040fe20007ffe1ff */
[-C--:B-1----:R-:W-:Y:S01]  /*4c80*/  HMMA.16816.F32 R4, R140, R144.reuse, R4 ;  /* 0x000000908c04723c */ /* 0x082fe20000001804 */
[----:B------:R-:W-:Y:S04]  /*4c90*/  PLOP3.LUT P1, PT, PT, PT, UP0, 0x80, 0x0 ;  /* 0x000000000000781c */ /* 0x000fe80003f2f008 */
[----:B------:R-:W-:Y:S03]  /*4ca0*/  I2F R150, R150 ;  /* 0x0000009600967306 */ /* 0x000fe60000201400 */
[C---:B-----5:R-:W-:Y:S04]  /*4cb0*/  HMMA.16816.F32 R8, R132.reuse, R144, R8 ;  /* 0x000000908408723c */ /* 0x060fe80000001808 */
[----:B------:R-:W-:Y:S02]  /*4cc0*/  @!P2 IADD3 R0, -R169, 0x39, RZ ;  /* 0x00000039a900a810 */ /* 0x000fe40007ffe1ff */
[----:B------:R-:W-:Y:S02]  /*4cd0*/  PLOP3.LUT P2, PT, PT, PT, UP0, 0x80, 0x0 ;  /* 0x000000000000781c */ /* 0x000fe40003f4f008 */
[----:B------:R-:W-:Y:S01]  /*4ce0*/  I2F R152, R0 ;  /* 0x0000000000987306 */ /* 0x000fe20000201400 */
[----:B------:R-:W-:Y:S01]  /*4cf0*/  @P1 IADD3 R136, R138, 0x1, RZ ;  /* 0x000000018a881810 */ /* 0x000fe20007ffe0ff */
[-C--:B------:R-:W-:Y:S01]  /*4d00*/  HMMA.16816.F32 R12, R132, R146.reuse, R12 ;  /* 0x00000092840c723c */ /* 0x080fe2000000180c */
[----:B------:R-:W-:Y:S02]  /*4d10*/  FSETP.NEU.FTZ.AND P1, PT, R217, -INF , PT ;  /* 0xff800000d900780b */ /* 0x000fe40003f3d000 */
[----:B------:R-:W-:Y:S01]  /*4d20*/  @P4 ISETP.GE.AND P4, PT, R136, UR5, PT ;  /* 0x0000000588004c0c */ /* 0x000fe2000bf86270 */
[----:B--2---:R-:W-:Y:S01]  /*4d30*/  FMUL.FTZ R137, R216, 1.4426950216293334961 ;  /* 0x3fb8aa3bd8897820 */ /* 0x004fe20000410000 */
[----:B------:R-:W-:Y:S02]  /*4d40*/  FSEL R139, R139, RZ, P1 ;  /* 0x000000ff8b8b7208 */ /* 0x000fe40000800000 */
[----:B------:R-:W-:Y:S01]  /*4d50*/  PLOP3.LUT P1, PT, PT, PT, UP0, 0x80, 0x0 ;  /* 0x000000000000781c */ /* 0x000fe20003f2f008 */
[----:B------:R-:W-:Y:S01]  /*4d60*/  FFMA.FTZ R4, R194, -UR4, R4 ;  /* 0x80000004c2047c23 */ /* 0x000fe20008010004 */
[C---:B------:R-:W-:Y:S03]  /*4d70*/  HMMA.16816.F32 R16, R140.reuse, R146, R16 ;  /* 0x000000928c10723c */ /* 0x040fe60000001810 */
[----:B------:R-:W-:Y:S01]  /*4d80*/  FFMA.FTZ R5, R193, -UR4, R5 ;  /* 0x80000004c1057c23 */ /* 0x000fe20008010005 */
[----:B------:R-:W-:Y:S01]  /*4d90*/  @P0 FSEL R4, R4, -INF , !P5 ;  /* 0xff80000004040808 */ /* 0x000fe20006800000 */
[----:B------:R-:W-:Y:S01]  /*4da0*/  FFMA.FTZ R7, R198, -UR4, R7 ;  /* 0x80000004c6077c23 */ /* 0x000fe20008010007 */
[----:B------:R-:W-:Y:S01]  /*4db0*/  PLOP3.LUT P0, PT, PT, PT, UP0, 0x80, 0x0 ;  /* 0x000000000000781c */ /* 0x000fe20003f0f008 */
[----:B------:R-:W-:Y:S01]  /*4dc0*/  FFMA.FTZ R6, R197, -UR4, R6 ;  /* 0x80000004c5067c23 */ /* 0x000fe20008010006 */
[----:B------:R-:W-:Y:S01]  /*4dd0*/  @P2 FSEL R5, R5, -INF , !P4 ;  /* 0xff80000005052808 */ /* 0x000fe20006000000 */
[--C-:B------:R-:W-:Y:S01]  /*4de0*/  FFMA.FTZ R4, R4, c[0x0][0x23c], -R139.reuse ;  /* 0x00008f0004047a23 */ /* 0x100fe2000001088b */
[----:B------:R-:W-:Y:S02]  /*4df0*/  FSETP.NEU.FTZ.AND P2, PT, R216, -INF , PT ;  /* 0xff800000d800780b */ /* 0x000fe40003f5d000 */
[----:B------:R-:W-:Y:S01]  /*4e00*/  @P1 FSEL R7, R7, -INF , !P4 ;  /* 0xff80000007071808 */ /* 0x000fe20006000000 */
[----:B------:R1:W-:Y:S01]  /*4e10*/  MUFU.EX2 R229, R4 ;  /* 0x0000000400e57308 */ /* 0x0003e20000000800 */
[----:B------:R-:W-:Y:S01]  /*4e20*/  FSEL R137, R137, RZ, P2 ;  /* 0x000000ff89897208 */ /* 0x000fe20001000000 */
[----:B------:R-:W-:Y:S01]  /*4e30*/  FFMA.FTZ R5, R5, c[0x0][0x23c], -R139 ;  /* 0x00008f0005057a23 */ /* 0x000fe2000001088b */
[----:B------:R-:W-:Y:S01]  /*4e40*/  PLOP3.LUT P1, PT, PT, PT, UP0, 0x80, 0x0 ;  /* 0x000000000000781c */ /* 0x000fe20003f2f008 */
[----:B------:R-:W-:Y:S02]  /*4e50*/  FFMA.FTZ R10, R196, -UR4, R10 ;  /* 0x80000004c40a7c23 */ /* 0x000fe4000801000a */
[----:B------:R-:W-:Y:S01]  /*4e60*/  @P0 FSEL R6, R6, -INF , !P5 ;  /* 0xff80000006060808 */ /* 0x000fe20006800000 */
[----:B------:R-:W-:Y:S01]  /*4e70*/  FFMA.FTZ R7, R7, c[0x0][0x23c], -R137 ;  /* 0x00008f0007077a23 */ /* 0x000fe20000010889 */
[----:B------:R-:W-:Y:S01]  /*4e80*/  PLOP3.LUT P0, PT, PT, PT, UP0, 0x80, 0x0 ;  /* 0x000000000000781c */ /* 0x000fe20003f0f008 */
[----:B------:R-:W-:Y:S01]  /*4e90*/  FFMA.FTZ R13, R189, -UR4, R13 ;  /* 0x80000004bd0d7c23 */ /* 0x000fe2000801000d */
[----:B------:R-:W-:Y:S01]  /*4ea0*/  MUFU.EX2 R226, R5 ;  /* 0x0000000500e27308 */ /* 0x000fe20000000800 */
[----:B------:R-:W-:Y:S02]  /*4eb0*/  FFMA.FTZ R6, R6, c[0x0][0x23c], -R137 ;  /* 0x00008f0006067a23 */ /* 0x000fe40000010889 */
[----:B------:R-:W-:Y:S02]  /*4ec0*/  FFMA.FTZ R12, R191, -UR4, R12 ;  /* 0x80000004bf0c7c23 */ /* 0x000fe4000801000c */
[----:B------:R-:W-:Y:S02]  /*4ed0*/  FFMA.FTZ R17, R177, -UR4, R17 ;  /* 0x80000004b1117c23 */ /* 0x000fe40008010011 */
[C---:B------:R-:W-:Y:S02]  /*4ee0*/  FFMA.FTZ R8, R181.reuse, -UR4, R8 ;  /* 0x80000004b5087c23 */ /* 0x040fe40008010008 */
[----:B------:R-:W-:Y:S01]  /*4ef0*/  FFMA.FTZ R9, R180, -UR4, R9 ;  /* 0x80000004b4097c23 */ /* 0x000fe20008010009 */
[----:B------:R-:W-:Y:S01]  /*4f00*/  MUFU.EX2 R249, R6 ;  /* 0x0000000600f97308 */ /* 0x000fe20000000800 */
[----:B------:R-:W-:Y:S01]  /*4f10*/  FFMA.FTZ R14, R181, -UR4, R14 ;  /* 0x80000004b50e7c23 */ /* 0x000fe2000801000e */
[----:B------:R-:W-:Y:S01]  /*4f20*/  @P0 FSEL R8, R8, -INF , !P5 ;  /* 0xff80000008080808 */ /* 0x000fe20006800000 */
[----:B------:R-:W-:Y:S01]  /*4f30*/  FFMA.FTZ R11, R195, -UR4, R11 ;  /* 0x80000004c30b7c23 */ /* 0x000fe2000801000b */
[----:B-1----:R-:W-:Y:S01]  /*4f40*/  @P3 IADD3 R4, R138, 0x8, RZ ;  /* 0x000000088a043810 */ /* 0x002fe20007ffe0ff */
[----:B------:R-:W-:Y:S01]  /*4f50*/  FFMA.FTZ R15, R180, -UR4, R15 ;  /* 0x80000004b40f7c23 */ /* 0x000fe2000801000f */
[----:B------:R-:W-:Y:S01]  /*4f60*/  PLOP3.LUT P3, PT, PT, PT, UP0, 0x80, 0x0 ;  /* 0x000000000000781c */ /* 0x000fe20003f6f008 */
[----:B------:R-:W-:Y:S01]  /*4f70*/  FFMA.FTZ R16, R179, -UR4, R16 ;  /* 0x80000004b3107c23 */ /* 0x000fe20008010010 */
[----:B------:R-:W-:Y:S01]  /*4f80*/  @P6 ISETP.GE.AND P6, PT, R4, UR5, PT ;  /* 0x0000000504006c0c */ /* 0x000fe2000bfc6270 */
[----:B------:R-:W-:Y:S01]  /*4f90*/  FFMA.FTZ R19, R193, -UR4, R19 ;  /* 0x80000004c1137c23 */ /* 0x000fe20008010013 */
[----:B------:R1:W-:Y:S01]  /*4fa0*/  MUFU.EX2 R247, R7 ;  /* 0x0000000700f77308 */ /* 0x0003e20000000800 */
[----:B------:R-:W-:Y:S01]  /*4fb0*/  @P1 FSEL R9, R9, -INF , !P4 ;  /* 0xff80000009091808 */ /* 0x000fe20006000000 */
[----:B------:R-:W-:Y:S01]  /*4fc0*/  FFMA.FTZ R18, R194, -UR4, R18 ;  /* 0x80000004c2127c23 */ /* 0x000fe20008010012 */
[----:B------:R-:W-:Y:S11]  /*4fd0*/  PLOP3.LUT P0, PT, PT, PT, UP0, 0x80, 0x0 ;  /* 0x000000000000781c */ /* 0x000ff60003f0f008 */
[----:B------:R-:W-:Y:S02]  /*4fe0*/  @!UPT UIADD3 URZ, URZ, URZ, URZ ;  /* 0x0000003f3f3ff290 */ /* 0x000fe4000fffe03f */
[----:B------:R-:W-:Y:S02]  /*4ff0*/  @P0 FSEL R10, R10, -INF , !P5 ;  /* 0xff8000000a0a0808 */ /* 0x000fe40006800000 */
[----:B------:R-:W-:Y:S02]  /*5000*/  PLOP3.LUT P0, PT, PT, PT, UP0, 0x80, 0x0 ;  /* 0x000000000000781c */ /* 0x000fe40003f0f008 */
[----:B------:R-:W-:Y:S11]  /*5010*/  PLOP3.LUT P5, PT, PT, PT, UP0, 0x80, 0x0 ;  /* 0x000000000000781c */ /* 0x000ff60003faf008 */
[----:B------:R-:W-:Y:S02]  /*5020*/  @P0 FSEL R12, R12, -INF , !P6 ;  /* 0xff8000000c0c0808 */ /* 0x000fe40007000000 */
[----:B------:R-:W-:Y:S11]  /*5030*/  PLOP3.LUT P0, PT, PT, PT, UP0, 0x80, 0x0 ;  /* 0x000000000000781c */ /* 0x000ff60003f0f008 */
[----:B------:R-:W-:Y:S02]  /*5040*/  @!UPT UIADD3 URZ, URZ, URZ, URZ ;  /* 0x0000003f3f3ff290 */ /* 0x000fe4000fffe03f */
[----:B------:R-:W-:Y:S02]  /*5050*/  @P0 FSEL R14, R14, -INF , !P6 ;  /* 0xff8000000e0e0808 */ /* 0x000fe40007000000 */
[----:B------:R-:W-:Y:S11]  /*5060*/  PLOP3.LUT P0, PT, PT, PT, UP0, 0x80, 0x0 ;  /* 0x000000000000781c */ /* 0x000ff60003f0f008 */
[----:B------:R-:W-:Y:S02]  /*5070*/  @!UPT UIADD3 URZ, URZ, URZ, URZ ;  /* 0x0000003f3f3ff290 */ /* 0x000fe4000fffe03f */
[----:B------:R-:W-:Y:S02]  /*5080*/  @P0 FSEL R16, R16, -INF , !P6 ;  /* 0xff80000010100808 */ /* 0x000fe40007000000 */
[----:B------:R-:W-:Y:S03]  /*5090*/  PLOP3.LUT P0, PT, PT, PT, UP0, 0x80, 0x0 ;  /* 0x000000000000781c */ /* 0x000fe60003f0f008 */
[----:B------:R-:W-:Y:S04]  /*50a0*/  FFMA.FTZ R16, R16, c[0x0][0x23c], -R139 ;  /* 0x00008f0010107a23 */ /* 0x000fe8000001088b */
[----:B------:R-:W-:Y:S06]  /*50b0*/  MUFU.EX2 R233, R16 ;  /* 0x0000001000e97308 */ /* 0x000fec0000000800 */
[----:B------:R-:W-:Y:S02]  /*50c0*/  @P0 FSEL R18, R18, -INF , !P6 ;  /* 0xff80000012120808 */ /* 0x000fe40007000000 */
[----:B------:R-:W-:Y:S02]  /*50d0*/  PLOP3.LUT P0, PT, PT, PT, UP0, 0x80, 0x0 ;  /* 0x000000000000781c */ /* 0x000fe40003f0f008 */
[----:B------:R-:W-:Y:S01]  /*50e0*/  PLOP3.LUT P6, PT, PT, PT, UP0, 0x80, 0x0 ;  /* 0x000000000000781c */ /* 0x000fe20003fcf008 */
[----:B------:R-:W-:Y:S04]  /*50f0*/  FFMA.FTZ R18, R18, c[0x0][0x23c], -R137 ;  /* 0x00008f0012127a23 */ /* 0x000fe80000010889 */
[----:B------:R-:W-:Y:S01]  /*5100*/  MUFU.EX2 R239, R18 ;  /* 0x0000001200ef7308 */ /* 0x000fe20000000800 */
[C---:B---3--:R-:W-:Y:S01]  /*5110*/  FMUL.FTZ R136, R155.reuse, 1.4426950216293334961 ;  /* 0x3fb8aa3b9b887820 */ /* 0x048fe20000410000 */
[----:B------:R-:W-:Y:S04]  /*5120*/  FSETP.NEU.FTZ.AND P2, PT, R155, -INF , PT ;  /* 0xff8000009b00780b */ /* 0x000fe80003f5d000 */
[----:B------:R-:W-:Y:S01]  /*5130*/  FSEL R136, R136, RZ, P2 ;  /* 0x000000ff88887208 */ /* 0x000fe20001000000 */
[C---:B------:R-:W-:Y:S01]  /*5140*/  FMUL.FTZ R0, R154.reuse, 1.4426950216293334961 ;  /* 0x3fb8aa3b9a007820 */ /* 0x040fe20000410000 */
[----:B------:R-:W-:Y:S02]  /*5150*/  PLOP3.LUT P2, PT, PT, PT, UP0, 0x80, 0x0 ;  /* 0x000000000000781c */ /* 0x000fe40003f4f008 */
[----:B------:R-:W-:Y:S01]  /*5160*/  FSETP.NEU.FTZ.AND P1, PT, R154, -INF , PT ;  /* 0xff8000009a00780b */ /* 0x000fe20003f3d000 */
[--C-:B------:R-:W-:Y:S02]  /*5170*/  FFMA.FTZ R8, R8, c[0x0][0x23c], -R136.reuse ;  /* 0x00008f0008087a23 */ /* 0x100fe40000010888 */
[--C-:B------:R-:W-:Y:S01]  /*5180*/  FFMA.FTZ R9, R9, c[0x0][0x23c], -R136.reuse ;  /* 0x00008f0009097a23 */ /* 0x100fe20000010888 */
[----:B------:R-:W-:Y:S01]  /*5190*/  FSEL R0, R0, RZ, P1 ;  /* 0x000000ff00007208 */ /* 0x000fe20000800000 */
[----:B------:R2:W-:Y:S01]  /*51a0*/  MUFU.EX2 R251, R8 ;  /* 0x0000000800fb7308 */ /* 0x0005e20000000800 */
[----:B------:R-:W-:Y:S01]  /*51b0*/  PLOP3.LUT P1, PT, PT, PT, UP0, 0x80, 0x0 ;  /* 0x000000000000781c */ /* 0x000fe20003f2f008 */
[----:B------:R-:W-:Y:S02]  /*51c0*/  FFMA.FTZ R12, R12, c[0x0][0x23c], -R136 ;  /* 0x00008f000c0c7a23 */ /* 0x000fe40000010888 */
[--C-:B------:R-:W-:Y:S02]  /*51d0*/  FFMA.FTZ R10, R10, c[0x0][0x23c], -R0.reuse ;  /* 0x00008f000a0a7a23 */ /* 0x100fe40000010800 */
[----:B------:R-:W-:Y:S01]  /*51e0*/  @P2 IADD3 R4, R138, 0x9, RZ ;  /* 0x000000098a042810 */ /* 0x000fe20007ffe0ff */
[--C-:B------:R-:W-:Y:S01]  /*51f0*/  FFMA.FTZ R14, R14, c[0x0][0x23c], -R0.reuse ;  /* 0x00008f000e0e7a23 */ /* 0x100fe20000010800 */
[----:B------:R-:W-:Y:S02]  /*5200*/  PLOP3.LUT P2, PT, PT, PT, UP0, 0x80, 0x0 ;  /* 0x000000000000781c */ /* 0x000fe40003f4f008 */
[----:B------:R-:W-:Y:S01]  /*5210*/  @P3 ISETP.GE.AND P3, PT, R4, UR5, PT ;  /* 0x0000000504003c0c */ /* 0x000fe2000bf66270 */
[----:B------:R-:W3:Y:S01]  /*5220*/  MUFU.EX2 R145, R10 ;  /* 0x0000000a00917308 */ /* 0x000ee20000000800 */
[----:B-1----:R-:W1:Y:S02]  /*5230*/  LDSM.16.M88.4 R4, [R160+0xc800] ;  /* 0x00c80000a004783b */ /* 0x002e640000000200 */
[----:B------:R-:W-:Y:S02]  /*5240*/  @P1 FSEL R11, R11, -INF , !P4 ;  /* 0xff8000000b0b1808 */ /* 0x000fe40006000000 */
[----:B------:R-:W-:Y:S02]  /*5250*/  PLOP3.LUT P1, PT, PT, PT, UP0, 0x80, 0x0 ;  /* 0x000000000000781c */ /* 0x000fe40003f2f008 */
[----:B------:R-:W-:Y:S01]  /*5260*/  PLOP3.LUT P4, PT, PT, PT, UP0, 0x80, 0x0 ;  /* 0x000000000000781c */ /* 0x000fe20003f8f008 */
[----:B------:R-:W-:Y:S02]  /*5270*/  FFMA.FTZ R11, R11, c[0x0][0x23c], -R0 ;  /* 0x00008f000b0b7a23 */ /* 0x000fe40000010800 */
[----:B------:R-:W-:Y:S08]  /*5280*/  MUFU.EX2 R248, R12 ;  /* 0x0000000c00f87308 */ /* 0x000ff00000000800 */
[----:B------:R-:W-:Y:S02]  /*5290*/  @P1 FSEL R13, R13, -INF , !P3 ;  /* 0xff8000000d0d1808 */ /* 0x000fe40005800000 */
[----:B------:R-:W-:Y:S01]  /*52a0*/  PLOP3.LUT P1, PT, PT, PT, UP0, 0x80, 0x0 ;  /* 0x000000000000781c */ /* 0x000fe20003f2f008 */
[----:B------:R-:W-:Y:S01]  /*52b0*/  MUFU.EX2 R144, R11 ;  /* 0x0000000b00907308 */ /* 0x000fe20000000800 */
[----:B--2---:R-:W-:Y:S01]  /*52c0*/  @P4 IADD3 R8, R138, 0x10, RZ ;  /* 0x000000108a084810 */ /* 0x004fe20007ffe0ff */
[----:B------:R-:W-:Y:S01]  /*52d0*/  FFMA.FTZ R13, R13, c[0x0][0x23c], -R136 ;  /* 0x00008f000d0d7a23 */ /* 0x000fe20000010888 */
[----:B------:R-:W-:Y:S02]  /*52e0*/  PLOP3.LUT P4, PT, PT, PT, UP0, 0x80, 0x0 ;  /* 0x000000000000781c */ /* 0x000fe40003f8f008 */
[----:B------:R-:W-:Y:S02]  /*52f0*/  @P5 ISETP.GE.AND P5, PT, R8, UR5, PT ;  /* 0x0000000508005c0c */ /* 0x000fe4000bfa6270 */
[----:B------:R-:W-:Y:S02]  /*5300*/  @P2 IADD3 R8, R138, 0x11, RZ ;  /* 0x000000118a082810 */ /* 0x000fe40007ffe0ff */
[----:B------:R-:W-:Y:S01]  /*5310*/  PLOP3.LUT P2, PT, PT, PT, UP0, 0x80, 0x0 ;  /* 0x000000000000781c */ /* 0x000fe20003f4f008 */
[----:B------:R-:W-:Y:S02]  /*5320*/  MUFU.EX2 R246, R13 ;  /* 0x0000000d00f67308 */ /* 0x000fe40000000800 */
[----:B------:R-:W-:Y:S02]  /*5330*/  @P1 FSEL R15, R15, -INF , !P3 ;  /* 0xff8000000f0f1808 */ /* 0x000fe40005800000 */
[----:B------:R-:W-:Y:S02]  /*5340*/  PLOP3.LUT P1, PT, PT, PT, UP0, 0x80, 0x0 ;  /* 0x000000000000781c */ /* 0x000fe40003f2f008 */
[----:B------:R-:W-:Y:S01]  /*5350*/  @P4 ISETP.GE.AND P4, PT, R8, UR5, PT ;  /* 0x0000000508004c0c */ /* 0x000fe2000bf86270 */
[----:B------:R-:W-:Y:S01]  /*5360*/  FFMA.FTZ R15, R15, c[0x0][0x23c], -R0 ;  /* 0x00008f000f0f7a23 */ /* 0x000fe20000010800 */
[-C--:B-1----:R-:W-:Y:S02]  /*5370*/  HMMA.16816.F32 R20, R140, R4.reuse, R20 ;  /* 0x000000048c14723c */ /* 0x082fe40000001814 */
[----:B------:R-:W-:Y:S07]  /*5380*/  MUFU.EX2 R250, R9 ;  /* 0x0000000900fa7308 */ /* 0x000fee0000000800 */
[----:B------:R-:W-:Y:S01]  /*5390*/  @P1 FSEL R17, R17, -INF , !P3 ;  /* 0xff80000011111808 */ /* 0x000fe20005800000 */
[C---:B------:R-:W-:Y:S01]  /*53a0*/  HMMA.16816.F32 R24, R132.reuse, R4, R24 ;  /* 0x000000048418723c */ /* 0x040fe20000001818 */
[----:B------:R-:W-:Y:S01]  /*53b0*/  PLOP3.LUT P1, PT, PT, PT, UP0, 0x80, 0x0 ;  /* 0x000000000000781c */ /* 0x000fe20003f2f008 */
[----:B------:R-:W-:Y:S02]  /*53c0*/  MUFU.EX2 R252, R15 ;  /* 0x0000000f00fc7308 */ /* 0x000fe40000000800 */
[----:B------:R-:W-:Y:S04]  /*53d0*/  FFMA.FTZ R17, R17, c[0x0][0x23c], -R139 ;  /* 0x00008f0011117a23 */ /* 0x000fe8000001088b */
[-C--:B------:R-:W-:Y:S04]  /*53e0*/  HMMA.16816.F32 R28, R132, R6.reuse, R28 ;  /* 0x00000006841c723c */ /* 0x080fe8000000181c */
[----:B------:R-:W1:Y:S02]  /*53f0*/  MUFU.EX2 R232, R17 ;  /* 0x0000001100e87308 */ /* 0x000e640000000800 */
[----:B------:R-:W-:Y:S02]  /*5400*/  @P1 FSEL R19, R19, -INF , !P3 ;  /* 0xff80000013131808 */ /* 0x000fe40005800000 */
[C---:B------:R-:W-:Y:S01]  /*5410*/  HMMA.16816.F32 R32, R140.reuse, R6, R32 ;  /* 0x000000068c20723c */ /* 0x040fe20000001820 */
[----:B------:R-:W-:Y:S02]  /*5420*/  PLOP3.LUT P1, PT, PT, PT, UP0, 0x80, 0x0 ;  /* 0x000000000000781c */ /* 0x000fe40003f2f008 */
[----:B------:R-:W-:Y:S01]  /*5430*/  PLOP3.LUT P3, PT, PT, PT, UP0, 0x80, 0x0 ;  /* 0x000000000000781c */ /* 0x000fe20003f6f008 */
[----:B------:R-:W-:Y:S02]  /*5440*/  FFMA.FTZ R21, R190, -UR4, R21 ;  /* 0x80000004be157c23 */ /* 0x000fe40008010015 */
[----:B------:R-:W-:Y:S01]  /*5450*/  FFMA.FTZ R20, R192, -UR4, R20 ;  /* 0x80000004c0147c23 */ /* 0x000fe20008010014 */
[----:B------:R-:W2:Y:S01]  /*5460*/  MUFU.EX2 R9, R14 ;  /* 0x0000000e00097308 */ /* 0x000ea20000000800 */
[----:B------:R-:W-:Y:S04]  /*5470*/  FFMA.FTZ R23, R177, -UR4, R23 ;  /* 0x80000004b1177c23 */ /* 0x000fe80008010017 */
[----:B------:R-:W-:Y:S01]  /*5480*/  @P0 FSEL R20, R20, -INF , !P5 ;  /* 0xff80000014140808 */ /* 0x000fe20006800000 */
[----:B------:R-:W-:Y:S01]  /*5490*/  FFMA.FTZ R22, R179, -UR4, R22 ;  /* 0x80000004b3167c23 */ /* 0x000fe20008010016 */
[----:B------:R-:W-:Y:S01]  /*54a0*/  @P1 FSEL R21, R21, -INF , !P4 ;  /* 0xff80000015151808 */ /* 0x000fe20006000000 */
[----:B------:R-:W-:Y:S01]  /*54b0*/  FFMA.FTZ R25, R174, -UR4, R25 ;  /* 0x80000004ae197c23 */ /* 0x000fe20008010019 */
[----:B------:R-:W-:Y:S01]  /*54c0*/  PLOP3.LUT P1, PT, PT, PT, UP0, 0x80, 0x0 ;  /* 0x000000000000781c */ /* 0x000fe20003f2f008 */
[----:B------:R-:W-:Y:S01]  /*54d0*/  FFMA.FTZ R24, R178, -UR4, R24 ;  /* 0x80000004b2187c23 */ /* 0x000fe20008010018 */
[----:B------:R-:W-:Y:S01]  /*54e0*/  PLOP3.LUT P0, PT, PT, PT, UP0, 0x80, 0x0 ;  /* 0x000000000000781c */ /* 0x000fe20003f0f008 */
[----:B------:R-:W-:Y:S01]  /*54f0*/  FFMA.FTZ R27, R189, -UR4, R27 ;  /* 0x80000004bd1b7c23 */ /* 0x000fe2000801001b */
[----:B------:R-:W-:Y:S01]  /*5500*/  @P3 IADD3 R4, R138, 0x18, RZ ;  /* 0x000000188a043810 */ /* 0x000fe20007ffe0ff */
[----:B------:R-:W-:Y:S01]  /*5510*/  FFMA.FTZ R26, R191, -UR4, R26 ;  /* 0x80000004bf1a7c23 */ /* 0x000fe2000801001a */
[----:B------:R-:W-:Y:S01]  /*5520*/  PLOP3.LUT P3, PT, PT, PT, UP0, 0x80, 0x0 ;  /* 0x000000000000781c */ /* 0x000fe20003f6f008 */
[----:B------:R-:W-:Y:S01]  /*5530*/  FFMA.FTZ R29, R184, -UR4, R29 ;  /* 0x80000004b81d7c23 */ /* 0x000fe2000801001d */
[----:B------:R-:W-:Y:S01]  /*5540*/  @P6 ISETP.GE.AND P6, PT, R4, UR5, PT ;  /* 0x0000000504006c0c */ /* 0x000fe2000bfc6270 */
[----:B------:R-:W-:Y:S01]  /*5550*/  FFMA.FTZ R28, R186, -UR4, R28 ;  /* 0x80000004ba1c7c23 */ /* 0x000fe2000801001c */
[----:B------:R-:W-:Y:S01]  /*5560*/  @P2 IADD3 R4, R138, 0x19, RZ ;  /* 0x000000198a042810 */ /* 0x000fe20007ffe0ff */
[----:B------:R-:W-:Y:S01]  /*5570*/  FFMA.FTZ R31, R174, -UR4, R31 ;  /* 0x80000004ae1f7c23 */ /* 0x000fe2000801001f */
[----:B------:R-:W-:Y:S01]  /*5580*/  PLOP3.LUT P2, PT, PT, PT, UP0, 0x80, 0x0 ;  /* 0x000000000000781c */ /* 0x000fe20003f4f008 */
[----:B------:R-:W-:Y:S01]  /*5590*/  FFMA.FTZ R30, R178, -UR4, R30 ;  /* 0x80000004b21e7c23 */ /* 0x000fe2000801001e */
[----:B------:R-:W-:Y:S01]  /*55a0*/  @P1 FSEL R23, R23, -INF , !P4 ;  /* 0xff80000017171808 */ /* 0x000fe20006000000 */
[----:B------:R-:W-:Y:S01]  /*55b0*/  FFMA.FTZ R33, R172, -UR4, R33 ;  /* 0x80000004ac217c23 */ /* 0x000fe20008010021 */
[----:B------:R-:W-:Y:S01]  /*55c0*/  PLOP3.LUT P1, PT, PT, PT, UP0, 0x80, 0x0 ;  /* 0x000000000000781c */ /* 0x000fe20003f2f008 */
[----:B------:R-:W-:Y:S01]  /*55d0*/  FFMA.FTZ R32, R175, -UR4, R32 ;  /* 0x80000004af207c23 */ /* 0x000fe20008010020 */
[----:B------:R-:W-:Y:S01]  /*55e0*/  @P0 FSEL R22, R22, -INF , !P5 ;  /* 0xff80000016160808 */ /* 0x000fe20006800000 */
[----:B------:R-:W-:Y:S01]  /*55f0*/  FFMA.FTZ R35, R190, -UR4, R35 ;  /* 0x80000004be237c23 */ /* 0x000fe20008010023 */
[----:B------:R-:W-:Y:S01]  /*5600*/  PLOP3.LUT P0, PT, PT, PT, UP0, 0x80, 0x0 ;  /* 0x000000000000781c */ /* 0x000fe20003f0f008 */
[----:B------:R-:W-:Y:S01]  /*5610*/  FFMA.FTZ R34, R192, -UR4, R34 ;  /* 0x80000004c0227c23 */ /* 0x000fe20008010022 */
[----:B------:R-:W-:Y:S01]  /*5620*/  @P3 ISETP.GE.AND P3, PT, R4, UR5, PT ;  /* 0x0000000504003c0c */ /* 0x000fe2000bf66270 */
[----:B------:R-:W-:Y:S01]  /*5630*/  FFMA.FTZ R19, R19, c[0x0][0x23c], -R137 ;  /* 0x00008f0013137a23 */ /* 0x000fe20000010889 */
[----:B------:R-:W4:Y:S01]  /*5640*/  LDSM.16.M88.4 R4, [R160+0xd000] ;  /* 0x00d00000a004783b */ /* 0x000f220000000200 */
[----:B---3--:R-:W-:Y:S02]  /*5650*/  IMAD.MOV.U32 R174, RZ, RZ, R145 ;  /* 0x000000ffffae7224 */ /* 0x008fe400078e0091 */
[----:B------:R-:W-:Y:S01]  /*5660*/  MUFU.EX2 R238, R19 ;  /* 0x0000001300ee7308 */ /* 0x000fe20000000800 */
[--C-:B------:R-:W-:Y:S01]  /*5670*/  FFMA.FTZ R20, R20, c[0x0][0x23c], -R139.reuse ;  /* 0x00008f0014147a23 */ /* 0x100fe2000001088b */
[----:B------:R-:W-:Y:S01]  /*5680*/  @P1 FSEL R25, R25, -INF , !P4 ;  /* 0xff80000019191808 */ /* 0x000fe20006000000 */
[----:B------:R-:W-:Y:S01]  /*5690*/  FFMA.FTZ R21, R21, c[0x0][0x23c], -R139 ;  /* 0x00008f0015157a23 */ /* 0x000fe2000001088b */
[----:B------:R-:W-:Y:S01]  /*56a0*/  PLOP3.LUT P1, PT, PT, PT, UP0, 0x80, 0x0 ;  /* 0x000000000000781c */ /* 0x000fe20003f2f008 */
[--C-:B------:R-:W-:Y:S01]  /*56b0*/  FFMA.FTZ R22, R22, c[0x0][0x23c], -R137.reuse ;  /* 0x00008f0016167a23 */ /* 0x100fe20000010889 */
[----:B------:R-:W-:Y:S01]  /*56c0*/  @P0 FSEL R24, R24, -INF , !P5 ;  /* 0xff80000018180808 */ /* 0x000fe20006800000 */
[----:B------:R-:W-:Y:S01]  /*56d0*/  FFMA.FTZ R23, R23, c[0x0][0x23c], -R137 ;  /* 0x00008f0017177a23 */ /* 0x000fe20000010889 */
[----:B------:R-:W-:Y:S01]  /*56e0*/  PLOP3.LUT P0, PT, PT, PT, UP0, 0x80, 0x0 ;  /* 0x000000000000781c */ /* 0x000fe20003f0f008 */
[--C-:B------:R-:W-:Y:S01]  /*56f0*/  FFMA.FTZ R25, R25, c[0x0][0x23c], -R136.reuse ;  /* 0x00008f0019197a23 */ /* 0x100fe20000010888 */
[----:B------:R-:W-:Y:S01]  /*5700*/  MUFU.EX2 R231, R20 ;  /* 0x0000001400e77308 */ /* 0x000fe20000000800 */
[----:B------:R-:W-:Y:S06]  /*5710*/  FFMA.FTZ R24, R24, c[0x0][0x23c], -R136 ;  /* 0x00008f0018187a23 */ /* 0x000fec0000010888 */
[----:B------:R-:W-:Y:S02]  /*5720*/  @P1 FSEL R27, R27, -INF , !P4 ;  /* 0xff8000001b1b1808 */ /* 0x000fe40006000000 */
[----:B------:R-:W-:Y:S01]  /*5730*/  PLOP3.LUT P1, PT, PT, PT, UP0, 0x80, 0x0 ;  /* 0x000000000000781c */ /* 0x000fe20003f2f008 */
[----:B------:R-:W-:Y:S01]  /*5740*/  MUFU.EX2 R241, R24 ;  /* 0x0000001800f17308 */ /* 0x000fe20000000800 */
[----:B------:R-:W-:Y:S01]  /*5750*/  @P0 FSEL R26, R26, -INF , !P5 ;  /* 0xff8000001a1a0808 */ /* 0x000fe20006800000 */
[--C-:B------:R-:W-:Y:S01]  /*5760*/  FFMA.FTZ R27, R27, c[0x0][0x23c], -R0.reuse ;  /* 0x00008f001b1b7a23 */ /* 0x100fe20000010800 */
[----:B------:R-:W-:Y:S02]  /*5770*/  PLOP3.LUT P0, PT, PT, PT, UP0, 0x80, 0x0 ;  /* 0x000000000000781c */ /* 0x000fe40003f0f008 */
[----:B------:R-:W-:Y:S01]  /*5780*/  PLOP3.LUT P4, PT, PT, PT, UP0, 0x80, 0x0 ;  /* 0x000000000000781c */ /* 0x000fe20003f8f008 */
[----:B------:R-:W-:Y:S01]  /*5790*/  FFMA.FTZ R26, R26, c[0x0][0x23c], -R0 ;  /* 0x00008f001a1a7a23 */ /* 0x000fe20000010800 */
[----:B------:R-:W-:Y:S03]  /*57a0*/  PLOP3.LUT P5, PT, PT, PT, UP0, 0x80, 0x0 ;  /* 0x000000000000781c */ /* 0x000fe60003faf008 */
[----:B------:R-:W-:Y:S02]  /*57b0*/  MUFU.EX2 R230, R21 ;  /* 0x0000001500e67308 */ /* 0x000fe40000000800 */
[----:B------:R-:W-:Y:S02]  /*57c0*/  @P1 FSEL R29, R29, -INF , !P3 ;  /* 0xff8000001d1d1808 */ /* 0x000fe40005800000 */
[----:B------:R-:W-:Y:S02]  /*57d0*/  PLOP3.LUT P1, PT, PT, PT, UP0, 0x80, 0x0 ;  /* 0x000000000000781c */ /* 0x000fe40003f2f008 */
[----:B------:R-:W-:Y:S01]  /*57e0*/  @P0 FSEL R28, R28, -INF , !P6 ;  /* 0xff8000001c1c0808 */ /* 0x000fe20007000000 */
[-C--:B----4-:R-:W-:Y:S01]  /*57f0*/  HMMA.16816.F32 R36, R140, R4.reuse, R36 ;  /* 0x000000048c24723c */ /* 0x090fe20000001824 */
[----:B------:R-:W-:Y:S01]  /*5800*/  PLOP3.LUT P0, PT, PT, PT, UP0, 0x80, 0x0 ;  /* 0x000000000000781c */ /* 0x000fe20003f0f008 */
[--C-:B------:R-:W-:Y:S01]  /*5810*/  FFMA.FTZ R29, R29, c[0x0][0x23c], -R136.reuse ;  /* 0x00008f001d1d7a23 */ /* 0x100fe20000010888 */
[----:B------:R-:W-:Y:S01]  /*5820*/  @P4 IADD3 R8, R138, 0x20, RZ ;  /* 0x000000208a084810 */ /* 0x000fe20007ffe0ff */
[----:B------:R-:W-:Y:S01]  /*5830*/  MUFU.EX2 R240, R25 ;  /* 0x0000001900f07308 */ /* 0x000fe20000000800 */
[----:B------:R-:W-:Y:S01]  /*5840*/  PLOP3.LUT P4, PT, PT, PT, UP0, 0x80, 0x0 ;  /* 0x000000000000781c */ /* 0x000fe20003f8f008 */
[----:B------:R-:W-:Y:S01]  /*5850*/  FFMA.FTZ R28, R28, c[0x0][0x23c], -R136 ;  /* 0x00008f001c1c7a23 */ /* 0x000fe20000010888 */
[----:B------:R-:W-:Y:S01]  /*5860*/  @P5 ISETP.GE.AND P5, PT, R8, UR5, PT ;  /* 0x0000000508005c0c */ /* 0x000fe2000bfa6270 */
[C---:B------:R-:W-:Y:S01]  /*5870*/  HMMA.16816.F32 R40, R132.reuse, R4, R40 ;  /* 0x000000048428723c */ /* 0x040fe20000001828 */
[----:B------:R-:W-:Y:S02]  /*5880*/  @P2 IADD3 R8, R138, 0x21, RZ ;  /* 0x000000218a082810 */ /* 0x000fe40007ffe0ff */
[----:B------:R-:W-:Y:S02]  /*5890*/  PLOP3.LUT P2, PT, PT, PT, UP0, 0x80, 0x0 ;  /* 0x000000000000781c */ /* 0x000fe40003f4f008 */
[----:B------:R-:W-:Y:S01]  /*58a0*/  @P1 FSEL R31, R31, -INF , !P3 ;  /* 0xff8000001f1f1808 */ /* 0x000fe20005800000 */
[----:B------:R-:W-:Y:S01]  /*58b0*/  MUFU.EX2 R236, R22 ;  /* 0x0000001600ec7308 */ /* 0x000fe20000000800 */
[----:B------:R-:W-:Y:S01]  /*58c0*/  PLOP3.LUT P1, PT, PT, PT, UP0, 0x80, 0x0 ;  /* 0x000000000000781c */ /* 0x000fe20003f2f008 */
[-C--:B------:R-:W-:Y:S01]  /*58d0*/  HMMA.16816.F32 R44, R132, R6.reuse, R44 ;  /* 0x00000006842c723c */ /* 0x080fe2000000182c */
[----:B------:R-:W-:Y:S02]  /*58e0*/  @P0 FSEL R30, R30, -INF , !P6 ;  /* 0xff8000001e1e0808 */ /* 0x000fe40007000000 */
[----:B------:R-:W-:Y:S01]  /*58f0*/  PLOP3.LUT P0, PT, PT, PT, UP0, 0x80, 0x0 ;  /* 0x000000000000781c */ /* 0x000fe20003f0f008 */
[--C-:B------:R-:W-:Y:S01]  /*5900*/  FFMA.FTZ R31, R31, c[0x0][0x23c], -R0.reuse ;  /* 0x00008f001f1f7a23 */ /* 0x100fe20000010800 */
[----:B------:R-:W-:Y:S01]  /*5910*/  @P4 ISETP.GE.AND P4, PT, R8, UR5, PT ;  /* 0x0000000508004c0c */ /* 0x000fe2000bf86270 */
[----:B------:R-:W-:Y:S02]  /*5920*/  FFMA.FTZ R30, R30, c[0x0][0x23c], -R0 ;  /* 0x00008f001e1e7a23 */ /* 0x000fe40000010800 */
[C---:B------:R-:W-:Y:S01]  /*5930*/  HMMA.16816.F32 R48, R140.reuse, R6, R48 ;  /* 0x000000068c30723c */ /* 0x040fe20000001830 */
[----:B------:R-:W-:Y:S01]  /*5940*/  FFMA.FTZ R37, R185, -UR4, R37 ;  /* 0x80000004b9257c23 */ /* 0x000fe20008010025 */
[----:B------:R-:W-:Y:S02]  /*5950*/  MUFU.EX2 R234, R23 ;  /* 0x0000001700ea7308 */ /* 0x000fe40000000800 */
[----:B------:R-:W-:Y:S01]  /*5960*/  @P1 FSEL R33, R33, -INF , !P3 ;  /* 0xff80000021211808 */ /* 0x000fe20005800000 */
[----:B------:R-:W-:Y:S01]  /*5970*/  FFMA.FTZ R39, R172, -UR4, R39 ;  /* 0x80000004ac277c23 */ /* 0x000fe20008010027 */
[----:B------:R-:W-:Y:S01]  /*5980*/  PLOP3.LUT P1, PT, PT, PT, UP0, 0x80, 0x0 ;  /* 0x000000000000781c */ /* 0x000fe20003f2f008 */
[----:B------:R-:W-:Y:S01]  /*5990*/  FFMA.FTZ R36, R188, -UR4, R36 ;  /* 0x80000004bc247c23 */ /* 0x000fe20008010024 */
[----:B------:R-:W-:Y:S01]  /*59a0*/  @P0 FSEL R32, R32, -INF , !P6 ;  /* 0xff80000020200808 */ /* 0x000fe20007000000 */
[----:B------:R-:W-:Y:S01]  /*59b0*/  FFMA.FTZ R41, R151, -UR4, R41 ;  /* 0x8000000497297c23 */ /* 0x000fe20008010029 */
[----:B------:R-:W-:Y:S02]  /*59c0*/  PLOP3.LUT P0, PT, PT, PT, UP0, 0x80, 0x0 ;  /* 0x000000000000781c */ /* 0x000fe40003f0f008 */
[----:B------:R-:W-:Y:S01]  /*59d0*/  FFMA.FTZ R43, R184, -UR4, R43 ;  /* 0x80000004b82b7c23 */ /* 0x000fe2000801002b */
[----:B------:R-:W-:Y:S01]  /*59e0*/  MUFU.EX2 R245, R26 ;  /* 0x0000001a00f57308 */ /* 0x000fe20000000800 */
[----:B------:R-:W-:Y:S02]  /*59f0*/  FFMA.FTZ R38, R175, -UR4, R38 ;  /* 0x80000004af267c23 */ /* 0x000fe40008010026 */
[----:B------:R-:W-:Y:S02]  /*5a00*/  FFMA.FTZ R45, R182, -UR4, R45 ;  /* 0x80000004b62d7c23 */ /* 0x000fe4000801002d */
[----:B------:R-:W-:Y:S01]  /*5a10*/  FFMA.FTZ R40, R176, -UR4, R40 ;  /* 0x80000004b0287c23 */ /* 0x000fe20008010028 */
[----:B------:R-:W-:Y:S01]  /*5a20*/  @P1 FSEL R35, R35, -INF , !P3 ;  /* 0xff80000023231808 */ /* 0x000fe20005800000 */
[----:B------:R-:W-:Y:S01]  /*5a30*/  FFMA.FTZ R47, R151, -UR4, R47 ;  /* 0x80000004972f7c23 */ /* 0x000fe2000801002f */
[----:B------:R-:W-:Y:S01]  /*5a40*/  PLOP3.LUT P1, PT, PT, PT, UP0, 0x80, 0x0 ;  /* 0x000000000000781c */ /* 0x000fe20003f2f008 */
[----:B------:R-:W-:Y:S01]  /*5a50*/  FFMA.FTZ R42, R186, -UR4, R42 ;  /* 0x80000004ba2a7c23 */ /* 0x000fe2000801002a */
[----:B------:R-:W-:Y:S01]  /*5a60*/  PLOP3.LUT P3, PT, PT, PT, UP0, 0x80, 0x0 ;  /* 0x000000000000781c */ /* 0x000fe20003f6f008 */
[----:B------:R-:W-:Y:S01]  /*5a70*/  FFMA.FTZ R49, R170, -UR4, R49 ;  /* 0x80000004aa317c23 */ /* 0x000fe20008010031 */
[----:B------:R-:W-:Y:S01]  /*5a80*/  @P0 FSEL R34, R34, -INF , !P6 ;  /* 0xff80000022220808 */ /* 0x000fe20007000000 */
[----:B------:R-:W-:Y:S01]  /*5a90*/  FFMA.FTZ R51, R185, -UR4, R51 ;  /* 0x80000004b9337c23 */ /* 0x000fe20008010033 */
[----:B------:R-:W-:Y:S01]  /*5aa0*/  PLOP3.LUT P6, PT, PT, PT, UP0, 0x80, 0x0 ;  /* 0x000000000000781c */ /* 0x000fe20003fcf008 */
[----:B------:R-:W-:Y:S01]  /*5ab0*/  FFMA.FTZ R44, R183, -UR4, R44 ;  /* 0x80000004b72c7c23 */ /* 0x000fe2000801002c */
[----:B------:R-:W-:Y:S01]  /*5ac0*/  PLOP3.LUT P0, PT, PT, PT, UP0, 0x80, 0x0 ;  /* 0x000000000000781c */ /* 0x000fe20003f0f008 */
[----:B------:R-:W-:Y:S01]  /*5ad0*/  FFMA.FTZ R46, R176, -UR4, R46 ;  /* 0x80000004b02e7c23 */ /* 0x000fe2000801002e */
[----:B------:R-:W3:Y:S01]  /*5ae0*/  MUFU.EX2 R244, R27 ;  /* 0x0000001b00f47308 */ /* 0x000ee20000000800 */
[----:B------:R-:W-:Y:S01]  /*5af0*/  FFMA.FTZ R48, R171, -UR4, R48 ;  /* 0x80000004ab307c23 */ /* 0x000fe20008010030 */
[----:B------:R-:W4:Y:S01]  /*5b00*/  LDL R151, [R1+0x3c] ;  /* 0x00003c0001977983 */ /* 0x000f220000100800 */
[----:B------:R-:W-:Y:S01]  /*5b10*/  @P1 FSEL R37, R37, -INF , !P4 ;  /* 0xff80000025251808 */ /* 0x000fe20006000000 */
[----:B------:R-:W-:Y:S01]  /*5b20*/  FFMA.FTZ R50, R188, -UR4, R50 ;  /* 0x80000004bc327c23 */ /* 0x000fe20008010032 */
[----:B------:R-:W-:Y:S01]  /*5b30*/  PLOP3.LUT P1, PT, PT, PT, UP0, 0x80, 0x0 ;  /* 0x000000000000781c */ /* 0x000fe20003f2f008 */
[--C-:B------:R-:W-:Y:S01]  /*5b40*/  FFMA.FTZ R32, R32, c[0x0][0x23c], -R139.reuse ;  /* 0x00008f0020207a23 */ /* 0x100fe2000001088b */
[----:B------:R-:W-:Y:S01]  /*5b50*/  @P3 IADD3 R4, R138, 0x28, RZ ;  /* 0x000000288a043810 */ /* 0x000fe20007ffe0ff */
[----:B------:R-:W-:Y:S01]  /*5b60*/  FFMA.FTZ R33, R33, c[0x0][0x23c], -R139 ;  /* 0x00008f0021217a23 */ /* 0x000fe2000001088b */
[----:B------:R-:W-:Y:S01]  /*5b70*/  PLOP3.LUT P3, PT, PT, PT, UP0, 0x80, 0x0 ;  /* 0x000000000000781c */ /* 0x000fe20003f6f008 */
[--C-:B------:R-:W-:Y:S01]  /*5b80*/  FFMA.FTZ R34, R34, c[0x0][0x23c], -R137.reuse ;  /* 0x00008f0022227a23 */ /* 0x100fe20000010889 */
[----:B------:R-:W-:Y:S01]  /*5b90*/  @P6 ISETP.GE.AND P6, PT, R4, UR5, PT ;  /* 0x0000000504006c0c */ /* 0x000fe2000bfc6270 */
[----:B------:R-:W-:Y:S01]  /*5ba0*/  FFMA.FTZ R35, R35, c[0x0][0x23c], -R137 ;  /* 0x00008f0023237a23 */ /* 0x000fe20000010889 */
[----:B------:R-:W-:Y:S01]  /*5bb0*/  @P2 IADD3 R4, R138, 0x29, RZ ;  /* 0x000000298a042810 */ /* 0x000fe20007ffe0ff */
[----:B------:R-:W-:Y:S01]  /*5bc0*/  MUFU.EX2 R169, R32 ;  /* 0x0000002000a97308 */ /* 0x000fe20000000800 */
[----:B------:R-:W-:Y:S01]  /*5bd0*/  @P0 FSEL R36, R36, -INF , !P5 ;  /* 0xff80000024240808 */ /* 0x000fe20006800000 */
[--C-:B------:R-:W-:Y:S01]  /*5be0*/  FFMA.FTZ R37, R37, c[0x0][0x23c], -R139.reuse ;  /* 0x00008f0025257a23 */ /* 0x100fe2000001088b */
[----:B------:R-:W-:Y:S02]  /*5bf0*/  PLOP3.LUT P0, PT, PT, PT, UP0, 0x80, 0x0 ;  /* 0x000000000000781c */ /* 0x000fe40003f0f008 */
[----:B------:R-:W-:Y:S01]  /*5c00*/  @P1 FSEL R39, R39, -INF , !P4 ;  /* 0xff80000027271808 */ /* 0x000fe20006000000 */
[----:B------:R-:W-:Y:S01]  /*5c10*/  FFMA.FTZ R36, R36, c[0x0][0x23c], -R139 ;  /* 0x00008f0024247a23 */ /* 0x000fe2000001088b */
[----:B------:R-:W-:Y:S02]  /*5c20*/  PLOP3.LUT P1, PT, PT, PT, UP0, 0x80, 0x0 ;  /* 0x000000000000781c */ /* 0x000fe40003f2f008 */
[----:B------:R-:W-:Y:S01]  /*5c30*/  @P3 ISETP.GE.AND P3, PT, R4, UR5, PT ;  /* 0x0000000504003c0c */ /* 0x000fe2000bf66270 */
[----:B------:R-:W5:Y:S01]  /*5c40*/  MUFU.EX2 R196, R33 ;  /* 0x0000002100c47308 */ /* 0x000f620000000800 */
[----:B------:R-:W1:Y:S01]  /*5c50*/  LDSM.16.M88.4 R4, [R160+0xd800] ;  /* 0x00d80000a004783b */ /* 0x000e620000000200 */
[--C-:B------:R-:W-:Y:S01]  /*5c60*/  FFMA.FTZ R39, R39, c[0x0][0x23c], -R137.reuse ;  /* 0x00008f0027277a23 */ /* 0x100fe20000010889 */
[----:B------:R-:W-:Y:S03]  /*5c70*/  PLOP3.LUT P2, PT, PT, PT, UP0, 0x80, 0x0 ;  /* 0x000000000000781c */ /* 0x000fe60003f4f008 */
[----:B------:R-:W-:Y:S02]  /*5c80*/  @P0 FSEL R38, R38, -INF , !P5 ;  /* 0xff80000026260808 */ /* 0x000fe40006800000 */
[----:B------:R-:W-:Y:S02]  /*5c90*/  PLOP3.LUT P0, PT, PT, PT, UP0, 0x80, 0x0 ;  /* 0x000000000000781c */ /* 0x000fe40003f0f008 */
[----:B------:R-:W-:Y:S01]  /*5ca0*/  @P1 FSEL R41, R41, -INF , !P4 ;  /* 0xff80000029291808 */ /* 0x000fe20006000000 */
[----:B------:R-:W-:Y:S01]  /*5cb0*/  MUFU.EX2 R221, R34 ;  /* 0x0000002200dd7308 */ /* 0x000fe20000000800 */
[----:B------:R-:W-:Y:S01]  /*5cc0*/  PLOP3.LUT P1, PT, PT, PT, UP0, 0x80, 0x0 ;  /* 0x000000000000781c */ /* 0x000fe20003f2f008 */
[----:B------:R-:W-:Y:S02]  /*5cd0*/  FFMA.FTZ R38, R38, c[0x0][0x23c], -R137 ;  /* 0x00008f0026267a23 */ /* 0x000fe40000010889 */
[--C-:B------:R-:W-:Y:S06]  /*5ce0*/  FFMA.FTZ R41, R41, c[0x0][0x23c], -R136.reuse ;  /* 0x00008f0029297a23 */ /* 0x100fec0000010888 */
[----:B------:R-:W-:Y:S01]  /*5cf0*/  @P0 FSEL R40, R40, -INF , !P5 ;  /* 0xff80000028280808 */ /* 0x000fe20006800000 */
[----:B------:R-:W2:Y:S01]  /*5d00*/  MUFU.EX2 R220, R35 ;  /* 0x0000002300dc7308 */ /* 0x000ea20000000800 */
[----:B------:R-:W-:Y:S02]  /*5d10*/  PLOP3.LUT P0, PT, PT, PT, UP0, 0x80, 0x0 ;  /* 0x000000000000781c */ /* 0x000fe40003f0f008 */
[----:B------:R-:W-:Y:S01]  /*5d20*/  @P1 FSEL R43, R43, -INF , !P4 ;  /* 0xff8000002b2b1808 */ /* 0x000fe20006000000 */
[----:B------:R-:W-:Y:S01]  /*5d30*/  FFMA.FTZ R40, R40, c[0x0][0x23c], -R136 ;  /* 0x00008f0028287a23 */ /* 0x000fe20000010888 */
[----:B------:R-:W-:Y:S02]  /*5d40*/  PLOP3.LUT P1, PT, PT, PT, UP0, 0x80, 0x0 ;  /* 0x000000000000781c */ /* 0x000fe40003f2f008 */
[----:B------:R-:W-:Y:S01]  /*5d50*/  PLOP3.LUT P4, PT, PT, PT, UP0, 0x80, 0x0 ;  /* 0x000000000000781c */ /* 0x000fe20003f8f008 */
[--C-:B------:R-:W-:Y:S02]  /*5d60*/  FFMA.FTZ R43, R43, c[0x0][0x23c], -R0.reuse ;  /* 0x00008f002b2b7a23 */ /* 0x100fe40000010800 */
[----:B------:R-:W-:Y:S04]  /*5d70*/  MUFU.EX2 R237, R28 ;  /* 0x0000001c00ed7308 */ /* 0x000fe80000000800 */
[----:B------:R-:W-:Y:S02]  /*5d80*/  @P0 FSEL R42, R42, -INF , !P5 ;  /* 0xff8000002a2a0808 */ /* 0x000fe40006800000 */
[----:B------:R-:W-:Y:S02]  /*5d90*/  PLOP3.LUT P5, PT, PT, PT, UP0, 0x80, 0x0 ;  /* 0x000000000000781c */ /* 0x000fe40003faf008 */
[----:B------:R-:W-:Y:S01]  /*5da0*/  @P1 FSEL R45, R45, -INF , !P3 ;  /* 0xff8000002d2d1808 */ /* 0x000fe20005800000 */
[-C--:B-1----:R-:W-:Y:S01]  /*5db0*/  HMMA.16816.F32 R52, R140, R4.reuse, R52 ;  /* 0x000000048c34723c */ /* 0x082fe20000001834 */
[----:B------:R-:W-:Y:S01]  /*5dc0*/  PLOP3.LUT P1, PT, PT, PT, UP0, 0x80, 0x0 ;  /* 0x000000000000781c */ /* 0x000fe20003f2f008 */
[----:B------:R-:W-:Y:S01]  /*5dd0*/  MUFU.EX2 R155, R36 ;  /* 0x00000024009b7308 */ /* 0x000fe20000000800 */
[----:B------:R-:W-:Y:S01]  /*5de0*/  @P4 IADD3 R8, R138, 0x30, RZ ;  /* 0x000000308a084810 */ /* 0x000fe20007ffe0ff */
[----:B------:R-:W-:Y:S01]  /*5df0*/  FFMA.FTZ R42, R42, c[0x0][0x23c], -R0 ;  /* 0x00008f002a2a7a23 */ /* 0x000fe20000010800 */
[----:B------:R-:W-:Y:S01]  /*5e00*/  PLOP3.LUT P4, PT, PT, PT, UP0, 0x80, 0x0 ;  /* 0x000000000000781c */ /* 0x000fe20003f8f008 */
[----:B------:R-:W-:Y:S01]  /*5e10*/  FFMA.FTZ R45, R45, c[0x0][0x23c], -R136 ;  /* 0x00008f002d2d7a23 */ /* 0x000fe20000010888 */
[----:B------:R-:W-:Y:S01]  /*5e20*/  PLOP3.LUT P0, PT, PT, PT, UP0, 0x80, 0x0 ;  /* 0x000000000000781c */ /* 0x000fe20003f0f008 */
[C---:B------:R-:W-:Y:S02]  /*5e30*/  HMMA.16816.F32 R56, R132.reuse, R4, R56 ;  /* 0x000000048438723c */ /* 0x040fe40000001838 */
[----:B------:R-:W-:Y:S02]  /*5e40*/  @P5 ISETP.GE.AND P5, PT, R8, UR5, PT ;  /* 0x0000000508005c0c */ /* 0x000fe4000bfa6270 */
[----:B------:R-:W-:Y:S01]  /*5e50*/  @P2 IADD3 R8, R138, 0x31, RZ ;  /* 0x000000318a082810 */ /* 0x000fe20007ffe0ff */
[----:B------:R-:W-:Y:S01]  /*5e60*/  MUFU.EX2 R235, R29 ;  /* 0x0000001d00eb7308 */ /* 0x000fe20000000800 */
[----:B------:R-:W-:Y:S02]  /*5e70*/  @P1 FSEL R47, R47, -INF , !P3 ;  /* 0xff8000002f2f1808 */ /* 0x000fe40005800000 */
[-C--:B------:R-:W-:Y:S01]  /*5e80*/  HMMA.16816.F32 R60, R132, R6.reuse, R60 ;  /* 0x00000006843c723c */ /* 0x080fe2000000183c */
[----:B------:R-:W-:Y:S02]  /*5e90*/  PLOP3.LUT P1, PT, PT, PT, UP0, 0x80, 0x0 ;  /* 0x000000000000781c */ /* 0x000fe40003f2f008 */
[----:B------:R-:W-:Y:S01]  /*5ea0*/  PLOP3.LUT P2, PT, PT, PT, UP0, 0x80, 0x0 ;  /* 0x000000000000781c */ /* 0x000fe20003f4f008 */
[----:B------:R-:W-:Y:S01]  /*5eb0*/  FFMA.FTZ R47, R47, c[0x0][0x23c], -R0 ;  /* 0x00008f002f2f7a23 */ /* 0x000fe20000010800 */
[----:B------:R-:W-:Y:S02]  /*5ec0*/  @P0 FSEL R44, R44, -INF , !P6 ;  /* 0xff8000002c2c0808 */ /* 0x000fe40007000000 */
[----:B------:R-:W-:Y:S01]  /*5ed0*/  PLOP3.LUT P0, PT, PT, PT, UP0, 0x80, 0x0 ;  /* 0x000000000000781c */ /* 0x000fe20003f0f008 */
[----:B------:R-:W-:Y:S01]  /*5ee0*/  HMMA.16816.F32 R64, R140, R6, R64 ;  /* 0x000000068c40723c */ /* 0x000fe20000001840 */
[----:B------:R-:W-:Y:S01]  /*5ef0*/  F2FP.PACK_AB R5, R232, R233 ;  /* 0x000000e9e805723e */ /* 0x000fe200000000ff */
[----:B------:R-:W-:Y:S02]  /*5f00*/  MUFU.EX2 R243, R30 ;  /* 0x0000001e00f37308 */ /* 0x000fe40000000800 */
[----:B------:R-:W-:Y:S02]  /*5f10*/  FFMA.FTZ R52, R187, -UR4, R52 ;  /* 0x80000004bb347c23 */ /* 0x000fe40008010034 */
[----:B------:R-:W-:Y:S01]  /*5f20*/  @P1 FSEL R49, R49, -INF , !P3 ;  /* 0xff80000031311808 */ /* 0x000fe20005800000 */
[----:B------:R-:W-:Y:S01]  /*5f30*/  FFMA.FTZ R53, R149, -UR4, R53 ;  /* 0x8000000495357c23 */ /* 0x000fe20008010035 */
[----:B------:R-:W-:Y:S01]  /*5f40*/  PLOP3.LUT P1, PT, PT, PT, UP0, 0x80, 0x0 ;  /* 0x000000000000781c */ /* 0x000fe20003f2f008 */
[----:B------:R-:W-:Y:S03]  /*5f50*/  FFMA.FTZ R56, R150, -UR4, R56 ;  /* 0x8000000496387c23 */ /* 0x000fe60008010038 */
[----:B------:R-:W-:Y:S01]  /*5f60*/  @P0 FSEL R46, R46, -INF , !P6 ;  /* 0xff8000002e2e0808 */ /* 0x000fe20007000000 */
[----:B------:R-:W-:Y:S01]  /*5f70*/  FFMA.FTZ R55, R170, -UR4, R55 ;  /* 0x80000004aa377c23 */ /* 0x000fe20008010037 */
[----:B------:R-:W-:Y:S01]  /*5f80*/  @P2 FSEL R56, R56, -INF , !P5 ;  /* 0xff80000038382808 */ /* 0x000fe20006800000 */
[----:B------:R-:W-:Y:S01]  /*5f90*/  FFMA.FTZ R54, R171, -UR4, R54 ;  /* 0x80000004ab367c23 */ /* 0x000fe20008010036 */
[----:B------:R-:W-:Y:S01]  /*5fa0*/  PLOP3.LUT P2, PT, PT, PT, UP0, 0x80, 0x0 ;  /* 0x000000000000781c */ /* 0x000fe20003f4f008 */
[----:B------:R-:W-:Y:S01]  /*5fb0*/  FFMA.FTZ R61, R198, -UR4, R61 ;  /* 0x80000004c63d7c23 */ /* 0x000fe2000801003d */
[----:B------:R-:W-:Y:S01]  /*5fc0*/  PLOP3.LUT P0, PT, PT, PT, UP0, 0x80, 0x0 ;  /* 0x000000000000781c */ /* 0x000fe20003f0f008 */
[----:B------:R-:W-:Y:S01]  /*5fd0*/  IMAD.MOV.U32 R198, RZ, RZ, R144 ;  /* 0x000000ffffc67224 */ /* 0x000fe200078e0090 */
[----:B------:R-:W-:Y:S01]  /*5fe0*/  F2FP.PACK_AB R6, R247, R249 ;  /* 0x000000f9f706723e */ /* 0x000fe200000000ff */
[----:B------:R-:W-:Y:S01]  /*5ff0*/  FFMA.FTZ R60, R197, -UR4, R60 ;  /* 0x80000004c53c7c23 */ /* 0x000fe2000801003c */
[----:B------:R-:W-:Y:S01]  /*6000*/  @P1 FSEL R51, R51, -INF , !P3 ;  /* 0xff80000033331808 */ /* 0x000fe20005800000 */
[----:B--2---:R-:W-:Y:S01]  /*6010*/  IMAD.MOV.U32 R197, RZ, RZ, R9 ;  /* 0x000000ffffc57224 */ /* 0x004fe200078e0009 */
[----:B------:R-:W-:Y:S01]  /*6020*/  PLOP3.LUT P3, PT, PT, PT, UP0, 0x80, 0x0 ;  /* 0x000000000000781c */ /* 0x000fe20003f6f008 */
[----:B------:R1:W-:Y:S01]  /*6030*/  STS [R201+0x1c400], R6 ;  /* 0x01c40006c9007388 */ /* 0x0003e20000000800 */
[----:B------:R-:W-:Y:S01]  /*6040*/  PLOP3.LUT P1, PT, PT, PT, UP0, 0x80, 0x0 ;  /* 0x000000000000781c */ /* 0x000fe20003f2f008 */
[----:B------:R-:W-:Y:S01]  /*6050*/  FFMA.FTZ R58, R183, -UR4, R58 ;  /* 0x80000004b73a7c23 */ /* 0x000fe2000801003a */
[----:B------:R-:W2:Y:S01]  /*6060*/  MUFU.EX2 R242, R31 ;  /* 0x0000001f00f27308 */ /* 0x000ea20000000800 */
[----:B------:R-:W-:Y:S01]  /*6070*/  FFMA.FTZ R57, R148, -UR4, R57 ;  /* 0x8000000494397c23 */ /* 0x000fe20008010039 */
[----:B---3--:R-:W-:Y:S01]  /*6080*/  F2FP.PACK_AB R7, R244, R245 ;  /* 0x000000f5f407723e */ /* 0x008fe200000000ff */
[----:B------:R-:W-:Y:S01]  /*6090*/  FFMA.FTZ R59, R182, -UR4, R59 ;  /* 0x80000004b63b7c23 */ /* 0x000fe2000801003b */
[----:B------:R-:W-:Y:S01]  /*60a0*/  @P0 FSEL R48, R48, -INF , !P6 ;  /* 0xff80000030300808 */ /* 0x000fe20007000000 */
[----:B------:R-:W-:Y:S01]  /*60b0*/  FFMA.FTZ R64, R153, -UR4, R64 ;  /* 0x8000000499407c23 */ /* 0x000fe20008010040 */
[----:B------:R-:W-:Y:S01]  /*60c0*/  PLOP3.LUT P0, PT, PT, PT, UP0, 0x80, 0x0 ;  /* 0x000000000000781c */ /* 0x000fe20003f0f008 */
[----:B------:R-:W-:Y:S01]  /*60d0*/  FFMA.FTZ R66, R187, -UR4, R66 ;  /* 0x80000004bb427c23 */ /* 0x000fe20008010042 */
[----:B------:R-:W3:Y:S01]  /*60e0*/  LDL R170, [R1+0x40] ;  /* 0x0000400001aa7983 */ /* 0x000ee20000100800 */
[C---:B------:R-:W-:Y:S01]  /*60f0*/  @P3 IADD3 R4, R138.reuse, 0x38, RZ ;  /* 0x000000388a043810 */ /* 0x040fe20007ffe0ff */
[----:B------:R-:W2:Y:S01]  /*6100*/  MUFU.EX2 R195, R37 ;  /* 0x0000002500c37308 */ /* 0x000ea20000000800 */
[----:B------:R-:W-:Y:S01]  /*6110*/  @P4 IADD3 R138, R138, 0x39, RZ ;  /* 0x000000398a8a4810 */ /* 0x000fe20007ffe0ff */
[----:B------:R-:W-:Y:S01]  /*6120*/  FFMA.FTZ R62, R150, -UR4, R62 ;  /* 0x80000004963e7c23 */ /* 0x000fe2000801003e */
[----:B------:R-:W-:Y:S01]  /*6130*/  @P2 ISETP.GE.AND P3, PT, R4, UR5, PT ;  /* 0x0000000504002c0c */ /* 0x000fe2000bf66270 */
[----:B------:R-:W-:Y:S01]  /*6140*/  FFMA.FTZ R63, R148, -UR4, R63 ;  /* 0x80000004943f7c23 */ /* 0x000fe2000801003f */
[----:B------:R-:W-:Y:S01]  /*6150*/  F2FP.PACK_AB R4, R226, R229 ;  /* 0x000000e5e204723e */ /* 0x000fe200000000ff */
[--C-:B------:R-:W-:Y:S01]  /*6160*/  FFMA.FTZ R48, R48, c[0x0][0x23c], -R139.reuse ;  /* 0x00008f0030307a23 */ /* 0x100fe2000001088b */
[----:B------:R-:W-:Y:S01]  /*6170*/  PLOP3.LUT P2, PT, PT, PT, UP0, 0x80, 0x0 ;  /* 0x000000000000781c */ /* 0x000fe20003f4f008 */
[----:B------:R-:W-:Y:S01]  /*6180*/  FFMA.FTZ R49, R49, c[0x0][0x23c], -R139 ;  /* 0x00008f0031317a23 */ /* 0x000fe2000001088b */
[----:B------:R-:W-:Y:S01]  /*6190*/  @P0 FSEL R50, R50, -INF , !P6 ;  /* 0xff80000032320808 */ /* 0x000fe20007000000 */
[----:B------:R2:W-:Y:S01]  /*61a0*/  STS [R201+0x1c000], R4 ;  /* 0x01c00004c9007388 */ /* 0x0005e20000000800 */
[----:B------:R-:W-:Y:S01]  /*61b0*/  PLOP3.LUT P6, PT, PT, PT, UP0, 0x80, 0x0 ;  /* 0x000000000000781c */ /* 0x000fe20003fcf008 */
[--C-:B------:R-:W-:Y:S01]  /*61c0*/  FFMA.FTZ R51, R51, c[0x0][0x23c], -R137.reuse ;  /* 0x00008f0033337a23 */ /* 0x100fe20000010889 */
[----:B------:R-:W-:Y:S01]  /*61d0*/  PLOP3.LUT P0, PT, PT, PT, UP0, 0x80, 0x0 ;  /* 0x000000000000781c */ /* 0x000fe20003f0f008 */
[----:B------:R5:W-:Y:S01]  /*61e0*/  STS [R204+0x1c000], R5 ;  /* 0x01c00005cc007388 */ /* 0x000be20000000800 */
[----:B-1----:R-:W-:Y:S01]  /*61f0*/  F2FP.PACK_AB R6, R250, R251 ;  /* 0x000000fbfa06723e */ /* 0x002fe200000000ff */
[----:B------:R-:W-:Y:S01]  /*6200*/  FFMA.FTZ R50, R50, c[0x0][0x23c], -R137 ;  /* 0x00008f0032327a23 */ /* 0x000fe20000010889 */
[----:B------:R-:W-:Y:S01]  /*6210*/  MUFU.EX2 R218, R38 ;  /* 0x0000002600da7308 */ /* 0x000fe20000000800 */
[----:B------:R-:W-:Y:S02]  /*6220*/  FFMA.FTZ R46, R46, c[0x0][0x23c], -R0 ;  /* 0x00008f002e2e7a23 */ /* 0x000fe40000010800 */
[----:B------:R-:W-:Y:S01]  /*6230*/  @P2 FSEL R60, R60, -INF , !P3 ;  /* 0xff8000003c3c2808 */ /* 0x000fe20005800000 */
[--C-:B------:R-:W-:Y:S01]  /*6240*/  FFMA.FTZ R44, R44, c[0x0][0x23c], -R136.reuse ;  /* 0x00008f002c2c7a23 */ /* 0x100fe20000010888 */
[----:B------:R-:W-:Y:S01]  /*6250*/  PLOP3.LUT P2, PT, PT, PT, UP0, 0x80, 0x0 ;  /* 0x000000000000781c */ /* 0x000fe20003f4f008 */
[----:B------:R-:W-:Y:S01]  /*6260*/  FFMA.FTZ R65, R152, -UR4, R65 ;  /* 0x8000000498417c23 */ /* 0x000fe20008010041 */
[----:B------:R-:W-:Y:S01]  /*6270*/  @P6 ISETP.GE.AND P6, PT, R8, UR5, PT ;  /* 0x0000000508006c0c */ /* 0x000fe2000bfc6270 */
[----:B------:R-:W-:Y:S01]  /*6280*/  FFMA.FTZ R67, R149, -UR4, R67 ;  /* 0x8000000495437c23 */ /* 0x000fe20008010043 */
[----:B------:R-:W-:Y:S01]  /*6290*/  @P0 FSEL R52, R52, -INF , !P5 ;  /* 0xff80000034340808 */ /* 0x000fe20006800000 */
[----:B------:R-:W1:Y:S01]  /*62a0*/  MUFU.EX2 R216, R39 ;  /* 0x0000002700d87308 */ /* 0x000e620000000800 */
[----:B------:R-:W-:Y:S01]  /*62b0*/  PLOP3.LUT P0, PT, PT, PT, UP0, 0x80, 0x0 ;  /* 0x000000000000781c */ /* 0x000fe20003f0f008 */
[--C-:B------:R-:W-:Y:S02]  /*62c0*/  FFMA.FTZ R56, R56, c[0x0][0x23c], -R136.reuse ;  /* 0x00008f0038387a23 */ /* 0x100fe40000010888 */
[--C-:B------:R-:W-:Y:S02]  /*62d0*/  FFMA.FTZ R52, R52, c[0x0][0x23c], -R139.reuse ;  /* 0x00008f0034347a23 */ /* 0x100fe4000001088b */
[----:B------:R-:W-:Y:S01]  /*62e0*/  FFMA.FTZ R60, R60, c[0x0][0x23c], -R136 ;  /* 0x00008f003c3c7a23 */ /* 0x000fe20000010888 */
[----:B--2---:R-:W-:Y:S01]  /*62f0*/  F2FP.PACK_AB R4, R238, R239 ;  /* 0x000000efee04723e */ /* 0x004fe200000000ff */
[----:B------:R-:W-:Y:S02]  /*6300*/  IMAD.IADD R148, R2, 0x1, R164 ;  /* 0x0000000102947824 */ /* 0x000fe400078e02a4 */
[----:B------:R-:W-:Y:S01]  /*6310*/  @P1 FSEL R53, R53, -INF , !P6 ;  /* 0xff80000035351808 */ /* 0x000fe20007000000 */
[----:B------:R-:W-:Y:S01]  /*6320*/  MUFU.EX2 R154, R48 ;  /* 0x00000030009a7308 */ /* 0x000fe20000000800 */
[----:B-----5:R-:W-:Y:S01]  /*6330*/  F2FP.PACK_AB R5, R198, R174 ;  /* 0x000000aec605723e */ /* 0x020fe200000000ff */
[----:B------:R2:W-:Y:S01]  /*6340*/  STS [R204+0x1c400], R4 ;  /* 0x01c40004cc007388 */ /* 0x0005e20000000800 */
[----:B------:R-:W-:Y:S01]  /*6350*/  PLOP3.LUT P1, PT, PT, PT, UP0, 0x80, 0x0 ;  /* 0x000000000000781c */ /* 0x000fe20003f2f008 */
[----:B------:R-:W-:Y:S01]  /*6360*/  FFMA.FTZ R53, R53, c[0x0][0x23c], -R139 ;  /* 0x00008f0035357a23 */ /* 0x000fe2000001088b */
[----:B------:R-:W-:Y:S01]  /*6370*/  @P0 FSEL R54, R54, -INF , !P5 ;  /* 0xff80000036360808 */ /* 0x000fe20006800000 */
[----:B------:R5:W-:Y:S01]  /*6380*/  STS [R201+0x1e000], R6 ;  /* 0x01e00006c9007388 */ /* 0x000be20000000800 */
[----:B------:R-:W-:Y:S01]  /*6390*/  PLOP3.LUT P0, PT, PT, PT, UP0, 0x80, 0x0 ;  /* 0x000000000000781c */ /* 0x000fe20003f0f008 */
[----:B------:R-:W-:Y:S01]  /*63a0*/  IMAD.MOV.U32 R187, RZ, RZ, R174 ;  /* 0x000000ffffbb7224 */ /* 0x000fe200078e00ae */
[----:B------:R-:W-:Y:S01]  /*63b0*/  @P2 FSEL R62, R62, -INF , !P3 ;  /* 0xff8000003e3e2808 */ /* 0x000fe20005800000 */
[----:B------:R1:W-:Y:S01]  /*63c0*/  STS [R201+0x1e400], R5 ;  /* 0x01e40005c9007388 */ /* 0x0003e20000000800 */
[----:B------:R-:W-:Y:S01]  /*63d0*/  MUFU.EX2 R184, R49 ;  /* 0x0000003100b87308 */ /* 0x000fe20000000800 */
[----:B------:R-:W-:Y:S01]  /*63e0*/  PLOP3.LUT P2, PT, PT, PT, UP0, 0x80, 0x0 ;  /* 0x000000000000781c */ /* 0x000fe20003f4f008 */
[--C-:B------:R-:W-:Y:S02]  /*63f0*/  FFMA.FTZ R54, R54, c[0x0][0x23c], -R137.reuse ;  /* 0x00008f0036367a23 */ /* 0x100fe40000010889 */
[----:B------:R-:W-:Y:S01]  /*6400*/  FFMA.FTZ R62, R62, c[0x0][0x23c], -R0 ;  /* 0x00008f003e3e7a23 */ /* 0x000fe20000010800 */
[----:B------:R-:W-:Y:S02]  /*6410*/  @P1 FSEL R55, R55, -INF , !P6 ;  /* 0xff80000037371808 */ /* 0x000fe40007000000 */
[----:B------:R-:W-:Y:S02]  /*6420*/  PLOP3.LUT P1, PT, PT, PT, UP0, 0x80, 0x0 ;  /* 0x000000000000781c */ /* 0x000fe40003f2f008 */
[----:B------:R-:W-:Y:S01]  /*6430*/  @P0 FSEL R57, R57, -INF , !P6 ;  /* 0xff80000039390808 */ /* 0x000fe20007000000 */
[----:B------:R-:W-:Y:S01]  /*6440*/  MUFU.EX2 R191, R50 ;  /* 0x0000003200bf7308 */ /* 0x000fe20000000800 */
[----:B------:R-:W-:Y:S01]  /*6450*/  PLOP3.LUT P0, PT, PT, PT, UP0, 0x80, 0x0 ;  /* 0x000000000000781c */ /* 0x000fe20003f0f008 */
[----:B------:R-:W-:Y:S02]  /*6460*/  FFMA.FTZ R55, R55, c[0x0][0x23c], -R137 ;  /* 0x00008f0037377a23 */ /* 0x000fe40000010889 */
[----:B------:R-:W-:Y:S01]  /*6470*/  FFMA.FTZ R57, R57, c[0x0][0x23c], -R136 ;  /* 0x00008f0039397a23 */ /* 0x000fe20000010888 */
[----:B--2---:R-:W-:Y:S02]  /*6480*/  F2FP.PACK_AB R4, R246, R248 ;  /* 0x000000f8f604723e */ /* 0x004fe400000000ff */
[----:B-----5:R-:W-:Y:S03]  /*6490*/  F2FP.PACK_AB R6, R252, R197 ;  /* 0x000000c5fc06723e */ /* 0x020fe600000000ff */
[----:B------:R2:W-:Y:S01]  /*64a0*/  STS [R204+0x1e000], R4 ;  /* 0x01e00004cc007388 */ /* 0x0005e20000000800 */
[----:B------:R-:W-:Y:S01]  /*64b0*/  @P1 FSEL R58, R58, -INF , !P5 ;  /* 0xff8000003a3a1808 */ /* 0x000fe20006800000 */
[----:B------:R-:W-:Y:S01]  /*64c0*/  MUFU.EX2 R189, R51 ;  /* 0x0000003300bd7308 */ /* 0x000fe20000000800 */
[----:B-1----:R-:W-:Y:S01]  /*64d0*/  F2FP.PACK_AB R5, R230, R231 ;  /* 0x000000e7e605723e */ /* 0x002fe200000000ff */
[----:B------:R1:W-:Y:S01]  /*64e0*/  STS [R204+0x1e400], R6 ;  /* 0x01e40006cc007388 */ /* 0x0003e20000000800 */
[----:B------:R-:W-:Y:S01]  /*64f0*/  PLOP3.LUT P1, PT, PT, PT, UP0, 0x80, 0x0 ;  /* 0x000000000000781c */ /* 0x000fe20003f2f008 */
[--C-:B------:R-:W-:Y:S01]  /*6500*/  FFMA.FTZ R58, R58, c[0x0][0x23c], -R0.reuse ;  /* 0x00008f003a3a7a23 */ /* 0x100fe20000010800 */
[----:B------:R-:W-:Y:S01]  /*6510*/  @P0 FSEL R59, R59, -INF , !P6 ;  /* 0xff8000003b3b0808 */ /* 0x000fe20007000000 */
[----:B------:R5:W-:Y:S01]  /*6520*/  STS [R208+0x1c000], R5 ;  /* 0x01c00005d0007388 */ /* 0x000be20000000800 */
[----:B------:R-:W-:Y:S03]  /*6530*/  PLOP3.LUT P0, PT, PT, PT, UP0, 0x80, 0x0 ;  /* 0x000000000000781c */ /* 0x000fe60003f0f008 */
[----:B------:R-:W-:Y:S01]  /*6540*/  FFMA.FTZ R59, R59, c[0x0][0x23c], -R0 ;  /* 0x00008f003b3b7a23 */ /* 0x000fe20000010800 */
[----:B------:R-:W-:Y:S05]  /*6550*/  MUFU.EX2 R223, R40 ;  /* 0x0000002800df7308 */ /* 0x000fea0000000800 */
[----:B------:R-:W-:Y:S05]  /*6560*/  @P1 ISETP.GE.AND P1, PT, R138, UR5, PT ;  /* 0x000000058a001c0c */ /* 0x000fea000bf26270 */
[----:B------:R-:W-:Y:S01]  /*6570*/  MUFU.EX2 R222, R41 ;  /* 0x0000002900de7308 */ /* 0x000fe20000000800 */
[----:B--2---:R-:W-:Y:S02]  /*6580*/  F2FP.PACK_AB R4, R234, R236 ;  /* 0x000000ecea04723e */ /* 0x004fe400000000ff */
[----:B-1----:R-:W-:Y:S03]  /*6590*/  F2FP.PACK_AB R6, R240, R241 ;  /* 0x000000f1f006723e */ /* 0x002fe600000000ff */
[----:B------:R1:W-:Y:S02]  /*65a0*/  STS [R208+0x1c400], R4 ;  /* 0x01c40004d0007388 */ /* 0x0003e40000000800 */
[----:B------:R-:W-:Y:S02]  /*65b0*/  @P0 FSEL R61, R61, -INF , !P1 ;  /* 0xff8000003d3d0808 */ /* 0x000fe40004800000 */
[----:B------:R-:W-:Y:S01]  /*65c0*/  PLOP3.LUT P0, PT, PT, PT, UP0, 0x80, 0x0 ;  /* 0x000000000000781c */ /* 0x000fe20003f0f008 */
[----:B------:R-:W-:Y:S01]  /*65d0*/  MUFU.EX2 R228, R42 ;  /* 0x0000002a00e47308 */ /* 0x000fe20000000800 */
[----:B-----5:R-:W-:Y:S01]  /*65e0*/  F2FP.PACK_AB R5, R196, R169 ;  /* 0x000000a9c405723e */ /* 0x020fe200000000ff */
[----:B------:R-:W-:Y:S01]  /*65f0*/  FFMA.FTZ R136, R61, c[0x0][0x23c], -R136 ;  /* 0x00008f003d887a23 */ /* 0x000fe20000010888 */
[----:B------:R-:W-:Y:S02]  /*6600*/  @P2 FSEL R65, R65, -INF , !P1 ;  /* 0xff80000041412808 */ /* 0x000fe40004800000 */
[----:B------:R-:W-:Y:S01]  /*6610*/  PLOP3.LUT P2, PT, PT, PT, UP0, 0x80, 0x0 ;  /* 0x000000000000781c */ /* 0x000fe20003f4f008 */
[----:B------:R2:W-:Y:S04]  /*6620*/  STS [R207+0x1c000], R5 ;  /* 0x01c00005cf007388 */ /* 0x0005e80000000800 */
[----:B------:R-:W5:Y:S02]  /*6630*/  MUFU.EX2 R227, R43 ;  /* 0x0000002b00e37308 */ /* 0x000f640000000800 */
[----:B------:R-:W-:Y:S02]  /*6640*/  @P0 FSEL R64, R64, -INF , !P3 ;  /* 0xff80000040400808 */ /* 0x000fe40005800000 */
[----:B------:R-:W-:Y:S03]  /*6650*/  PLOP3.LUT P0, PT, PT, PT, UP0, 0x80, 0x0 ;  /* 0x000000000000781c */ /* 0x000fe60003f0f008 */
[--C-:B------:R-:W-:Y:S01]  /*6660*/  FFMA.FTZ R64, R64, c[0x0][0x23c], -R139.reuse ;  /* 0x00008f0040407a23 */ /* 0x100fe2000001088b */
[----:B------:R-:W-:Y:S01]  /*6670*/  @P2 FSEL R67, R67, -INF , !P1 ;  /* 0xff80000043432808 */ /* 0x000fe20004800000 */
[----:B------:R-:W-:Y:S01]  /*6680*/  FFMA.FTZ R139, R65, c[0x0][0x23c], -R139 ;  /* 0x00008f00418b7a23 */ /* 0x000fe2000001088b */
[----:B------:R-:W-:Y:S01]  /*6690*/  MUFU.EX2 R219, R44 ;  /* 0x0000002c00db7308 */ /* 0x000fe20000000800 */
[----:B-1----:R-:W-:Y:S05]  /*66a0*/  F2FP.PACK_AB R4, R220, R221 ;  /* 0x000000dddc04723e */ /* 0x002fea00000000ff */
[----:B------:R1:W-:Y:S01]  /*66b0*/  STS [R207+0x1c400], R4 ;  /* 0x01c40004cf007388 */ /* 0x0003e20000000800 */
[----:B------:R-:W-:Y:S02]  /*66c0*/  @P0 FSEL R66, R66, -INF , !P3 ;  /* 0xff80000042420808 */ /* 0x000fe40005800000 */
[----:B------:R-:W-:Y:S01]  /*66d0*/  PLOP3.LUT P0, PT, PT, PT, UP0, 0x80, 0x0 ;  /* 0x000000000000781c */ /* 0x000fe20003f0f008 */
[----:B------:R5:W-:Y:S01]  /*66e0*/  STS [R208+0x1e000], R6 ;  /* 0x01e00006d0007388 */ /* 0x000be20000000800 */
[----:B--2---:R-:W-:Y:S01]  /*66f0*/  F2FP.PACK_AB R5, R242, R243 ;  /* 0x000000f3f205723e */ /* 0x004fe200000000ff */
[----:B------:R-:W2:Y:S01]  /*6700*/  MUFU.EX2 R217, R45 ;  /* 0x0000002d00d97308 */ /* 0x000ea20000000800 */
[--C-:B------:R-:W-:Y:S01]  /*6710*/  FFMA.FTZ R66, R66, c[0x0][0x23c], -R137.reuse ;  /* 0x00008f0042427a23 */ /* 0x100fe20000010889 */
[----:B------:R2:W-:Y:S01]  /*6720*/  STS [R208+0x1e400], R7 ;  /* 0x01e40007d0007388 */ /* 0x0005e20000000800 */
[----:B------:R-:W-:Y:S03]  /*6730*/  FFMA.FTZ R137, R67, c[0x0][0x23c], -R137 ;  /* 0x00008f0043897a23 */ /* 0x000fe60000010889 */
[----:B------:R2:W-:Y:S04]  /*6740*/  STS [R207+0x1e400], R5 ;  /* 0x01e40005cf007388 */ /* 0x0005e80000000800 */
[----:B------:R-:W-:Y:S01]  /*6750*/  @P0 FSEL R63, R63, -INF , !P1 ;  /* 0xff8000003f3f0808 */ /* 0x000fe20004800000 */
[----:B------:R-:W-:Y:S04]  /*6760*/  MUFU.EX2 R225, R46 ;  /* 0x0000002e00e17308 */ /* 0x000fe80000000800 */
[----:B------:R-:W-:Y:S01]  /*6770*/  FFMA.FTZ R0, R63, c[0x0][0x23c], -R0 ;  /* 0x00008f003f007a23 */ /* 0x000fe20000010800 */
[----:B-1----:R-:W-:Y:S05]  /*6780*/  F2FP.PACK_AB R4, R195, R155 ;  /* 0x0000009bc304723e */ /* 0x002fea00000000ff */
[----:B------:R1:W-:Y:S01]  /*6790*/  MUFU.EX2 R181, R0 ;  /* 0x0000000000b57308 */ /* 0x0003e20000000800 */
[----:B-----5:R-:W-:Y:S02]  /*67a0*/  F2FP.PACK_AB R6, R235, R237 ;  /* 0x000000edeb06723e */ /* 0x020fe400000000ff */
[----:B--2---:R-:W-:Y:S03]  /*67b0*/  F2FP.PACK_AB R7, R216, R218 ;  /* 0x000000dad807723e */ /* 0x004fe600000000ff */
[----:B------:R2:W-:Y:S01]  /*67c0*/  STS [R207+0x1e000], R6 ;  /* 0x01e00006cf007388 */ /* 0x0005e20000000800 */
[----:B------:R-:W-:Y:S03]  /*67d0*/  F2FP.PACK_AB R5, R227, R228 ;  /* 0x000000e4e305723e */ /* 0x000fe600000000ff */
[----:B------:R5:W-:Y:S01]  /*67e0*/  STS [R202+0x1c000], R4 ;  /* 0x01c00004ca007388 */ /* 0x000be20000000800 */
[----:B------:R-:W5:Y:S03]  /*67f0*/  MUFU.EX2 R224, R47 ;  /* 0x0000002f00e07308 */ /* 0x000f660000000800 */
[----:B------:R5:W-:Y:S01]  /*6800*/  STS [R202+0x1c400], R7 ;  /* 0x01c40007ca007388 */ /* 0x000be20000000800 */
[----:B----4-:R-:W-:Y:S06]  /*6810*/  IADD3 R150, P0, R151, UR13, RZ ;  /* 0x0000000d97967c10 */ /* 0x010fec000ff1e0ff */
[----:B------:R-:W-:Y:S01]  /*6820*/  MUFU.EX2 R180, R52 ;  /* 0x0000003400b47308 */ /* 0x000fe20000000800 */
[----:B-1----:R-:W-:Y:S05]  /*6830*/  F2FP.PACK_AB R0, R189, R191 ;  /* 0x000000bfbd00723e */ /* 0x002fea00000000ff */
[----:B------:R-:W-:Y:S01]  /*6840*/  STS [R203+0x1c400], R0 ;  /* 0x01c40000cb007388 */ /* 0x000fe20000000800 */
[----:B--2---:R-:W-:Y:S03]  /*6850*/  F2FP.PACK_AB R6, R222, R223 ;  /* 0x000000dfde06723e */ /* 0x004fe600000000ff */
[----:B------:R-:W1:Y:S01]  /*6860*/  MUFU.EX2 R179, R53 ;  /* 0x0000003500b37308 */ /* 0x000e620000000800 */
[----:B-----5:R-:W-:Y:S02]  /*6870*/  F2FP.PACK_AB R4, R184, R154 ;  /* 0x0000009ab804723e */ /* 0x020fe400000000ff */
[----:B------:R-:W-:Y:S03]  /*6880*/  F2FP.PACK_AB R7, R217, R219 ;  /* 0x000000dbd907723e */ /* 0x000fe600000000ff */
[----:B------:R-:W-:Y:S04]  /*6890*/  STS [R203+0x1c000], R4 ;  /* 0x01c00004cb007388 */ /* 0x000fe80000000800 */
[----:B------:R-:W-:Y:S01]  /*68a0*/  MUFU.EX2 R186, R54 ;  /* 0x0000003600ba7308 */ /* 0x000fe20000000800 */
[----:B------:R2:W-:Y:S04]  /*68b0*/  STS [R202+0x1e000], R6 ;  /* 0x01e00006ca007388 */ /* 0x0005e80000000800 */
[----:B------:R1:W-:Y:S05]  /*68c0*/  STS [R202+0x1e400], R5 ;  /* 0x01e40005ca007388 */ /* 0x0003ea0000000800 */
[----:B------:R-:W4:Y:S01]  /*68d0*/  MUFU.EX2 R185, R55 ;  /* 0x0000003700b97308 */ /* 0x000f220000000800 */
[----:B------:R-:W-:Y:S09]  /*68e0*/  STS [R203+0x1e000], R7 ;  /* 0x01e00007cb007388 */ /* 0x000ff20000000800 */
[----:B------:R-:W-:Y:S01]  /*68f0*/  MUFU.EX2 R176, R64 ;  /* 0x0000004000b07308 */ /* 0x000fe20000000800 */
[----:B--2---:R-:W-:Y:S09]  /*6900*/  F2FP.PACK_AB R6, R224, R225 ;  /* 0x000000e1e006723e */ /* 0x004ff200000000ff */
[----:B------:R-:W2:Y:S01]  /*6910*/  MUFU.EX2 R175, R139 ;  /* 0x0000008b00af7308 */ /* 0x000ea20000000800 */
[----:B-1----:R-:W-:Y:S01]  /*6920*/  F2FP.PACK_AB R5, R179, R180 ;  /* 0x000000b4b305723e */ /* 0x002fe200000000ff */
[----:B------:R-:W-:Y:S01]  /*6930*/  STS [R203+0x1e400], R6 ;  /* 0x01e40006cb007388 */ /* 0x000fe20000000800 */
[----:B----4-:R-:W-:Y:S03]  /*6940*/  F2FP.PACK_AB R4, R185, R186 ;  /* 0x000000bab904723e */ /* 0x010fe600000000ff */
[----:B------:R1:W-:Y:S04]  /*6950*/  STS [R206+0x1c000], R5 ;  /* 0x01c00005ce007388 */ /* 0x0003e80000000800 */
[----:B------:R-:W-:Y:S01]  /*6960*/  MUFU.EX2 R178, R66 ;  /* 0x0000004200b27308 */ /* 0x000fe20000000800 */
[----:B------:R4:W-:Y:S09]  /*6970*/  STS [R206+0x1c400], R4 ;  /* 0x01c40004ce007388 */ /* 0x0009f20000000800 */
[----:B------:R-:W1:Y:S01]  /*6980*/  MUFU.EX2 R177, R137 ;  /* 0x0000008900b17308 */ /* 0x000e620000000800 */
[----:B--2---:R-:W-:Y:S05]  /*6990*/  F2FP.PACK_AB R0, R175, R176 ;  /* 0x000000b0af00723e */ /* 0x004fea00000000ff */
[----:B------:R2:W-:Y:S04]  /*69a0*/  STS [R205+0x1c000], R0 ;  /* 0x01c00000cd007388 */ /* 0x0005e80000000800 */
[----:B------:R-:W-:Y:S10]  /*69b0*/  MUFU.EX2 R192, R56 ;  /* 0x0000003800c07308 */ /* 0x000ff40000000800 */
[----:B------:R-:W5:Y:S01]  /*69c0*/  MUFU.EX2 R190, R57 ;  /* 0x0000003900be7308 */ /* 0x000f620000000800 */
[----:B-1----:R-:W-:Y:S05]  /*69d0*/  F2FP.PACK_AB R5, R177, R178 ;  /* 0x000000b2b105723e */ /* 0x002fea00000000ff */
[----:B------:R-:W-:Y:S04]  /*69e0*/  STS [R205+0x1c400], R5 ;  /* 0x01c40005cd007388 */ /* 0x000fe80000000800 */
[----:B------:R-:W-:Y:S10]  /*69f0*/  MUFU.EX2 R194, R58 ;  /* 0x0000003a00c27308 */ /* 0x000ff40000000800 */
[----:B------:R-:W1:Y:S01]  /*6a00*/  MUFU.EX2 R193, R59 ;  /* 0x0000003b00c17308 */ /* 0x000e620000000800 */
[----:B-----5:R-:W-:Y:S02]  /*6a10*/  F2FP.PACK_AB R7, R190, R192 ;  /* 0x000000c0be07723e */ /* 0x020fe400000000ff */
[----:B---3--:R-:W-:Y:S03]  /*6a20*/  IADD3.X R151, R170, UR12, RZ, P0, !PT ;  /* 0x0000000caa977c10 */ /* 0x008fe600087fe4ff */
[----:B------:R-:W-:Y:S04]  /*6a30*/  STS [R206+0x1e000], R7 ;  /* 0x01e00007ce007388 */ /* 0x000fe80000000800 */
[----:B------:R-:W-:Y:S01]  /*6a40*/  MUFU.EX2 R183, R60 ;  /* 0x0000003c00b77308 */ /* 0x000fe20000000800 */
[----:B------:R-:W-:Y:S09]  /*6a50*/  PLOP3.LUT P0, PT, PT, PT, UP4, 0x80, 0x0 ;  /* 0x000000000000781c */ /* 0x000ff20003f0f048 */
[----:B------:R-:W4:Y:S01]  /*6a60*/  MUFU.EX2 R182, R136 ;  /* 0x0000008800b67308 */ /* 0x000f220000000800 */
[----:B-1----:R-:W-:Y:S05]  /*6a70*/  F2FP.PACK_AB R6, R193, R194 ;  /* 0x000000c2c106723e */ /* 0x002fea00000000ff */
[----:B------:R-:W-:Y:S04]  /*6a80*/  STS [R206+0x1e400], R6 ;  /* 0x01e40006ce007388 */ /* 0x000fe80000000800 */
[----:B------:R-:W2:Y:S01]  /*6a90*/  MUFU.EX2 R188, R62 ;  /* 0x0000003e00bc7308 */ /* 0x000ea20000000800 */
[----:B----4-:R-:W-:Y:S05]  /*6aa0*/  F2FP.PACK_AB R4, R182, R183 ;  /* 0x000000b7b604723e */ /* 0x010fea00000000ff */
[----:B------:R-:W-:Y:S01]  /*6ab0*/  STS [R205+0x1e000], R4 ;  /* 0x01e00004cd007388 */ /* 0x000fe20000000800 */
[----:B--2---:R-:W-:Y:S05]  /*6ac0*/  F2FP.PACK_AB R0, R181, R188 ;  /* 0x000000bcb500723e */ /* 0x004fea00000000ff */
[----:B------:R-:W-:Y:S04]  /*6ad0*/  STS [R205+0x1e400], R0 ;  /* 0x01e40000cd007388 */ /* 0x000fe80000000800 */
[----:B------:R-:W-:Y:S08]  /*6ae0*/  LDSM.16.M88.4 R64, [R164+0x8000] ;  /* 0x00800000a440783b */ /* 0x000ff00000000200 */
[----:B------:R-:W1:Y:S08]  /*6af0*/  LDSM.16.M88.4 R16, [R158+0x10000] ;  /* 0x010000009e10783b */ /* 0x000e700000000200 */
[----:B------:R-:W2:Y:S08]  /*6b00*/  LDSM.16.M88.4 R60, [R164+0xa000] ;  /* 0x00a00000a43c783b */ /* 0x000eb00000000200 */
[----:B------:R-:W3:Y:S08]  /*6b10*/  LDSM.16.M88.4 R32, [R158+0x10800] ;  /* 0x010800009e20783b */ /* 0x000ef00000000200 */
[----:B------:R-:W4:Y:S08]  /*6b20*/  LDSM.16.M88.4 R48, [R158+0x11000] ;  /* 0x011000009e30783b */ /* 0x000f300000000200 */
[----:B------:R-:W5:Y:S01]  /*6b30*/  LDSM.16.M88.4 R132, [R158+0x11800] ;  /* 0x011800009e84783b */ /* 0x000f620000000200 */
[-C--:B-1----:R-:W-:Y:S07]  /*6b40*/  HMMA.16816.F32 R4, R64, R16.reuse, RZ ;  /* 0x000000104004723c */ /* 0x082fee00000018ff */
[----:B------:R-:W-:Y:S01]  /*6b50*/  LDSM.16.M88.4 R136, [R148+0x8000] ;  /* 0x008000009488783b */ /* 0x000fe20000000200 */
[C---:B--2---:R-:W-:Y:S07]  /*6b60*/  HMMA.16816.F32 R8, R60.reuse, R16, RZ ;  /* 0x000000103c08723c */ /* 0x044fee00000018ff */
[----:B------:R-:W1:Y:S01]  /*6b70*/  LDSM.16.M88.4 R140, [R161+0x10000] ;  /* 0x01000000a18c783b */ /* 0x000e620000000200 */
[-C--:B------:R-:W-:Y:S07]  /*6b80*/  HMMA.16816.F32 R12, R60, R18.reuse, RZ ;  /* 0x000000123c0c723c */ /* 0x080fee00000018ff */
[----:B------:R-:W2:Y:S01]  /*6b90*/  LDSM.16.M88.4 R144, [R148+0xa000] ;  /* 0x00a000009490783b */ /* 0x000ea20000000200 */
[C---:B------:R-:W-:Y:S08]  /*6ba0*/  HMMA.16816.F32 R16, R64.reuse, R18, RZ ;  /* 0x000000124010723c */ /* 0x040ff000000018ff */
[-C--:B---3--:R-:W-:Y:S08]  /*6bb0*/  HMMA.16816.F32 R20, R64, R32.reuse, RZ ;  /* 0x000000204014723c */ /* 0x088ff000000018ff */
[C---:B------:R-:W-:Y:S08]  /*6bc0*/  HMMA.16816.F32 R24, R60.reuse, R32, RZ ;  /* 0x000000203c18723c */ /* 0x040ff000000018ff */
[-C--:B------:R-:W-:Y:S08]  /*6bd0*/  HMMA.16816.F32 R28, R60, R34.reuse, RZ ;  /* 0x000000223c1c723c */ /* 0x080ff000000018ff */
[C---:B------:R-:W-:Y:S08]  /*6be0*/  HMMA.16816.F32 R32, R64.reuse, R34, RZ ;  /* 0x000000224020723c */ /* 0x040ff000000018ff */
[-C--:B----4-:R-:W-:Y:S08]  /*6bf0*/  HMMA.16816.F32 R36, R64, R48.reuse, RZ ;  /* 0x000000304024723c */ /* 0x090ff000000018ff */
[C---:B------:R-:W-:Y:S08]  /*6c00*/  HMMA.16816.F32 R40, R60.reuse, R48, RZ ;  /* 0x000000303c28723c */ /* 0x040ff000000018ff */
[-C--:B------:R-:W-:Y:S08]  /*6c10*/  HMMA.16816.F32 R44, R60, R50.reuse, RZ ;  /* 0x000000323c2c723c */ /* 0x080ff000000018ff */
[C---:B------:R-:W-:Y:S08]  /*6c20*/  HMMA.16816.F32 R48, R64.reuse, R50, RZ ;  /* 0x000000324030723c */ /* 0x040ff000000018ff */
[-C--:B-----5:R-:W-:Y:S08]  /*6c30*/  HMMA.16816.F32 R52, R64, R132.reuse, RZ ;  /* 0x000000844034723c */ /* 0x0a0ff000000018ff */
[C---:B------:R-:W-:Y:S08]  /*6c40*/  HMMA.16816.F32 R56, R60.reuse, R132, RZ ;  /* 0x000000843c38723c */ /* 0x040ff000000018ff */
[-C--:B------:R-:W-:Y:S08]  /*6c50*/  HMMA.16816.F32 R60, R60, R134.reuse, RZ ;  /* 0x000000863c3c723c */ /* 0x080ff000000018ff */
[----:B------:R-:W-:Y:S01]  /*6c60*/  HMMA.16816.F32 R64, R64, R134, RZ ;  /* 0x000000864040723c */ /* 0x000fe200000018ff */
[----:B------:R-:W3:Y:S07]  /*6c70*/  LDSM.16.M88.4 R132, [R161+0x10800] ;  /* 0x01080000a184783b */ /* 0x000eee0000000200 */
[-C--:B-1----:R-:W-:Y:S08]  /*6c80*/  HMMA.16816.F32 R4, R136, R140.reuse, R4 ;  /* 0x0000008c8804723c */ /* 0x082ff00000001804 */
[C---:B--2---:R-:W-:Y:S08]  /*6c90*/  HMMA.16816.F32 R8, R144.reuse, R140, R8 ;  /* 0x0000008c9008723c */ /* 0x044ff00000001808 */
[-C--:B------:R-:W-:Y:S08]  /*6ca0*/  HMMA.16816.F32 R12, R144, R142.reuse, R12 ;  /* 0x0000008e900c723c */ /* 0x080ff0000000180c */
[C---:B------:R-:W-:Y:S01]  /*6cb0*/  HMMA.16816.F32 R16, R136.reuse, R142, R16 ;  /* 0x0000008e8810723c */ /* 0x040fe20000001810 */
[----:B------:R-:W1:Y:S07]  /*6cc0*/  LDSM.16.M88.4 R140, [R161+0x11000] ;  /* 0x01100000a18c783b */ /* 0x000e6e0000000200 */
[-C--:B---3--:R-:W-:Y:S08]  /*6cd0*/  HMMA.16816.F32 R20, R136, R132.reuse, R20 ;  /* 0x000000848814723c */ /* 0x088ff00000001814 */
[C---:B------:R-:W-:Y:S08]  /*6ce0*/  HMMA.16816.F32 R24, R144.reuse, R132, R24 ;  /* 0x000000849018723c */ /* 0x040ff00000001818 */
[-C--:B------:R-:W-:Y:S08]  /*6cf0*/  HMMA.16816.F32 R28, R144, R134.reuse, R28 ;  /* 0x00000086901c723c */ /* 0x080ff0000000181c */
[C---:B------:R-:W-:Y:S01]  /*6d00*/  HMMA.16816.F32 R32, R136.reuse, R134, R32 ;  /* 0x000000868820723c */ /* 0x040fe20000001820 */
[----:B------:R-:W2:Y:S07]  /*6d10*/  LDSM.16.M88.4 R132, [R161+0x11800] ;  /* 0x01180000a184783b */ /* 0x000eae0000000200 */
[-C--:B-1----:R-:W-:Y:S08]  /*6d20*/  HMMA.16816.F32 R36, R136, R140.reuse, R36 ;  /* 0x0000008c8824723c */ /* 0x082ff00000001824 */
[C---:B------:R-:W-:Y:S08]  /*6d30*/  HMMA.16816.F32 R40, R144.reuse, R140, R40 ;  /* 0x0000008c9028723c */ /* 0x040ff00000001828 */
[-C--:B------:R-:W-:Y:S08]  /*6d40*/  HMMA.16816.F32 R44, R144, R142.reuse, R44 ;  /* 0x0000008e902c723c */ /* 0x080ff0000000182c */
[C---:B------:R-:W-:Y:S08]  /*6d50*/  HMMA.16816.F32 R48, R136.reuse, R142, R48 ;  /* 0x0000008e8830723c */ /* 0x040ff00000001830 */
[-C--:B--2---:R-:W-:Y:S08]  /*6d60*/  HMMA.16816.F32 R52, R136, R132.reuse, R52 ;  /* 0x000000848834723c */ /* 0x084ff00000001834 */
        /* <DEDUP_REMOVED lines=9> */
[----:B------:R-:W4:Y:S08]  /*6e00*/  LDSM.16.M88.4 R136, [R145+0xa000] ;  /* 0x00a000009188783b */ /* 0x000f300000000200 */
[----:B------:R-:W5:Y:S04]  /*6e10*/  LDG.E R144, [R150.64+0x100] ;  /* 0x0001001696907981 */ /* 0x000f68000c1e1900 */
[----:B------:R-:W2:Y:S01]  /*6e20*/  LDG.E R2, [R150.64+0x120] ;  /* 0x0001201696027981 */ /* 0x000ea2000c1e1900 */
        /* <DEDUP_REMOVED lines=25> */
[C---:B--2---:R-:W-:Y:S01]  /*6fc0*/  FADD.FTZ R4, -R147.reuse, R4 ;  /* 0x0000000493047221 */ /* 0x044fe20000010100 */
[C---:B------:R-:W-:Y:S01]  /*6fd0*/  HMMA.16816.F32 R16, R132.reuse, R138, R16 ;  /* 0x0000008a8410723c */ /* 0x040fe20000001810 */
[----:B------:R-:W1:Y:S02]  /*6fe0*/  LDSM.16.M88.4 R136, [R160+0x10800] ;  /* 0x01080000a088783b */ /* 0x000e640000000200 */
[C---:B------:R-:W-:Y:S02]  /*6ff0*/  FADD.FTZ R5, -R147.reuse, R5 ;  /* 0x0000000593057221 */ /* 0x040fe40000010100 */
[C---:B---3--:R-:W-:Y:S02]  /*7000*/  FADD.FTZ R6, -R146.reuse, R6 ;  /* 0x0000000692067221 */ /* 0x048fe40000010100 */
[----:B------:R-:W-:Y:S02]  /*7010*/  FADD.FTZ R7, -R146, R7 ;  /* 0x0000000792077221 */ /* 0x000fe40000010100 */
[C---:B-----5:R-:W-:Y:S03]  /*7020*/  FADD.FTZ R8, -R144.reuse, R8 ;  /* 0x0000000890087221 */ /* 0x060fe60000010100 */
[----:B------:R-:W-:Y:S02]  /*7030*/  FADD.FTZ R9, -R144, R9 ;  /* 0x0000000990097221 */ /* 0x000fe40000010100 */
        /* <DEDUP_REMOVED lines=8> */
[C---:B------:R-:W-:Y:S02]  /*70c0*/  FADD.FTZ R18, -R146.reuse, R18 ;  /* 0x0000001292127221 */ /* 0x040fe40000010100 */
[----:B------:R-:W-:Y:S02]  /*70d0*/  FADD.FTZ R19, -R146, R19 ;  /* 0x0000001392137221 */ /* 0x000fe40000010100 */
[----:B------:R-:W-:Y:S02]  /*70e0*/  FADD.FTZ R15, -R2, R15 ;  /* 0x0000000f020f7221 */ /* 0x000fe40000010100 */
[----:B------:R-:W-:Y:S02]  /*70f0*/  FMUL.FTZ R174, R229, R4 ;  /* 0x00000004e5ae7220 */ /* 0x000fe40000410000 */
[----:B------:R-:W-:Y:S02]  /*7100*/  FMUL.FTZ R172, R226, R5 ;  /* 0x00000005e2ac7220 */ /* 0x000fe40000410000 */
[----:B------:R-:W-:Y:S01]  /*7110*/  FMUL.FTZ R171, R233, R16 ;  /* 0x00000010e9ab7220 */ /* 0x000fe20000410000 */
[-C--:B-1----:R-:W-:Y:S01]  /*7120*/  HMMA.16816.F32 R20, R132, R136.reuse, R20 ;  /* 0x000000888414723c */ /* 0x082fe20000001814 */
[----:B------:R-:W-:Y:S02]  /*7130*/  FMUL.FTZ R16, R187, R10 ;  /* 0x0000000abb107220 */ /* 0x000fe40000410000 */
[----:B------:R-:W-:Y:S05]  /*7140*/  FMUL.FTZ R14, R197, R14 ;  /* 0x0000000ec50e7220 */ /* 0x000fea0000410000 */
[C---:B------:R-:W-:Y:S08]  /*7150*/  HMMA.16816.F32 R24, R140.reuse, R136, R24 ;  /* 0x000000888c18723c */ /* 0x040ff00000001818 */
[-C--:B------:R-:W-:Y:S08]  /*7160*/  HMMA.16816.F32 R28, R140, R138.reuse, R28 ;  /* 0x0000008a8c1c723c */ /* 0x080ff0000000181c */
[C---:B------:R-:W-:Y:S01]  /*7170*/  FADD.FTZ R20, -R147.reuse, R20 ;  /* 0x0000001493147221 */ /* 0x040fe20000010100 */
[C---:B------:R-:W-:Y:S01]  /*7180*/  HMMA.16816.F32 R32, R132.reuse, R138, R32 ;  /* 0x0000008a8420723c */ /* 0x040fe20000001820 */
[----:B------:R-:W1:Y:S02]  /*7190*/  LDSM.16.M88.4 R136, [R160+0x11000] ;  /* 0x01100000a088783b */ /* 0x000e640000000200 */
[C---:B------:R-:W-:Y:S02]  /*71a0*/  FADD.FTZ R21, -R147.reuse, R21 ;  /* 0x0000001593157221 */ /* 0x040fe40000010100 */
[C---:B------:R-:W-:Y:S02]  /*71b0*/  FADD.FTZ R22, -R146.reuse, R22 ;  /* 0x0000001692167221 */ /* 0x040fe40000010100 */
[----:B------:R-:W-:Y:S02]  /*71c0*/  FADD.FTZ R23, -R146, R23 ;  /* 0x0000001792177221 */ /* 0x000fe40000010100 */
[C---:B------:R-:W-:Y:S03]  /*71d0*/  FADD.FTZ R24, -R144.reuse, R24 ;  /* 0x0000001890187221 */ /* 0x040fe60000010100 */
[----:B------:R-:W-:Y:S02]  /*71e0*/  FADD.FTZ R25, -R144, R25 ;  /* 0x0000001990197221 */ /* 0x000fe40000010100 */
[----:B------:R-:W-:Y:S02]  /*71f0*/  FADD.FTZ R26, -R2, R26 ;  /* 0x0000001a021a7221 */ /* 0x000fe40000010100 */
[C---:B------:R-:W-:Y:S02]  /*7200*/  FADD.FTZ R29, -R144.reuse, R29 ;  /* 0x0000001d901d7221 */ /* 0x040fe40000010100 */
[----:B------:R-:W-:Y:S02]  /*7210*/  FADD.FTZ R28, -R144, R28 ;  /* 0x0000001c901c7221 */ /* 0x000fe40000010100 */
[C---:B------:R-:W-:Y:S02]  /*7220*/  FADD.FTZ R17, -R2.reuse, R27 ;  /* 0x0000001b02117221 */ /* 0x040fe40000010100 */
[----:B------:R-:W-:Y:S02]  /*7230*/  FADD.FTZ R30, -R2, R30 ;  /* 0x0000001e021e7221 */ /* 0x000fe40000010100 */
[C---:B------:R-:W-:Y:S02]  /*7240*/  FADD.FTZ R33, -R147.reuse, R33 ;  /* 0x0000002193217221 */ /* 0x040fe40000010100 */
[C---:B------:R-:W-:Y:S02]  /*7250*/  FADD.FTZ R34, -R146.reuse, R34 ;  /* 0x0000002292227221 */ /* 0x040fe40000010100 */
[----:B------:R-:W-:Y:S02]  /*7260*/  FADD.FTZ R35, -R146, R35 ;  /* 0x0000002392237221 */ /* 0x000fe40000010100 */
[----:B------:R-:W-:Y:S02]  /*7270*/  FADD.FTZ R32, -R147, R32 ;  /* 0x0000002093207221 */ /* 0x000fe40000010100 */
[----:B------:R-:W-:Y:S02]  /*7280*/  FMUL.FTZ R151, R196, R33 ;  /* 0x00000021c4977220 */ /* 0x000fe40000410000 */
[----:B------:R-:W-:Y:S02]  /*7290*/  FMUL.FTZ R170, R231, R20 ;  /* 0x00000014e7aa7220 */ /* 0x000fe40000410000 */
[----:B------:R-:W-:Y:S02]  /*72a0*/  FMUL.FTZ R152, R230, R21 ;  /* 0x00000015e6987220 */ /* 0x000fe40000410000 */
[----:B------:R-:W-:Y:S02]  /*72b0*/  FMUL.FTZ R169, R169, R32 ;  /* 0x00000020a9a97220 */ /* 0x000fe40000410000 */
[----:B------:R-:W-:Y:S01]  /*72c0*/  FMUL.FTZ R20, R248, R12 ;  /* 0x0000000cf8147220 */ /* 0x000fe20000410000 */
[-C--:B-1----:R-:W-:Y:S01]  /*72d0*/  HMMA.16816.F32 R36, R132, R136.reuse, R36 ;  /* 0x000000888424723c */ /* 0x082fe20000001824 */
[----:B------:R-:W-:Y:S02]  /*72e0*/  FMUL.FTZ R21, R252, R15 ;  /* 0x0000000ffc157220 */ /* 0x000fe40000410000 */
[----:B------:R-:W-:Y:S02]  /*72f0*/  FMUL.FTZ R32, R245, R26 ;  /* 0x0000001af5207220 */ /* 0x000fe40000410000 */
[----:B------:R-:W-:Y:S02]  /*7300*/  FMUL.FTZ R17, R244, R17 ;  /* 0x00000011f4117220 */ /* 0x000fe40000410000 */
[----:B------:R-:W-:Y:S01]  /*7310*/  FMUL.FTZ R30, R243, R30 ;  /* 0x0000001ef31e7220 */ /* 0x000fe20000410000 */
[C---:B------:R-:W-:Y:S08]  /*7320*/  HMMA.16816.F32 R40, R140.reuse, R136, R40 ;  /* 0x000000888c28723c */ /* 0x040ff00000001828 */
[-C--:B------:R-:W-:Y:S08]  /*7330*/  HMMA.16816.F32 R44, R140, R138.reuse, R44 ;  /* 0x0000008a8c2c723c */ /* 0x080ff0000000182c */
[C---:B------:R-:W-:Y:S01]  /*7340*/  FADD.FTZ R36, -R147.reuse, R36 ;  /* 0x0000002493247221 */ /* 0x040fe20000010100 */
[C---:B------:R-:W-:Y:S01]  /*7350*/  HMMA.16816.F32 R48, R132.reuse, R138, R48 ;  /* 0x0000008a8430723c */ /* 0x040fe20000001830 */
[----:B------:R-:W1:Y:S02]  /*7360*/  LDSM.16.M88.4 R136, [R160+0x11800] ;  /* 0x01180000a088783b */ /* 0x000e640000000200 */
[----:B------:R-:W-:Y:S02]  /*7370*/  FADD.FTZ R37, -R147, R37 ;  /* 0x0000002593257221 */ /* 0x000fe40000010100 */
[C---:B------:R-:W-:Y:S02]  /*7380*/  FADD.FTZ R38, -R146.reuse, R38 ;  /* 0x0000002692267221 */ /* 0x040fe40000010100 */
[----:B------:R-:W-:Y:S02]  /*7390*/  FADD.FTZ R39, -R146, R39 ;  /* 0x0000002792277221 */ /* 0x000fe40000010100 */
[----:B------:R-:W-:Y:S03]  /*73a0*/  FMUL.FTZ R155, R155, R36 ;  /* 0x000000249b9b7220 */ /* 0x000fe60000410000 */
[----:B------:R-:W-:Y:S02]  /*73b0*/  FMUL.FTZ R150, R195, R37 ;  /* 0x00000025c3967220 */ /* 0x000fe40000410000 */
[C---:B------:R-:W-:Y:S02]  /*73c0*/  FADD.FTZ R40, -R144.reuse, R40 ;  /* 0x0000002890287221 */ /* 0x040fe40000010100 */
[C---:B------:R-:W-:Y:S02]  /*73d0*/  FADD.FTZ R41, -R144.reuse, R41 ;  /* 0x0000002990297221 */ /* 0x040fe40000010100 */
[C---:B------:R-:W-:Y:S02]  /*73e0*/  FADD.FTZ R44, -R144.reuse, R44 ;  /* 0x0000002c902c7221 */ /* 0x040fe40000010100 */
[----:B------:R-:W-:Y:S02]  /*73f0*/  FADD.FTZ R45, -R144, R45 ;  /* 0x0000002d902d7221 */ /* 0x000fe40000010100 */
[----:B------:R-:W-:Y:S02]  /*7400*/  FADD.FTZ R33, -R2, R47 ;  /* 0x0000002f02217221 */ /* 0x000fe40000010100 */
[C---:B------:R-:W-:Y:S02]  /*7410*/  FADD.FTZ R48, -R147.reuse, R48 ;  /* 0x0000003093307221 */ /* 0x040fe40000010100 */
[----:B------:R-:W-:Y:S02]  /*7420*/  FADD.FTZ R49, -R147, R49 ;  /* 0x0000003193317221 */ /* 0x000fe40000010100 */
[----:B------:R-:W-:Y:S02]  /*7430*/  FMUL.FTZ R154, R154, R48 ;  /* 0x000000309a9a7220 */ /* 0x000fe40000410000 */
[C---:B------:R-:W-:Y:S02]  /*7440*/  FADD.FTZ R50, -R146.reuse, R50 ;  /* 0x0000003292327221 */ /* 0x040fe40000010100 */
[----:B------:R-:W-:Y:S02]  /*7450*/  FADD.FTZ R51, -R146, R51 ;  /* 0x0000003392337221 */ /* 0x000fe40000010100 */
[----:B------:R-:W-:Y:S02]  /*7460*/  FMUL.FTZ R48, R235, R29 ;  /* 0x0000001deb307220 */ /* 0x000fe40000410000 */
[C---:B------:R-:W-:Y:S02]  /*7470*/  FADD.FTZ R29, -R2.reuse, R31 ;  /* 0x0000001f021d7221 */ /* 0x040fe40000010100 */
[----:B------:R-:W-:Y:S02]  /*7480*/  FADD.FTZ R31, -R2, R43 ;  /* 0x0000002b021f7221 */ /* 0x000fe40000010100 */
[----:B------:R-:W-:Y:S01]  /*7490*/  FMUL.FTZ R149, R184, R49 ;  /* 0x00000031b8957220 */ /* 0x000fe20000410000 */
[-C--:B-1----:R-:W-:Y:S01]  /*74a0*/  HMMA.16816.F32 R52, R132, R136.reuse, R52 ;  /* 0x000000888434723c */ /* 0x082fe20000001834 */
[----:B------:R-:W-:Y:S02]  /*74b0*/  FMUL.FTZ R49, R237, R28 ;  /* 0x0000001ced317220 */ /* 0x000fe40000410000 */
[----:B------:R-:W-:Y:S02]  /*74c0*/  FMUL.FTZ R40, R223, R40 ;  /* 0x00000028df287220 */ /* 0x000fe40000410000 */
[----:B------:R-:W-:Y:S02]  /*74d0*/  FMUL.FTZ R41, R222, R41 ;  /* 0x00000029de297220 */ /* 0x000fe40000410000 */
[----:B------:R-:W-:Y:S01]  /*74e0*/  FMUL.FTZ R44, R219, R44 ;  /* 0x0000002cdb2c7220 */ /* 0x000fe20000410000 */
[C---:B------:R-:W-:Y:S01]  /*74f0*/  HMMA.16816.F32 R56, R140.reuse, R136, R56 ;  /* 0x000000888c38723c */ /* 0x040fe20000001838 */
[----:B------:R-:W-:Y:S03]  /*7500*/  FMUL.FTZ R45, R217, R45 ;  /* 0x0000002dd92d7220 */ /* 0x000fe60000410000 */
[----:B------:R-:W-:Y:S02]  /*7510*/  FMUL.FTZ R29, R242, R29 ;  /* 0x0000001df21d7220 */ /* 0x000fe40000410000 */
[----:B------:R-:W-:Y:S02]  /*7520*/  FMUL.FTZ R31, R227, R31 ;  /* 0x0000001fe31f7220 */ /* 0x000fe40000410000 */
[----:B------:R-:W-:Y:S01]  /*7530*/  FMUL.FTZ R136, R221, R34 ;  /* 0x00000022dd887220 */ /* 0x000fe20000410000 */
[-C--:B------:R-:W-:Y:S03]  /*7540*/  HMMA.16816.F32 R60, R140, R138.reuse, R60 ;  /* 0x0000008a8c3c723c */ /* 0x080fe6000000183c */
[----:B------:R-:W-:Y:S02]  /*7550*/  FADD.FTZ R34, -R2, R46 ;  /* 0x0000002e02227221 */ /* 0x000fe40000010100 */
[----:B------:R-:W-:Y:S02]  /*7560*/  FMUL.FTZ R137, R236, R22 ;  /* 0x00000016ec897220 */ /* 0x000fe40000410000 */
[C---:B------:R-:W-:Y:S01]  /*7570*/  FADD.FTZ R53, -R147.reuse, R53 ;  /* 0x0000003593357221 */ /* 0x040fe20000010100 */
[----:B------:R-:W-:Y:S01]  /*7580*/  HMMA.16816.F32 R64, R132, R138, R64 ;  /* 0x0000008a8440723c */ /* 0x000fe20000001840 */
[----:B------:R-:W-:Y:S03]  /*7590*/  FADD.FTZ R52, -R147, R52 ;  /* 0x0000003493347221 */ /* 0x000fe60000010100 */
[----:B------:R-:W-:Y:S02]  /*75a0*/  FMUL.FTZ R141, R179, R53 ;  /* 0x00000035b38d7220 */ /* 0x000fe40000410000 */
[----:B------:R-:W-:Y:S02]  /*75b0*/  FMUL.FTZ R53, R216, R39 ;  /* 0x00000027d8357220 */ /* 0x000fe40000410000 */
[----:B------:R-:W-:Y:S04]  /*75c0*/  FMUL.FTZ R135, R218, R38 ;  /* 0x00000026da877220 */ /* 0x000fe80000410000 */
[C---:B------:R-:W-:Y:S02]  /*75d0*/  FADD.FTZ R54, -R146.reuse, R54 ;  /* 0x0000003692367221 */ /* 0x040fe40000010100 */
[----:B------:R-:W-:Y:S02]  /*75e0*/  FADD.FTZ R55, -R146, R55 ;  /* 0x0000003792377221 */ /* 0x000fe40000010100 */
        /* <DEDUP_REMOVED lines=46> */
[----:B------:R-:W-:Y:S01]  /*78d0*/  IMAD.MOV.U32 R177, RZ, RZ, R199 ;  /* 0x000000ffffb17224 */ /* 0x000fe200078e00c7 */
        /* <DEDUP_REMOVED lines=10> */
[-C--:B------:R-:W-:Y:S01]  /*7980*/  @!P1 LEA R2, P2, R11, R4.reuse, 0x6 ;  /* 0x000000040b029211 */ /* 0x080fe200078430ff */
[----:B------:R-:W-:Y:S01]  /*7990*/  @!P1 IMAD.MOV.U32 R8, RZ, RZ, c[0x0][0x194] ;  /* 0x00006500ff089624 */ /* 0x000fe200078e00ff */
[----:B------:R-:W-:Y:S01]  /*79a0*/  LEA.HI.X R7, R4, R213, R5, 0x1, P4 ;  /* 0x000000d504077211 */ /* 0x000fe200020f0c05 */
[----:B------:R-:W-:Y:S01]  /*79b0*/  @!P1 IMAD.MOV.U32 R15, RZ, RZ, c[0x0][0x194] ;  /* 0x00006500ff0f9624 */ /* 0x000fe200078e00ff */
[----:B------:R-:W-:Y:S02]  /*79c0*/  IADD3 R173, R173, UR9, RZ ;  /* 0x00000009adad7c10 */ /* 0x000fe4000fffe0ff */
[C---:B------:R-:W-:Y:S02]  /*79d0*/  @!P1 LEA R0, P3, R11.reuse, R4, 0x5 ;  /* 0x000000040b009211 */ /* 0x040fe400078628ff */
[CC--:B------:R-:W-:Y:S01]  /*79e0*/  @!P1 LEA.HI.X R9, R11.reuse, R5.reuse, R9, 0x6, P2 ;  /* 0x000000050b099211 */ /* 0x0c0fe200010f3409 */
[----:B------:R1:W-:Y:S01]  /*79f0*/  @P1 STS [R173], RZ ;  /* 0x000000ffad001388 */ /* 0x0003e20000000800 */
[-C--:B------:R-:W-:Y:S02]  /*7a00*/  @!P1 LEA R10, P2, R2, R212.reuse, 0x1 ;  /* 0x000000d4020a9211 */ /* 0x080fe400078408ff */
        /* <DEDUP_REMOVED lines=10> */
[----:B------:R-:W-:Y:S01]  /*7ab0*/  @!P1 LEA R8, P2, R4, R212, 0x1 ;  /* 0x000000d404089211 */ /* 0x000fe200078408ff */
        /* <DEDUP_REMOVED lines=37> */
.L_x_641:
        /* <DEDUP_REMOVED lines=212> */
.L_x_642:
[----:B------:R-:W-:Y:S01]  /*8a50*/  LDSM.16.M88.4 R32, [R163+0x14000] ;  /* 0x01400000a320783b */ /* 0x000fe20000000200 */
[----:B------:R-:W-:Y:S01]  /*8a60*/  IMAD.IADD R144, R157, 0x1, R148 ;  /* 0x000000019d907824 */ /* 0x000fe200078e0294 */
[----:B------:R-:W-:Y:S01]  /*8a70*/  ULOP3.LUT UR9, UR8, 0x1, URZ, 0xc0, !UPT ;  /* 0x0000000108097892 */ /* 0x000fe2000f8ec03f */
[----:B------:R-:W-:Y:S01]  /*8a80*/  IMAD.MOV.U32 R147, RZ, RZ, c[0x0][0x22c] ;  /* 0x00008b00ff937624 */ /* 0x000fe200078e00ff */
[----:B------:R-:W2:Y:S02]  /*8a90*/  LDSM.16.MT88.4 R16, [R0+0xc000] ;  /* 0x00c000000010783b */ /* 0x000ea40000004200 */
[----:B------:R-:W-:Y:S01]  /*8aa0*/  UISETP.NE.U32.AND UP0, UPT, UR9, 0x1, UPT ;  /* 0x000000010900788c */ /* 0x000fe2000bf05070 */
[----:B------:R-:W-:Y:S01]  /*8ab0*/  IMAD R147, R147, c[0x0][0x1c0], RZ ;  /* 0x0000700093937a24 */ /* 0x000fe200078e02ff */
[----:B------:R-:W3:Y:S01]  /*8ac0*/  LDSM.16.M88.4 R28, [R163+0x16000] ;  /* 0x01600000a31c783b */ /* 0x000ee20000000200 */
[----:B------:R-:W-:Y:S02]  /*8ad0*/  UIADD3 UR9, UR8, -0x1, URZ ;  /* 0xffffffff08097890 */ /* 0x000fe4000fffe03f */
[----:B------:R-:W-:Y:S01]  /*8ae0*/  IMAD.U32 R147, R147, -0x80, RZ ;  /* 0xffffff8093937824 */ /* 0x000fe200078e00ff */
[----:B------:R-:W4:Y:S04]  /*8af0*/  LDSM.16.MT88.4 R36, [R2+0xc000] ;  /* 0x00c000000224783b */ /* 0x000f280000004200 */
[----:B------:R-:W5:Y:S01]  /*8b00*/  LDL R154, [R1+0x38] ;  /* 0x00003800019a7983 */ /* 0x000f620000100800 */
[C---:B------:R-:W-:Y:S03]  /*8b10*/  LEA R200, P1, R147.reuse, R176, 0x2 ;  /* 0x000000b093c87211 */ /* 0x040fe600078210ff */
[----:B------:R-:W-:Y:S01]  /*8b20*/  LDSM.16.M88.4 R40, [R148+0x14000] ;  /* 0x014000009428783b */ /* 0x000fe20000000200 */
[----:B------:R-:W-:Y:S01]  /*8b30*/  LEA.HI.X.SX32 R199, R147, R177, 0x2, P1 ;  /* 0x000000b193c77211 */ /* 0x000fe200008f16ff */
[----:B------:R-:W-:Y:S02]  /*8b40*/  IMAD.MOV.U32 R147, RZ, RZ, c[0x0][0x22c] ;  /* 0x00008b00ff937624 */ /* 0x000fe400078e00ff */
[----:B------:R-:W5:Y:S02]  /*8b50*/  LDL R153, [R1+0x50] ;  /* 0x0000500001997983 */ /* 0x000f640000100800 */
[----:B------:R-:W-:Y:S02]  /*8b60*/  IMAD R147, R147, c[0x0][0x1c0], RZ ;  /* 0x0000700093937a24 */ /* 0x000fe400078e02ff */
[----:B------:R-:W1:Y:S02]  /*8b70*/  LDSM.16.MT88.4 R44, [R0+0xc800] ;  /* 0x00c80000002c783b */ /* 0x000e640000004200 */
[----:B------:R-:W-:Y:S02]  /*8b80*/  IMAD.SHL.U32 R147, R147, 0x8, RZ ;  /* 0x0000000893937824 */ /* 0x000fe400078e00ff */
[----:B------:R1:W5:Y:S04]  /*8b90*/  LDL R149, [R1+0xc] ;  /* 0x00000c0001957983 */ /* 0x0003680000100800 */
[----:B------:R-:W1:Y:S04]  /*8ba0*/  LDSM.16.M88.4 R48, [R148+0x16000] ;  /* 0x016000009430783b */ /* 0x000e680000000200 */
[----:B------:R1:W5:Y:S02]  /*8bb0*/  LDL R150, [R1+0x4] ;  /* 0x0000040001967983 */ /* 0x0003640000100800 */
[-C--:B-12---:R-:W-:Y:S02]  /*8bc0*/  HMMA.16816.F32 R4, R32, R16.reuse, RZ ;  /* 0x000000102004723c */ /* 0x086fe400000018ff */
[----:B------:R-:W1:Y:S04]  /*8bd0*/  LDSM.16.MT88.4 R52, [R2+0xc800] ;  /* 0x00c800000234783b */ /* 0x000e680000004200 */
[----:B------:R2:W2:Y:S02]  /*8be0*/  LDL R151, [R1] ;  /* 0x0000000001977983 */ /* 0x0004a40000100800 */
[C---:B---3--:R-:W-:Y:S02]  /*8bf0*/  HMMA.16816.F32 R8, R28.reuse, R16, RZ ;  /* 0x000000101c08723c */ /* 0x048fe400000018ff */
[----:B------:R-:W-:Y:S04]  /*8c00*/  LDSM.16.M88.4 R56, [R145+0x14000] ;  /* 0x014000009138783b */ /* 0x000fe80000000200 */
[----:B------:R3:W2:Y:S02]  /*8c10*/  LDL R152, [R1+0x8] ;  /* 0x0000080001987983 */ /* 0x0006a40000100800 */
[-C--:B------:R-:W-:Y:S02]  /*8c20*/  HMMA.16816.F32 R12, R28, R18.reuse, RZ ;  /* 0x000000121c0c723c */ /* 0x080fe400000018ff */
[----:B------:R-:W1:Y:S04]  /*8c30*/  LDSM.16.MT88.4 R60, [R0+0xd000] ;  /* 0x00d00000003c783b */ /* 0x000e680000004200 */
[----:B------:R-:W1:Y:S02]  /*8c40*/  LDSM.16.M88.4 R64, [R145+0x16000] ;  /* 0x016000009140783b */ /* 0x000e640000000200 */
[C---:B------:R-:W-:Y:S02]  /*8c50*/  HMMA.16816.F32 R16, R32.reuse, R18, RZ ;  /* 0x000000122010723c */ /* 0x040fe400000018ff */
[----:B------:R-:W1:Y:S04]  /*8c60*/  LDSM.16.MT88.4 R132, [R2+0xd000] ;  /* 0x00d000000284783b */ /* 0x000e680000004200 */
[----:B------:R-:W-:Y:S02]  /*8c70*/  LDSM.16.M88.4 R136, [R144+0x16000] ;  /* 0x016000009088783b */ /* 0x000fe40000000200 */
[-C--:B----4-:R-:W-:Y:S02]  /*8c80*/  HMMA.16816.F32 R20, R32, R36.reuse, RZ ;  /* 0x000000242014723c */ /* 0x090fe400000018ff */
[----:B------:R-:W-:Y:S06]  /*8c90*/  LDSM.16.MT88.4 R140, [R2+0xd800] ;  /* 0x00d80000028c783b */ /* 0x000fec0000004200 */
        /* <DEDUP_REMOVED lines=9> */
[-C--:B-1----:R-:W-:Y:S08]  /*8d30*/  HMMA.16816.F32 R20, R40, R52.reuse, R20 ;  /* 0x000000342814723c */ /* 0x082ff00000001814 */
[C---:B------:R-:W-:Y:S08]  /*8d40*/  HMMA.16816.F32 R24, R48.reuse, R52, R24 ;  /* 0x000000343018723c */ /* 0x040ff00000001818 */
[-C--:B------:R-:W-:Y:S01]  /*8d50*/  HMMA.16816.F32 R28, R48, R54.reuse, R28 ;  /* 0x00000036301c723c */ /* 0x080fe2000000181c */
[----:B------:R-:W-:Y:S07]  /*8d60*/  LDSM.16.MT88.4 R48, [R0+0xe000] ;  /* 0x00e000000030783b */ /* 0x000fee0000004200 */
[----:B------:R-:W-:Y:S01]  /*8d70*/  HMMA.16816.F32 R32, R40, R54, R32 ;  /* 0x000000362820723c */ /* 0x000fe20000001820 */
[----:B------:R-:W1:Y:S04]  /*8d80*/  LDSM.16.M88.4 R40, [R163+0x18000] ;  /* 0x01800000a328783b */ /* 0x000e680000000200 */
[----:B------:R-:W1:Y:S03]  /*8d90*/  LDSM.16.M88.4 R52, [R163+0x1a000] ;  /* 0x01a00000a334783b */ /* 0x000e660000000200 */
[-C--:B------:R-:W-:Y:S08]  /*8da0*/  HMMA.16816.F32 R4, R56, R60.reuse, R4 ;  /* 0x0000003c3804723c */ /* 0x080ff00000001804 */
[C---:B------:R-:W-:Y:S08]  /*8db0*/  HMMA.16816.F32 R8, R64.reuse, R60, R8 ;  /* 0x0000003c4008723c */ /* 0x040ff00000001808 */
[-C--:B------:R-:W-:Y:S08]  /*8dc0*/  HMMA.16816.F32 R12, R64, R62.reuse, R12 ;  /* 0x0000003e400c723c */ /* 0x080ff0000000180c */
[C---:B------:R-:W-:Y:S01]  /*8dd0*/  HMMA.16816.F32 R16, R56.reuse, R62, R16 ;  /* 0x0000003e3810723c */ /* 0x040fe20000001810 */
[----:B------:R-:W1:Y:S07]  /*8de0*/  LDSM.16.MT88.4 R60, [R2+0xe000] ;  /* 0x00e00000023c783b */ /* 0x000e6e0000004200 */
[-C--:B------:R-:W-:Y:S08]  /*8df0*/  HMMA.16816.F32 R20, R56, R132.reuse, R20 ;  /* 0x000000843814723c */ /* 0x080ff00000001814 */
[C---:B------:R-:W-:Y:S08]  /*8e00*/  HMMA.16816.F32 R24, R64.reuse, R132, R24 ;  /* 0x000000844018723c */ /* 0x040ff00000001818 */
[-C--:B------:R-:W-:Y:S01]  /*8e10*/  HMMA.16816.F32 R28, R64, R134.reuse, R28 ;  /* 0x00000086401c723c */ /* 0x080fe2000000181c */
[----:B------:R-:W-:Y:S07]  /*8e20*/  LDSM.16.M88.4 R64, [R148+0x1a000] ;  /* 0x01a000009440783b */ /* 0x000fee0000000200 */
[----:B------:R-:W-:Y:S01]  /*8e30*/  HMMA.16816.F32 R32, R56, R134, R32 ;  /* 0x000000863820723c */ /* 0x000fe20000001820 */
[----:B------:R-:W-:Y:S04]  /*8e40*/  LDSM.16.MT88.4 R56, [R0+0xe800] ;  /* 0x00e800000038783b */ /* 0x000fe80000004200 */
[----:B------:R-:W-:Y:S03]  /*8e50*/  LDSM.16.MT88.4 R132, [R2+0xe800] ;  /* 0x00e800000284783b */ /* 0x000fe60000004200 */
[-C--:B----4-:R-:W-:Y:S08]  /*8e60*/  HMMA.16816.F32 R4, R36, R44.reuse, R4 ;  /* 0x0000002c2404723c */ /* 0x090ff00000001804 */
[C---:B------:R-:W-:Y:S08]  /*8e70*/  HMMA.16816.F32 R8, R136.reuse, R44, R8 ;  /* 0x0000002c8808723c */ /* 0x040ff00000001808 */
[-C--:B------:R-:W-:Y:S08]  /*8e80*/  HMMA.16816.F32 R12, R136, R46.reuse, R12 ;  /* 0x0000002e880c723c */ /* 0x080ff0000000180c */
[C---:B------:R-:W-:Y:S01]  /*8e90*/  HMMA.16816.F32 R16, R36.reuse, R46, R16 ;  /* 0x0000002e2410723c */ /* 0x040fe20000001810 */
[----:B------:R-:W4:Y:S07]  /*8ea0*/  LDSM.16.M88.4 R44, [R148+0x18000] ;  /* 0x01800000942c783b */ /* 0x000f2e0000000200 */
[-C--:B------:R-:W-:Y:S08]  /*8eb0*/  HMMA.16816.F32 R20, R36, R140.reuse, R20 ;  /* 0x0000008c2414723c */ /* 0x080ff00000001814 */
[C---:B------:R-:W-:Y:S08]  /*8ec0*/  HMMA.16816.F32 R24, R136.reuse, R140, R24 ;  /* 0x0000008c8818723c */ /* 0x040ff00000001818 */
[-C--:B------:R-:W-:Y:S01]  /*8ed0*/  HMMA.16816.F32 R28, R136, R142.reuse, R28 ;  /* 0x0000008e881c723c */ /* 0x080fe2000000181c */
[----:B------:R-:W-:Y:S07]  /*8ee0*/  LDSM.16.M88.4 R136, [R145+0x1a000] ;  /* 0x01a000009188783b */ /* 0x000fee0000000200 */
[----:B------:R-:W-:Y:S01]  /*8ef0*/  HMMA.16816.F32 R32, R36, R142, R32 ;  /* 0x0000008e2420723c */ /* 0x000fe20000001820 */
[----:B------:R-:W-:Y:S04]  /*8f00*/  LDSM.16.M88.4 R36, [R145+0x18000] ;  /* 0x018000009124783b */ /* 0x000fe80000000200 */
[----:B------:R-:W-:Y:S03]  /*8f10*/  LDSM.16.MT88.4 R140, [R2+0xf000] ;  /* 0x00f00000028c783b */ /* 0x000fe60000004200 */
        /* <DEDUP_REMOVED lines=8> */
[----:B------:R1:W-:Y:S07]  /*8fa0*/  LDSM.16.MT88.4 R52, [R0+0xf800] ;  /* 0x00f800000034783b */ /* 0x0003ee0000004200 */
[----:B------:R-:W-:Y:S01]  /*8fb0*/  HMMA.16816.F32 R32, R40, R62, R32 ;  /* 0x0000003e2820723c */ /* 0x000fe20000001820 */
[----:B------:R-:W2:Y:S04]  /*8fc0*/  LDSM.16.M88.4 R40, [R144+0x18000] ;  /* 0x018000009028783b */ /* 0x000ea80000000200 */
[----:B------:R3:W-:Y:S03]  /*8fd0*/  LDSM.16.MT88.4 R60, [R2+0xf800] ;  /* 0x00f80000023c783b */ /* 0x0007e60000004200 */
[-C--:B----4-:R-:W-:Y:S08]  /*8fe0*/  HMMA.16816.F32 R4, R44, R56.reuse, R4 ;  /* 0x000000382c04723c */ /* 0x090ff00000001804 */
[C---:B------:R-:W-:Y:S01]  /*8ff0*/  HMMA.16816.F32 R8, R64.reuse, R56, R8 ;  /* 0x000000384008723c */ /* 0x040fe20000001808 */
[----:B-1----:R-:W-:Y:S04]  /*9000*/  IMAD.MOV.U32 R0, RZ, RZ, c[0x0][0x22c] ;  /* 0x00008b00ff007624 */ /* 0x002fe800078e00ff */
[----:B------:R-:W-:Y:S03]  /*9010*/  IMAD R0, R0, c[0x0][0x1c0], RZ ;  /* 0x0000700000007a24 */ /* 0x000fe600078e02ff */
[-C--:B------:R-:W-:Y:S04]  /*9020*/  HMMA.16816.F32 R12, R64, R58.reuse, R12 ;  /* 0x0000003a400c723c */ /* 0x080fe8000000180c */
[----:B------:R-:W-:Y:S02]  /*9030*/  IMAD R0, R0, 0x30, RZ ;  /* 0x0000003000007824 */ /* 0x000fe400078e02ff */
[----:B---3--:R-:W-:Y:S02]  /*9040*/  IMAD.MOV.U32 R2, RZ, RZ, c[0x0][0x22c] ;  /* 0x00008b00ff027624 */ /* 0x008fe400078e00ff */
[C---:B------:R-:W-:Y:S01]  /*9050*/  HMMA.16816.F32 R16, R44.reuse, R58, R16 ;  /* 0x0000003a2c10723c */ /* 0x040fe20000001810 */
[----:B------:R-:W1:Y:S03]  /*9060*/  LDSM.16.M88.4 R56, [R144+0x1a000] ;  /* 0x01a000009038783b */ /* 0x000e660000000200 */
[----:B------:R-:W-:Y:S04]  /*9070*/  IMAD R2, R2, c[0x0][0x1c0], RZ ;  /* 0x0000700002027a24 */ /* 0x000fe800078e02ff */
[-C--:B------:R-:W-:Y:S04]  /*9080*/  HMMA.16816.F32 R20, R44, R132.reuse, R20 ;  /* 0x000000842c14723c */ /* 0x080fe80000001814 */
[----:B------:R-:W-:Y:S04]  /*9090*/  IMAD R2, R2, 0x38, RZ ;  /* 0x0000003802027824 */ /* 0x000fe800078e02ff */
[C---:B------:R-:W-:Y:S08]  /*90a0*/  HMMA.16816.F32 R24, R64.reuse, R132, R24 ;  /* 0x000000844018723c */ /* 0x040ff00000001818 */
[-C--:B------:R-:W-:Y:S08]  /*90b0*/  HMMA.16816.F32 R28, R64, R134.reuse, R28 ;  /* 0x00000086401c723c */ /* 0x080ff0000000181c */
[----:B------:R-:W-:Y:S08]  /*90c0*/  HMMA.16816.F32 R32, R44, R134, R32 ;  /* 0x000000862c20723c */ /* 0x000ff00000001820 */
[-C--:B------:R-:W-:Y:S08]  /*90d0*/  HMMA.16816.F32 R4, R36, R48.reuse, R4 ;  /* 0x000000302404723c */ /* 0x080ff00000001804 */
        /* <DEDUP_REMOVED lines=10> */
[----:B-----5:R-:W-:Y:S01]  /*9180*/  @P0 IADD3 R38, P2, R154, UR11, RZ ;  /* 0x0000000b9a260c10 */ /* 0x020fe2000ff5e0ff */
[-C--:B--2---:R-:W-:Y:S01]  /*9190*/  HMMA.16816.F32 R4, R40, R52.reuse, R4 ;  /* 0x000000342804723c */ /* 0x084fe20000001804 */
[----:B------:R-:W-:Y:S04]  /*91a0*/  @UP4 UIADD3 UR11, UP1, UR11, -0x200, URZ ;  /* 0xfffffe000b0b4890 */ /* 0x000fe8000ff3e03f */
[----:B------:R-:W-:Y:S01]  /*91b0*/  @P0 IADD3.X R39, R153, UR10, RZ, P2, !PT ;  /* 0x0000000a99270c10 */ /* 0x000fe200097fe4ff */
[----:B------:R-:W-:Y:S01]  /*91c0*/  IMAD.MOV.U32 R36, RZ, RZ, R200 ;  /* 0x000000ffff247224 */ /* 0x000fe200078e00c8 */
[----:B------:R-:W-:Y:S01]  /*91d0*/  @UP4 UIADD3.X UR10, UR10, -0x1, URZ, UP1, !UPT ;  /* 0xffffffff0a0a4890 */ /* 0x000fe20008ffe43f */
[C---:B-1----:R-:W-:Y:S02]  /*91e0*/  HMMA.16816.F32 R8, R56.reuse, R52, R8 ;  /* 0x000000343808723c */ /* 0x042fe40000001808 */
[----:B------:R-:W2:Y:S02]  /*91f0*/  @P0 LDG.E R149, [R38.64+0x20] ;  /* 0x0000200626950981 */ /* 0x000ea4000c1e1900 */
[CC--:B------:R-:W-:Y:S01]  /*9200*/  LEA R44, P1, R147.reuse, R36.reuse, 0x2 ;  /* 0x00000024932c7211 */ /* 0x0c0fe200078210ff */
[----:B------:R-:W-:Y:S01]  /*9210*/  IMAD.MOV.U32 R37, RZ, RZ, R199 ;  /* 0x000000ffff257224 */ /* 0x000fe200078e00c7 */
[----:B------:R-:W3:Y:S02]  /*9220*/  @P0 LDG.E R150, [R38.64+0x120] ;  /* 0x0001200626960981 */ /* 0x000ee4000c1e1900 */
[-C--:B------:R-:W-:Y:S02]  /*9230*/  HMMA.16816.F32 R12, R56, R54.reuse, R12 ;  /* 0x00000036380c723c */ /* 0x080fe4000000180c */
[----:B------:R-:W4:Y:S02]  /*9240*/  @P0 LDG.E R151, [R38.64+0x100] ;  /* 0x0001000626970981 */ /* 0x000f24000c1e1900 */
[-C--:B------:R-:W-:Y:S02]  /*9250*/  LEA.HI.X.SX32 R45, R147, R37.reuse, 0x2, P1 ;  /* 0x00000025932d7211 */ /* 0x080fe400008f16ff */
[----:B------:R-:W5:Y:S02]  /*9260*/  @P0 LDG.E R152, [R38.64] ;  /* 0x0000000626980981 */ /* 0x000f64000c1e1900 */
[C---:B------:R-:W-:Y:S02]  /*9270*/  HMMA.16816.F32 R16, R40.reuse, R54, R16 ;  /* 0x000000362810723c */ /* 0x040fe40000001810 */
[----:B------:R-:W-:Y:S04]  /*9280*/  RED.E.ADD.F32.FTZ.RN.STRONG.GPU [R36.64], R4 ;  /* 0x000000042400798e */ /* 0x000fe8000c10e786 */
[----:B------:R-:W-:Y:S02]  /*9290*/  RED.E.ADD.F32.FTZ.RN.STRONG.GPU [R44.64], R5 ;  /* 0x000000052c00798e */ /* 0x000fe4000c10e786 */
[-C--:B------:R-:W-:Y:S08]  /*92a0*/  HMMA.16816.F32 R20, R40, R60.reuse, R20 ;  /* 0x0000003c2814723c */ /* 0x080ff00000001814 */
[C---:B------:R-:W-:Y:S08]  /*92b0*/  HMMA.16816.F32 R24, R56.reuse, R60, R24 ;  /* 0x0000003c3818723c */ /* 0x040ff00000001818 */
[-C--:B------:R-:W-:Y:S08]  /*92c0*/  HMMA.16816.F32 R28, R56, R62.reuse, R28 ;  /* 0x0000003e381c723c */ /* 0x080ff0000000181c */
[----:B------:R-:W-:Y:S07]  /*92d0*/  HMMA.16816.F32 R32, R40, R62, R32 ;  /* 0x0000003e2820723c */ /* 0x000fee0000001820 */
[----:B------:R-:W-:Y:S05]  /*92e0*/  IMAD.MOV.U32 R42, RZ, RZ, c[0x0][0x22c] ;  /* 0x00008b00ff2a7624 */ /* 0x000fea00078e00ff */
[----:B------:R-:W-:Y:S04]  /*92f0*/  IMAD R42, R42, c[0x0][0x1c0], RZ ;  /* 0x000070002a2a7a24 */ /* 0x000fe800078e02ff */
[----:B------:R-:W-:Y:S01]  /*9300*/  IMAD R42, R42, 0x68, RZ ;  /* 0x000000682a2a7824 */ /* 0x000fe200078e02ff */
[----:B--2---:R1:W-:Y:S04]  /*9310*/  @P0 STL [R1+0xc], R149 ;  /* 0x00000c9501000387 */ /* 0x0043e80000100800 */
[----:B---3--:R2:W-:Y:S04]  /*9320*/  @P0 STL [R1+0x4], R150 ;  /* 0x0000049601000387 */ /* 0x0085e80000100800 */
[----:B----4-:R3:W-:Y:S04]  /*9330*/  @P0 STL [R1], R151 ;  /* 0x0000009701000387 */ /* 0x0107e80000100800 */
[----:B-----5:R4:W-:Y:S04]  /*9340*/  @P0 STL [R1+0x8], R152 ;  /* 0x0000089801000387 */ /* 0x0209e80000100800 */
[----:B------:R-:W5:Y:S04]  /*9350*/  LDL R59, [R1+0x30] ;  /* 0x00003000013b7983 */ /* 0x000f680000100800 */
[----:B------:R-:W5:Y:S04]  /*9360*/  LDL R58, [R1+0x2c] ;  /* 0x00002c00013a7983 */ /* 0x000f680000100800 */
[----:B------:R-:W5:Y:S01]  /*9370*/  LDL R57, [R1+0x28] ;  /* 0x0000280001397983 */ /* 0x000f620000100800 */
[----:B-1----:R-:W-:Y:S03]  /*9380*/  IMAD.MOV.U32 R149, RZ, RZ, c[0x0][0x22c] ;  /* 0x00008b00ff957624 */ /* 0x002fe600078e00ff */
[----:B------:R-:W5:Y:S01]  /*9390*/  LDL R56, [R1+0x24] ;  /* 0x0000240001387983 */ /* 0x000f620000100800 */
[----:B------:R-:W-:Y:S02]  /*93a0*/  IMAD R149, R149, c[0x0][0x1c0], RZ ;  /* 0x0000700095957a24 */ /* 0x000fe400078e02ff */
[----:B--2---:R-:W-:Y:S01]  /*93b0*/  IMAD.MOV.U32 R150, RZ, RZ, c[0x0][0x22c] ;  /* 0x00008b00ff967624 */ /* 0x004fe200078e00ff */
[----:B------:R-:W2:Y:S01]  /*93c0*/  LDL R55, [R1+0x20] ;  /* 0x0000200001377983 */ /* 0x000ea20000100800 */
[----:B------:R-:W-:Y:S02]  /*93d0*/  IMAD.SHL.U32 R149, R149, 0x10, RZ ;  /* 0x0000001095957824 */ /* 0x000fe400078e00ff */
[----:B---3--:R-:W-:Y:S01]  /*93e0*/  IMAD.MOV.U32 R151, RZ, RZ, c[0x0][0x22c] ;  /* 0x00008b00ff977624 */ /* 0x008fe200078e00ff */
[----:B------:R-:W3:Y:S01]  /*93f0*/  LDL R54, [R1+0x1c] ;  /* 0x00001c0001367983 */ /* 0x000ee20000100800 */
[----:B----4-:R-:W-:Y:S01]  /*9400*/  IMAD.MOV.U32 R152, RZ, RZ, c[0x0][0x22c] ;  /* 0x00008b00ff987624 */ /* 0x010fe200078e00ff */
[-C--:B------:R-:W-:Y:S01]  /*9410*/  LEA R46, P0, R149, R36.reuse, 0x2 ;  /* 0x00000024952e7211 */ /* 0x080fe200078010ff */
[----:B------:R-:W-:Y:S01]  /*9420*/  IMAD R151, R151, c[0x0][0x1c0], RZ ;  /* 0x0000700097977a24 */ /* 0x000fe200078e02ff */
[----:B------:R-:W3:Y:S01]  /*9430*/  LDL R53, [R1+0x18] ;  /* 0x0000180001357983 */ /* 0x000ee20000100800 */
[----:B------:R-:W-:Y:S01]  /*9440*/  IMAD R152, R152, c[0x0][0x1c0], RZ ;  /* 0x0000700098987a24 */ /* 0x000fe200078e02ff */
[-C--:B------:R-:W-:Y:S01]  /*9450*/  LEA.HI.X.SX32 R47, R149, R37.reuse, 0x2, P0 ;  /* 0x00000025952f7211 */ /* 0x080fe200000f16ff */
[----:B------:R-:W-:Y:S01]  /*9460*/  IMAD.SHL.U32 R151, R151, 0x20, RZ ;  /* 0x0000002097977824 */ /* 0x000fe200078e00ff */
[----:B------:R-:W3:Y:S01]  /*9470*/  LDL R52, [R1+0x14] ;  /* 0x0000140001347983 */ /* 0x000ee20000100800 */
[----:B------:R-:W-:Y:S01]  /*9480*/  IMAD R152, R152, 0x18, RZ ;  /* 0x0000001898987824 */ /* 0x000fe200078e02ff */
[----:B------:R-:W-:Y:S01]  /*9490*/  IADD3 R62, R149, 0x20, RZ ;  /* 0x00000020953e7810 */ /* 0x000fe20007ffe0ff */
[----:B------:R-:W-:Y:S01]  /*94a0*/  IMAD R150, R150, c[0x0][0x1c0], RZ ;  /* 0x0000700096967a24 */ /* 0x000fe200078e02ff */
[----:B------:R1:W-:Y:S01]  /*94b0*/  RED.E.ADD.F32.FTZ.RN.STRONG.GPU [R46.64], R6 ;  /* 0x000000062e00798e */ /* 0x0003e2000c10e786 */
[CC--:B------:R-:W-:Y:S02]  /*94c0*/  LEA R4, P0, R151.reuse, R36.reuse, 0x2 ;  /* 0x0000002497047211 */ /* 0x0c0fe400078010ff */
[-C--:B------:R-:W-:Y:S01]  /*94d0*/  LEA R40, P1, R152, R36.reuse, 0x2 ;  /* 0x0000002498287211 */ /* 0x080fe200078210ff */
[----:B------:R-:W-:Y:S01]  /*94e0*/  IMAD R150, R150, 0x28, RZ ;  /* 0x0000002896967824 */ /* 0x000fe200078e02ff */
[-C--:B------:R-:W-:Y:S01]  /*94f0*/  LEA.HI.X.SX32 R5, R151, R37.reuse, 0x2, P0 ;  /* 0x0000002597057211 */ /* 0x080fe200000f16ff */
[----:B------:R-:W-:Y:S01]  /*9500*/  IMAD.IADD R62, R147, 0x1, R62 ;  /* 0x00000001933e7824 */ /* 0x000fe200078e023e */
[-C--:B------:R-:W-:Y:S02]  /*9510*/  LEA.HI.X.SX32 R41, R152, R37.reuse, 0x2, P1 ;  /* 0x0000002598297211 */ /* 0x080fe400008f16ff */
[CC--:B------:R-:W-:Y:S02]  /*9520*/  LEA R38, P1, R150.reuse, R36.reuse, 0x2 ;  /* 0x0000002496267211 */ /* 0x0c0fe400078210ff */
[C---:B------:R-:W-:Y:S01]  /*9530*/  IADD3 R61, R149.reuse, 0x20, RZ ;  /* 0x00000020953d7810 */ /* 0x040fe20007ffe0ff */
[----:B------:R1:W-:Y:S01]  /*9540*/  RED.E.ADD.F32.FTZ.RN.STRONG.GPU [R40.64], R7 ;  /* 0x000000072800798e */ /* 0x0003e2000c10e786 */
[-C--:B------:R-:W-:Y:S02]  /*9550*/  LEA.HI.X.SX32 R39, R150, R37.reuse, 0x2, P1 ;  /* 0x0000002596277211 */ /* 0x080fe400008f16ff */
[C---:B------:R-:W-:Y:S01]  /*9560*/  IADD3 R60, R149.reuse, 0x20, RZ ;  /* 0x00000020953c7810 */ /* 0x040fe20007ffe0ff */
[----:B------:R1:W-:Y:S01]  /*9570*/  RED.E.ADD.F32.FTZ.RN.STRONG.GPU [R4.64], R8 ;  /* 0x000000080400798e */ /* 0x0003e2000c10e786 */
[----:B------:R-:W-:Y:S01]  /*9580*/  IADD3 R63, R149, 0x20, RZ ;  /* 0x00000020953f7810 */ /* 0x000fe20007ffe0ff */
[C---:B------:R-:W-:Y:S02]  /*9590*/  IMAD.IADD R61, R147.reuse, 0x1, R61 ;  /* 0x00000001933d7824 */ /* 0x040fe400078e023d */
[----:B------:R1:W-:Y:S01]  /*95a0*/  RED.E.ADD.F32.FTZ.RN.STRONG.GPU [R38.64], R9 ;  /* 0x000000092600798e */ /* 0x0003e2000c10e786 */
[----:B------:R-:W-:Y:S01]  /*95b0*/  IMAD.IADD R60, R147, 0x1, R60 ;  /* 0x00000001933c7824 */ /* 0x000fe200078e023c */
[-C--:B------:R-:W-:Y:S01]  /*95c0*/  LEA R50, P6, R63, R36.reuse, 0x2 ;  /* 0x000000243f327211 */ /* 0x080fe200078c10ff */
[C---:B------:R-:W-:Y:S02]  /*95d0*/  IMAD.IADD R61, R147.reuse, 0x1, R61 ;  /* 0x00000001933d7824 */ /* 0x040fe400078e023d */
[----:B------:R-:W-:Y:S01]  /*95e0*/  IMAD.IADD R60, R147, 0x1, R60 ;  /* 0x00000001933c7824 */ /* 0x000fe200078e023c */
[-C--:B------:R-:W-:Y:S02]  /*95f0*/  LEA.HI.X.SX32 R51, R63, R37.reuse, 0x2, P6 ;  /* 0x000000253f337211 */ /* 0x080fe400030f16ff */
[CC--:B-1----:R-:W-:Y:S01]  /*9600*/  LEA R6, P0, R0.reuse, R36.reuse, 0x2 ;  /* 0x0000002400067211 */ /* 0x0c2fe200078010ff */
[----:B------:R-:W-:Y:S01]  /*9610*/  IMAD.IADD R60, R147, 0x1, R60 ;  /* 0x00000001933c7824 */ /* 0x000fe200078e023c */
[CC--:B------:R-:W-:Y:S04]  /*9620*/  LEA R46, P4, R61.reuse, R36.reuse, 0x2 ;  /* 0x000000243d2e7211 */ /* 0x0c0fe800078810ff */
[-C--:B------:R-:W-:Y:S02]  /*9630*/  LEA.HI.X.SX32 R47, R61, R37.reuse, 0x2, P4 ;  /* 0x000000253d2f7211 */ /* 0x080fe400020f16ff */
[-C--:B------:R-:W-:Y:S01]  /*9640*/  LEA.HI.X.SX32 R7, R0, R37.reuse, 0x2, P0 ;  /* 0x0000002500077211 */ /* 0x080fe200000f16ff */
[----:B------:R-:W-:Y:S02]  /*9650*/  IMAD.MOV.U32 R0, RZ, RZ, c[0x0][0x22c] ;  /* 0x00008b00ff007624 */ /* 0x000fe400078e00ff */
[----:B------:R-:W-:Y:S01]  /*9660*/  IMAD.MOV.U32 R41, RZ, RZ, c[0x0][0x22c] ;  /* 0x00008b00ff297624 */ /* 0x000fe200078e00ff */
[-C--:B------:R-:W-:Y:S01]  /*9670*/  LEA R4, P1, R2, R36.reuse, 0x2 ;  /* 0x0000002402047211 */ /* 0x080fe200078210ff */
[----:B------:R1:W-:Y:S01]  /*9680*/  RED.E.ADD.F32.FTZ.RN.STRONG.GPU [R6.64], R10 ;  /* 0x0000000a0600798e */ /* 0x0003e2000c10e786 */
[----:B------:R-:W-:Y:S02]  /*9690*/  IMAD R0, R0, c[0x0][0x1c0], RZ ;  /* 0x0000700000007a24 */ /* 0x000fe400078e02ff */
[-C--:B------:R-:W-:Y:S01]  /*96a0*/  LEA.HI.X.SX32 R5, R2, R37.reuse, 0x2, P1 ;  /* 0x0000002502057211 */ /* 0x080fe200008f16ff */
[----:B------:R-:W-:Y:S02]  /*96b0*/  IMAD.MOV.U32 R2, RZ, RZ, c[0x0][0x22c] ;  /* 0x00008b00ff027624 */ /* 0x000fe400078e00ff */
[----:B------:R-:W-:Y:S02]  /*96c0*/  IMAD.SHL.U32 R0, R0, 0x40, RZ ;  /* 0x0000004000007824 */ /* 0x000fe400078e00ff */
[----:B------:R1:W-:Y:S01]  /*96d0*/  RED.E.ADD.F32.FTZ.RN.STRONG.GPU [R4.64], R11 ;  /* 0x0000000b0400798e */ /* 0x0003e2000c10e786 */
[----:B------:R-:W-:Y:S02]  /*96e0*/  IMAD R2, R2, c[0x0][0x1c0], RZ ;  /* 0x0000700002027a24 */ /* 0x000fe400078e02ff */
[-C--:B------:R-:W-:Y:S01]  /*96f0*/  LEA R8, P0, R0, R36.reuse, 0x2 ;  /* 0x0000002400087211 */ /* 0x080fe200078010ff */
[----:B------:R-:W-:Y:S02]  /*9700*/  IMAD R41, R41, c[0x0][0x1c0], RZ ;  /* 0x0000700029297a24 */ /* 0x000fe400078e02ff */
[----:B------:R-:W-:Y:S01]  /*9710*/  IMAD R2, R2, 0x58, RZ ;  /* 0x0000005802027824 */ /* 0x000fe200078e02ff */
[-C--:B------:R-:W-:Y:S01]  /*9720*/  LEA.HI.X.SX32 R9, R0, R37.reuse, 0x2, P0 ;  /* 0x0000002500097211 */ /* 0x080fe200000f16ff */
[----:B------:R-:W-:Y:S02]  /*9730*/  IMAD.MOV.U32 R0, RZ, RZ, c[0x0][0x22c] ;  /* 0x00008b00ff007624 */ /* 0x000fe400078e00ff */
[----:B------:R-:W-:Y:S02]  /*9740*/  IMAD.MOV.U32 R40, RZ, RZ, c[0x0][0x22c] ;  /* 0x00008b00ff287624 */ /* 0x000fe400078e00ff */
[----:B------:R1:W-:Y:S01]  /*9750*/  RED.E.ADD.F32.FTZ.RN.STRONG.GPU [R8.64], R16 ;  /* 0x000000100800798e */ /* 0x0003e2000c10e786 */
[----:B------:R-:W-:Y:S02]  /*9760*/  IMAD R0, R0, c[0x0][0x1c0], RZ ;  /* 0x0000700000007a24 */ /* 0x000fe400078e02ff */
[----:B------:R-:W-:Y:S02]  /*9770*/  IMAD R41, R41, 0x70, RZ ;  /* 0x0000007029297824 */ /* 0x000fe400078e02ff */
[----:B------:R-:W-:Y:S01]  /*9780*/  IMAD R0, R0, 0x50, RZ ;  /* 0x0000005000007824 */ /* 0x000fe200078e02ff */
[-C--:B-1----:R-:W-:Y:S01]  /*9790*/  LEA R6, P1, R48, R36.reuse, 0x2 ;  /* 0x0000002430067211 */ /* 0x082fe200078210ff */
[----:B------:R-:W-:Y:S03]  /*97a0*/  IMAD R40, R40, c[0x0][0x1c0], RZ ;  /* 0x0000700028287a24 */ /* 0x000fe600078e02ff */
[-C--:B------:R-:W-:Y:S01]  /*97b0*/  LEA.HI.X.SX32 R7, R48, R37.reuse, 0x2, P1 ;  /* 0x0000002530077211 */ /* 0x080fe200008f16ff */
[----:B------:R-:W-:Y:S01]  /*97c0*/  IMAD R40, R40, 0x78, RZ ;  /* 0x0000007828287824 */ /* 0x000fe200078e02ff */
[-C--:B------:R-:W-:Y:S02]  /*97d0*/  LEA R48, P5, R62, R36.reuse, 0x2 ;  /* 0x000000243e307211 */ /* 0x080fe400078a10ff */
[-C--:B------:R-:W-:Y:S01]  /*97e0*/  LEA R4, P0, R0, R36.reuse, 0x2 ;  /* 0x0000002400047211 */ /* 0x080fe200078010ff */
[----:B------:R1:W-:Y:S01]  /*97f0*/  RED.E.ADD.F32.FTZ.RN.STRONG.GPU [R6.64], R17 ;  /* 0x000000110600798e */ /* 0x0003e2000c10e786 */
[-C--:B------:R-:W-:Y:S02]  /*9800*/  LEA.HI.X.SX32 R49, R62, R37.reuse, 0x2, P5 ;  /* 0x000000253e317211 */ /* 0x080fe400028f16ff */
[-C--:B------:R-:W-:Y:S01]  /*9810*/  LEA.HI.X.SX32 R5, R0, R37.reuse, 0x2, P0 ;  /* 0x0000002500057211 */ /* 0x080fe200000f16ff */
[----:B------:R-:W-:Y:S04]  /*9820*/  IMAD.MOV.U32 R0, RZ, RZ, c[0x0][0x22c] ;  /* 0x00008b00ff007624 */ /* 0x000fe800078e00ff */
[----:B------:R-:W-:Y:S01]  /*9830*/  IMAD R0, R0, c[0x0][0x1c0], RZ ;  /* 0x0000700000007a24 */ /* 0x000fe200078e02ff */
[----:B------:R1:W-:Y:S01]  /*9840*/  RED.E.ADD.F32.FTZ.RN.STRONG.GPU [R4.64], R18 ;  /* 0x000000120400798e */ /* 0x0003e2000c10e786 */
[-C--:B------:R-:W-:Y:S02]  /*9850*/  LEA R16, P1, R2, R36.reuse, 0x2 ;  /* 0x0000002402107211 */ /* 0x080fe400078210ff */
[----:B------:R-:W-:Y:S01]  /*9860*/  IMAD R0, R0, 0x60, RZ ;  /* 0x0000006000007824 */ /* 0x000fe200078e02ff */
[-C--:B------:R-:W-:Y:S04]  /*9870*/  LEA R8, P2, R42, R36.reuse, 0x2 ;  /* 0x000000242a087211 */ /* 0x080fe800078410ff */
[-C--:B------:R-:W-:Y:S02]  /*9880*/  LEA R10, P0, R0, R36.reuse, 0x2 ;  /* 0x00000024000a7211 */ /* 0x080fe400078010ff */
[-C--:B------:R-:W-:Y:S02]  /*9890*/  LEA.HI.X.SX32 R9, R42, R37.reuse, 0x2, P2 ;  /* 0x000000252a097211 */ /* 0x080fe400010f16ff */
[-C--:B------:R-:W-:Y:S02]  /*98a0*/  LEA.HI.X.SX32 R11, R0, R37.reuse, 0x2, P0 ;  /* 0x00000025000b7211 */ /* 0x080fe400000f16ff */
[----:B------:R-:W4:Y:S01]  /*98b0*/  LDL R0, [R1+0x34] ;  /* 0x0000340001007983 */ /* 0x000f220000100800 */
[-C--:B------:R-:W-:Y:S02]  /*98c0*/  LEA R42, P3, R60, R36.reuse, 0x2 ;  /* 0x000000243c2a7211 */ /* 0x080fe400078610ff */
[-C--:B-1----:R-:W-:Y:S02]  /*98d0*/  LEA.HI.X.SX32 R17, R2, R37.reuse, 0x2, P1 ;  /* 0x0000002502117211 */ /* 0x082fe400008f16ff */
[----:B------:R-:W4:Y:S01]  /*98e0*/  LDL R2, [R1+0x10] ;  /* 0x0000100001027983 */ /* 0x000f220000100800 */
[CC--:B------:R-:W-:Y:S02]  /*98f0*/  LEA R6, P1, R41.reuse, R36.reuse, 0x2 ;  /* 0x0000002429067211 */ /* 0x0c0fe400078210ff */
[-C--:B------:R-:W-:Y:S01]  /*9900*/  LEA.HI.X.SX32 R43, R60, R37.reuse, 0x2, P3 ;  /* 0x000000253c2b7211 */ /* 0x080fe200018f16ff */
[----:B------:R1:W-:Y:S01]  /*9910*/  RED.E.ADD.F32.FTZ.RN.STRONG.GPU [R16.64], R19 ;  /* 0x000000131000798e */ /* 0x0003e2000c10e786 */
[-C--:B------:R-:W-:Y:S02]  /*9920*/  LEA.HI.X.SX32 R7, R41, R37.reuse, 0x2, P1 ;  /* 0x0000002529077211 */ /* 0x080fe400008f16ff */
[CC--:B------:R-:W-:Y:S01]  /*9930*/  LEA R4, P0, R40.reuse, R36.reuse, 0x2 ;  /* 0x0000002428047211 */ /* 0x0c0fe200078010ff */
[----:B------:R-:W-:Y:S03]  /*9940*/  RED.E.ADD.F32.FTZ.RN.STRONG.GPU [R10.64], R12 ;  /* 0x0000000c0a00798e */ /* 0x000fe6000c10e786 */
[-C--:B------:R-:W-:Y:S01]  /*9950*/  LEA.HI.X.SX32 R5, R40, R37.reuse, 0x2, P0 ;  /* 0x0000002528057211 */ /* 0x080fe200000f16ff */
[----:B------:R-:W-:Y:S04]  /*9960*/  RED.E.ADD.F32.FTZ.RN.STRONG.GPU [R8.64], R13 ;  /* 0x0000000d0800798e */ /* 0x000fe8000c10e786 */
[----:B------:R2:W-:Y:S04]  /*9970*/  RED.E.ADD.F32.FTZ.RN.STRONG.GPU [R6.64], R14 ;  /* 0x0000000e0600798e */ /* 0x0005e8000c10e786 */
[----:B------:R1:W-:Y:S04]  /*9980*/  RED.E.ADD.F32.FTZ.RN.STRONG.GPU [R4.64], R15 ;  /* 0x0000000f0400798e */ /* 0x0003e8000c10e786 */
[----:B------:R-:W-:Y:S04]  /*9990*/  RED.E.ADD.F32.FTZ.RN.STRONG.GPU [R36.64+0x80], R20 ;  /* 0x000080142400798e */ /* 0x000fe8000c10e786 */
[----:B------:R-:W-:Y:S04]  /*99a0*/  RED.E.ADD.F32.FTZ.RN.STRONG.GPU [R44.64+0x80], R21 ;  /* 0x000080152c00798e */ /* 0x000fe8000c10e786 */
[----:B------:R-:W-:Y:S04]  /*99b0*/  RED.E.ADD.F32.FTZ.RN.STRONG.GPU [R50.64], R22 ;  /* 0x000000163200798e */ /* 0x000fe8000c10e786 */
[----:B------:R-:W-:Y:S04]  /*99c0*/  RED.E.ADD.F32.FTZ.RN.STRONG.GPU [R48.64], R23 ;  /* 0x000000173000798e */ /* 0x000fe8000c10e786 */
[----:B------:R-:W-:Y:S04]  /*99d0*/  RED.E.ADD.F32.FTZ.RN.STRONG.GPU [R46.64], R24 ;  /* 0x000000182e00798e */ /* 0x000fe8000c10e786 */
[----:B------:R-:W-:Y:S04]  /*99e0*/  RED.E.ADD.F32.FTZ.RN.STRONG.GPU [R42.64], R25 ;  /* 0x000000192a00798e */ /* 0x000fe8000c10e786 */
[----:B------:R-:W-:Y:S01]  /*99f0*/  LDSM.16.MT88.4 R20, [R3+0x14800] ;  /* 0x014800000314783b */ /* 0x000fe20000004200 */
[CC--:B-----5:R-:W-:Y:S02]  /*9a00*/  LEA R40, P2, R59.reuse, R36.reuse, 0x2 ;  /* 0x000000243b287211 */ /* 0x0e0fe400078410ff */
[CC--:B------:R-:W-:Y:S02]  /*9a10*/  LEA R38, P1, R58.reuse, R36.reuse, 0x2 ;  /* 0x000000243a267211 */ /* 0x0c0fe400078210ff */
[-C--:B------:R-:W-:Y:S02]  /*9a20*/  LEA.HI.X.SX32 R41, R59, R37.reuse, 0x2, P2 ;  /* 0x000000253b297211 */ /* 0x080fe400010f16ff */
[CC--:B------:R-:W-:Y:S02]  /*9a30*/  LEA R18, P0, R57.reuse, R36.reuse, 0x2 ;  /* 0x0000002439127211 */ /* 0x0c0fe400078010ff */
[-C--:B------:R-:W-:Y:S01]  /*9a40*/  LEA.HI.X.SX32 R39, R58, R37.reuse, 0x2, P1 ;  /* 0x000000253a277211 */ /* 0x080fe200008f16ff */
[----:B------:R-:W-:Y:S01]  /*9a50*/  RED.E.ADD.F32.FTZ.RN.STRONG.GPU [R40.64], R26 ;  /* 0x0000001a2800798e */ /* 0x000fe2000c10e786 */
[CC--:B-1----:R-:W-:Y:S02]  /*9a60*/  LEA R16, P6, R56.reuse, R36.reuse, 0x2 ;  /* 0x0000002438107211 */ /* 0x0c2fe400078c10ff */
[-C--:B------:R-:W-:Y:S01]  /*9a70*/  LEA.HI.X.SX32 R19, R57, R37.reuse, 0x2, P0 ;  /* 0x0000002539137211 */ /* 0x080fe200000f16ff */
[----:B------:R-:W-:Y:S01]  /*9a80*/  RED.E.ADD.F32.FTZ.RN.STRONG.GPU [R38.64], R27 ;  /* 0x0000001b2600798e */ /* 0x000fe2000c10e786 */
[CC--:B--2---:R-:W-:Y:S02]  /*9a90*/  LEA R14, P5, R55.reuse, R36.reuse, 0x2 ;  /* 0x00000024370e7211 */ /* 0x0c4fe400078a10ff */
[-C--:B------:R-:W-:Y:S01]  /*9aa0*/  LEA.HI.X.SX32 R17, R56, R37.reuse, 0x2, P6 ;  /* 0x0000002538117211 */ /* 0x080fe200030f16ff */
[----:B------:R-:W-:Y:S01]  /*9ab0*/  RED.E.ADD.F32.FTZ.RN.STRONG.GPU [R18.64], R32 ;  /* 0x000000201200798e */ /* 0x000fe2000c10e786 */
[CC--:B---3--:R-:W-:Y:S02]  /*9ac0*/  LEA R12, P4, R54.reuse, R36.reuse, 0x2 ;  /* 0x00000024360c7211 */ /* 0x0c8fe400078810ff */
[-C--:B------:R-:W-:Y:S01]  /*9ad0*/  LEA.HI.X.SX32 R15, R55, R37.reuse, 0x2, P5 ;  /* 0x00000025370f7211 */ /* 0x080fe200028f16ff */
[----:B------:R-:W-:Y:S01]  /*9ae0*/  RED.E.ADD.F32.FTZ.RN.STRONG.GPU [R16.64], R33 ;  /* 0x000000211000798e */ /* 0x000fe2000c10e786 */
[CC--:B------:R-:W-:Y:S02]  /*9af0*/  LEA R10, P3, R53.reuse, R36.reuse, 0x2 ;  /* 0x00000024350a7211 */ /* 0x0c0fe400078610ff */
[-C--:B------:R-:W-:Y:S01]  /*9b00*/  LEA.HI.X.SX32 R13, R54, R37.reuse, 0x2, P4 ;  /* 0x00000025360d7211 */ /* 0x080fe200020f16ff */
[----:B------:R-:W-:Y:S01]  /*9b10*/  RED.E.ADD.F32.FTZ.RN.STRONG.GPU [R14.64], R34 ;  /* 0x000000220e00798e */ /* 0x000fe2000c10e786 */
[CC--:B------:R-:W-:Y:S02]  /*9b20*/  LEA R8, P2, R52.reuse, R36.reuse, 0x2 ;  /* 0x0000002434087211 */ /* 0x0c0fe400078410ff */
[-C--:B------:R-:W-:Y:S01]  /*9b30*/  LEA.HI.X.SX32 R11, R53, R37.reuse, 0x2, P3 ;  /* 0x00000025350b7211 */ /* 0x080fe200018f16ff */
[----:B------:R-:W-:Y:S01]  /*9b40*/  RED.E.ADD.F32.FTZ.RN.STRONG.GPU [R12.64], R35 ;  /* 0x000000230c00798e */ /* 0x000fe2000c10e786 */
[-C--:B------:R-:W-:Y:S03]  /*9b50*/  LEA.HI.X.SX32 R9, R52, R37.reuse, 0x2, P2 ;  /* 0x0000002534097211 */ /* 0x080fe600010f16ff */
[----:B------:R-:W-:Y:S04]  /*9b60*/  RED.E.ADD.F32.FTZ.RN.STRONG.GPU [R10.64], R28 ;  /* 0x0000001c0a00798e */ /* 0x000fe8000c10e786 */
[----:B------:R-:W-:Y:S04]  /*9b70*/  RED.E.ADD.F32.FTZ.RN.STRONG.GPU [R8.64], R29 ;  /* 0x0000001d0800798e */ /* 0x000fe8000c10e786 */
[----:B------:R-:W-:Y:S04]  /*9b80*/  LDSM.16.MT88.4 R8, [R156] ;  /* 0x000000009c08783b */ /* 0x000fe80000004200 */
[----:B------:R-:W-:Y:S04]  /*9b90*/  LDSM.16.MT88.4 R12, [R3+0x18000] ;  /* 0x01800000030c783b */ /* 0x000fe80000004200 */
[----:B------:R-:W-:Y:S04]  /*9ba0*/  LDSM.16.MT88.4 R24, [R156+0x800] ;  /* 0x000800009c18783b */ /* 0x000fe80000004200 */
[----:B------:R-:W-:Y:S01]  /*9bb0*/  LDSM.16.MT88.4 R32, [R3+0x18800] ;  /* 0x018800000320783b */ /* 0x000fe20000004200 */
[CC--:B----4-:R-:W-:Y:S04]  /*9bc0*/  LEA R4, P0, R0.reuse, R36.reuse, 0x2 ;  /* 0x0000002400047211 */ /* 0x0d0fe800078010ff */
[-C--:B------:R-:W-:Y:S01]  /*9bd0*/  LEA.HI.X.SX32 R5, R0, R37.reuse, 0x2, P0 ;  /* 0x0000002500057211 */ /* 0x080fe200000f16ff */
[----:B------:R-:W-:Y:S01]  /*9be0*/  IMAD.IADD R0, R157, 0x1, R156 ;  /* 0x000000019d007824 */ /* 0x000fe200078e029c */
[C---:B------:R-:W-:Y:S02]  /*9bf0*/  LEA R6, P1, R2.reuse, R36, 0x2 ;  /* 0x0000002402067211 */ /* 0x040fe400078210ff */
[----:B------:R-:W-:Y:S01]  /*9c00*/  PLOP3.LUT P0, PT, PT, PT, UP0, 0x80, 0x0 ;  /* 0x000000000000781c */ /* 0x000fe20003f0f008 */
[----:B------:R-:W-:Y:S01]  /*9c10*/  @UP4 UIADD3 UR13, UP0, UR13, -0x200, URZ ;  /* 0xfffffe000d0d4890 */ /* 0x000fe2000ff1e03f */
[----:B------:R-:W-:Y:S01]  /*9c20*/  LEA.HI.X.SX32 R7, R2, R37, 0x2, P1 ;  /* 0x0000002502077211 */ /* 0x000fe200008f16ff */
[----:B------:R-:W-:Y:S01]  /*9c30*/  LDSM.16.MT88.4 R16, [R0] ;  /* 0x000000000010783b */ /* 0x000fe20000004200 */
[----:B------:R-:W-:Y:S01]  /*9c40*/  ISETP.LT.AND P1, PT, RZ, UR8, PT ;  /* 0x00000008ff007c0c */ /* 0x000fe2000bf21270 */
[----:B------:R-:W-:Y:S02]  /*9c50*/  @UP4 UIADD3.X UR12, UR12, -0x1, URZ, UP0, !UPT ;  /* 0xffffffff0c0c4890 */ /* 0x000fe400087fe43f */
[----:B------:R-:W-:Y:S01]  /*9c60*/  RED.E.ADD.F32.FTZ.RN.STRONG.GPU [R6.64], R30 ;  /* 0x0000001e0600798e */ /* 0x000fe2000c10e786 */
[----:B------:R-:W-:Y:S03]  /*9c70*/  UMOV UR8, UR9 ;  /* 0x0000000900087c82 */ /* 0x000fe60008000000 */
[----:B------:R-:W-:Y:S04]  /*9c80*/  RED.E.ADD.F32.FTZ.RN.STRONG.GPU [R4.64], R31 ;  /* 0x0000001f0400798e */ /* 0x000fe8000c10e786 */
[----:B------:R-:W1:Y:S04]  /*9c90*/  LDSM.16.MT88.4 R4, [R3+0x14000] ;  /* 0x014000000304783b */ /* 0x000e680000004200 */
[----:B------:R-:W2:Y:S04]  /*9ca0*/  LDSM.16.MT88.4 R28, [R0+0x800] ;  /* 0x00080000001c783b */ /* 0x000ea80000004200 */
[----:B------:R-:W-:Y:S04]  /*9cb0*/  LDSM.16.MT88.4 R36, [R3+0x19000] ;  /* 0x019000000324783b */ /* 0x000fe80000004200 */
[----:B------:R-:W-:Y:S01]  /*9cc0*/  LDSM.16.MT88.4 R40, [R0+0x1000] ;  /* 0x001000000028783b */ /* 0x000fe20000004200 */
[-C--:B-1----:R-:W-:Y:S08]  /*9cd0*/  HMMA.16816.F32 R100, R4, R8.reuse, R100 ;  /* 0x000000080464723c */ /* 0x082ff00000001864 */
[C---:B------:R-:W-:Y:S08]  /*9ce0*/  HMMA.16816.F32 R104, R12.reuse, R8, R104 ;  /* 0x000000080c68723c */ /* 0x040ff00000001868 */
        /* <DEDUP_REMOVED lines=8> */
[----:B------:R-:W-:Y:S04]  /*9d70*/  LDSM.16.MT88.4 R4, [R3+0x15800] ;  /* 0x015800000304783b */ /* 0x000fe80000004200 */
[----:B------:R-:W3:Y:S03]  /*9d80*/  LDSM.16.MT88.4 R16, [R156+0x1800] ;  /* 0x001800009c10783b */ /* 0x000ee60000004200 */
[-C--:B------:R-:W-:Y:S08]  /*9d90*/  HMMA.16816.F32 R100, R20, R24.reuse, R100 ;  /* 0x000000181464723c */ /* 0x080ff00000001864 */
[C---:B------:R-:W-:Y:S08]  /*9da0*/  HMMA.16816.F32 R104, R32.reuse, R24, R104 ;  /* 0x000000182068723c */ /* 0x040ff00000001868 */
[-C--:B------:R-:W-:Y:S08]  /*9db0*/  HMMA.16816.F32 R108, R32, R26.reuse, R108 ;  /* 0x0000001a206c723c */ /* 0x080ff0000000186c */
[C---:B------:R-:W-:Y:S01]  /*9dc0*/  HMMA.16816.F32 R112, R20.reuse, R26, R112 ;  /* 0x0000001a1470723c */ /* 0x040fe20000001870 */
[----:B------:R-:W4:Y:S07]  /*9dd0*/  LDSM.16.MT88.4 R24, [R3+0x19800] ;  /* 0x019800000318783b */ /* 0x000f2e0000004200 */
[-C--:B--2---:R-:W-:Y:S08]  /*9de0*/  HMMA.16816.F32 R116, R20, R28.reuse, R116 ;  /* 0x0000001c1474723c */ /* 0x084ff00000001874 */
[C---:B------:R-:W-:Y:S08]  /*9df0*/  HMMA.16816.F32 R120, R32.reuse, R28, R120 ;  /* 0x0000001c2078723c */ /* 0x040ff00000001878 */
[-C--:B------:R-:W-:Y:S01]  /*9e00*/  HMMA.16816.F32 R124, R32, R30.reuse, R124 ;  /* 0x0000001e207c723c */ /* 0x080fe2000000187c */
[----:B------:R-:W2:Y:S07]  /*9e10*/  LDSM.16.MT88.4 R32, [R0+0x1800] ;  /* 0x001800000020783b */ /* 0x000eae0000004200 */
[----:B------:R-:W-:Y:S01]  /*9e20*/  HMMA.16816.F32 R128, R20, R30, R128 ;  /* 0x0000001e1480723c */ /* 0x000fe20000001880 */
[----:B------:R-:W-:Y:S04]  /*9e30*/  LDSM.16.MT88.4 R20, [R156+0x2000] ;  /* 0x002000009c14783b */ /* 0x000fe80000004200 */
        /* <DEDUP_REMOVED lines=9> */
[----:B------:R-:W5:Y:S07]  /*9ed0*/  LDSM.16.MT88.4 R36, [R0+0x2000] ;  /* 0x002000000024783b */ /* 0x000f6e0000004200 */
[----:B------:R-:W-:Y:S01]  /*9ee0*/  HMMA.16816.F32 R128, R8, R42, R128 ;  /* 0x0000002a0880723c */ /* 0x000fe20000001880 */
[----:B------:R-:W-:Y:S04]  /*9ef0*/  LDSM.16.MT88.4 R8, [R3+0x16800] ;  /* 0x016800000308783b */ /* 0x000fe80000004200 */
[----:B------:R-:W-:Y:S03]  /*9f00*/  LDSM.16.MT88.4 R40, [R0+0x2800] ;  /* 0x002800000028783b */ /* 0x000fe60000004200 */
[-C--:B---3--:R-:W-:Y:S08]  /*9f10*/  HMMA.16816.F32 R100, R4, R16.reuse, R100 ;  /* 0x000000100464723c */ /* 0x088ff00000001864 */
[C---:B----4-:R-:W-:Y:S08]  /*9f20*/  HMMA.16816.F32 R104, R24.reuse, R16, R104 ;  /* 0x000000101868723c */ /* 0x050ff00000001868 */
[-C--:B------:R-:W-:Y:S08]  /*9f30*/  HMMA.16816.F32 R108, R24, R18.reuse, R108 ;  /* 0x00000012186c723c */ /* 0x080ff0000000186c */
[C---:B------:R-:W-:Y:S01]  /*9f40*/  HMMA.16816.F32 R112, R4.reuse, R18, R112 ;  /* 0x000000120470723c */ /* 0x040fe20000001870 */
[----:B------:R-:W3:Y:S07]  /*9f50*/  LDSM.16.MT88.4 R16, [R156+0x2800] ;  /* 0x002800009c10783b */ /* 0x000eee0000004200 */
        /* <DEDUP_REMOVED lines=12> */
[-C--:B-----5:R-:W-:Y:S08]  /*a020*/  HMMA.16816.F32 R116, R12, R36.reuse, R116 ;  /* 0x000000240c74723c */ /* 0x0a0ff00000001874 */
[C---:B------:R-:W-:Y:S08]  /*a030*/  HMMA.16816.F32 R120, R28.reuse, R36, R120 ;  /* 0x000000241c78723c */ /* 0x040ff00000001878 */
[-C--:B------:R-:W-:Y:S01]  /*a040*/  HMMA.16816.F32 R124, R28, R38.reuse, R124 ;  /* 0x000000261c7c723c */ /* 0x080fe2000000187c */
[----:B------:R-:W4:Y:S07]  /*a050*/  LDSM.16.MT88.4 R28, [R3+0x1b000] ;  /* 0x01b00000031c783b */ /* 0x000f2e0000004200 */
[----:B------:R-:W-:Y:S01]  /*a060*/  HMMA.16816.F32 R128, R12, R38, R128 ;  /* 0x000000260c80723c */ /* 0x000fe20000001880 */
[----:B------:R-:W-:Y:S04]  /*a070*/  LDSM.16.MT88.4 R12, [R3+0x17800] ;  /* 0x01780000030c783b */ /* 0x000fe80000004200 */
[----:B------:R5:W-:Y:S03]  /*a080*/  LDSM.16.MT88.4 R36, [R0+0x3800] ;  /* 0x003800000024783b */ /* 0x000be60000004200 */
[-C--:B---3--:R-:W-:Y:S08]  /*a090*/  HMMA.16816.F32 R100, R8, R16.reuse, R100 ;  /* 0x000000100864723c */ /* 0x088ff00000001864 */
[C---:B--2---:R-:W-:Y:S08]  /*a0a0*/  HMMA.16816.F32 R104, R24.reuse, R16, R104 ;  /* 0x000000101868723c */ /* 0x044ff00000001868 */
[-C--:B------:R-:W-:Y:S04]  /*a0b0*/  HMMA.16816.F32 R108, R24, R18.reuse, R108 ;  /* 0x00000012186c723c */ /* 0x080fe8000000186c */
[C---:B-----5:R-:W-:Y:S02]  /*a0c0*/  IADD3 R0, R156.reuse, -0x4000, RZ ;  /* 0xffffc0009c007810 */ /* 0x060fe40007ffe0ff */
[----:B------:R-:W-:Y:S02]  /*a0d0*/  @P0 IADD3 R0, R156, 0x4000, RZ ;  /* 0x000040009c000810 */ /* 0x000fe40007ffe0ff */
[C---:B------:R-:W-:Y:S01]  /*a0e0*/  HMMA.16816.F32 R112, R8.reuse, R18, R112 ;  /* 0x000000120870723c */ /* 0x040fe20000001870 */
[----:B------:R2:W3:Y:S07]  /*a0f0*/  LDSM.16.MT88.4 R16, [R156+0x3800] ;  /* 0x003800009c10783b */ /* 0x0004ee0000004200 */
[-C--:B------:R-:W-:Y:S08]  /*a100*/  HMMA.16816.F32 R116, R8, R40.reuse, R116 ;  /* 0x000000280874723c */ /* 0x080ff00000001874 */
[C---:B------:R-:W-:Y:S08]  /*a110*/  HMMA.16816.F32 R120, R24.reuse, R40, R120 ;  /* 0x000000281878723c */ /* 0x040ff00000001878 */
[-C--:B------:R-:W-:Y:S01]  /*a120*/  HMMA.16816.F32 R124, R24, R42.reuse, R124 ;  /* 0x0000002a187c723c */ /* 0x080fe2000000187c */
[----:B------:R-:W5:Y:S03]  /*a130*/  LDSM.16.MT88.4 R24, [R3+0x1b800] ;  /* 0x01b800000318783b */ /* 0x000f660000004200 */
[----:B--2---:R-:W-:Y:S04]  /*a140*/  IMAD.MOV.U32 R156, RZ, RZ, R0 ;  /* 0x000000ffff9c7224 */ /* 0x004fe800078e0000 */
[----:B------:R-:W-:Y:S08]  /*a150*/  HMMA.16816.F32 R128, R8, R42, R128 ;  /* 0x0000002a0880723c */ /* 0x000ff00000001880 */
[-C--:B-1----:R-:W-:Y:S08]  /*a160*/  HMMA.16816.F32 R100, R4, R20.reuse, R100 ;  /* 0x000000140464723c */ /* 0x082ff00000001864 */
[C---:B----4-:R-:W-:Y:S08]  /*a170*/  HMMA.16816.F32 R104, R28.reuse, R20, R104 ;  /* 0x000000141c68723c */ /* 0x050ff00000001868 */
[-C--:B------:R-:W-:Y:S08]  /*a180*/  HMMA.16816.F32 R108, R28, R22.reuse, R108 ;  /* 0x000000161c6c723c */ /* 0x080ff0000000186c */
[C---:B------:R-:W-:Y:S08]  /*a190*/  HMMA.16816.F32 R112, R4.reuse, R22, R112 ;  /* 0x000000160470723c */ /* 0x040ff00000001870 */
[-C--:B------:R-:W-:Y:S08]  /*a1a0*/  HMMA.16816.F32 R116, R4, R32.reuse, R116 ;  /* 0x000000200474723c */ /* 0x080ff00000001874 */
[C---:B------:R-:W-:Y:S08]  /*a1b0*/  HMMA.16816.F32 R120, R28.reuse, R32, R120 ;  /* 0x000000201c78723c */ /* 0x040ff00000001878 */
[-C--:B------:R-:W-:Y:S08]  /*a1c0*/  HMMA.16816.F32 R124, R28, R34.reuse, R124 ;  /* 0x000000221c7c723c */ /* 0x080ff0000000187c */
[----:B------:R-:W-:Y:S08]  /*a1d0*/  HMMA.16816.F32 R128, R4, R34, R128 ;  /* 0x000000220480723c */ /* 0x000ff00000001880 */
[-C--:B---3--:R-:W-:Y:S08]  /*a1e0*/  HMMA.16816.F32 R100, R12, R16.reuse, R100 ;  /* 0x000000100c64723c */ /* 0x088ff00000001864 */
[C---:B-----5:R-:W-:Y:S08]  /*a1f0*/  HMMA.16816.F32 R104, R24.reuse, R16, R104 ;  /* 0x000000101868723c */ /* 0x060ff00000001868 */
        /* <DEDUP_REMOVED lines=10> */
[----:B------:R-:W5:Y:S04]  /*a2a0*/  LDL R61, [R1+0x60] ;  /* 0x00006000013d7983 */ /* 0x000f680000100800 */
        /* <DEDUP_REMOVED lines=8> */
[----:B------:R-:W5:Y:S01]  /*a330*/  LDL R52, [R1+0x7c] ;  /* 0x00007c0001347983 */ /* 0x000f620000100800 */
        /* <DEDUP_REMOVED lines=78> */
[----:B-----5:R1:W-:Y:S04]  /*a820*/  STS [R61], R11 ;  /* 0x0000000b3d007388 */ /* 0x0203e80000000800 */
        /* <DEDUP_REMOVED lines=39> */
.L_x_644:
        /* <DEDUP_REMOVED lines=19> */
.L_x_645:
        /* <DEDUP_REMOVED lines=47> */
.L_x_647:
[----:B------:R-:W-:Y:S05]  /*aec0*/  BSYNC B0 ;  /* 0x0000000000007941 */ /* 0x000fea0003800000 */
.L_x_646:
        /* <DEDUP_REMOVED lines=15> */
.L_x_649:
[----:B------:R-:W-:Y:S05]  /*afc0*/  BSYNC B0 ;  /* 0x0000000000007941 */ /* 0x000fea0003800000 */
.L_x_648:
        /* <DEDUP_REMOVED lines=15> */
.L_x_651:
[----:B------:R-:W-:Y:S05]  /*b0c0*/  BSYNC B0 ;  /* 0x0000000000007941 */ /* 0x000fea0003800000 */
.L_x_650:
        /* <DEDUP_REMOVED lines=14> */
.L_x_653:
[----:B------:R-:W-:Y:S05]  /*b1b0*/  BSYNC B0 ;  /* 0x0000000000007941 */ /* 0x000fea0003800000 */
.L_x_652:
        /* <DEDUP_REMOVED lines=25> */
.L_x_655:
[----:B------:R-:W-:Y:S05]  /*b350*/  BSYNC B0 ;  /* 0x0000000000007941 */ /* 0x000fea0003800000 */
.L_x_654:
        /* <DEDUP_REMOVED lines=13> */
.L_x_657:
[----:B------:R-:W-:Y:S05]  /*b430*/  BSYNC B0 ;  /* 0x0000000000007941 */ /* 0x000fea0003800000 */
.L_x_656:
        /* <DEDUP_REMOVED lines=13> */
.L_x_659:
[----:B------:R-:W-:Y:S05]  /*b510*/  BSYNC B0 ;  /* 0x0000000000007941 */ /* 0x000fea0003800000 */
.L_x_658:
        /* <DEDUP_REMOVED lines=12> */
.L_x_608:
        /* <DEDUP_REMOVED lines=21> */
.L_x_661:
        /* <DEDUP_REMOVED lines=19> */
.L_x_662:
        /* <DEDUP_REMOVED lines=36> */
.L_x_664:
[----:B------:R-:W-:Y:S05]  /*baa0*/  BSYNC B0 ;  /* 0x0000000000007941 */ /* 0x000fea0003800000 */
.L_x_663:
        /* <DEDUP_REMOVED lines=15> */
.L_x_666:
[----:B------:R-:W-:Y:S05]  /*bba0*/  BSYNC B0 ;  /* 0x0000000000007941 */ /* 0x000fea0003800000 */
.L_x_665:
        /* <DEDUP_REMOVED lines=15> */
.L_x_668:
[----:B------:R-:W-:Y:S05]  /*bca0*/  BSYNC B0 ;  /* 0x0000000000007941 */ /* 0x000fea0003800000 */
.L_x_667:
        /* <DEDUP_REMOVED lines=14> */
.L_x_670:
[----:B------:R-:W-:Y:S05]  /*bd90*/  BSYNC B0 ;  /* 0x0000000000007941 */ /* 0x000fea0003800000 */
.L_x_669:
        /* <DEDUP_REMOVED lines=25> */
.L_x_672:
[----:B------:R-:W-:Y:S05]  /*bf30*/  BSYNC B0 ;  /* 0x0000000000007941 */ /* 0x000fea0003800000 */
.L_x_671:
        /* <DEDUP_REMOVED lines=13> */
.L_x_674:
[----:B------:R-:W-:Y:S05]  /*c010*/  BSYNC B0 ;  /* 0x0000000000007941 */ /* 0x000fea0003800000 */
.L_x_673:
        /* <DEDUP_REMOVED lines=13> */
.L_x_676:
[----:B------:R-:W-:Y:S05]  /*c0f0*/  BSYNC B0 ;  /* 0x0000000000007941 */ /* 0x000fea0003800000 */
.L_x_675:
        /* <DEDUP_REMOVED lines=11> */
.L_x_660:
[----:B------:R-:W-:Y:S05]  /*c1b0*/  BSYNC B1 ;  /* 0x0000000000017941 */ /* 0x000fea0003800000 */
.L_x_603:
        /* <DEDUP_REMOVED lines=11> */
.L_x_677:
[----:B------:R-:W-:Y:S05]  /*c270*/  EXIT ;  /* 0x000000000000794d */ /* 0x000fea0003800000 */
.L_x_679:
        /* <DEDUP_REMOVED lines=16> */
.L_x_2462:


//--------------------- .text._ZN5flash44flash_bwd_dq_dk_dv_loop_seqk_parallel_kernelI23Flash_bwd_kernel_traitsILi64ELi128ELi128ELi8ELi4ELi4ELi4ELb0ELb0EN7cutlass6half_tE19Flash_kernel_traitsILi64ELi128ELi128ELi8ES3_EELb0ELb0ELb1ELb0ELb0ELb1ELb0EEEvNS_16Flash_bwd_paramsE --------------------------
	.section	.text._ZN5flash44flash_bwd_dq_dk_dv_loop_seqk_parallel_kernelI23Flash_bwd_kernel_traitsILi64ELi128ELi128ELi8ELi4ELi4ELi4ELb0ELb0EN7cutlass6half_tE19Flash_kernel_traitsILi64ELi128ELi128ELi8ES3_EELb0ELb0ELb1ELb0ELb0ELb1ELb0EEEvNS_16Flash_bwd_paramsE,"ax",@progbits
	.sectioninfo	@"SHI_REGISTERS=255"
	.align	128
        .global         _ZN5flash44flash_bwd_dq_dk_dv_loop_seqk_parallel_kernelI23Flash_bwd_kernel_traitsILi64ELi128ELi128ELi8ELi4ELi4ELi4ELb0ELb0EN7cutlass6half_tE19Flash_kernel_traitsILi64ELi128ELi128ELi8ES3_EELb0ELb0ELb1ELb0ELb0ELb1ELb0EEEvNS_16Flash_bwd_paramsE
        .type           _ZN5flash44flash_bwd_dq_dk_dv_loop_seqk_parallel_kernelI23Flash_bwd_kernel_traitsILi64ELi128ELi128ELi8ELi4ELi4ELi4ELb0ELb0EN7cutlass6half_tE19Flash_kernel_traitsILi64ELi128ELi128ELi8ES3_EELb0ELb0ELb1ELb0ELb0ELb1ELb0EEEvNS_16Flash_bwd_paramsE,@function
        .size           _ZN5flash44flash_bwd_dq_dk_dv_loop_seqk_parallel_kernelI23Flash_bwd_kernel_traitsILi64ELi128ELi128ELi8ELi4ELi4ELi4ELb0ELb0EN7cutlass6half_tE19Flash_kernel_traitsILi64ELi128ELi128ELi8ES3_EELb0ELb0ELb1ELb0ELb0ELb1ELb0EEEvNS_16Flash_bwd_paramsE,(.L_x_2463 - _ZN5flash44flash_bwd_dq_dk_dv_loop_seqk_parallel_kernelI23Flash_bwd_kernel_traitsILi64ELi128ELi128ELi8ELi4ELi4ELi4ELb0ELb0EN7cutlass6half_tE19Flash_kernel_traitsILi64ELi128ELi128ELi8ES3_EELb0ELb0ELb1ELb0ELb0ELb1ELb0EEEvNS_16Flash_bwd_paramsE)
        .other          _ZN5flash44flash_bwd_dq_dk_dv_loop_seqk_parallel_kernelI23Flash_bwd_kernel_traitsILi64ELi128ELi128ELi8ELi4ELi4ELi4ELb0ELb0EN7cutlass6half_tE19Flash_kernel_traitsILi64ELi128ELi128ELi8ES3_EELb0ELb0ELb1ELb0ELb0ELb1ELb0EEEvNS_16Flash_bwd_paramsE,@"STO_CUDA_ENTRY STV_DEFAULT"
_ZN5flash44flash_bwd_dq_dk_dv_loop_seqk_parallel_kernelI23Flash_bwd_kernel_traitsILi64ELi128ELi128ELi8ELi4ELi4ELi4ELb0ELb0EN7cutlass6half_tE19Flash_kernel_traitsILi64ELi128ELi128ELi8ES3_EELb0ELb0ELb1ELb0ELb0ELb1ELb0EEEvNS_16Flash_bwd_paramsE:
.text._ZN5flash44flash_bwd_dq_dk_dv_loop_seqk_parallel_kernelI23Flash_bwd_kernel_traitsILi64ELi128ELi128ELi8ELi4ELi4ELi4ELb0ELb0EN7cutlass6half_tE19Flash_kernel_traitsILi64ELi128ELi128ELi8ES3_EELb0ELb0ELb1ELb0ELb0ELb1ELb0EEEvNS_16Flash_bwd_paramsE:
        /* <DEDUP_REMOVED lines=20> */
[----:B------:R-:W-:-:S02]  /*0140*/  UIMAD UR61, UR9, UR8, UR61 ;  /* 0x00000008093d72a4 */ /* 0x000fc4000f8e023d */
[----:B------:R-:W-:Y:S02]  /*0150*/  ULDC.U8 UR10, c[0x0][0x328] ;  /* 0x0000ca00000a7ab9 */ /* 0x000fe40000000000 */
[----:B------:R-:W-:Y:S02]  /*0160*/  UISETP.NE.AND UP5, UPT, UR10, URZ, UPT ;  /* 0x0000003f0a00728c */ /* 0x000fe4000bfa5270 */
[----:B------:R-:W-:Y:S02]  /*0170*/  ULDC UR15, c[0x0][0x224] ;  /* 0x00008900000f7ab9 */ /* 0x000fe40000000800 */
[----:B------:R-:W-:Y:S02]  /*0180*/  ULDC UR52, c[0x0][0x22c] ;  /* 0x00008b0000347ab9 */ /* 0x000fe40000000800 */
[----:B------:R-:W-:Y:S02]  /*0190*/  ULDC UR40, c[0x0][0x1c0] ;  /* 0x0000700000287ab9 */ /* 0x000fe40000000800 */
[----:B------:R-:W-:Y:S01]  /*01a0*/  ULDC UR13, c[0x0][0x1c0] ;  /* 0x00007000000d7ab9 */ /* 0x000fe20000000800 */
[----:B-1----:R-:W-:Y:S01]  /*01b0*/  SHF.R.S32.HI R13, RZ, 0x1f, R15 ;  /* 0x0000001fff0d7819 */ /* 0x002fe2000001140f */
[----:B--2---:R-:W-:-:S02]  /*01c0*/  ULOP3.LUT UR6, UR39, UR6, URZ, 0x3c, !UPT ;  /* 0x0000000627067292 */ /* 0x004fc4000f8e3c3f */
[----:B------:R-:W-:Y:S01]  /*01d0*/  USHF.R.S32.HI UR7, URZ, 0x1f, UR15 ;  /* 0x0000001f3f077899 */ /* 0x000fe2000801140f */
[CC--:B------:R-:W-:Y:S01]  /*01e0*/  LEA.HI R8, R13.reuse, R15.reuse, RZ, 0x4 ;  /* 0x0000000f0d087211 */ /* 0x0c0fe200078f20ff */
[----:B------:R-:W-:Y:S01]  /*01f0*/  UIMAD.WIDE UR40, UR52, UR40, URZ ;  /* 0x00000028342872a5 */ /* 0x000fe2000f8e023f */
[C---:B------:R-:W-:Y:S01]  /*0200*/  LEA.HI R4, R13.reuse, R15, RZ, 0x5 ;  /* 0x0000000f0d047211 */ /* 0x040fe200078f28ff */
[----:B------:R-:W-:Y:S01]  /*0210*/  UIMAD UR53, UR39, UR52, URZ ;  /* 0x00000034273572a4 */ /* 0x000fe2000f8e023f */
[----:B------:R-:W-:Y:S01]  /*0220*/  SHF.R.S32.HI R3, RZ, 0x4, R8 ;  /* 0x00000004ff037819 */ /* 0x000fe20000011408 */
[----:B---3--:R-:W-:Y:S01]  /*0230*/  USHF.R.S32.HI UR8, URZ, 0x1f, UR35 ;  /* 0x0000001f3f087899 */ /* 0x008fe20008011423 */
[--C-:B------:R-:W-:Y:S01]  /*0240*/  SHF.R.S32.HI R6, RZ, 0x5, R4.reuse ;  /* 0x00000005ff067819 */ /* 0x100fe20000011404 */
[----:B------:R-:W-:Y:S01]  /*0250*/  UIMAD UR52, UR52, UR13, URZ ;  /* 0x0000000d343472a4 */ /* 0x000fe2000f8e023f */
[----:B------:R-:W-:Y:S01]  /*0260*/  LEA.HI R0, R8, R3, RZ, 0x1 ;  /* 0x0000000308007211 */ /* 0x000fe200078f08ff */
[----:B------:R-:W-:Y:S01]  /*0270*/  ULDC UR14, c[0x0][0x1c0] ;  /* 0x00007000000e7ab9 */ /* 0x000fe20000000800 */
[----:B------:R-:W-:Y:S01]  /*0280*/  SHF.R.S32.HI R2, RZ, 0x1f, R4 ;  /* 0x0000001fff027819 */ /* 0x000fe20000011404 */
[----:B------:R-:W-:Y:S01]  /*0290*/  ULDC UR12, c[0x0][0x1c0] ;  /* 0x00007000000c7ab9 */ /* 0x000fe20000000800 */
[----:B------:R-:W-:Y:S01]  /*02a0*/  LOP3.LUT R0, R0, 0xfffffffe, RZ, 0xc0, !PT ;  /* 0xfffffffe00007812 */ /* 0x000fe200078ec0ff */
[----:B------:R-:W-:Y:S01]  /*02b0*/  UIMAD UR58, UR7, UR35, URZ ;  /* 0x00000023073a72a4 */ /* 0x000fe2000f8e023f */
[----:B------:R-:W-:Y:S01]  /*02c0*/  LEA.HI R2, R2, R6, RZ, 0x2 ;  /* 0x0000000602027211 */ /* 0x000fe200078f10ff */
[----:B------:R-:W-:Y:S01]  /*02d0*/  UIMAD.WIDE.U32 UR50, UR35, UR15, URZ ;  /* 0x0000000f233272a5 */ /* 0x000fe2000f8e003f */
[----:B------:R-:W-:Y:S01]  /*02e0*/  LEA.HI R17, R13, R15, RZ, 0x2 ;  /* 0x0000000f0d117211 */ /* 0x000fe200078f10ff */
[----:B------:R-:W-:Y:S01]  /*02f0*/  IMAD.IADD R12, R3, 0x1, -R0 ;  /* 0x00000001030c7824 */ /* 0x000fe200078e0a00 */
[----:B------:R-:W-:Y:S01]  /*0300*/  LOP3.LUT R0, R2, 0xfffffffc, RZ, 0xc0, !PT ;  /* 0xfffffffc02007812 */ /* 0x000fe200078ec0ff */
[----:B------:R-:W-:Y:S01]  /*0310*/  @!UP5 UIMAD UR7, UR35, UR14, UR39 ;  /* 0x0000000e2307d2a4 */ /* 0x000fe2000f8e0227 */
[--C-:B------:R-:W-:Y:S01]  /*0320*/  SHF.R.S32.HI R5, RZ, 0x2, R17.reuse ;  /* 0x00000002ff057819 */ /* 0x100fe20000011411 */
[----:B------:R-:W-:Y:S01]  /*0330*/  USHF.L.U32 UR47, UR52, 0x7, URZ ;  /* 0x00000007342f7899 */ /* 0x000fe2000800063f */
[----:B------:R-:W-:Y:S01]  /*0340*/  SHF.R.S32.HI R2, RZ, 0x1f, R17 ;  /* 0x0000001fff027819 */ /* 0x000fe20000011411 */
[----:B------:R-:W-:Y:S01]  /*0350*/  IMAD.IADD R9, R6, 0x1, -R0 ;  /* 0x0000000106097824 */ /* 0x000fe200078e0a00 */
[----:B------:R-:W-:Y:S01]  /*0360*/  LOP3.LUT R3, R4, 0xffffffe0, RZ, 0xc0, !PT ;  /* 0xffffffe004037812 */ /* 0x000fe200078ec0ff */
[----:B------:R-:W-:Y:S01]  /*0370*/  ULDC UR55, c[0x0][0x214] ;  /* 0x0000850000377ab9 */ /* 0x000fe20000000800 */
[----:B------:R-:W-:Y:S01]  /*0380*/  LEA.HI R0, R2, R5, RZ, 0x3 ;  /* 0x0000000502007211 */ /* 0x000fe200078f18ff */
[----:B------:R-:W-:Y:S01]  /*0390*/  ULDC.U8 UR11, c[0x0][0x3d0] ;  /* 0x0000f400000b7ab9 */ /* 0x000fe20000000000 */
[-C--:B------:R-:W-:Y:S01]  /*03a0*/  LEA.HI R16, R13, R15.reuse, RZ, 0x3 ;  /* 0x0000000f0d107211 */ /* 0x080fe200078f18ff */
[----:B------:R-:W-:Y:S01]  /*03b0*/  ULDC UR56, c[0x0][0x224] ;  /* 0x0000890000387ab9 */ /* 0x000fe20000000800 */
[----:B------:R-:W-:Y:S01]  /*03c0*/  LOP3.LUT R2, R0, 0xfffffff8, RZ, 0xc0, !PT ;  /* 0xfffffff800027812 */ /* 0x000fe200078ec0ff */
[----:B------:R-:W-:Y:S01]  /*03d0*/  IMAD.IADD R0, R15, 0x1, -R3 ;  /* 0x000000010f007824 */ /* 0x000fe200078e0a03 */
[----:B------:R-:W-:Y:S01]  /*03e0*/  LEA.HI R6, R13, R15, RZ, 0x7 ;  /* 0x0000000f0d067211 */ /* 0x000fe200078f38ff */
[----:B------:R-:W-:-:S02]  /*03f0*/  @UP5 UIMAD UR60, UR35, UR55, URZ ;  /* 0x00000037233c52a4 */ /* 0x000fc4000f8e023f */
[----:B------:R-:W-:Y:S01]  /*0400*/  IMAD.IADD R7, R5, 0x1, -R2 ;  /* 0x0000000105077824 */ /* 0x000fe200078e0a02 */
[----:B------:R-:W-:Y:S01]  /*0410*/  SHF.R.S32.HI R2, RZ, 0x1f, R0 ;  /* 0x0000001fff027819 */ /* 0x000fe20000011400 */
[----:B------:R-:W-:Y:S01]  /*0420*/  ULDC UR46, c[0x0][0x2e8] ;  /* 0x0000ba00002e7ab9 */ /* 0x000fe20000000800 */
[----:B------:R-:W-:Y:S01]  /*0430*/  SHF.R.S32.HI R6, RZ, 0x7, R6 ;  /* 0x00000007ff067819 */ /* 0x000fe20000011406 */
[----:B------:R-:W-:Y:S01]  /*0440*/  ULDC UR45, c[0x0][0x2e8] ;  /* 0x0000ba00002d7ab9 */ /* 0x000fe20000000800 */
[----:B------:R-:W-:Y:S01]  /*0450*/  LEA.HI R11, R2, R0, RZ, 0x2 ;  /* 0x00000000020b7211 */ /* 0x000fe200078f10ff */
[----:B------:R-:W-:Y:S01]  /*0460*/  ULDC.64 UR4, c[0x0][0x118] ;  /* 0x0000460000047ab9 */ /* 0x000fe20000000a00 */
[----:B------:R-:W-:Y:S01]  /*0470*/  SHF.R.S32.HI R0, RZ, 0x3, R16 ;  /* 0x00000003ff007819 */ /* 0x000fe20000011410 */
[----:B------:R-:W-:Y:S01]  /*0480*/  UISETP.NE.AND UP6, UPT, UR11, URZ, UPT ;  /* 0x0000003f0b00728c */ /* 0x000fe2000bfc5270 */
[----:B------:R-:W-:Y:S01]  /*0490*/  LOP3.LUT R2, R16, 0xfffffff8, RZ, 0xc0, !PT ;  /* 0xfffffff810027812 */ /* 0x000fe200078ec0ff */
[----:B------:R-:W-:-:S02]  /*04a0*/  UIMAD.WIDE.U32 UR48, UR40, UR50, URZ ;  /* 0x00000032283072a5 */ /* 0x000fc4000f8e003f */
[----:B------:R-:W-:Y:S01]  /*04b0*/  IMAD.SHL.U32 R3, R0, 0x40, RZ ;  /* 0x0000004000037824 */ /* 0x000fe200078e00ff */
[----:B------:R-:W-:Y:S01]  /*04c0*/  UIMAD UR57, UR41, UR50, URZ ;  /* 0x00000032293972a4 */ /* 0x000fe2000f8e023f */
[C---:B------:R-:W-:Y:S01]  /*04d0*/  IMAD.IADD R0, R15.reuse, 0x1, -R2 ;  /* 0x000000010f007824 */ /* 0x040fe200078e0a02 */
[----:B------:R-:W-:Y:S01]  /*04e0*/  LOP3.LUT R2, R8, 0xfffffff0, RZ, 0xc0, !PT ;  /* 0xfffffff008027812 */ /* 0x000fe200078ec0ff */
[----:B------:R-:W-:Y:S01]  /*04f0*/  IMAD.SHL.U32 R8, R15, 0x2, RZ ;  /* 0x000000020f087824 */ /* 0x000fe200078e00ff */
[----:B------:R-:W-:Y:S01]  /*0500*/  LOP3.LUT R3, R3, 0x1c0, RZ, 0xc0, !PT ;  /* 0x000001c003037812 */ /* 0x000fe200078ec0ff */
[C---:B------:R-:W-:Y:S01]  /*0510*/  IMAD.SHL.U32 R18, R0.reuse, 0x8, RZ ;  /* 0x0000000800127824 */ /* 0x040fe200078e00ff */
[----:B------:R-:W-:Y:S01]  /*0520*/  LOP3.LUT P4, RZ, R0, 0x2, RZ, 0xc0, !PT ;  /* 0x0000000200ff7812 */ /* 0x000fe2000788c0ff */
[----:B------:R-:W-:Y:S01]  /*0530*/  IMAD.IADD R2, R15, 0x1, -R2 ;  /* 0x000000010f027824 */ /* 0x000fe200078e0a02 */
[----:B------:R-:W-:Y:S01]  /*0540*/  SHF.R.U32.HI R4, RZ, 0x3, R3 ;  /* 0x00000003ff047819 */ /* 0x000fe20000011603 */
[----:B------:R-:W-:Y:S01]  /*0550*/  USHF.R.S32.HI UR59, URZ, 0x1f, UR53 ;  /* 0x0000001f3f3b7899 */ /* 0x000fe20008011435 */
[----:B------:R-:W-:Y:S01]  /*0560*/  LOP3.LUT R3, R3, 0x38, R18, 0xf8, !PT ;  /* 0x0000003803037812 */ /* 0x000fe200078ef812 */
[----:B------:R-:W-:Y:S01]  /*0570*/  STL [R1+0x20], R18 ;  /* 0x0000201201007387 */ /* 0x000fe20000100800 */
[----:B------:R-:W-:Y:S01]  /*0580*/  SHF.R.S32.HI R5, RZ, 0x1f, R2 ;  /* 0x0000001fff057819 */ /* 0x000fe20000011402 */
[----:B------:R-:W-:Y:S01]  /*0590*/  @!UP5 UIMAD UR55, UR7, UR55, URZ ;  /* 0x000000370737d2a4 */ /* 0x000fe2000f8e023f */
[----:B------:R-:W-:Y:S01]  /*05a0*/  LOP3.LUT R4, R3, R4, RZ, 0x3c, !PT ;  /* 0x0000000403047212 */ /* 0x000fe200078e3cff */
[----:B------:R-:W-:Y:S01]  /*05b0*/  USHF.R.S32.HI UR54, URZ, 0x1f, UR47 ;  /* 0x0000001f3f367899 */ /* 0x000fe2000801142f */
[----:B------:R-:W-:Y:S01]  /*05c0*/  LEA.HI R10, R5, R2, RZ, 0x3 ;  /* 0x00000002050a7211 */ /* 0x000fe200078f18ff */
[----:B------:R-:W-:Y:S01]  /*05d0*/  UMOV UR44, 0xffffc000 ;  /* 0xffffc000002c7882 */ /* 0x000fe20000000000 */
[----:B------:R-:W-:-:S02]  /*05e0*/  LEA.HI R5, R13, R15, RZ, 0x6 ;  /* 0x0000000f0d057211 */ /* 0x000fc400078f30ff */
[----:B------:R-:W-:Y:S02]  /*05f0*/  LOP3.LUT R3, R10, 0xfffffff8, RZ, 0xc0, !PT ;  /* 0xfffffff80a037812 */ /* 0x000fe400078ec0ff */
[----:B------:R-:W-:Y:S01]  /*0600*/  LOP3.LUT P3, RZ, R0, 0x4, RZ, 0xc0, !PT ;  /* 0x0000000400ff7812 */ /* 0x000fe2000786c0ff */
[----:B------:R-:W-:Y:S01]  /*0610*/  IMAD.SHL.U32 R5, R5, 0x8, RZ ;  /* 0x0000000805057824 */ /* 0x000fe200078e00ff */
[----:B------:R-:W-:Y:S01]  /*0620*/  LOP3.LUT R8, R8, 0x6, RZ, 0xc0, !PT ;  /* 0x0000000608087812 */ /* 0x000fe200078ec0ff */
[----:B------:R-:W-:Y:S01]  /*0630*/  IMAD.IADD R14, R2, 0x1, -R3 ;  /* 0x00000001020e7824 */ /* 0x000fe200078e0a03 */
[----:B------:R-:W-:Y:S01]  /*0640*/  SEL R168, R187, 0xffffffe0, !P4 ;  /* 0xffffffe0bba87807 */ /* 0x000fe20006000000 */
[----:B------:R-:W-:Y:S01]  /*0650*/  IMAD.SHL.U32 R0, R0, 0x40, RZ ;  /* 0x0000004000007824 */ /* 0x000fe200078e00ff */
[----:B------:R-:W-:Y:S01]  /*0660*/  LOP3.LUT R2, R4, 0xfffffe00, R5, 0xf8, !PT ;  /* 0xfffffe0004027812 */ /* 0x000fe200078ef805 */
[----:B------:R-:W-:Y:S01]  /*0670*/  IMAD.U32 R3, RZ, RZ, UR6 ;  /* 0x00000006ff037e24 */ /* 0x000fe2000f8e00ff */
[----:B------:R-:W-:Y:S01]  /*0680*/  USHF.R.S32.HI UR6, URZ, 0x1f, UR39 ;  /* 0x0000001f3f067899 */ /* 0x000fe20008011427 */
[----:B------:R-:W-:Y:S01]  /*0690*/  IMAD.SHL.U32 R4, R12, 0x200, RZ ;  /* 0x000002000c047824 */ /* 0x000fe200078e00ff */
[----:B------:R-:W-:Y:S01]  /*06a0*/  LOP3.LUT R0, R0, 0x1c0, RZ, 0xc0, !PT ;  /* 0x000001c000007812 */ /* 0x000fe200078ec0ff */
[----:B------:R1:W-:Y:S03]  /*06b0*/  STL [R1+0x10], R2 ;  /* 0x0000100201007387 */ /* 0x0003e60000100800 */
[----:B------:R-:W-:Y:S01]  /*06c0*/  LOP3.LUT R166, R0, 0x8, R16, 0xf8, !PT ;  /* 0x0000000800a67812 */ /* 0x000fe200078ef810 */
[----:B------:R2:W-:Y:S01]  /*06d0*/  STL [R1+0x5c], R3 ;  /* 0x00005c0301007387 */ /* 0x0005e20000100800 */
[----:B-1----:R-:W-:-:S04]  /*06e0*/  LOP3.LUT R2, R7, 0x1, RZ, 0xc0, !PT ;  /* 0x0000000107027812 */ /* 0x002fc800078ec0ff */
[----:B------:R-:W-:Y:S01]  /*06f0*/  ISETP.NE.U32.AND P0, PT, R2, 0x1, PT ;  /* 0x000000010200780c */ /* 0x000fe20003f05070 */
[----:B------:R-:W-:Y:S01]  /*0700*/  IMAD.SHL.U32 R2, R9, 0x10, RZ ;  /* 0x0000001009027824 */ /* 0x000fe200078e00ff */
[----:B--2---:R-:W-:Y:S02]  /*0710*/  SHF.R.U32.HI R3, RZ, 0x3, R0 ;  /* 0x00000003ff037819 */ /* 0x004fe40000011600 */
[----:B------:R-:W-:Y:S02]  /*0720*/  R2P PR, R7, 0x6 ;  /* 0x0000000607007804 */ /* 0x000fe40000000000 */
[----:B------:R-:W-:Y:S01]  /*0730*/  LOP3.LUT R5, R0, 0x30, R2, 0xf8, !PT ;  /* 0x0000003000057812 */ /* 0x000fe200078ef802 */
[----:B------:R-:W-:Y:S01]  /*0740*/  IMAD R0, R6, 0x1000, R4 ;  /* 0x0000100006007824 */ /* 0x000fe200078e0204 */
[----:B------:R-:W-:Y:S02]  /*0750*/  LOP3.LUT R166, R166, R3, RZ, 0x3c, !PT ;  /* 0x00000003a6a67212 */ /* 0x000fe400078e3cff */
[----:B------:R-:W-:-:S02]  /*0760*/  LOP3.LUT R5, R5, 0x8, R16, 0xf8, !PT ;  /* 0x0000000805057812 */ /* 0x000fc400078ef810 */
[----:B------:R-:W-:Y:S01]  /*0770*/  LEA.HI.SX32 R13, R11, R2, 0x1e ;  /* 0x000000020b0d7211 */ /* 0x000fe200078ff2ff */
[----:B------:R-:W-:Y:S01]  /*0780*/  IMAD.IADD R166, R0, 0x1, R166 ;  /* 0x0000000100a67824 */ /* 0x000fe200078e02a6 */
[----:B------:R-:W-:Y:S01]  /*0790*/  LOP3.LUT R0, R17, 0x7ffffffc, RZ, 0xc0, !PT ;  /* 0x7ffffffc11007812 */ /* 0x000fe200078ec0ff */
[----:B------:R-:W-:Y:S01]  /*07a0*/  IMAD.U32 R2, RZ, RZ, UR6 ;  /* 0x00000006ff027e24 */ /* 0x000fe2000f8e00ff */
[----:B------:R-:W-:Y:S01]  /*07b0*/  USHF.L.U32 UR6, UR35, 0x7, URZ ;  /* 0x0000000723067899 */ /* 0x000fe2000800063f */
[----:B------:R-:W-:Y:S01]  /*07c0*/  LOP3.LUT R5, R4, R5, R3, 0xf6, !PT ;  /* 0x0000000504057212 */ /* 0x000fe200078ef603 */
[----:B------:R1:W-:Y:S01]  /*07d0*/  STL [R1], R13 ;  /* 0x0000000d01007387 */ /* 0x0003e20000100800 */
[----:B------:R-:W-:Y:S01]  /*07e0*/  IMAD.IADD R4, R15, 0x1, -R0 ;  /* 0x000000010f047824 */ /* 0x000fe200078e0a00 */
[----:B------:R-:W-:Y:S01]  /*07f0*/  SEL R187, R187, 0xffffffe0, !P1 ;  /* 0xffffffe0bbbb7807 */ /* 0x000fe20004800000 */
[----:B------:R-:W-:Y:S01]  /*0800*/  IMAD.SHL.U32 R0, R7, 0x40, RZ ;  /* 0x0000004007007824 */ /* 0x000fe200078e00ff */
[----:B------:R-:W-:Y:S01]  /*0810*/  SEL R185, R185, 0x10, !P0 ;  /* 0x00000010b9b97807 */ /* 0x000fe20004000000 */
[----:B------:R-:W-:Y:S01]  /*0820*/  IMAD.U32 R2, RZ, RZ, UR6 ;  /* 0x00000006ff027e24 */ /* 0x000fe2000f8e00ff */
[----:B------:R-:W-:Y:S01]  /*0830*/  UIMAD UR6, UR35, UR12, UR39 ;  /* 0x0000000c230672a4 */ /* 0x000fe2000f8e0227 */
[----:B------:R-:W-:Y:S01]  /*0840*/  IMAD.SHL.U32 R2, R6, 0x8, RZ ;  /* 0x0000000806027824 */ /* 0x000fe200078e00ff */
[----:B------:R-:W-:Y:S01]  /*0850*/  LOP3.LUT R0, R0, 0x1c0, RZ, 0xc0, !PT ;  /* 0x000001c000007812 */ /* 0x000fe200078ec0ff */
[----:B------:R-:W-:Y:S01]  /*0860*/  IMAD.SHL.U32 R4, R4, 0x2, RZ ;  /* 0x0000000204047824 */ /* 0x000fe200078e00ff */
[----:B------:R-:W-:Y:S01]  /*0870*/  UIMAD UR56, UR6, UR56, URZ ;  /* 0x00000038063872a4 */ /* 0x000fe2000f8e023f */
[----:B------:R-:W-:Y:S01]  /*0880*/  IMAD.SHL.U32 R7, R12, 0x10, RZ ;  /* 0x000000100c077824 */ /* 0x000fe200078e00ff */
[----:B------:R-:W-:Y:S01]  /*0890*/  LOP3.LUT R2, R2, 0x8, RZ, 0xc0, !PT ;  /* 0x0000000802027812 */ /* 0x000fe200078ec0ff */
[C---:B------:R-:W-:Y:S01]  /*08a0*/  IMAD R15, R6.reuse, 0x40, R8 ;  /* 0x00000040060f7824 */ /* 0x040fe200078e0208 */
[----:B------:R-:W-:Y:S01]  /*08b0*/  SHF.R.U32.HI R3, RZ, 0x3, R0 ;  /* 0x00000003ff037819 */ /* 0x000fe20000011600 */
[----:B------:R-:W-:Y:S01]  /*08c0*/  IMAD R8, R6, 0x2000, R4 ;  /* 0x0000200006087824 */ /* 0x000fe200078e0204 */
[----:B------:R-:W-:Y:S01]  /*08d0*/  LOP3.LUT R11, R2, 0x10, R7, 0xf8, !PT ;  /* 0x00000010020b7812 */ /* 0x000fe200078ef807 */
[----:B------:R-:W-:Y:S01]  /*08e0*/  IMAD.SHL.U32 R166, R166, 0x2, RZ ;  /* 0x00000002a6a67824 */ /* 0x000fe200078e00ff */
[-C--:B------:R-:W-:Y:S01]  /*08f0*/  LOP3.LUT R6, R3, R0.reuse, R2, 0x1e, !PT ;  /* 0x0000000003067212 */ /* 0x080fe200078e1e02 */
[----:B------:R-:W-:Y:S01]  /*0900*/  IMAD R2, R9, 0x400, R8 ;  /* 0x0000040009027824 */ /* 0x000fe200078e0208 */
[----:B------:R-:W-:Y:S01]  /*0910*/  LOP3.LUT R3, R3, R0, RZ, 0xfc, !PT ;  /* 0x0000000003037212 */ /* 0x000fe200078efcff */
[----:B------:R-:W-:Y:S01]  /*0920*/  IMAD R0, R9, 0x400, R4 ;  /* 0x0000040009007824 */ /* 0x000fe200078e0204 */
[----:B------:R-:W-:Y:S01]  /*0930*/  STL [R1+0x18], R15 ;  /* 0x0000180f01007387 */ /* 0x000fe20000100800 */
[----:B------:R-:W-:Y:S01]  /*0940*/  IMAD.U32 R4, RZ, RZ, UR8 ;  /* 0x00000008ff047e24 */ /* 0x000fe2000f8e00ff */
[----:B------:R-:W-:Y:S01]  /*0950*/  USHF.R.S32.HI UR8, URZ, 0x1f, UR39 ;  /* 0x0000001f3f087899 */ /* 0x000fe20008011427 */
[----:B------:R-:W-:Y:S01]  /*0960*/  IMAD.IADD R183, R3, 0x1, R2 ;  /* 0x0000000103b77824 */ /* 0x000fe200078e0202 */
[----:B------:R-:W-:Y:S01]  /*0970*/  IADD3 R2, R13, -0x80, RZ ;  /* 0xffffff800d027810 */ /* 0x000fe20007ffe0ff */
[----:B------:R-:W-:-:S02]  /*0980*/  IMAD.IADD R8, R0, 0x1, R6 ;  /* 0x0000000100087824 */ /* 0x000fc400078e0206 */
[----:B------:R-:W-:Y:S01]  /*0990*/  IMAD.SHL.U32 R6, R14, 0x40, RZ ;  /* 0x000000400e067824 */ /* 0x000fe200078e00ff */
[----:B------:R-:W-:Y:S01]  /*09a0*/  SHF.R.S32.HI R4, RZ, 0x1f, R2 ;  /* 0x0000001fff047819 */ /* 0x000fe20000011402 */
[----:B------:R-:W-:Y:S01]  /*09b0*/  IMAD.SHL.U32 R0, R10, 0x40, RZ ;  /* 0x000000400a007824 */ /* 0x000fe200078e00ff */
[----:B------:R-:W-:Y:S01]  /*09c0*/  LEA R8, R8, 0xc000, 0x1 ;  /* 0x0000c00008087811 */ /* 0x000fe200078e08ff */
        /* <DEDUP_REMOVED lines=11> */
[C---:B------:R-:W-:Y:S01]  /*0a80*/  IADD3 R14, R8.reuse, 0x420, RZ ;  /* 0x00000420080e7810 */ /* 0x040fe20007ffe0ff */
[----:B------:R-:W-:Y:S01]  /*0a90*/  IMAD R4, R9, 0x400, R0 ;  /* 0x0000040009047824 */ /* 0x000fe200078e0200 */
[----:B------:R-:W-:Y:S01]  /*0aa0*/  LOP3.LUT R3, R3, R7, RZ, 0x3c, !PT ;  /* 0x0000000703037212 */ /* 0x000fe200078e3cff */
[----:B------:R-:W-:Y:S01]  /*0ab0*/  STL [R1+0x28], R8 ;  /* 0x0000280801007387 */ /* 0x000fe20000100800 */
[C---:B------:R-:W-:Y:S01]  /*0ac0*/  IADD3 R10, R8.reuse, 0x2020, RZ ;  /* 0x00002020080a7810 */ /* 0x040fe20007ffe0ff */
[----:B------:R-:W-:Y:S01]  /*0ad0*/  IMAD.IADD R190, R183, 0x1, R187 ;  /* 0x00000001b7be7824 */ /* 0x000fe200078e02bb */
[----:B------:R-:W-:Y:S01]  /*0ae0*/  @P1 IADD3 R14, R8, 0x3e0, RZ ;  /* 0x000003e0080e1810 */ /* 0x000fe20007ffe0ff */
[----:B------:R-:W-:Y:S01]  /*0af0*/  IMAD.IADD R173, R4, 0x1, R3 ;  /* 0x0000000104ad7824 */ /* 0x000fe200078e0203 */
[C---:B-1----:R-:W-:Y:S01]  /*0b00*/  IADD3 R13, R8.reuse, 0x2420, RZ ;  /* 0x00002420080d7810 */ /* 0x042fe20007ffe0ff */
[----:B------:R-:W-:Y:S01]  /*0b10*/  IMAD.SHL.U32 R3, R5, 0x2, RZ ;  /* 0x0000000205037824 */ /* 0x000fe200078e00ff */
[C---:B------:R-:W-:Y:S01]  /*0b20*/  @P1 IADD3 R10, R8.reuse, 0x1fe0, RZ ;  /* 0x00001fe0080a1810 */ /* 0x040fe20007ffe0ff */
[----:B------:R-:W-:Y:S01]  /*0b30*/  IMAD.IADD R5, R187, 0x1, R8 ;  /* 0x00000001bb057824 */ /* 0x000fe200078e0208 */
[----:B------:R-:W-:Y:S01]  /*0b40*/  @P1 IADD3 R13, R8, 0x23e0, RZ ;  /* 0x000023e0080d1810 */ /* 0x000fe20007ffe0ff */
[----:B------:R-:W-:Y:S01]  /*0b50*/  IMAD.IADD R189, R186, 0x1, R187 ;  /* 0x00000001babd7824 */ /* 0x000fe200078e02bb */
[----:B--2---:R-:W-:-:S02]  /*0b60*/  LOP3.LUT R2, R7, R11, R6, 0x1e, !PT ;  /* 0x0000000b07027212 */ /* 0x004fc400078e1e06 */
[----:B------:R-:W-:Y:S02]  /*0b70*/  IADD3 R6, R8, 0x2040, RZ ;  /* 0x0000204008067810 */ /* 0x000fe40007ffe0ff */
[----:B------:R-:W-:Y:S01]  /*0b80*/  LOP3.LUT R174, R2, R0, RZ, 0xfc, !PT ;  /* 0x0000000002ae7212 */ /* 0x000fe200078efcff */
[----:B------:R-:W-:Y:S01]  /*0b90*/  IMAD.MOV.U32 R0, RZ, RZ, 0x40 ;  /* 0x00000040ff007424 */ /* 0x000fe200078e00ff */
[----:B------:R-:W-:Y:S01]  /*0ba0*/  @P2 IADD3 R6, R8, 0x1fc0, RZ ;  /* 0x00001fc008062810 */ /* 0x000fe20007ffe0ff */
[----:B------:R-:W-:-:S03]  /*0bb0*/  IMAD.MOV.U32 R2, RZ, RZ, 0x440 ;  /* 0x00000440ff027424 */ /* 0x000fc600078e00ff */
[C---:B------:R-:W-:Y:S02]  /*0bc0*/  SEL R167, R0.reuse, 0xffffffc0, !P3 ;  /* 0xffffffc000a77807 */ /* 0x040fe40005800000 */
[----:B------:R-:W-:Y:S02]  /*0bd0*/  SEL R0, R0, 0xffffffc0, !P2 ;  /* 0xffffffc000007807 */ /* 0x000fe40005000000 */
[----:B------:R-:W-:Y:S01]  /*0be0*/  SEL R2, R2, 0x3c0, !P2 ;  /* 0x000003c002027807 */ /* 0x000fe20005000000 */
[----:B------:R-:W-:Y:S02]  /*0bf0*/  IMAD.IADD R167, R166, 0x1, R167 ;  /* 0x00000001a6a77824 */ /* 0x000fe400078e02a7 */
[----:B------:R-:W-:Y:S02]  /*0c00*/  IMAD.IADD R12, R0, 0x1, R8 ;  /* 0x00000001000c7824 */ /* 0x000fe400078e0208 */
[----:B------:R-:W-:Y:S02]  /*0c10*/  IMAD.IADD R4, R8, 0x1, R2 ;  /* 0x0000000108047824 */ /* 0x000fe400078e0202 */
[----:B------:R-:W-:Y:S01]  /*0c20*/  IMAD.IADD R184, R183, 0x1, R0 ;  /* 0x00000001b7b87824 */ /* 0x000fe200078e0200 */
[----:B------:R-:W-:Y:S01]  /*0c30*/  STL [R1+0x3c], R12 ;  /* 0x00003c0c01007387 */ /* 0x000fe20000100800 */
[----:B------:R-:W-:-:S02]  /*0c40*/  IMAD.IADD R168, R168, 0x1, R167 ;  /* 0x00000001a8a87824 */ /* 0x000fc400078e02a7 */
[--C-:B------:R-:W-:Y:S01]  /*0c50*/  IMAD.IADD R185, R185, 0x1, R184.reuse ;  /* 0x00000001b9b97824 */ /* 0x100fe200078e02b8 */
        /* <DEDUP_REMOVED lines=19> */
.L_x_726:
        /* <DEDUP_REMOVED lines=54> */
.L_x_680:
        /* <DEDUP_REMOVED lines=21> */
[----:B------:R-:W-:Y:S02]  /*1240*/  UIADD3 UR7, UR12, 0x7f, URZ ;  /* 0x0000007f0c077890 */ /* 0x000fe4000fffe03f */
[----:B------:R-:W-:Y:S02]  /*1250*/  ULDC.64 UR10, c[0x0][0x178] ;  /* 0x00005e00000a7ab9 */ /* 0x000fe40000000a00 */
[----:B------:R-:W-:Y:S02]  /*1260*/  USHF.R.S32.HI UR14, URZ, 0x1f, UR7 ;  /* 0x0000001f3f0e7899 */ /* 0x000fe40008011407 */
[----:B------:R-:W-:Y:S02]  /*1270*/  UIMAD UR13, UR43, UR10, URZ ;  /* 0x0000000a2b0d72a4 */ /* 0x000fe4000f8e023f */
[----:B------:R-:W-:Y:S02]  /*1280*/  ULEA.HI UR17, UR14, UR7, URZ, 0x7 ;  /* 0x000000070e117291 */ /* 0x000fe4000f8f383f */
[----:B------:R-:W-:-:S02]  /*1290*/  UIADD3 UR7, UR12, 0x80, UR21 ;  /* 0x000000800c077890 */ /* 0x000fc4000fffe015 */
[----:B------:R-:W-:Y:S02]  /*12a0*/  ULDC UR18, c[0x0][0x2e4] ;  /* 0x0000b90000127ab9 */ /* 0x000fe40000000800 */
[----:B------:R-:W-:Y:S02]  /*12b0*/  UIADD3 UR7, UR7, UR18, -UR6 ;  /* 0x0000001207077290 */ /* 0x000fe4000fffe806 */
[----:B------:R-:W-:Y:S02]  /*12c0*/  ULDC.64 UR14, c[0x0][0x190] ;  /* 0x00006400000e7ab9 */ /* 0x000fe40000000a00 */
[----:B------:R-:W-:Y:S02]  /*12d0*/  UIMAD.WIDE.U32 UR8, UR35, UR10, URZ ;  /* 0x0000000a230872a5 */ /* 0x000fe4000f8e003f */
[----:B------:R-:W-:Y:S02]  /*12e0*/  UIMAD UR13, UR35, UR11, UR13 ;  /* 0x0000000b230d72a4 */ /* 0x000fe4000f8e020d */
[----:B------:R-:W-:-:S02]  /*12f0*/  UISETP.NE.AND UP3, UPT, UR16, -0x1, UPT ;  /* 0xffffffff1000788c */ /* 0x000fc4000bf65270 */
[----:B------:R-:W-:Y:S02]  /*1300*/  UIMAD.WIDE.U32 UR10, UR16, UR14, URZ ;  /* 0x0000000e100a72a5 */ /* 0x000fe4000f8e003f */
[----:B------:R-:W-:Y:S02]  /*1310*/  UIADD3 UR7, UR7, 0x7f, URZ ;  /* 0x0000007f07077890 */ /* 0x000fe4000fffe03f */
[----:B------:R-:W-:Y:S02]  /*1320*/  USEL UR42, UR8, UR10, !UP3 ;  /* 0x0000000a082a7287 */ /* 0x000fe4000d800000 */
[----:B------:R-:W-:Y:S02]  /*1330*/  USHF.R.S32.HI UR8, URZ, 0x1f, UR7 ;  /* 0x0000001f3f087899 */ /* 0x000fe40008011407 */
[----:B-1----:R-:W-:Y:S02]  /*1340*/  UISETP.NE.AND UP0, UPT, UR25, -0x1, UPT ;  /* 0xffffffff1900788c */ /* 0x002fe4000bf05270 */
[----:B------:R-:W-:-:S02]  /*1350*/  ULEA.HI UR7, UR8, UR7, URZ, 0x7 ;  /* 0x0000000708077291 */ /* 0x000fc4000f8f383f */
[----:B------:R-:W-:Y:S02]  /*1360*/  USHF.R.S32.HI UR8, URZ, 0x7, UR17 ;  /* 0x000000073f087899 */ /* 0x000fe40008011411 */
[----:B------:R-:W-:Y:S01]  /*1370*/  USHF.R.S32.HI UR7, URZ, 0x7, UR7 ;  /* 0x000000073f077899 */ /* 0x000fe20008011407 */
[----:B------:R-:W-:Y:S01]  /*1380*/  PLOP3.LUT P0, PT, PT, PT, UP0, 0x80, 0x0 ;  /* 0x000000000000781c */ /* 0x000fe20003f0f008 */
[----:B------:R-:W-:Y:S02]  /*1390*/  UIADD3 UR38, UR9, UR13, URZ ;  /* 0x0000000d09267290 */ /* 0x000fe4000fffe03f */
[----:B------:R-:W-:Y:S02]  /*13a0*/  UIMAD UR9, UR16, UR15, URZ ;  /* 0x0000000f100972a4 */ /* 0x000fe4000f8e023f */
[----:B------:R-:W-:Y:S02]  /*13b0*/  UISETP.LT.AND UP2, UPT, UR8, UR7, UPT ;  /* 0x000000070800728c */ /* 0x000fe4000bf41270 */
[----:B------:R-:W-:-:S02]  /*13c0*/  @UP0 UIADD3 UR10, UR20, UR25, URZ ;  /* 0x00000019140a0290 */ /* 0x000fc4000fffe03f */
[----:B------:R-:W-:Y:S02]  /*13d0*/  ULDC.64 UR14, c[0x0][0x198] ;  /* 0x00006600000e7ab9 */ /* 0x000fe40000000a00 */
        /* <DEDUP_REMOVED lines=20> */
.L_x_682:
        /* <DEDUP_REMOVED lines=18> */
.L_x_683:
[----:B------:R-:W2:Y:S01]  /*1640*/  LDL R0, [R1+0x5c] ;  /* 0x00005c0001007983 */ /* 0x000ea20000100800 */
[----:B------:R-:W-:Y:S01]  /*1650*/  IABS R6, c[0x0][0x1c8] ;  /* 0x0000720000067a13 */ /* 0x000fe20000000000 */
[----:B------:R-:W-:Y:S01]  /*1660*/  ULDC.64 UR10, c[0x0][0x370] ;  /* 0x0000dc00000a7ab9 */ /* 0x000fe20000000a00 */
[----:B------:R-:W-:Y:S01]  /*1670*/  IABS R2, UR39 ;  /* 0x0000002700027c13 */ /* 0x000fe20008000000 */
[----:B------:R-:W-:Y:S01]  /*1680*/  @UP3 UIMAD.WIDE.U32 UR8, UR16, UR10, URZ ;  /* 0x0000000a100832a5 */ /* 0x000fe2000f8e003f */
[----:B------:R-:W1:Y:S01]  /*1690*/  I2F.RP R4, R6 ;  /* 0x0000000600047306 */ /* 0x000e620000209400 */
[----:B------:R-:W-:Y:S01]  /*16a0*/  ULDC UR13, c[0x0][0x224] ;  /* 0x00008900000d7ab9 */ /* 0x000fe20000000800 */
[----:B------:R-:W3:Y:S01]  /*16b0*/  S2UR UR14, SR_CTAID.X ;  /* 0x00000000000e79c3 */ /* 0x000ee20000002500 */
[----:B------:R-:W-:Y:S01]  /*16c0*/  @UP3 UIMAD UR30, UR16, UR11, UR9 ;  /* 0x0000000b101e32a4 */ /* 0x000fe2000f8e0209 */
[----:B------:R-:W-:Y:S01]  /*16d0*/  ISETP.NE.AND P2, PT, RZ, c[0x0][0x1c8], PT ;  /* 0x00007200ff007a0c */ /* 0x000fe20003f45270 */
[----:B------:R-:W-:-:S02]  /*16e0*/  USHF.R.S32.HI UR26, URZ, 0x1f, UR21 ;  /* 0x0000001f3f1a7899 */ /* 0x000fc40008011415 */
        /* <DEDUP_REMOVED lines=8> */
[----:B------:R-:W-:Y:S02]  /*1770*/  UIMAD UR7, UR43, UR13, UR58 ;  /* 0x0000000d2b0772a4 */ /* 0x000fe4000f8e023a */
[----:B------:R-:W-:Y:S02]  /*1780*/  @!UP3 UMOV UR28, UR8 ;  /* 0x00000008001cbc82 */ /* 0x000fe40008000000 */
[----:B------:R-:W-:Y:S02]  /*1790*/  UIADD3 UR7, UR51, UR7, URZ ;  /* 0x0000000733077290 */ /* 0x000fe4000fffe03f */
[----:B------:R-:W-:Y:S02]  /*17a0*/  UIMAD.WIDE.U32 UR8, UR40, UR16, URZ ;  /* 0x00000010280872a5 */ /* 0x000fe4000f8e003f */
[----:B------:R-:W-:Y:S01]  /*17b0*/  UIMAD UR7, UR40, UR7, UR57 ;  /* 0x00000007280772a4 */ /* 0x000fe2000f8e0239 */
[----:B-1----:R-:W-:Y:S01]  /*17c0*/  IADD3 R4, R4, 0xffffffe, RZ ;  /* 0x0ffffffe04047810 */ /* 0x002fe20007ffe0ff */
[----:B------:R-:W-:-:S02]  /*17d0*/  USEL UR24, UR48, UR8, !UP3 ;  /* 0x0000000830187287 */ /* 0x000fc4000d800000 */
[----:B------:R-:W-:Y:S01]  /*17e0*/  UIADD3 UR15, UR49, UR7, URZ ;  /* 0x00000007310f7290 */ /* 0x000fe2000fffe03f */
[----:B------:R1:W4:Y:S01]  /*17f0*/  F2I.FTZ.U32.TRUNC.NTZ R5, R4 ;  /* 0x0000000400057305 */ /* 0x000322000021f000 */
[----:B------:R-:W-:-:S04]  /*1800*/  UIMAD UR7, UR41, UR16, URZ ;  /* 0x00000010290772a4 */ /* 0x000fc8000f8e023f */
[----:B------:R-:W-:Y:S02]  /*1810*/  @UP3 UIADD3 UR15, UR9, UR7, URZ ;  /* 0x00000007090f3290 */ /* 0x000fe4000fffe03f */
[----:B---3--:R-:W-:Y:S02]  /*1820*/  UIMAD.WIDE.U32 UR8, UR14, UR10, URZ ;  /* 0x0000000a0e0872a5 */ /* 0x008fe4000f8e003f */
[----:B------:R-:W-:Y:S02]  /*1830*/  USHF.L.U64.HI UR7, UR35, 0x7, UR43 ;  /* 0x0000000723077899 */ /* 0x000fe4000801022b */
[----:B------:R-:W-:Y:S02]  /*1840*/  UIMAD UR11, UR14, UR11, UR9 ;  /* 0x0000000b0e0b72a4 */ /* 0x000fe4000f8e0209 */
[----:B------:R-:W-:Y:S02]  /*1850*/  USHF.L.U32 UR14, UR35, 0x7, URZ ;  /* 0x00000007230e7899 */ /* 0x000fe4000800063f */
[----:B------:R-:W-:Y:S01]  /*1860*/  USEL UR18, UR8, URZ, UP6 ;  /* 0x0000003f08127287 */ /* 0x000fe2000b000000 */
[----:B-1----:R-:W-:Y:S01]  /*1870*/  IMAD.MOV.U32 R4, RZ, RZ, RZ ;  /* 0x000000ffff047224 */ /* 0x002fe200078e00ff */
[----:B------:R-:W-:-:S02]  /*1880*/  USEL UR8, UR14, URZ, UP1 ;  /* 0x0000003f0e087287 */ /* 0x000fc40008800000 */
[----:B------:R-:W-:Y:S02]  /*1890*/  USEL UR7, UR7, URZ, UP1 ;  /* 0x0000003f07077287 */ /* 0x000fe40008800000 */
[----:B------:R-:W-:Y:S02]  /*18a0*/  UIADD3 UR8, UP1, UR17, UR8, URZ ;  /* 0x0000000811087290 */ /* 0x000fe4000ff3e03f */
[----:B------:R-:W-:Y:S02]  /*18b0*/  USEL UR11, UR11, URZ, UP6 ;  /* 0x0000003f0b0b7287 */ /* 0x000fe4000b000000 */
[----:B------:R-:W-:Y:S02]  /*18c0*/  UIADD3.X UR9, UR31, UR7, URZ, UP1, !UPT ;  /* 0x000000071f097290 */ /* 0x000fe40008ffe43f */
[----:B------:R-:W-:-:S04]  /*18d0*/  UIMAD UR7, UR41, UR8, URZ ;  /* 0x00000008290772a4 */ /* 0x000fc8000f8e023f */
[----:B------:R-:W-:Y:S02]  /*18e0*/  UIMAD UR10, UR40, UR9, UR7 ;  /* 0x00000009280a72a4 */ /* 0x000fe4000f8e0207 */
[----:B------:R-:W-:Y:S02]  /*18f0*/  @UP5 USEL UR7, UR60, UR16, !UP3 ;  /* 0x000000103c075287 */ /* 0x000fe4000d800000 */
[----:B------:R-:W-:-:S04]  /*1900*/  UIMAD.WIDE.U32 UR8, UR40, UR8, URZ ;  /* 0x00000008280872a5 */ /* 0x000fc8000f8e003f */
[----:B------:R-:W-:Y:S01]  /*1910*/  UIADD3 UR10, UR9, UR10, URZ ;  /* 0x0000000a090a7290 */ /* 0x000fe2000fffe03f */
[----:B--2---:R4:W1:Y:S02]  /*1920*/  R2UR UR13, R0 ;  /* 0x00000000000d73c2 */ /* 0x00486400000e0000 */
[----:B----4-:R-:W-:-:S04]  /*1930*/  IMAD.MOV R0, RZ, RZ, -R5 ;  /* 0x000000ffff007224 */ /* 0x010fc800078e0a05 */
[----:B------:R-:W-:-:S04]  /*1940*/  IMAD R0, R0, R6, RZ ;  /* 0x0000000600007224 */ /* 0x000fc800078e02ff */
[----:B------:R-:W-:-:S06]  /*1950*/  IMAD.HI.U32 R0, R5, R0, R4 ;  /* 0x0000000005007227 */ /* 0x000fcc00078e0004 */
[----:B------:R-:W-:-:S04]  /*1960*/  IMAD.HI.U32 R0, R0, R2, RZ ;  /* 0x0000000200007227 */ /* 0x000fc800078e00ff */
[----:B------:R-:W-:-:S04]  /*1970*/  IMAD.MOV R4, RZ, RZ, -R0 ;  /* 0x000000ffff047224 */ /* 0x000fc800078e0a00 */
[----:B------:R-:W-:-:S05]  /*1980*/  IMAD R2, R6, R4, R2 ;  /* 0x0000000406027224 */ /* 0x000fca00078e0202 */
[----:B------:R-:W-:-:S13]  /*1990*/  ISETP.GT.U32.AND P1, PT, R6, R2, PT ;  /* 0x000000020600720c */ /* 0x000fda0003f24070 */
[----:B------:R-:W-:Y:S01]  /*19a0*/  @!P1 IMAD.IADD R2, R2, 0x1, -R6 ;  /* 0x0000000102029824 */ /* 0x000fe200078e0a06 */
[----:B------:R-:W-:Y:S02]  /*19b0*/  @!P1 IADD3 R0, R0, 0x1, RZ ;  /* 0x0000000100009810 */ /* 0x000fe40007ffe0ff */
[----:B-1----:R-:W-:Y:S01]  /*19c0*/  ISETP.LE.AND P1, PT, RZ, UR13, PT ;  /* 0x0000000dff007c0c */ /* 0x002fe2000bf23270 */
[----:B------:R-:W-:Y:S01]  /*19d0*/  ULDC UR13, c[0x0][0x234] ;  /* 0x00008d00000d7ab9 */ /* 0x000fe20000000800 */
[----:B------:R-:W-:Y:S01]  /*19e0*/  ISETP.GE.U32.AND P3, PT, R2, R6, PT ;  /* 0x000000060200720c */ /* 0x000fe20003f66070 */
[----:B------:R-:W-:-:S07]  /*19f0*/  @UP5 UIMAD UR14, UR39, UR13, UR7 ;  /* 0x0000000d270e52a4 */ /* 0x000fce000f8e0207 */
[----:B------:R-:W-:-:S05]  /*1a00*/  @!UP5 UMOV UR14, UR55 ;  /* 0x00000037000edc82 */ /* 0x000fca0008000000 */
        /* <DEDUP_REMOVED lines=12> */
.L_x_684:
[----:B------:R-:W-:Y:S02]  /*1ad0*/  UMOV UR13, UR56 ;  /* 0x00000038000d7c82 */ /* 0x000fe40008000000 */
.L_x_685:
[----:B------:R-:W2:Y:S04]  /*1ae0*/  LDL.64 R4, [R1+0x20] ;  /* 0x0000200001047983 */ /* 0x000ea80000100a00 */
[----:B------:R1:W2:Y:S01]  /*1af0*/  LDL.64 R30, [R1+0x20] ;  /* 0x00002000011e7983 */ /* 0x0002a20000100a00 */
[----:B------:R-:W-:Y:S01]  /*1b00*/  UIADD3 UR8, UP4, UP3, UR8, UR47, UR53 ;  /* 0x0000002f08087290 */ /* 0x000fe2000fb9e035 */
[----:B------:R-:W-:Y:S01]  /*1b10*/  IMAD.U32 R10, RZ, RZ, UR5 ;  /* 0x00000005ff0a7e24 */ /* 0x000fe2000f8e00ff */
[----:B------:R-:W-:Y:S01]  /*1b20*/  USHF.R.S32.HI UR16, URZ, 0x1f, UR39 ;  /* 0x0000001f3f107899 */ /* 0x000fe20008011427 */
[----:B------:R-:W3:Y:S01]  /*1b30*/  S2R R26, SR_TID.X ;  /* 0x00000000001a7919 */ /* 0x000ee20000002100 */
[----:B------:R-:W-:Y:S01]  /*1b40*/  UIADD3 UR29, UP2, UP1, UR18, UR8, UR24 ;  /* 0x00000008121d7290 */ /* 0x000fe2000f95e018 */
[----:B------:R-:W-:Y:S01]  /*1b50*/  IMAD.U32 R8, RZ, RZ, UR4 ;  /* 0x00000004ff087e24 */ /* 0x000fe2000f8e00ff */
[----:B------:R-:W-:Y:S01]  /*1b60*/  UIADD3.X UR7, UR10, UR54, UR59, UP4, UP3 ;  /* 0x000000360a077290 */ /* 0x000fe2000a7e643b */
[----:B------:R-:W-:Y:S01]  /*1b70*/  IMAD.U32 R9, RZ, RZ, UR17 ;  /* 0x00000011ff097e24 */ /* 0x000fe2000f8e00ff */
[----:B------:R-:W-:Y:S01]  /*1b80*/  ULDC.64 UR8, c[0x0][0x1a8] ;  /* 0x00006a0000087ab9 */ /* 0x000fe20000000a00 */
[----:B------:R-:W-:Y:S01]  /*1b90*/  IMAD.MOV.U32 R28, RZ, RZ, c[0x0][0x190] ;  /* 0x00006400ff1c7624 */ /* 0x000fe200078e00ff */
[----:B------:R-:W-:Y:S01]  /*1ba0*/  UIADD3.X UR27, UR11, UR7, UR15, UP2, UP1 ;  /* 0x000000070b1b7290 */ /* 0x000fe200097e240f */
[----:B------:R-:W-:Y:S01]  /*1bb0*/  IMAD.MOV.U32 R14, RZ, RZ, c[0x0][0x370] ;  /* 0x0000dc00ff0e7624 */ /* 0x000fe200078e00ff */
[----:B------:R-:W-:Y:S01]  /*1bc0*/  UIMAD UR7, UR16, UR8, URZ ;  /* 0x00000008100772a4 */ /* 0x000fe2000f8e023f */
[----:B------:R-:W-:Y:S01]  /*1bd0*/  BSSY B1, `(.L_x_681) ;  /* 0x00008eb000017945 */ /* 0x000fe20003800000 */
[----:B------:R-:W-:Y:S01]  /*1be0*/  ULDC.64 UR4, c[0x0][0x200] ;  /* 0x0000800000047ab9 */ /* 0x000fe20000000a00 */
[----:B------:R-:W-:Y:S01]  /*1bf0*/  IMAD.SHL.U32 R22, R28, 0x20, RZ ;  /* 0x000000201c167824 */ /* 0x000fe200078e00ff */
[----:B------:R-:W-:-:S02]  /*1c00*/  UIMAD UR24, UR39, UR9, UR7 ;  /* 0x00000009271872a4 */ /* 0x000fc4000f8e0207 */
[----:B------:R-:W-:Y:S02]  /*1c10*/  ULDC UR18, c[0x0][0x2e8] ;  /* 0x0000ba0000127ab9 */ /* 0x000fe40000000800 */
[----:B------:R-:W-:Y:S02]  /*1c20*/  ULDC.64 UR8, c[0x0][0x378] ;  /* 0x0000de0000087ab9 */ /* 0x000fe40000000a00 */
[----:B------:R-:W-:-:S03]  /*1c30*/  UIMAD UR7, UR16, UR8, URZ ;  /* 0x00000008100772a4 */ /* 0x000fc6000f8e023f */
[----:B------:R-:W-:Y:S01]  /*1c40*/  UMOV UR16, 0x4 ;  /* 0x0000000400107882 */ /* 0x000fe20000000000 */
[----:B---3--:R-:W-:Y:S01]  /*1c50*/  SHF.R.S32.HI R27, RZ, 0x1f, R26 ;  /* 0x0000001fff1b7819 */ /* 0x008fe2000001141a */
[----:B------:R-:W-:-:S03]  /*1c60*/  UIMAD UR11, UR39, UR9, UR7 ;  /* 0x00000009270b72a4 */ /* 0x000fc6000f8e0207 */
[----:B------:R-:W-:Y:S01]  /*1c70*/  LEA.HI R0, R27, R26, RZ, 0x3 ;  /* 0x0000001a1b007211 */ /* 0x000fe200078f18ff */
[----:B------:R-:W-:Y:S02]  /*1c80*/  ULDC.64 UR8, c[0x0][0x370] ;  /* 0x0000dc0000087ab9 */ /* 0x000fe40000000a00 */
[----:B------:R-:W-:Y:S01]  /*1c90*/  UIMAD UR7, UR31, UR8, URZ ;  /* 0x000000081f0772a4 */ /* 0x000fe2000f8e023f */
[----:B------:R-:W-:Y:S01]  /*1ca0*/  SHF.R.S32.HI R0, RZ, 0x3, R0 ;  /* 0x00000003ff007819 */ /* 0x000fe20000011400 */
[----:B------:R-:W-:Y:S02]  /*1cb0*/  UIADD3 UR8, UR17, UR14, URZ ;  /* 0x0000000e11087290 */ /* 0x000fe4000fffe03f */
[----:B------:R-:W-:Y:S01]  /*1cc0*/  UIMAD UR10, UR17, UR9, UR7 ;  /* 0x00000009110a72a4 */ /* 0x000fe2000f8e0207 */
[----:B------:R-:W-:Y:S01]  /*1cd0*/  SHF.R.S32.HI R25, RZ, 0x1f, R0 ;  /* 0x0000001fff197819 */ /* 0x000fe20000011400 */
[----:B------:R-:W-:Y:S01]  /*1ce0*/  UIMAD.WIDE UR8, UR8, UR16, UR4 ;  /* 0x00000010080872a5 */ /* 0x000fe2000f8e0204 */
[----:B------:R-:W-:Y:S01]  /*1cf0*/  IADD3 R2, P1, R0, UR17, RZ ;  /* 0x0000001100027c10 */ /* 0x000fe2000ff3e0ff */
[----:B------:R-:W-:-:S02]  /*1d00*/  UIADD3 UR7, -UR6, UR12, UR21 ;  /* 0x0000000c06077290 */ /* 0x000fc4000fffe115 */
[----:B------:R-:W-:Y:S01]  /*1d10*/  ULDC.64 UR4, c[0x0][0x3c8] ;  /* 0x0000f20000047ab9 */ /* 0x000fe20000000a00 */
[----:B------:R-:W-:Y:S01]  /*1d20*/  IADD3.X R7, R25, UR31, RZ, P1, !PT ;  /* 0x0000001f19077c10 */ /* 0x000fe20008ffe4ff */
[----:B------:R-:W-:Y:S02]  /*1d30*/  UIADD3 UR7, UR7, -UR18, URZ ;  /* 0x8000001207077290 */ /* 0x000fe4000fffe03f */
[----:B------:R-:W-:Y:S02]  /*1d40*/  UMOV UR15, UR8 ;  /* 0x00000008000f7c82 */ /* 0x000fe40008000000 */
[----:B------:R-:W-:Y:S01]  /*1d50*/  IMAD R7, R7, c[0x0][0x190], RZ ;  /* 0x0000640007077a24 */ /* 0x000fe200078e02ff */
[----:B------:R-:W-:Y:S02]  /*1d60*/  UIADD3 UR8, UR17, UR13, URZ ;  /* 0x0000000d11087290 */ /* 0x000fe4000fffe03f */
[----:B------:R-:W-:Y:S02]  /*1d70*/  UMOV UR14, UR9 ;  /* 0x00000009000e7c82 */ /* 0x000fe40008000000 */
[----:B------:R-:W-:Y:S01]  /*1d80*/  UIMAD.WIDE UR8, UR8, UR16, UR4 ;  /* 0x00000010080872a5 */ /* 0x000fe2000f8e0204 */
[----:B------:R3:W4:Y:S01]  /*1d90*/  R2UR UR4, R8 ;  /* 0x00000000080473c2 */ /* 0x00072200000e0000 */
[----:B------:R-:W-:-:S04]  /*1da0*/  USHF.R.S32.HI UR18, URZ, 0x1f, UR7 ;  /* 0x0000001f3f127899 */ /* 0x000fc80008011407 */
[----:B------:R-:W-:Y:S02]  /*1db0*/  ULEA.HI UR18, UR18, UR7, URZ, 0x7 ;  /* 0x0000000712127291 */ /* 0x000fe4000f8f383f */
[----:B------:R-:W-:Y:S01]  /*1dc0*/  UMOV UR17, UR8 ;  /* 0x0000000800117c82 */ /* 0x000fe20008000000 */
[----:B------:R1:W1:Y:S01]  /*1dd0*/  R2UR UR5, R10 ;  /* 0x000000000a0573c2 */ /* 0x00026200000e0000 */
[----:B------:R-:W-:Y:S02]  /*1de0*/  USHF.R.S32.HI UR18, URZ, 0x7, UR18 ;  /* 0x000000073f127899 */ /* 0x000fe40008011412 */
[----:B------:R-:W-:Y:S02]  /*1df0*/  UMOV UR16, UR9 ;  /* 0x0000000900107c82 */ /* 0x000fe40008000000 */
[----:B------:R-:W-:Y:S02]  /*1e00*/  UISETP.LT.AND UP1, UPT, URZ, UR18, UPT ;  /* 0x000000123f00728c */ /* 0x000fe4000bf21270 */
[----:B------:R-:W-:-:S02]  /*1e10*/  UIADD3 UR7, UR32, -0x1, URZ ;  /* 0xffffffff20077890 */ /* 0x000fc4000fffe03f */
[----:B------:R-:W-:-:S04]  /*1e20*/  USEL UR18, URZ, UR18, !UP1 ;  /* 0x000000123f127287 */ /* 0x000fc8000c800000 */
[----:B------:R-:W-:Y:S01]  /*1e30*/  UISETP.GT.AND UP1, UPT, UR32, UR18, UPT ;  /* 0x000000122000728c */ /* 0x000fe2000bf24270 */
[----:B---3--:R-:W-:Y:S01]  /*1e40*/  LEA.HI R8, R27, R26, RZ, 0x5 ;  /* 0x0000001a1b087211 */ /* 0x008fe200078f28ff */
[----:B--2---:R-:W-:-:S05]  /*1e50*/  IMAD.MOV.U32 R30, RZ, RZ, R4 ;  /* 0x000000ffff1e7224 */ /* 0x004fca00078e0004 */
[----:B------:R-:W-:-:S05]  /*1e60*/  SHF.R.S32.HI R31, RZ, 0x1f, R30 ;  /* 0x0000001fff1f7819 */ /* 0x000fca000001141e */
[C---:B------:R-:W-:Y:S01]  /*1e70*/  IMAD.WIDE.U32 R4, R2.reuse, c[0x0][0x190], R30 ;  /* 0x0000640002047a25 */ /* 0x040fe200078e001e */
[----:B------:R2:W-:Y:S03]  /*1e80*/  STL [R1+0x24], R31 ;  /* 0x0000241f01007387 */ /* 0x0005e60000100800 */
[----:B------:R-:W-:Y:S01]  /*1e90*/  IMAD R2, R2, c[0x0][0x194], R7 ;  /* 0x0000650002027a24 */ /* 0x000fe200078e0207 */
[----:B------:R-:W-:-:S04]  /*1ea0*/  IADD3 R6, P1, R4, UR42, RZ ;  /* 0x0000002a04067c10 */ /* 0x000fc8000ff3e0ff */
        /* <DEDUP_REMOVED lines=8> */
[----:B------:R-:W-:Y:S01]  /*1f30*/  IADD3 R8, P1, R2, UR29, RZ ;  /* 0x0000001d02087c10 */ /* 0x000fe2000ff3e0ff */
[----:B------:R-:W-:Y:S01]  /*1f40*/  IMAD.SHL.U32 R9, R14, 0x20, RZ ;  /* 0x000000200e097824 */ /* 0x000fe200078e00ff */
[----:B------:R-:W-:Y:S02]  /*1f50*/  IADD3 R5, R5, UR10, RZ ;  /* 0x0000000a05057c10 */ /* 0x000fe4000fffe0ff */
        /* <DEDUP_REMOVED lines=10> */
[----:B------:R-:W-:-:S04]  /*2000*/  IMAD.WIDE.U32 R4, R0, c[0x0][0x370], R4 ;  /* 0x0000dc0000047a25 */ /* 0x000fc800078e0004 */
[----:B------:R-:W-:Y:S01]  /*2010*/  IMAD R2, R0, c[0x0][0x374], R2 ;  /* 0x0000dd0000027a24 */ /* 0x000fe200078e0202 */
[----:B------:R-:W-:-:S03]  /*2020*/  LEA R243, P2, R4, c[0x0][0x330], 0x1 ;  /* 0x0000cc0004f37a11 */ /* 0x000fc600078408ff */
[----:B------:R-:W-:-:S05]  /*2030*/  IMAD.IADD R2, R5, 0x1, R2 ;  /* 0x0000000105027824 */ /* 0x000fca00078e0202 */
[----:B------:R-:W-:Y:S01]  /*2040*/  LEA.HI.X R241, R4, c[0x0][0x334], R2, 0x1, P2 ;  /* 0x0000cd0004f17a11 */ /* 0x000fe200010f0c02 */
[----:B------:R-:W-:Y:S01]  /*2050*/  IMAD.MOV.U32 R2, RZ, RZ, 0x5 ;  /* 0x00000005ff027424 */ /* 0x000fe200078e00ff */
[----:B------:R-:W-:-:S04]  /*2060*/  LEA R242, P2, R6, c[0x0][0x160], 0x1 ;  /* 0x0000580006f27a11 */ /* 0x000fc800078408ff */
[----:B------:R-:W-:Y:S02]  /*2070*/  LEA.HI.X R240, R6, c[0x0][0x164], R7, 0x1, P2 ;  /* 0x0000590006f07a11 */ /* 0x000fe400010f0c07 */
[-C--:B------:R-:W-:Y:S02]  /*2080*/  SHF.L.U64.HI R7, R28, R2.reuse, c[0x0][0x194] ;  /* 0x000065001c077619 */ /* 0x080fe40000010202 */
[----:B------:R-:W-:Y:S01]  /*2090*/  SHF.L.U64.HI R6, R14, R2, c[0x0][0x374] ;  /* 0x0000dd000e067619 */ /* 0x000fe20000010202 */
[----:B-1--4-:R-:W-:Y:S05]  /*20a0*/  @P1 BRA `(.L_x_686) ;  /* 0x00000b2000001947 */ /* 0x012fea0003800000 */
[----:B--2---:R-:W-:Y:S02]  /*20b0*/  @UP0 UIADD3 UR7, UR20, UR25, URZ ;  /* 0x0000001914070290 */ /* 0x004fe4000fffe03f */
        /* <DEDUP_REMOVED lines=17> */
.L_x_687:
        /* <DEDUP_REMOVED lines=18> */
.L_x_688:
[----:B------:R-:W-:Y:S01]  /*22f0*/  ULDC.64 UR8, c[0x0][0x3a0] ;  /* 0x0000e80000087ab9 */ /* 0x000fe20000000a00 */
[----:B------:R-:W-:Y:S01]  /*2300*/  IMAD.U32 R11, RZ, RZ, UR21 ;  /* 0x00000015ff0b7e24 */ /* 0x000fe2000f8e00ff */
[----:B------:R-:W-:Y:S01]  /*2310*/  UIMAD UR7, UR26, UR8, URZ ;  /* 0x000000081a0772a4 */ /* 0x000fe2000f8e023f */
[----:B------:R-:W-:Y:S01]  /*2320*/  BSSY B0, `(.L_x_689) ;  /* 0x0000019000007945 */ /* 0x000fe20003800000 */
[----:B------:R-:W-:Y:S01]  /*2330*/  UIMAD UR6, UR19, -0x80, UR6 ;  /* 0xffffff80130678a4 */ /* 0x000fe2000f8e0206 */
[----:B------:R-:W-:Y:S01]  /*2340*/  IMAD.WIDE.U32 R4, R11, c[0x0][0x3a0], R30 ;  /* 0x0000e8000b047a25 */ /* 0x000fe200078e001e */
[----:B------:R-:W-:Y:S02]  /*2350*/  UIMAD UR7, UR21, UR9, UR7 ;  /* 0x00000009150772a4 */ /* 0x000fe4000f8e0207 */
[----:B------:R-:W-:-:S02]  /*2360*/  USHF.R.S32.HI UR12, URZ, 0x1f, UR39 ;  /* 0x0000001f3f0c7899 */ /* 0x000fc40008011427 */
[----:B------:R-:W-:Y:S01]  /*2370*/  IADD3 R4, P0, R4, UR14, RZ ;  /* 0x0000000e04047c10 */ /* 0x000fe2000ff1e0ff */
[----:B------:R-:W-:Y:S01]  /*2380*/  ULDC.64 UR8, c[0x0][0x3b8] ;  /* 0x0000ee0000087ab9 */ /* 0x000fe20000000a00 */
[----:B------:R-:W-:Y:S01]  /*2390*/  MOV R2, UR7 ;  /* 0x0000000700027c02 */ /* 0x000fe20008000f00 */
[----:B------:R-:W-:Y:S01]  /*23a0*/  UIMAD UR7, UR12, UR8, URZ ;  /* 0x000000080c0772a4 */ /* 0x000fe2000f8e023f */
[----:B------:R-:W-:Y:S02]  /*23b0*/  ISETP.GE.AND P3, PT, R0, UR6, PT ;  /* 0x0000000600007c0c */ /* 0x000fe4000bf66270 */
        /* <DEDUP_REMOVED lines=15> */
.L_x_690:
[----:B------:R-:W-:Y:S05]  /*24b0*/  BSYNC B0 ;  /* 0x0000000000007941 */ /* 0x000fea0003800000 */
.L_x_689:
        /* <DEDUP_REMOVED lines=15> */
.L_x_692:
[----:B------:R-:W-:Y:S05]  /*25b0*/  BSYNC B0 ;  /* 0x0000000000007941 */ /* 0x000fea0003800000 */
.L_x_691:
        /* <DEDUP_REMOVED lines=15> */
.L_x_694:
[----:B------:R-:W-:Y:S05]  /*26b0*/  BSYNC B0 ;  /* 0x0000000000007941 */ /* 0x000fea0003800000 */
.L_x_693:
[----:B------:R-:W-:Y:S01]  /*26c0*/  IADD3 R2, R0, 0x60, RZ ;  /* 0x0000006000027810 */ /* 0x000fe20007ffe0ff */
[----:B------:R-:W-:Y:S03]  /*26d0*/  BSSY B0, `(.L_x_695) ;  /* 0x000000d000007945 */ /* 0x000fe60003800000 */
[----:B------:R-:W-:-:S13]  /*26e0*/  ISETP.GE.AND P0, PT, R2, UR6, PT ;  /* 0x0000000602007c0c */ /* 0x000fda000bf06270 */
        /* <DEDUP_REMOVED lines=11> */
.L_x_696:
[----:B------:R-:W-:Y:S05]  /*27a0*/  BSYNC B0 ;  /* 0x0000000000007941 */ /* 0x000fea0003800000 */
.L_x_695:
        /* <DEDUP_REMOVED lines=25> */
.L_x_698:
[----:B------:R-:W-:Y:S05]  /*2940*/  BSYNC B0 ;  /* 0x0000000000007941 */ /* 0x000fea0003800000 */
.L_x_697:
        /* <DEDUP_REMOVED lines=13> */
.L_x_700:
[----:B------:R-:W-:Y:S05]  /*2a20*/  BSYNC B0 ;  /* 0x0000000000007941 */ /* 0x000fea0003800000 */
.L_x_699:
        /* <DEDUP_REMOVED lines=13> */
.L_x_702:
[----:B------:R-:W-:Y:S05]  /*2b00*/  BSYNC B0 ;  /* 0x0000000000007941 */ /* 0x000fea0003800000 */
.L_x_701:
        /* <DEDUP_REMOVED lines=12> */
.L_x_686:
[----:B--2---:R-:W2:Y:S01]  /*2bd0*/  LDL R23, [R1+0x10] ;  /* 0x0000100001177983 */ /* 0x004ea20000100800 */
[----:B------:R-:W-:Y:S01]  /*2be0*/  ULDC.64 UR8, c[0x0][0x198] ;  /* 0x0000660000087ab9 */ /* 0x000fe20000000a00 */
[----:B------:R-:W-:Y:S01]  /*2bf0*/  IMAD.U32 R18, RZ, RZ, UR21 ;  /* 0x00000015ff127e24 */ /* 0x000fe2000f8e00ff */
[----:B------:R-:W-:Y:S01]  /*2c00*/  UIMAD UR8, UR26, UR8, URZ ;  /* 0x000000081a0872a4 */ /* 0x000fe2000f8e023f */
[----:B------:R-:W-:Y:S01]  /*2c10*/  PLOP3.LUT P2, PT, PT, PT, UP6, 0x80, 0x0 ;  /* 0x000000000000781c */ /* 0x000fe20003f4f068 */
[----:B------:R-:W-:Y:S01]  /*2c20*/  ULDC.64 UR10, c[0x0][0x1a0] ;  /* 0x00006800000a7ab9 */ /* 0x000fe20000000a00 */
[----:B------:R-:W-:Y:S01]  /*2c30*/  IMAD.WIDE.U32 R4, R18, c[0x0][0x198], R30 ;  /* 0x0000660012047a25 */ /* 0x000fe200078e001e */
[----:B------:R-:W-:Y:S01]  /*2c40*/  UIMAD UR8, UR21, UR9, UR8 ;  /* 0x00000009150872a4 */ /* 0x000fe2000f8e0208 */
[C---:B------:R-:W-:Y:S01]  /*2c50*/  IADD3 R21, R0.reuse, 0x40, RZ ;  /* 0x0000004000157810 */ /* 0x040fe20007ffe0ff */
[----:B------:R-:W-:Y:S01]  /*2c60*/  UIMAD UR9, UR19, -0x80, UR6 ;  /* 0xffffff80130978a4 */ /* 0x000fe2000f8e0206 */
[----:B------:R-:W-:Y:S01]  /*2c70*/  IADD3 R20, R0, 0x60, RZ ;  /* 0x0000006000147810 */ /* 0x000fe20007ffe0ff */
[----:B------:R-:W-:Y:S01]  /*2c80*/  UIMAD UR10, UR26, UR10, URZ ;  /* 0x0000000a1a0a72a4 */ /* 0x000fe2000f8e023f */
[----:B------:R-:W-:Y:S01]  /*2c90*/  IADD3 R12, P0, R4, UR36, RZ ;  /* 0x00000024040c7c10 */ /* 0x000fe2000ff1e0ff */
[----:B------:R-:W-:Y:S01]  /*2ca0*/  IMAD.U32 R2, RZ, RZ, UR8 ;  /* 0x00000008ff027e24 */ /* 0x000fe2000f8e00ff */
[----:B------:R-:W-:Y:S01]  /*2cb0*/  ULEA.HI UR8, UR7, UR7, URZ, 0x1 ;  /* 0x0000000707087291 */ /* 0x000fe2000f8f083f */
[----:B------:R-:W-:Y:S01]  /*2cc0*/  IADD3 R4, R0, 0x20, RZ ;  /* 0x0000002000047810 */ /* 0x000fe20007ffe0ff */
[----:B------:R-:W-:-:S02]  /*2cd0*/  UIMAD UR10, UR21, UR11, UR10 ;  /* 0x0000000b150a72a4 */ /* 0x000fc4000f8e020a */
[----:B------:R-:W-:Y:S01]  /*2ce0*/  ULOP3.LUT UR8, UR8, 0xfffffffe, URZ, 0xc0, !UPT ;  /* 0xfffffffe08087892 */ /* 0x000fe2000f8ec03f */
[----:B------:R-:W-:-:S03]  /*2cf0*/  IADD3.X R13, R5, UR37, R2, P0, !PT ;  /* 0x00000025050d7c10 */ /* 0x000fc600087fe402 */
[----:B------:R-:W-:-:S04]  /*2d00*/  UIADD3 UR8, UR7, -UR8, URZ ;  /* 0x8000000807087290 */ /* 0x000fc8000fffe03f */
[----:B------:R-:W-:Y:S02]  /*2d10*/  UISETP.NE.AND UP0, UPT, UR8, 0x1, UPT ;  /* 0x000000010800788c */ /* 0x000fe4000bf05270 */
[----:B------:R-:W-:-:S06]  /*2d20*/  UIMAD UR8, UR7, -0x80, UR12 ;  /* 0xffffff80070878a4 */ /* 0x000fcc000f8e020c */
[----:B------:R-:W-:Y:S02]  /*2d30*/  ISETP.GE.AND P3, PT, R4, UR8, PT ;  /* 0x0000000804007c0c */ /* 0x000fe4000bf66270 */
[----:B------:R-:W-:Y:S02]  /*2d40*/  ISETP.GE.AND P0, PT, R21, UR8, PT ;  /* 0x0000000815007c0c */ /* 0x000fe4000bf06270 */
[----:B------:R-:W-:-:S09]  /*2d50*/  ISETP.GE.AND P6, PT, R20, UR8, PT ;  /* 0x0000000814007c0c */ /* 0x000fd2000bfc6270 */
[CC--:B------:R-:W-:Y:S02]  /*2d60*/  @!P3 LEA R10, P1, R9.reuse, R243.reuse, 0x1 ;  /* 0x000000f3090ab211 */ /* 0x0c0fe400078208ff */
[----:B------:R-:W-:Y:S01]  /*2d70*/  @!P0 IMAD.MOV.U32 R2, RZ, RZ, c[0x0][0x374] ;  /* 0x0000dd00ff028624 */ /* 0x000fe200078e00ff */
[----:B------:R-:W-:Y:S01]  /*2d80*/  @!P0 LEA R8, P4, R14, R243, 0x7 ;  /* 0x000000f30e088211 */ /* 0x000fe200078838ff */
[----:B------:R-:W-:Y:S01]  /*2d90*/  @!P6 IMAD.MOV.U32 R5, RZ, RZ, R241 ;  /* 0x000000ffff05e224 */ /* 0x000fe200078e00f1 */
[-C--:B------:R-:W-:Y:S01]  /*2da0*/  @!P3 LEA.HI.X R11, R9, R241.reuse, R6, 0x1, P1 ;  /* 0x000000f1090bb211 */ /* 0x080fe200008f0c06 */
[----:B------:R-:W-:Y:S01]  /*2db0*/  @P2 BAR.SYNC.DEFER_BLOCKING 0x0 ;  /* 0x0000000000002b1d */ /* 0x000fe20000010000 */
[----:B------:R-:W-:Y:S02]  /*2dc0*/  ISETP.GE.AND P1, PT, R0, UR8, PT ;  /* 0x0000000800007c0c */ /* 0x000fe4000bf26270 */
[----:B------:R-:W-:Y:S02]  /*2dd0*/  @!P0 LEA.HI.X R9, R14, R241, R2, 0x7, P4 ;  /* 0x000000f10e098211 */ /* 0x000fe400020f3c02 */
[----:B------:R-:W-:Y:S01]  /*2de0*/  ISETP.GE.AND P4, PT, R4, UR9, PT ;  /* 0x0000000904007c0c */ /* 0x000fe2000bf86270 */
[----:B------:R-:W-:Y:S01]  /*2df0*/  @!P6 IMAD.MOV.U32 R4, RZ, RZ, R243 ;  /* 0x000000ffff04e224 */ /* 0x000fe200078e00f3 */
[----:B------:R-:W-:-:S02]  /*2e00*/  @!P6 MOV R16, c[0x0][0x374] ;  /* 0x0000dd000010ea02 */ /* 0x000fc40000000f00 */
[----:B------:R-:W-:Y:S01]  /*2e10*/  @!P3 LEA R6, P2, R22, R242, 0x1 ;  /* 0x000000f21606b211 */ /* 0x000fe200078408ff */
[----:B------:R-:W-:-:S03]  /*2e20*/  @!P6 IMAD.WIDE.U32 R4, R14, 0xc0, R4 ;  /* 0x000000c00e04e825 */ /* 0x000fc600078e0004 */
[----:B------:R-:W-:Y:S01]  /*2e30*/  @!P3 LEA.HI.X R7, R22, R240, R7, 0x1, P2 ;  /* 0x000000f01607b211 */ /* 0x000fe200010f0c07 */
[----:B------:R-:W-:Y:S01]  /*2e40*/  @!P1 IMAD.MOV.U32 R14, RZ, RZ, R243 ;  /* 0x000000ffff0e9224 */ /* 0x000fe200078e00f3 */
[----:B------:R-:W-:Y:S01]  /*2e50*/  PLOP3.LUT P2, PT, PT, PT, UP0, 0x80, 0x0 ;  /* 0x000000000000781c */ /* 0x000fe20003f4f008 */
[----:B------:R-:W-:Y:S02]  /*2e60*/  @!P1 IMAD.MOV.U32 R15, RZ, RZ, R241 ;  /* 0x000000ffff0f9224 */ /* 0x000fe400078e00f1 */
[----:B------:R-:W-:-:S05]  /*2e70*/  @!P6 IMAD R16, R16, 0xc0, RZ ;  /* 0x000000c01010e824 */ /* 0x000fca00078e02ff */
[----:B------:R-:W-:Y:S01]  /*2e80*/  @!P6 IADD3 R5, R5, R16, RZ ;  /* 0x000000100505e210 */ /* 0x000fe20007ffe0ff */
[C---:B--2---:R-:W-:Y:S01]  /*2e90*/  IMAD.SHL.U32 R24, R23.reuse, 0x2, RZ ;  /* 0x0000000217187824 */ /* 0x044fe200078e00ff */
[----:B------:R-:W-:-:S04]  /*2ea0*/  IADD3 R2, R23, 0x2000, RZ ;  /* 0x0000200017027810 */ /* 0x000fc80007ffe0ff */
[----:B------:R-:W-:Y:S01]  /*2eb0*/  @P1 STS.128 [R24+0x8000], RZ ;  /* 0x008000ff18001388 */ /* 0x000fe20000000c00 */
[----:B------:R-:W-:-:S03]  /*2ec0*/  SEL R2, R2, R23, !P2 ;  /* 0x0000001702027207 */ /* 0x000fc60005000000 */
[----:B------:R-:W-:Y:S01]  /*2ed0*/  @!PT LDS RZ, [RZ] ;  /* 0x00000000fffff984 */ /* 0x000fe20000000800 */
[----:B------:R-:W-:Y:S01]  /*2ee0*/  @!PT LDS RZ, [RZ] ;  /* 0x00000000fffff984 */ /* 0x000fe20000000800 */
[----:B------:R-:W-:Y:S01]  /*2ef0*/  @!PT LDS RZ, [RZ] ;  /* 0x00000000fffff984 */ /* 0x000fe20000000800 */
[----:B------:R1:W-:Y:S02]  /*2f00*/  @!P1 LDGSTS.E.BYPASS.LTC128B.128 [R24+0x8000], [R14.64] ;  /* 0x080000000e189fae */ /* 0x0003e4000b901d56 */
[----:B------:R-:W-:Y:S02]  /*2f10*/  IMAD.SHL.U32 R182, R2, 0x2, RZ ;  /* 0x0000000202b67824 */ /* 0x000fe400078e00ff */
[----:B------:R-:W-:Y:S01]  /*2f20*/  @P3 STS.128 [R24+0x9000], RZ ;  /* 0x009000ff18003388 */ /* 0x000fe20000000c00 */
[----:B------:R-:W-:-:S03]  /*2f30*/  @!P0 IMAD.MOV.U32 R2, RZ, RZ, c[0x0][0x194] ;  /* 0x00006500ff028624 */ /* 0x000fc600078e00ff */
        /* <DEDUP_REMOVED lines=14> */
[----:B------:R-:W-:Y:S04]  /*3020*/  @P1 STS [R182], RZ ;  /* 0x000000ffb6001388 */ /* 0x000fe80000000800 */
[----:B------:R-:W-:Y:S04]  /*3030*/  @P1 STS [R182+0x4], RZ ;  /* 0x000004ffb6001388 */ /* 0x000fe80000000800 */
[----:B------:R-:W-:Y:S04]  /*3040*/  @P1 STS [R182+0x8], RZ ;  /* 0x000008ffb6001388 */ /* 0x000fe80000000800 */
[----:B------:R-:W-:Y:S01]  /*3050*/  @P1 STS [R182+0xc], RZ ;  /* 0x00000cffb6001388 */ /* 0x000fe20000000800 */
[----:B----4-:R-:W-:-:S02]  /*3060*/  @!P1 IMAD.MOV.U32 R4, RZ, RZ, R242 ;  /* 0x000000ffff049224 */ /* 0x010fc400078e00f2 */
[----:B------:R-:W-:-:S05]  /*3070*/  @!P1 IMAD.MOV.U32 R5, RZ, RZ, R240 ;  /* 0x000000ffff059224 */ /* 0x000fca00078e00f0 */
[----:B------:R-:W-:Y:S01]  /*3080*/  @!PT LDS RZ, [RZ] ;  /* 0x00000000fffff984 */ /* 0x000fe20000000800 */
[----:B------:R-:W-:Y:S01]  /*3090*/  @!PT LDS RZ, [RZ] ;  /* 0x00000000fffff984 */ /* 0x000fe20000000800 */
[----:B------:R-:W-:Y:S01]  /*30a0*/  @!PT LDS RZ, [RZ] ;  /* 0x00000000fffff984 */ /* 0x000fe20000000800 */
[----:B------:R4:W-:Y:S01]  /*30b0*/  @!P1 LDGSTS.E.BYPASS.LTC128B.128 [R182], [R4.64] ;  /* 0x0000000004b69fae */ /* 0x0009e2000b901d56 */
[----:B--2---:R-:W-:-:S03]  /*30c0*/  @!P0 LEA R10, P1, R28, R242, 0x7 ;  /* 0x000000f21c0a8211 */ /* 0x004fc600078238ff */
[----:B------:R-:W-:Y:S01]  /*30d0*/  @P3 STS [R182+0x1000], RZ ;  /* 0x001000ffb6003388 */ /* 0x000fe20000000800 */
[----:B------:R-:W-:Y:S01]  /*30e0*/  @!P0 LEA.HI.X R11, R28, R240, R2, 0x7, P1 ;  /* 0x000000f01c0b8211 */ /* 0x000fe200008f3c02 */
[----:B------:R-:W-:Y:S01]  /*30f0*/  IMAD R2, R19, c[0x0][0x1b0], RZ ;  /* 0x00006c0013027a24 */ /* 0x000fe200078e02ff */
[----:B------:R-:W-:Y:S01]  /*3100*/  ISETP.GE.AND P1, PT, R20, UR9, PT ;  /* 0x0000000914007c0c */ /* 0x000fe2000bf26270 */
[----:B------:R-:W-:Y:S02]  /*3110*/  @P3 STS [R182+0x1004], RZ ;  /* 0x001004ffb6003388 */ /* 0x000fe40000000800 */
[----:B---3--:R-:W-:Y:S02]  /*3120*/  IMAD R8, R17, c[0x0][0x1b4], R2 ;  /* 0x00006d0011087a24 */ /* 0x008fe400078e0202 */
[----:B------:R-:W-:Y:S04]  /*3130*/  @P3 STS [R182+0x1008], RZ ;  /* 0x001008ffb6003388 */ /* 0x000fe80000000800 */
[----:B------:R-:W-:Y:S04]  /*3140*/  @P3 STS [R182+0x100c], RZ ;  /* 0x00100cffb6003388 */ /* 0x000fe80000000800 */
[----:B------:R-:W-:Y:S01]  /*3150*/  @!PT LDS RZ, [RZ] ;  /* 0x00000000fffff984 */ /* 0x000fe20000000800 */
[----:B------:R-:W-:Y:S01]  /*3160*/  @!PT LDS RZ, [RZ] ;  /* 0x00000000fffff984 */ /* 0x000fe20000000800 */
[----:B------:R-:W-:Y:S01]  /*3170*/  @!PT LDS RZ, [RZ] ;  /* 0x00000000fffff984 */ /* 0x000fe20000000800 */
[----:B------:R2:W-:Y:S01]  /*3180*/  @!P3 LDGSTS.E.BYPASS.LTC128B.128 [R182+0x1000], [R6.64] ;  /* 0x0100000006b6bfae */ /* 0x0005e2000b901d56 */
[----:B------:R-:W-:-:S03]  /*3190*/  ISETP.GE.AND P3, PT, R21, UR9, PT ;  /* 0x0000000915007c0c */ /* 0x000fc6000bf66270 */
[----:B------:R-:W-:Y:S01]  /*31a0*/  @P0 STS [R182+0x2000], RZ ;  /* 0x002000ffb6000388 */ /* 0x000fe20000000800 */
[----:B----4-:R-:W-:-:S03]  /*31b0*/  IMAD.WIDE.U32 R4, R17, c[0x0][0x1b0], R12 ;  /* 0x00006c0011047a25 */ /* 0x010fc600078e000c */
[----:B------:R-:W-:Y:S01]  /*31c0*/  @P0 STS [R182+0x2004], RZ ;  /* 0x002004ffb6000388 */ /* 0x000fe20000000800 */
[----:B------:R-:W-:-:S03]  /*31d0*/  IMAD.IADD R5, R5, 0x1, R8 ;  /* 0x0000000105057824 */ /* 0x000fc600078e0208 */
[----:B------:R-:W-:Y:S04]  /*31e0*/  @P0 STS [R182+0x2008], RZ ;  /* 0x002008ffb6000388 */ /* 0x000fe80000000800 */
[----:B------:R-:W-:Y:S04]  /*31f0*/  @P0 STS [R182+0x200c], RZ ;  /* 0x00200cffb6000388 */ /* 0x000fe80000000800 */
[----:B------:R-:W-:Y:S01]  /*3200*/  @!PT LDS RZ, [RZ] ;  /* 0x00000000fffff984 */ /* 0x000fe20000000800 */
[----:B------:R-:W-:Y:S01]  /*3210*/  @!PT LDS RZ, [RZ] ;  /* 0x00000000fffff984 */ /* 0x000fe20000000800 */
[----:B------:R-:W-:Y:S01]  /*3220*/  @!PT LDS RZ, [RZ] ;  /* 0x00000000fffff984 */ /* 0x000fe20000000800 */
[----:B------:R3:W-:Y:S01]  /*3230*/  @!P0 LDGSTS.E.BYPASS.LTC128B.128 [R182+0x2000], [R10.64] ;  /* 0x020000000ab68fae */ /* 0x0007e2000b901d56 */
[----:B--2---:R-:W-:-:S04]  /*3240*/  @!P4 IADD3 R6, P5, R0, 0x20, RZ ;  /* 0x000000200006c810 */ /* 0x004fc80007fbe0ff */
[----:B------:R-:W-:Y:S02]  /*3250*/  @!P4 IADD3.X R7, RZ, R25, RZ, P5, !PT ;  /* 0x00000019ff07c210 */ /* 0x000fe40002ffe4ff */
[----:B------:R-:W-:-:S03]  /*3260*/  ISETP.GE.AND P5, PT, R0, UR9, PT ;  /* 0x0000000900007c0c */ /* 0x000fc6000bfa6270 */
[----:B------:R-:W-:-:S04]  /*3270*/  @!P4 IMAD R2, R7, c[0x0][0x198], RZ ;  /* 0x000066000702ca24 */ /* 0x000fc800078e02ff */
[C---:B------:R-:W-:Y:S02]  /*3280*/  @!P4 IMAD R12, R6.reuse, c[0x0][0x19c], R2 ;  /* 0x00006700060cca24 */ /* 0x040fe400078e0202 */
[----:B------:R-:W-:-:S04]  /*3290*/  @!P4 IMAD.WIDE.U32 R6, R6, c[0x0][0x198], R4 ;  /* 0x000066000606ca25 */ /* 0x000fc800078e0004 */
[----:B------:R-:W-:Y:S02]  /*32a0*/  @!P5 IMAD R8, R25, c[0x0][0x198], RZ ;  /* 0x000066001908da24 */ /* 0x000fe400078e02ff */
[----:B------:R-:W-:Y:S02]  /*32b0*/  @!P5 IMAD.MOV.U32 R9, RZ, RZ, R5 ;  /* 0x000000ffff09d224 */ /* 0x000fe400078e0005 */
[----:B------:R-:W-:Y:S02]  /*32c0*/  @!P5 IMAD R2, R0, c[0x0][0x19c], R8 ;  /* 0x000067000002da24 */ /* 0x000fe400078e0208 */
[----:B------:R-:W-:-:S04]  /*32d0*/  @!P5 IMAD.MOV.U32 R8, RZ, RZ, R4 ;  /* 0x000000ffff08d224 */ /* 0x000fc800078e0004 */
[----:B------:R-:W-:-:S05]  /*32e0*/  @!P5 IMAD.WIDE.U32 R8, R0, c[0x0][0x198], R8 ;  /* 0x000066000008da25 */ /* 0x000fca00078e0008 */
[----:B------:R-:W-:Y:S02]  /*32f0*/  @!P5 IADD3 R2, R9, R2, RZ ;  /* 0x000000020902d210 */ /* 0x000fe40007ffe0ff */
[----:B------:R-:W-:-:S04]  /*3300*/  @!P5 LEA R22, P0, R8, c[0x0][0x168], 0x1 ;  /* 0x00005a000816da11 */ /* 0x000fc800078008ff */
[----:B------:R-:W-:Y:S01]  /*3310*/  @!P5 LEA.HI.X R23, R8, c[0x0][0x16c], R2, 0x1, P0 ;  /* 0x00005b000817da11 */ /* 0x000fe200000f0c02 */
[----:B------:R-:W-:Y:S01]  /*3320*/  @!P4 IMAD.IADD R2, R7, 0x1, R12 ;  /* 0x000000010702c824 */ /* 0x000fe200078e020c */
[----:B------:R-:W-:-:S04]  /*3330*/  @!P4 LEA R20, P0, R6, c[0x0][0x168], 0x1 ;  /* 0x00005a000614ca11 */ /* 0x000fc800078008ff */
[----:B------:R-:W-:Y:S01]  /*3340*/  @!P4 LEA.HI.X R21, R6, c[0x0][0x16c], R2, 0x1, P0 ;  /* 0x00005b000615ca11 */ /* 0x000fe200000f0c02 */
[----:B------:R-:W-:Y:S01]  /*3350*/  IMAD.WIDE.U32 R6, R18, c[0x0][0x1a0], R30 ;  /* 0x0000680012067a25 */ /* 0x000fe200078e001e */
[C---:B------:R-:W-:Y:S01]  /*3360*/  @!P3 IADD3 R2, P0, R0.reuse, 0x40, RZ ;  /* 0x000000400002b810 */ /* 0x040fe20007f1e0ff */
[----:B------:R-:W2:Y:S01]  /*3370*/  LDL R30, [R1] ;  /* 0x00000000011e7983 */ /* 0x000ea20000100800 */
[----:B------:R-:W-:Y:S01]  /*3380*/  MOV R236, 0x7f800000 ;  /* 0x7f80000000ec7802 */ /* 0x000fe20000000f00 */
[----:B------:R-:W-:Y:S02]  /*3390*/  IMAD R13, R19, c[0x0][0x1b8], RZ ;  /* 0x00006e00130d7a24 */ /* 0x000fe400078e02ff */
[----:B------:R-:W-:Y:S01]  /*33a0*/  @!P3 IMAD.X R8, RZ, RZ, R25, P0 ;  /* 0x000000ffff08b224 */ /* 0x000fe200000e0619 */
[----:B------:R-:W-:Y:S01]  /*33b0*/  @!P1 IADD3 R12, P0, R0, 0x60, RZ ;  /* 0x00000060000c9810 */ /* 0x000fe20007f1e0ff */
[----:B------:R-:W-:Y:S01]  /*33c0*/  IMAD R13, R17, c[0x0][0x1bc], R13 ;  /* 0x00006f00110d7a24 */ /* 0x000fe200078e020d */
[----:B------:R-:W-:Y:S01]  /*33d0*/  @P6 STS [R182+0x3000], RZ ;  /* 0x003000ffb6006388 */ /* 0x000fe20000000800 */
[----:B------:R-:W-:-:S02]  /*33e0*/  @!P3 IMAD R8, R8, c[0x0][0x198], RZ ;  /* 0x000066000808ba24 */ /* 0x000fc400078e02ff */
[----:B------:R-:W-:Y:S01]  /*33f0*/  @!P1 IMAD.X R9, RZ, RZ, R25, P0 ;  /* 0x000000ffff099224 */ /* 0x000fe200000e0619 */
[----:B---3--:R-:W-:Y:S01]  /*3400*/  IADD3 R10, P0, R6, UR33, RZ ;  /* 0x00000021060a7c10 */ /* 0x008fe2000ff1e0ff */
[----:B-1----:R-:W-:Y:S01]  /*3410*/  @!P3 IMAD R15, R2, c[0x0][0x19c], R8 ;  /* 0x00006700020fba24 */ /* 0x002fe200078e0208 */
[----:B------:R-:W-:Y:S01]  /*3420*/  MOV R6, UR10 ;  /* 0x0000000a00067c02 */ /* 0x000fe20008000f00 */
[----:B------:R-:W-:Y:S01]  /*3430*/  @!P1 IMAD R14, R9, c[0x0][0x198], RZ ;  /* 0x00006600090e9a24 */ /* 0x000fe200078e02ff */
[----:B------:R-:W-:Y:S01]  /*3440*/  @P6 STS [R182+0x3004], RZ ;  /* 0x003004ffb6006388 */ /* 0x000fe20000000800 */
[----:B------:R-:W-:Y:S01]  /*3450*/  @!P3 IMAD.MOV.U32 R8, RZ, RZ, R4 ;  /* 0x000000ffff08b224 */ /* 0x000fe200078e0004 */
[----:B------:R-:W-:Y:S01]  /*3460*/  IADD3.X R11, R7, UR34, R6, P0, !PT ;  /* 0x00000022070b7c10 */ /* 0x000fe200087fe406 */
[----:B------:R-:W-:Y:S01]  /*3470*/  @!P3 IMAD.MOV.U32 R9, RZ, RZ, R5 ;  /* 0x000000ffff09b224 */ /* 0x000fe200078e0005 */
[----:B------:R-:W-:Y:S01]  /*3480*/  @P6 STS [R182+0x3008], RZ ;  /* 0x003008ffb6006388 */ /* 0x000fe20000000800 */
[----:B------:R-:W-:-:S02]  /*3490*/  @!P1 IMAD R14, R12, c[0x0][0x19c], R14 ;  /* 0x000067000c0e9a24 */ /* 0x000fc400078e020e */
[----:B------:R-:W-:Y:S01]  /*34a0*/  @!P3 IMAD.WIDE.U32 R8, R2, c[0x0][0x198], R8 ;  /* 0x000066000208ba25 */ /* 0x000fe200078e0008 */
[----:B------:R-:W-:Y:S03]  /*34b0*/  @P6 STS [R182+0x300c], RZ ;  /* 0x00300cffb6006388 */ /* 0x000fe60000000800 */
[----:B------:R-:W-:Y:S01]  /*34c0*/  @!P3 IMAD.IADD R2, R9, 0x1, R15 ;  /* 0x000000010902b824 */ /* 0x000fe200078e020f */
[----:B------:R-:W-:Y:S01]  /*34d0*/  @!P3 LEA R18, P0, R8, c[0x0][0x168], 0x1 ;  /* 0x00005a000812ba11 */ /* 0x000fe200078008ff */
[----:B------:R-:W-:-:S03]  /*34e0*/  @!P1 IMAD.WIDE.U32 R6, R12, c[0x0][0x198], R4 ;  /* 0x000066000c069a25 */ /* 0x000fc600078e0004 */
[----:B------:R-:W-:Y:S01]  /*34f0*/  @!P3 LEA.HI.X R19, R8, c[0x0][0x16c], R2, 0x1, P0 ;  /* 0x00005b000813ba11 */ /* 0x000fe200000f0c02 */
[----:B------:R-:W-:Y:S01]  /*3500*/  IMAD.WIDE.U32 R4, R17, c[0x0][0x1b8], R10 ;  /* 0x00006e0011047a25 */ /* 0x000fe200078e000a */
[----:B------:R-:W-:Y:S02]  /*3510*/  @!P1 IADD3 R2, R7, R14, RZ ;  /* 0x0000000e07029210 */ /* 0x000fe40007ffe0ff */
[C---:B------:R-:W-:Y:S01]  /*3520*/  @!P1 LEA R16, P0, R6.reuse, c[0x0][0x168], 0x1 ;  /* 0x00005a0006109a11 */ /* 0x040fe200078008ff */
[----:B------:R-:W-:Y:S02]  /*3530*/  @!P5 IMAD R8, R25, c[0x0][0x1a0], RZ ;  /* 0x000068001908da24 */ /* 0x000fe400078e02ff */
[----:B------:R-:W-:Y:S01]  /*3540*/  IMAD.IADD R5, R5, 0x1, R13 ;  /* 0x0000000105057824 */ /* 0x000fe200078e020d */
[----:B------:R-:W-:Y:S01]  /*3550*/  @!P1 LEA.HI.X R17, R6, c[0x0][0x16c], R2, 0x1, P0 ;  /* 0x00005b0006119a11 */ /* 0x000fe200000f0c02 */
[C---:B------:R-:W-:Y:S01]  /*3560*/  @!P5 IMAD R8, R0.reuse, c[0x0][0x1a4], R8 ;  /* 0x000069000008da24 */ /* 0x040fe200078e0208 */
[C---:B------:R-:W-:Y:S01]  /*3570*/  @!P4 IADD3 R2, P0, R0.reuse, 0x20, RZ ;  /* 0x000000200002c810 */ /* 0x040fe20007f1e0ff */
[----:B------:R-:W-:-:S04]  /*3580*/  @!P5 IMAD.WIDE.U32 R6, R0, c[0x0][0x1a0], R4 ;  /* 0x000068000006da25 */ /* 0x000fc800078e0004 */
[----:B------:R-:W-:Y:S01]  /*3590*/  @!P4 IMAD.X R10, RZ, RZ, R25, P0 ;  /* 0x000000ffff0ac224 */ /* 0x000fe200000e0619 */
[----:B------:R-:W-:Y:S01]  /*35a0*/  @!P5 IADD3 R11, R7, R8, RZ ;  /* 0x00000008070bd210 */ /* 0x000fe20007ffe0ff */
[----:B------:R-:W-:Y:S01]  /*35b0*/  @!P6 IMAD.MOV.U32 R15, RZ, RZ, c[0x0][0x194] ;  /* 0x00006500ff0fe624 */ /* 0x000fe200078e00ff */
[----:B------:R-:W-:Y:S01]  /*35c0*/  @!P5 LEA R12, P0, R6, c[0x0][0x170], 0x1 ;  /* 0x00005c00060cda11 */ /* 0x000fe200078008ff */
[----:B------:R-:W-:Y:S02]  /*35d0*/  @!P4 IMAD R7, R10, c[0x0][0x1a0], RZ ;  /* 0x000068000a07ca24 */ /* 0x000fe400078e02ff */
[----:B------:R-:W-:Y:S01]  /*35e0*/  @!P6 IMAD.MOV.U32 R8, RZ, RZ, R242 ;  /* 0x000000ffff08e224 */ /* 0x000fe200078e00f2 */
[----:B------:R-:W-:Y:S01]  /*35f0*/  @!P5 LEA.HI.X R13, R6, c[0x0][0x174], R11, 0x1, P0 ;  /* 0x00005d00060dda11 */ /* 0x000fe200000f0c0b */
[----:B------:R-:W-:Y:S01]  /*3600*/  @!P4 IMAD R11, R2, c[0x0][0x1a4], R7 ;  /* 0x00006900020bca24 */ /* 0x000fe200078e0207 */
[----:B------:R-:W-:Y:S01]  /*3610*/  @!P4 MOV R7, R5 ;  /* 0x000000050007c202 */ /* 0x000fe20000000f00 */
[----:B------:R-:W-:Y:S01]  /*3620*/  @!P6 IMAD.MOV.U32 R9, RZ, RZ, R240 ;  /* 0x000000ffff09e224 */ /* 0x000fe200078e00f0 */
[----:B------:R-:W-:Y:S01]  /*3630*/  @!P3 IADD3 R14, P0, R0, 0x40, RZ ;  /* 0x00000040000eb810 */ /* 0x000fe20007f1e0ff */
[----:B------:R-:W-:-:S02]  /*3640*/  @!P4 IMAD.MOV.U32 R6, RZ, RZ, R4 ;  /* 0x000000ffff06c224 */ /* 0x000fc400078e0004 */
[----:B------:R-:W-:-:S04]  /*3650*/  @!P6 IMAD.WIDE.U32 R8, R28, 0xc0, R8 ;  /* 0x000000c01c08e825 */ /* 0x000fc800078e0008 */
[----:B------:R-:W-:Y:S02]  /*3660*/  @!P6 IMAD R10, R15, 0xc0, RZ ;  /* 0x000000c00f0ae824 */ /* 0x000fe400078e02ff */
[----:B------:R-:W-:-:S04]  /*3670*/  @!P4 IMAD.WIDE.U32 R6, R2, c[0x0][0x1a0], R6 ;  /* 0x000068000206ca25 */ /* 0x000fc800078e0006 */
[----:B------:R-:W-:Y:S02]  /*3680*/  @!P3 IMAD.X R2, RZ, RZ, R25, P0 ;  /* 0x000000ffff02b224 */ /* 0x000fe400000e0619 */
[----:B------:R-:W-:Y:S01]  /*3690*/  @!P6 IMAD.IADD R9, R9, 0x1, R10 ;  /* 0x000000010909e824 */ /* 0x000fe200078e020a */
[----:B------:R-:W-:Y:S01]  /*36a0*/  @!P4 LEA R10, P0, R6, c[0x0][0x170], 0x1 ;  /* 0x00005c00060aca11 */ /* 0x000fe200078008ff */
[----:B------:R-:W-:Y:S02]  /*36b0*/  @!P4 IMAD.IADD R7, R7, 0x1, R11 ;  /* 0x000000010707c824 */ /* 0x000fe400078e020b */
[----:B------:R-:W-:Y:S01]  /*36c0*/  @!P3 IMAD R2, R2, c[0x0][0x1a0], RZ ;  /* 0x000068000202ba24 */ /* 0x000fe200078e02ff */
[----:B------:R-:W-:Y:S01]  /*36d0*/  @!PT LDS RZ, [RZ] ;  /* 0x00000000fffff984 */ /* 0x000fe20000000800 */
[----:B------:R-:W-:Y:S01]  /*36e0*/  @!PT LDS RZ, [RZ] ;  /* 0x00000000fffff984 */ /* 0x000fe20000000800 */
[----:B------:R-:W-:Y:S01]  /*36f0*/  @!PT LDS RZ, [RZ] ;  /* 0x00000000fffff984 */ /* 0x000fe20000000800 */
[----:B------:R1:W-:Y:S01]  /*3700*/  @!P6 LDGSTS.E.BYPASS.LTC128B.128 [R182+0x3000], [R8.64] ;  /* 0x0300000008b6efae */ /* 0x0003e2000b901d56 */
[----:B------:R-:W-:Y:S01]  /*3710*/  IMAD.MOV.U32 R238, RZ, RZ, 0x7f800000 ;  /* 0x7f800000ffee7424 */ /* 0x000fe200078e00ff */
[----:B------:R-:W-:Y:S01]  /*3720*/  @!P4 LEA.HI.X R11, R6, c[0x0][0x174], R7, 0x1, P0 ;  /* 0x00005d00060bca11 */ /* 0x000fe200000f0c07 */
[----:B------:R-:W-:Y:S01]  /*3730*/  @!P3 IMAD.MOV.U32 R7, RZ, RZ, R5 ;  /* 0x000000ffff07b224 */ /* 0x000fe200078e0005 */
[----:B------:R-:W-:Y:S01]  /*3740*/  @!P3 MOV R6, R4 ;  /* 0x000000040006b202 */ /* 0x000fe20000000f00 */
[----:B------:R-:W-:Y:S01]  /*3750*/  @!P3 IMAD R15, R14, c[0x0][0x1a4], R2 ;  /* 0x000069000e0fba24 */ /* 0x000fe200078e0202 */
[----:B------:R-:W-:Y:S01]  /*3760*/  @!P1 IADD3 R0, P0, R0, 0x60, RZ ;  /* 0x0000006000009810 */ /* 0x000fe20007f1e0ff */
[----:B------:R-:W-:Y:S01]  /*3770*/  @P5 STS.128 [R24+0xc000], RZ ;  /* 0x00c000ff18005388 */ /* 0x000fe20000000c00 */
[----:B------:R-:W-:-:S02]  /*3780*/  IMAD.MOV.U32 R239, RZ, RZ, 0x7f800000 ;  /* 0x7f800000ffef7424 */ /* 0x000fc400078e00ff */
[----:B------:R-:W-:Y:S01]  /*3790*/  @!P3 IMAD.WIDE.U32 R6, R14, c[0x0][0x1a0], R6 ;  /* 0x000068000e06ba25 */ /* 0x000fe200078e0006 */
[----:B------:R-:W-:Y:S01]  /*37a0*/  @!PT LDS RZ, [RZ] ;  /* 0x00000000fffff984 */ /* 0x000fe20000000800 */
[----:B------:R-:W-:Y:S01]  /*37b0*/  @!PT LDS RZ, [RZ] ;  /* 0x00000000fffff984 */ /* 0x000fe20000000800 */
[----:B------:R-:W-:Y:S01]  /*37c0*/  @!PT LDS RZ, [RZ] ;  /* 0x00000000fffff984 */ /* 0x000fe20000000800 */
[----:B------:R3:W-:Y:S03]  /*37d0*/  @!P5 LDGSTS.E.BYPASS.LTC128B.128 [R24+0xc000], [R22.64] ;  /* 0x0c0000001618dfae */ /* 0x0007e6000b901d56 */
[----:B------:R-:W-:Y:S01]  /*37e0*/  @!P1 IMAD.X R14, RZ, RZ, R25, P0 ;  /* 0x000000ffff0e9224 */ /* 0x000fe200000e0619 */
[----:B------:R-:W-:Y:S01]  /*37f0*/  @P4 STS.128 [R24+0xd000], RZ ;  /* 0x00d000ff18004388 */ /* 0x000fe20000000c00 */
[----:B------:R-:W-:Y:S02]  /*3800*/  @!P3 IMAD.IADD R15, R7, 0x1, R15 ;  /* 0x00000001070fb824 */ /* 0x000fe400078e020f */
[----:B------:R-:W-:Y:S01]  /*3810*/  @!P1 IMAD R14, R14, c[0x0][0x1a0], RZ ;  /* 0x000068000e0e9a24 */ /* 0x000fe200078e02ff */
[----:B------:R-:W-:Y:S01]  /*3820*/  @!PT LDS RZ, [RZ] ;  /* 0x00000000fffff984 */ /* 0x000fe20000000800 */
[----:B------:R-:W-:Y:S01]  /*3830*/  @!PT LDS RZ, [RZ] ;  /* 0x00000000fffff984 */ /* 0x000fe20000000800 */
[----:B------:R-:W-:Y:S01]  /*3840*/  @!PT LDS RZ, [RZ] ;  /* 0x00000000fffff984 */ /* 0x000fe20000000800 */
[----:B------:R3:W-:Y:S01]  /*3850*/  @!P4 LDGSTS.E.BYPASS.LTC128B.128 [R24+0xd000], [R20.64] ;  /* 0x0d0000001418cfae */ /* 0x0007e2000b901d56 */
[----:B------:R-:W-:-:S03]  /*3860*/  @!P1 IMAD.WIDE.U32 R4, R0, c[0x0][0x1a0], R4 ;  /* 0x0000680000049a25 */ /* 0x000fc600078e0004 */
[----:B------:R-:W-:Y:S01]  /*3870*/  @P3 STS.128 [R24+0xe000], RZ ;  /* 0x00e000ff18003388 */ /* 0x000fe20000000c00 */
[----:B------:R-:W-:Y:S02]  /*3880*/  @!P1 IMAD R7, R0, c[0x0][0x1a4], R14 ;  /* 0x0000690000079a24 */ /* 0x000fe400078e020e */
[----:B------:R-:W-:Y:S01]  /*3890*/  IMAD.MOV.U32 R237, RZ, RZ, 0x7f800000 ;  /* 0x7f800000ffed7424 */ /* 0x000fe200078e00ff */
[----:B------:R-:W-:Y:S01]  /*38a0*/  @!PT LDS RZ, [RZ] ;  /* 0x00000000fffff984 */ /* 0x000fe20000000800 */
[----:B------:R-:W-:Y:S01]  /*38b0*/  @!PT LDS RZ, [RZ] ;  /* 0x00000000fffff984 */ /* 0x000fe20000000800 */
[----:B------:R-:W-:Y:S01]  /*38c0*/  @!PT LDS RZ, [RZ] ;  /* 0x00000000fffff984 */ /* 0x000fe20000000800 */
[----:B------:R3:W-:Y:S01]  /*38d0*/  @!P3 LDGSTS.E.BYPASS.LTC128B.128 [R24+0xe000], [R18.64] ;  /* 0x0e0000001218bfae */ /* 0x0007e2000b901d56 */
[C---:B-1----:R-:W-:Y:S02]  /*38e0*/  @!P3 LEA R8, P0, R6.reuse, c[0x0][0x170], 0x1 ;  /* 0x00005c000608ba11 */ /* 0x042fe400078008ff */
[----:B------:R-:W-:Y:S01]  /*38f0*/  @!P1 IADD3 R5, R5, R7, RZ ;  /* 0x0000000705059210 */ /* 0x000fe20007ffe0ff */
[----:B------:R-:W-:Y:S01]  /*3900*/  @P1 STS.128 [R24+0xf000], RZ ;  /* 0x00f000ff18001388 */ /* 0x000fe20000000c00 */
[----:B------:R-:W-:Y:S02]  /*3910*/  @!P3 LEA.HI.X R9, R6, c[0x0][0x174], R15, 0x1, P0 ;  /* 0x00005d000609ba11 */ /* 0x000fe400000f0c0f */
[C---:B------:R-:W-:Y:S01]  /*3920*/  @!P1 LEA R6, P0, R4.reuse, c[0x0][0x170], 0x1 ;  /* 0x00005c0004069a11 */ /* 0x040fe200078008ff */
[----:B------:R-:W-:Y:S01]  /*3930*/  @!PT LDS RZ, [RZ] ;  /* 0x00000000fffff984 */ /* 0x000fe20000000800 */
[----:B------:R-:W-:Y:S01]  /*3940*/  @!PT LDS RZ, [RZ] ;  /* 0x00000000fffff984 */ /* 0x000fe20000000800 */
[----:B------:R-:W-:Y:S01]  /*3950*/  @!PT LDS RZ, [RZ] ;  /* 0x00000000fffff984 */ /* 0x000fe20000000800 */
[----:B------:R3:W-:Y:S03]  /*3960*/  @!P1 LDGSTS.E.BYPASS.LTC128B.128 [R24+0xf000], [R16.64] ;  /* 0x0f00000010189fae */ /* 0x0007e6000b901d56 */
[----:B------:R-:W-:Y:S01]  /*3970*/  @!P1 LEA.HI.X R7, R4, c[0x0][0x174], R5, 0x1, P0 ;  /* 0x00005d0004079a11 */ /* 0x000fe200000f0c05 */
        /* <DEDUP_REMOVED lines=20> */
[----:B------:R-:W0:Y:S01]  /*3ac0*/  LDGDEPBAR ;  /* 0x00000000000079af */ /* 0x000e220000000000 */
[C---:B--2---:R-:W-:Y:S01]  /*3ad0*/  IADD3 R0, R30.reuse, 0x48, RZ ;  /* 0x000000481e007810 */ /* 0x044fe20007ffe0ff */
[C---:B------:R-:W-:Y:S01]  /*3ae0*/  IMAD.SHL.U32 R4, R30.reuse, 0x4, RZ ;  /* 0x000000041e047824 */ /* 0x040fe200078e00ff */
[----:B------:R-:W-:-:S02]  /*3af0*/  IADD3 R2, R30, 0x8, RZ ;  /* 0x000000081e027810 */ /* 0x000fc40007ffe0ff */
[----:B------:R-:W-:Y:S02]  /*3b00*/  ISETP.GE.AND P4, PT, R0, UR8, PT ;  /* 0x0000000800007c0c */ /* 0x000fe4000bf86270 */
[----:B------:R-:W-:Y:S02]  /*3b10*/  ISETP.GE.AND P6, PT, R2, UR8, PT ;  /* 0x0000000802007c0c */ /* 0x000fe4000bfc6270 */
[----:B------:R-:W-:Y:S02]  /*3b20*/  IADD3 R2, R30, 0x40, RZ ;  /* 0x000000401e027810 */ /* 0x000fe40007ffe0ff */
[----:B-1----:R-:W-:Y:S02]  /*3b30*/  SHF.R.S32.HI R8, RZ, 0x1f, R30 ;  /* 0x0000001fff087819 */ /* 0x002fe4000001141e */
[----:B------:R-:W-:Y:S02]  /*3b40*/  ISETP.GE.AND P5, PT, R2, UR8, PT ;  /* 0x0000000802007c0c */ /* 0x000fe4000bfa6270 */
[----:B------:R-:W-:-:S02]  /*3b50*/  ISETP.GE.AND P3, PT, R30, UR8, PT ;  /* 0x000000081e007c0c */ /* 0x000fc4000bf66270 */
[----:B------:R-:W-:Y:S02]  /*3b60*/  IADD3 R4, P1, R4, UR15, RZ ;  /* 0x0000000f04047c10 */ /* 0x000fe4000ff3e0ff */
[----:B------:R-:W-:Y:S02]  /*3b70*/  SHF.R.S32.HI R2, RZ, 0x1f, R0 ;  /* 0x0000001fff027819 */ /* 0x000fe40000011400 */
[----:B----4-:R-:W-:Y:S02]  /*3b80*/  @!P4 LEA R6, P0, R0, UR15, 0x2 ;  /* 0x0000000f0006cc11 */ /* 0x010fe4000f8010ff */
[----:B------:R-:W-:Y:S02]  /*3b90*/  SHF.L.U64.HI R5, R30, 0x2, R8 ;  /* 0x000000021e057819 */ /* 0x000fe40000010208 */
[----:B------:R-:W-:Y:S02]  /*3ba0*/  @!P4 LEA.HI.X R7, R0, UR14, R2, 0x2, P0 ;  /* 0x0000000e0007cc11 */ /* 0x000fe400080f1402 */
[----:B------:R-:W-:-:S03]  /*3bb0*/  IADD3.X R5, R5, UR14, RZ, P1, !PT ;  /* 0x0000000e05057c10 */ /* 0x000fc60008ffe4ff */
[----:B------:R3:W5:Y:S04]  /*3bc0*/  @!P4 LDG.E R237, [R6.64] ;  /* 0x0000001606edc981 */ /* 0x000768000c1e1900 */
[----:B------:R3:W5:Y:S04]  /*3bd0*/  @!P3 LDG.E R238, [R4.64] ;  /* 0x0000001604eeb981 */ /* 0x000768000c1e1900 */
[----:B------:R3:W5:Y:S04]  /*3be0*/  @!P6 LDG.E R239, [R4.64+0x20] ;  /* 0x0000201604efe981 */ /* 0x000768000c1e1900 */
[----:B------:R3:W5:Y:S01]  /*3bf0*/  @!P5 LDG.E R236, [R4.64+0x100] ;  /* 0x0001001604ecd981 */ /* 0x000762000c1e1900 */
[----:B------:R-:W-:-:S04]  /*3c00*/  LEA.HI R0, R27, R26, RZ, 0x4 ;  /* 0x0000001a1b007211 */ /* 0x000fc800078f20ff */
[----:B------:R-:W-:-:S05]  /*3c10*/  LOP3.LUT R0, R0, 0xfffffff0, RZ, 0xc0, !PT ;  /* 0xfffffff000007812 */ /* 0x000fca00078ec0ff */
[----:B------:R-:W-:-:S05]  /*3c20*/  IMAD.IADD R0, R26, 0x1, -R0 ;  /* 0x000000011a007824 */ /* 0x000fca00078e0a00 */
[----:B------:R-:W-:-:S04]  /*3c30*/  SHF.R.S32.HI R2, RZ, 0x1f, R0 ;  /* 0x0000001fff027819 */ /* 0x000fc80000011400 */
[----:B------:R-:W-:-:S04]  /*3c40*/  LEA.HI R2, R2, R0, RZ, 0x3 ;  /* 0x0000000002027211 */ /* 0x000fc800078f18ff */
[----:B------:R-:W-:-:S05]  /*3c50*/  LOP3.LUT R2, R2, 0xfffffff8, RZ, 0xc0, !PT ;  /* 0xfffffff802027812 */ /* 0x000fca00078ec0ff */
[----:B------:R-:W-:Y:S01]  /*3c60*/  IMAD.IADD R0, R0, 0x1, -R2 ;  /* 0x0000000100007824 */ /* 0x000fe200078e0a02 */
[----:B------:R-:W-:-:S04]  /*3c70*/  IADD3 R2, R173, 0x2000, RZ ;  /* 0x00002000ad027810 */ /* 0x000fc80007ffe0ff */
[----:B------:R-:W-:-:S05]  /*3c80*/  SEL R2, R2, R173, !P2 ;  /* 0x000000ad02027207 */ /* 0x000fca0005000000 */
[----:B------:R-:W-:Y:S01]  /*3c90*/  IMAD.SHL.U32 R170, R2, 0x2, RZ ;  /* 0x0000000202aa7824 */ /* 0x000fe200078e00ff */
[----:B------:R-:W-:Y:S02]  /*3ca0*/  MOV R2, c[0x0][0x22c] ;  /* 0x00008b0000027a02 */ /* 0x000fe40000000f00 */
[C---:B------:R-:W-:Y:S02]  /*3cb0*/  LOP3.LUT P0, RZ, R0.reuse, 0x2, RZ, 0xc0, !PT ;  /* 0x0000000200ff7812 */ /* 0x040fe4000780c0ff */
[----:B------:R-:W-:Y:S01]  /*3cc0*/  LOP3.LUT P1, RZ, R0, 0x4, RZ, 0xc0, !PT ;  /* 0x0000000400ff7812 */ /* 0x000fe2000782c0ff */
[----:B------:R-:W-:Y:S01]  /*3cd0*/  IMAD R2, R2, c[0x0][0x1c0], RZ ;  /* 0x0000700002027a24 */ /* 0x000fe200078e02ff */
[----:B------:R-:W-:-:S03]  /*3ce0*/  IADD3 R0, R174, 0x2000, RZ ;  /* 0x00002000ae007810 */ /* 0x000fc60007ffe0ff */
[----:B------:R-:W-:Y:S01]  /*3cf0*/  IMAD.SHL.U32 R31, R2, 0x10, RZ ;  /* 0x00000010021f7824 */ /* 0x000fe200078e00ff */
[----:B------:R-:W-:Y:S01]  /*3d00*/  SEL R0, R0, R174, !P2 ;  /* 0x000000ae00007207 */ /* 0x000fe20005000000 */
[----:B------:R-:W-:-:S04]  /*3d10*/  IMAD.SHL.U32 R29, R2, 0x8, RZ ;  /* 0x00000008021d7824 */ /* 0x000fc800078e00ff */
[----:B------:R-:W-:Y:S01]  /*3d20*/  IMAD.SHL.U32 R164, R0, 0x2, RZ ;  /* 0x0000000200a47824 */ /* 0x000fe200078e00ff */
[----:B------:R-:W-:-:S05]  /*3d30*/  IADD3 R0, R31, 0x20, RZ ;  /* 0x000000201f007810 */ /* 0x000fca0007ffe0ff */
[----:B------:R-:W-:-:S05]  /*3d40*/  IMAD.IADD R0, R29, 0x1, R0 ;  /* 0x000000011d007824 */ /* 0x000fca00078e0200 */
[----:B------:R-:W-:-:S05]  /*3d50*/  IADD3 R0, R29, R0, RZ ;  /* 0x000000001d007210 */ /* 0x000fca0007ffe0ff */
[----:B------:R-:W-:-:S04]  /*3d60*/  IMAD.IADD R0, R29, 0x1, R0 ;  /* 0x000000011d007824 */ /* 0x000fc800078e0200 */
[----:B------:R-:W-:-:S04]  /*3d70*/  IMAD.IADD R252, R29, 0x1, R0 ;  /* 0x000000011dfc7824 */ /* 0x000fc800078e0200 */
[----:B------:R-:W-:-:S05]  /*3d80*/  IMAD.IADD R251, R29, 0x1, R252 ;  /* 0x000000011dfb7824 */ /* 0x000fca00078e02fc */
[----:B------:R-:W-:-:S05]  /*3d90*/  IADD3 R250, R29, R251, RZ ;  /* 0x000000fb1dfa7210 */ /* 0x000fca0007ffe0ff */
[----:B------:R-:W-:-:S05]  /*3da0*/  IMAD.IADD R249, R29, 0x1, R250 ;  /* 0x000000011df97824 */ /* 0x000fca00078e02fa */
[----:B------:R-:W-:-:S05]  /*3db0*/  IADD3 R248, R29, R249, RZ ;  /* 0x000000f91df87210 */ /* 0x000fca0007ffe0ff */
[----:B------:R-:W-:Y:S01]  /*3dc0*/  IMAD.IADD R247, R29, 0x1, R248 ;  /* 0x000000011df77824 */ /* 0x000fe200078e02f8 */
[----:B------:R-:W-:-:S03]  /*3dd0*/  SHF.L.U64.HI R2, R30, 0x2, R8 ;  /* 0x000000021e027819 */ /* 0x000fc60000010208 */
[C---:B------:R-:W-:Y:S01]  /*3de0*/  IMAD.IADD R246, R29.reuse, 0x1, R247 ;  /* 0x000000011df67824 */ /* 0x040fe200078e02f7 */
[----:B------:R-:W-:Y:S01]  /*3df0*/  IADD3 R0, R30, -0x80, RZ ;  /* 0xffffff801e007810 */ /* 0x000fe20007ffe0ff */
[----:B------:R1:W-:Y:S03]  /*3e00*/  STL [R1+0xc], R2 ;  /* 0x00000c0201007387 */ /* 0x0003e60000100800 */
[C---:B------:R-:W-:Y:S01]  /*3e10*/  IADD3 R245, R29.reuse, R246, RZ ;  /* 0x000000f61df57210 */ /* 0x040fe20007ffe0ff */
[----:B------:R-:W-:Y:S01]  /*3e20*/  IMAD.SHL.U32 R0, R0, 0x4, RZ ;  /* 0x0000000400007824 */ /* 0x000fe200078e00ff */
[----:B------:R-:W-:Y:S01]  /*3e30*/  MOV R172, 0x20 ;  /* 0x0000002000ac7802 */ /* 0x000fe20000000f00 */
[----:B------:R-:W-:Y:S02]  /*3e40*/  IMAD.MOV.U32 R165, RZ, RZ, 0x40 ;  /* 0x00000040ffa57424 */ /* 0x000fe400078e00ff */
[----:B------:R-:W-:Y:S01]  /*3e50*/  IMAD.IADD R244, R29, 0x1, R245 ;  /* 0x000000011df47824 */ /* 0x000fe200078e02f5 */
        /* <DEDUP_REMOVED lines=10> */
[----:B-1----:R-:W-:Y:S01]  /*3f00*/  IMAD.SHL.U32 R2, R30, 0x4, RZ ;  /* 0x000000041e027824 */ /* 0x002fe200078e00ff */
        /* <DEDUP_REMOVED lines=25> */
[----:B------:R-:W-:Y:S01]  /*40a0*/  IMAD.SHL.U32 R171, R173, 0x2, RZ ;  /* 0x00000002adab7824 */ /* 0x000fe200078e00ff */
[----:B------:R-:W-:Y:S01]  /*40b0*/  SEL R165, R165, 0xffffffc0, !P1 ;  /* 0xffffffc0a5a57807 */ /* 0x000fe20004800000 */
[----:B------:R-:W-:Y:S01]  /*40c0*/  ULDC UR13, c[0x0][0x2e4] ;  /* 0x0000b900000d7ab9 */ /* 0x000fe20000000800 */
[----:B-1-3--:R-:W-:-:S02]  /*40d0*/  IMAD.IADD R0, R29, 0x1, R244 ;  /* 0x000000011d007824 */ /* 0x00afc400078e02f4 */
.L_x_708:
[----:B------:R-:W2:Y:S01]  /*40e0*/  LDL R2, [R1+0x8] ;  /* 0x0000080001027983 */ /* 0x000ea20000100800 */
[----:B------:R-:W-:Y:S01]  /*40f0*/  USHF.L.U32 UR11, UR19, 0x7, URZ ;  /* 0x00000007130b7899 */ /* 0x000fe2000800063f */
[----:B------:R-:W-:Y:S02]  /*4100*/  IMAD.MOV.U32 R181, RZ, RZ, R179 ;  /* 0x000000ffffb57224 */ /* 0x000fe400078e00b3 */
[----:B------:R-:W3:Y:S01]  /*4110*/  LDL R0, [R1+0xc] ;  /* 0x00000c0001007983 */ /* 0x000ee20000100800 */
[----:B------:R-:W-:Y:S03]  /*4120*/  UIADD3 UR9, UR11, UR12, URZ ;  /* 0x0000000c0b097290 */ /* 0x000fe6000fffe03f */
[----:B------:R-:W0:Y:S01]  /*4130*/  LDGDEPBAR ;  /* 0x00000000000079af */ /* 0x000e220000000000 */
[----:B------:R-:W-:Y:S04]  /*4140*/  UIADD3 UR8, -UR6, 0x80, UR9 ;  /* 0x0000008006087890 */ /* 0x000fe8000fffe109 */
[----:B------:R-:W-:Y:S02]  /*4150*/  UIADD3 UR10, UR8, -UR46, URZ ;  /* 0x8000002e080a7290 */ /* 0x000fe4000fffe03f */
[----:B------:R-:W-:Y:S04]  /*4160*/  USHF.L.U32 UR8, UR7, 0x7, URZ ;  /* 0x0000000707087899 */ /* 0x000fe8000800063f */
[----:B------:R-:W-:Y:S03]  /*4170*/  UISETP.GE.AND UP0, UPT, UR8, UR10, UPT ;  /* 0x0000000a0800728c */ /* 0x000fe6000bf06270 */
[----:B------:R-:W-:Y:S01]  /*4180*/  ULDC UR10, c[0x0][0x2e4] ;  /* 0x0000b900000a7ab9 */ /* 0x000fe20000000800 */
[----:B------:R-:W-:Y:S04]  /*4190*/  DEPBAR.LE SB0, 0x0 ;  /* 0x000080000000791a */ /* 0x000fe80000000000 */
[----:B------:R-:W-:Y:S08]  /*41a0*/  BAR.SYNC.DEFER_BLOCKING 0x0 ;  /* 0x0000000000007b1d */ /* 0x000ff00000010000 */
[----:B------:R-:W-:Y:S08]  /*41b0*/  LDSM.16.M88.4 R64, [R170] ;  /* 0x00000000aa40783b */ /* 0x000ff00000000200 */
[----:B------:R-:W1:Y:S08]  /*41c0*/  LDSM.16.M88.4 R16, [R166+0xc000] ;  /* 0x00c00000a610783b */ /* 0x000e700000000200 */
[----:B------:R-:W4:Y:S08]  /*41d0*/  LDSM.16.M88.4 R60, [R170+0x2000] ;  /* 0x00200000aa3c783b */ /* 0x000f300000000200 */
[----:B------:R-:W2:Y:S08]  /*41e0*/  LDSM.16.M88.4 R32, [R166+0xc800] ;  /* 0x00c80000a620783b */ /* 0x000eb00000000200 */
[----:B------:R-:W2:Y:S08]  /*41f0*/  LDSM.16.M88.4 R48, [R166+0xd000] ;  /* 0x00d00000a630783b */ /* 0x000eb00000000200 */
[----:B------:R-:W2:Y:S01]  /*4200*/  LDSM.16.M88.4 R132, [R166+0xd800] ;  /* 0x00d80000a684783b */ /* 0x000ea20000000200 */
[-C--:B-1----:R-:W-:Y:S07]  /*4210*/  HMMA.16816.F32 R4, R64, R16.reuse, RZ ;  /* 0x000000104004723c */ /* 0x082fee00000018ff */
[----:B------:R-:W-:Y:S01]  /*4220*/  LDSM.16.M88.4 R140, [R169+0xc000] ;  /* 0x00c00000a98c783b */ /* 0x000fe20000000200 */
[C---:B----4-:R-:W-:Y:S07]  /*4230*/  HMMA.16816.F32 R8, R60.reuse, R16, RZ ;  /* 0x000000103c08723c */ /* 0x050fee00000018ff */
[----:B------:R-:W-:Y:S01]  /*4240*/  LDSM.16.M88.4 R148, [R169+0xc800] ;  /* 0x00c80000a994783b */ /* 0x000fe20000000200 */
[-C--:B------:R-:W-:Y:S07]  /*4250*/  HMMA.16816.F32 R12, R60, R18.reuse, RZ ;  /* 0x000000123c0c723c */ /* 0x080fee00000018ff */
[----:B------:R-:W-:Y:S01]  /*4260*/  LDSM.16.M88.4 R152, [R169+0xd000] ;  /* 0x00d00000a998783b */ /* 0x000fe20000000200 */
[C---:B------:R-:W-:Y:S07]  /*4270*/  HMMA.16816.F32 R16, R64.reuse, R18, RZ ;  /* 0x000000124010723c */ /* 0x040fee00000018ff */
[----:B------:R-:W-:Y:S08]  /*4280*/  LDSM.16.M88.4 R156, [R169+0xd800] ;  /* 0x00d80000a99c783b */ /* 0x000ff00000000200 */
[----:B------:R-:W-:Y:S01]  /*4290*/  LDSM.16.M88.4 R160, [R167+0xd000] ;  /* 0x00d00000a7a0783b */ /* 0x000fe20000000200 */
[----:B--2---:R-:W-:Y:S04]  /*42a0*/  IADD3 R20, P0, R2, UR17, RZ ;  /* 0x0000001102147c10 */ /* 0x004fe8000ff1e0ff */
[----:B---3--:R-:W-:Y:S01]  /*42b0*/  IADD3.X R21, R0, UR16, RZ, P0, !PT ;  /* 0x0000001000157c10 */ /* 0x008fe200087fe4ff */
[C---:B------:R-:W-:Y:S01]  /*42c0*/  IMAD.IADD R0, R170.reuse, 0x1, R172 ;  /* 0x00000001aa007824 */ /* 0x040fe200078e02ac */
[----:B------:R-:W-:Y:S03]  /*42d0*/  PLOP3.LUT P0, PT, PT, PT, UP0, 0x80, 0x0 ;  /* 0x000000000000781c */ /* 0x000fe60003f0f008 */
[----:B-----5:R1:W5:Y:S04]  /*42e0*/  LDG.E R177, [R20.64] ;  /* 0x0000001614b17981 */ /* 0x020368000c1e1900 */
[----:B------:R1:W5:Y:S04]  /*42f0*/  LDG.E R178, [R20.64+0x20] ;  /* 0x0000201614b27981 */ /* 0x000368000c1e1900 */
[----:B------:R1:W5:Y:S04]  /*4300*/  LDG.E R176, [R20.64+0x100] ;  /* 0x0001001614b07981 */ /* 0x000368000c1e1900 */
[----:B------:R1:W5:Y:S04]  /*4310*/  LDG.E R175, [R20.64+0x120] ;  /* 0x0001201614af7981 */ /* 0x000368000c1e1900 */
[----:B------:R-:W2:Y:S08]  /*4320*/  LDSM.16.M88.4 R136, [R0] ;  /* 0x000000000088783b */ /* 0x000eb00000000200 */
[----:B------:R-:W3:Y:S01]  /*4330*/  LDSM.16.M88.4 R144, [R0+0x2000] ;  /* 0x002000000090783b */ /* 0x000ee20000000200 */
[-C--:B-1----:R-:W-:Y:S08]  /*4340*/  HMMA.16816.F32 R20, R64, R32.reuse, RZ ;  /* 0x000000204014723c */ /* 0x082ff000000018ff */
        /* <DEDUP_REMOVED lines=10> */
[----:B------:R-:W-:Y:S08]  /*43f0*/  HMMA.16816.F32 R64, R64, R134, RZ ;  /* 0x000000864040723c */ /* 0x000ff000000018ff */
[-C--:B--2---:R-:W-:Y:S08]  /*4400*/  HMMA.16816.F32 R4, R136, R140.reuse, R4 ;  /* 0x0000008c8804723c */ /* 0x084ff00000001804 */
[C---:B---3--:R-:W-:Y:S08]  /*4410*/  HMMA.16816.F32 R8, R144.reuse, R140, R8 ;  /* 0x0000008c9008723c */ /* 0x048ff00000001808 */
[-C--:B------:R-:W-:Y:S08]  /*4420*/  HMMA.16816.F32 R12, R144, R142.reuse, R12 ;  /* 0x0000008e900c723c */ /* 0x080ff0000000180c */
[C---:B------:R-:W-:Y:S01]  /*4430*/  HMMA.16816.F32 R16, R136.reuse, R142, R16 ;  /* 0x0000008e8810723c */ /* 0x040fe20000001810 */
[----:B------:R-:W-:Y:S07]  /*4440*/  LDSM.16.M88.4 R140, [R167+0xc000] ;  /* 0x00c00000a78c783b */ /* 0x000fee0000000200 */
[-C--:B------:R-:W-:Y:S08]  /*4450*/  HMMA.16816.F32 R20, R136, R148.reuse, R20 ;  /* 0x000000948814723c */ /* 0x080ff00000001814 */
[C---:B------:R-:W-:Y:S07]  /*4460*/  HMMA.16816.F32 R24, R144.reuse, R148, R24 ;  /* 0x000000949018723c */ /* 0x040fee0000001818 */
[----:B------:R-:W-:Y:S01]  /*4470*/  IMAD.IADD R148, R170, 0x1, R165 ;  /* 0x00000001aa947824 */ /* 0x000fe200078e02a5 */
[-C--:B------:R-:W-:Y:S04]  /*4480*/  HMMA.16816.F32 R28, R144, R150.reuse, R28 ;  /* 0x00000096901c723c */ /* 0x080fe8000000181c */
[----:B------:R-:W1:Y:S04]  /*4490*/  LDSM.16.M88.4 R132, [R148] ;  /* 0x000000009484783b */ /* 0x000e680000000200 */
[C---:B------:R-:W-:Y:S04]  /*44a0*/  HMMA.16816.F32 R32, R136.reuse, R150, R32 ;  /* 0x000000968820723c */ /* 0x040fe80000001820 */
[----:B------:R-:W2:Y:S04]  /*44b0*/  LDSM.16.M88.4 R148, [R148+0x2000] ;  /* 0x002000009494783b */ /* 0x000ea80000000200 */
        /* <DEDUP_REMOVED lines=8> */
[----:B------:R-:W4:Y:S07]  /*4540*/  LDSM.16.M88.4 R144, [R167+0xd800] ;  /* 0x00d80000a790783b */ /* 0x000f2e0000000200 */
[----:B------:R-:W-:Y:S01]  /*4550*/  HMMA.16816.F32 R64, R136, R158, R64 ;  /* 0x0000009e8840723c */ /* 0x000fe20000001840 */
[----:B------:R-:W-:Y:S07]  /*4560*/  LDSM.16.M88.4 R156, [R168+0xc800] ;  /* 0x00c80000a89c783b */ /* 0x000fee0000000200 */
[-C--:B-1----:R-:W-:Y:S08]  /*4570*/  HMMA.16816.F32 R4, R132, R140.reuse, R4 ;  /* 0x0000008c8404723c */ /* 0x082ff00000001804 */
[C---:B--2---:R-:W-:Y:S08]  /*4580*/  HMMA.16816.F32 R8, R148.reuse, R140, R8 ;  /* 0x0000008c9408723c */ /* 0x044ff00000001808 */
[-C--:B------:R-:W-:Y:S08]  /*4590*/  HMMA.16816.F32 R12, R148, R142.reuse, R12 ;  /* 0x0000008e940c723c */ /* 0x080ff0000000180c */
[C---:B------:R-:W-:Y:S01]  /*45a0*/  HMMA.16816.F32 R16, R132.reuse, R142, R16 ;  /* 0x0000008e8410723c */ /* 0x040fe20000001810 */
[----:B------:R-:W-:Y:S07]  /*45b0*/  LDSM.16.M88.4 R140, [R168+0xc000] ;  /* 0x00c00000a88c783b */ /* 0x000fee0000000200 */
[-C--:B---3--:R-:W-:Y:S08]  /*45c0*/  HMMA.16816.F32 R20, R132, R152.reuse, R20 ;  /* 0x000000988414723c */ /* 0x088ff00000001814 */
[C---:B------:R-:W-:Y:S07]  /*45d0*/  HMMA.16816.F32 R24, R148.reuse, R152, R24 ;  /* 0x000000989418723c */ /* 0x040fee0000001818 */
[----:B------:R-:W-:Y:S01]  /*45e0*/  IADD3 R152, R0, R165, RZ ;  /* 0x000000a500987210 */ /* 0x000fe20007ffe0ff */
        /* <DEDUP_REMOVED lines=9> */
[-C--:B----4-:R-:W-:Y:S08]  /*4680*/  HMMA.16816.F32 R52, R132, R144.reuse, R52 ;  /* 0x000000908434723c */ /* 0x090ff00000001834 */
[C---:B------:R-:W-:Y:S08]  /*4690*/  HMMA.16816.F32 R56, R148.reuse, R144, R56 ;  /* 0x000000909438723c */ /* 0x040ff00000001838 */
[-C--:B------:R-:W-:Y:S01]  /*46a0*/  HMMA.16816.F32 R60, R148, R146.reuse, R60 ;  /* 0x00000092943c723c */ /* 0x080fe2000000183c */
[----:B------:R-:W4:Y:S07]  /*46b0*/  LDSM.16.M88.4 R148, [R168+0xd800] ;  /* 0x00d80000a894783b */ /* 0x000f2e0000000200 */
[----:B------:R-:W-:Y:S08]  /*46c0*/  HMMA.16816.F32 R64, R132, R146, R64 ;  /* 0x000000928440723c */ /* 0x000ff00000001840 */
[-C--:B-1----:R-:W-:Y:S08]  /*46d0*/  HMMA.16816.F32 R4, R136, R140.reuse, R4 ;  /* 0x0000008c8804723c */ /* 0x082ff00000001804 */
[C---:B--2---:R-:W-:Y:S08]  /*46e0*/  HMMA.16816.F32 R8, R152.reuse, R140, R8 ;  /* 0x0000008c9808723c */ /* 0x044ff00000001808 */
[-C--:B------:R-:W-:Y:S08]  /*46f0*/  HMMA.16816.F32 R12, R152, R142.reuse, R12 ;  /* 0x0000008e980c723c */ /* 0x080ff0000000180c */
[C---:B------:R-:W-:Y:S08]  /*4700*/  HMMA.16816.F32 R16, R136.reuse, R142, R16 ;  /* 0x0000008e8810723c */ /* 0x040ff00000001810 */
[-C--:B------:R-:W-:Y:S08]  /*4710*/  HMMA.16816.F32 R20, R136, R156.reuse, R20 ;  /* 0x0000009c8814723c */ /* 0x080ff00000001814 */
[C---:B------:R-:W-:Y:S08]  /*4720*/  HMMA.16816.F32 R24, R152.reuse, R156, R24 ;  /* 0x0000009c9818723c */ /* 0x040ff00000001818 */
[-C--:B------:R-:W-:Y:S08]  /*4730*/  HMMA.16816.F32 R28, R152, R158.reuse, R28 ;  /* 0x0000009e981c723c */ /* 0x080ff0000000181c */
[C---:B------:R-:W-:Y:S08]  /*4740*/  HMMA.16816.F32 R32, R136.reuse, R158, R32 ;  /* 0x0000009e8820723c */ /* 0x040ff00000001820 */
        /* <DEDUP_REMOVED lines=19> */
.L_x_704:
[----:B------:R-:W2:Y:S01]  /*4880*/  LDL R0, [R1] ;  /* 0x0000000001007983 */ /* 0x000ea20000100800 */
[----:B------:R-:W-:Y:S02]  /*4890*/  UIADD3 UR9, -UR10, UR6, -UR12 ;  /* 0x000000060a097290 */ /* 0x000fe4000fffe90c */
[----:B------:R-:W-:Y:S01]  /*48a0*/  UIADD3 UR11, UR6, 0x1, -UR12 ;  /* 0x00000001060b7890 */ /* 0x000fe2000fffe80c */
[----:B------:R-:W3:Y:S01]  /*48b0*/  LDL R2, [R1+0x18] ;  /* 0x0000180001027983 */ /* 0x000ee20000100800 */
[----:B------:R-:W-:Y:S01]  /*48c0*/  UMOV UR13, UR10 ;  /* 0x0000000a000d7c82 */ /* 0x000fe20008000000 */
[----:B--2---:R-:W-:Y:S01]  /*48d0*/  IADD3 R133, R0, UR8, RZ ;  /* 0x0000000800857c10 */ /* 0x004fe2000fffe0ff */
[----:B------:R-:W-:Y:S01]  /*48e0*/  IMAD.U32 R0, RZ, RZ, UR19 ;  /* 0x00000013ff007e24 */ /* 0x000fe2000f8e00ff */
[----:B------:R-:W-:Y:S02]  /*48f0*/  UIADD3 UR8, UR11, UR45, URZ ;  /* 0x0000002d0b087290 */ /* 0x000fe4000fffe03f */
[C---:B------:R-:W-:Y:S01]  /*4900*/  IADD3 R132, R133.reuse, UR9, RZ ;  /* 0x0000000985847c10 */ /* 0x040fe2000fffe0ff */
[----:B---3--:R-:W-:Y:S01]  /*4910*/  IMAD R0, R0, 0x80, R2 ;  /* 0x0000008000007824 */ /* 0x008fe200078e0202 */
[C---:B------:R-:W-:Y:S02]  /*4920*/  IADD3 R149, R133.reuse, 0x8, RZ ;  /* 0x0000000885957810 */ /* 0x040fe40007ffe0ff */
[----:B------:R-:W-:Y:S02]  /*4930*/  IMNMX R132, RZ, R132, !PT ;  /* 0x00000084ff847217 */ /* 0x000fe40007800200 */
[----:B------:R-:W-:Y:S02]  /*4940*/  IADD3 R2, R133, UR8, RZ ;  /* 0x0000000885027c10 */ /* 0x000fe4000fffe0ff */
[C---:B------:R-:W-:Y:S02]  /*4950*/  IADD3 R148, R0.reuse, 0x1, RZ ;  /* 0x0000000100947810 */ /* 0x040fe40007ffe0ff */
[C---:B------:R-:W-:Y:S02]  /*4960*/  IADD3 R147, R0.reuse, 0x8, RZ ;  /* 0x0000000800937810 */ /* 0x040fe40007ffe0ff */
[----:B------:R-:W-:Y:S02]  /*4970*/  IADD3 R146, R0, 0x9, RZ ;  /* 0x0000000900927810 */ /* 0x000fe40007ffe0ff */
[----:B------:R-:W-:Y:S02]  /*4980*/  IMNMX R2, R2, UR6, PT ;  /* 0x0000000602027c17 */ /* 0x000fe4000b800200 */
[-C--:B------:R-:W-:Y:S02]  /*4990*/  ISETP.GE.AND P4, PT, R0, R132.reuse, PT ;  /* 0x000000840000720c */ /* 0x080fe40003f86270 */
[-C--:B------:R-:W-:Y:S02]  /*49a0*/  ISETP.GE.AND P3, PT, R148, R132.reuse, PT ;  /* 0x000000849400720c */ /* 0x080fe40003f66270 */
[CC--:B------:R-:W-:Y:S02]  /*49b0*/  ISETP.GE.AND P2, PT, R147.reuse, R132.reuse, PT ;  /* 0x000000849300720c */ /* 0x0c0fe40003f46270 */
[----:B------:R-:W-:Y:S02]  /*49c0*/  ISETP.GE.AND P0, PT, R146, R132, PT ;  /* 0x000000849200720c */ /* 0x000fe40003f06270 */
[C---:B------:R-:W-:Y:S02]  /*49d0*/  IADD3 R145, R0.reuse, 0x10, RZ ;  /* 0x0000001000917810 */ /* 0x040fe40007ffe0ff */
[C---:B------:R-:W-:Y:S02]  /*49e0*/  IADD3 R144, R0.reuse, 0x11, RZ ;  /* 0x0000001100907810 */ /* 0x040fe40007ffe0ff */
[C---:B------:R-:W-:Y:S02]  /*49f0*/  IADD3 R143, R0.reuse, 0x18, RZ ;  /* 0x00000018008f7810 */ /* 0x040fe40007ffe0ff */
[C---:B------:R-:W-:Y:S02]  /*4a00*/  IADD3 R142, R0.reuse, 0x19, RZ ;  /* 0x00000019008e7810 */ /* 0x040fe40007ffe0ff */
[C---:B------:R-:W-:Y:S02]  /*4a10*/  IADD3 R141, R0.reuse, 0x20, RZ ;  /* 0x00000020008d7810 */ /* 0x040fe40007ffe0ff */
[C---:B------:R-:W-:Y:S02]  /*4a20*/  IADD3 R140, R0.reuse, 0x21, RZ ;  /* 0x00000021008c7810 */ /* 0x040fe40007ffe0ff */
[-C--:B------:R-:W-:Y:S02]  /*4a30*/  ISETP.GE.OR P4, PT, R0, R2.reuse, !P4 ;  /* 0x000000020000720c */ /* 0x080fe40006786670 */
[-C--:B------:R-:W-:Y:S02]  /*4a40*/  ISETP.GE.OR P3, PT, R148, R2.reuse, !P3 ;  /* 0x000000029400720c */ /* 0x080fe40005f66670 */
[-C--:B------:R-:W-:Y:S02]  /*4a50*/  ISETP.GE.OR P2, PT, R147, R2.reuse, !P2 ;  /* 0x000000029300720c */ /* 0x080fe40005746670 */
[----:B------:R-:W-:Y:S02]  /*4a60*/  ISETP.GE.OR P0, PT, R146, R2, !P0 ;  /* 0x000000029200720c */ /* 0x000fe40004706670 */
[-C--:B------:R-:W-:Y:S02]  /*4a70*/  ISETP.GE.AND P6, PT, R145, R132.reuse, PT ;  /* 0x000000849100720c */ /* 0x080fe40003fc6270 */
        /* <DEDUP_REMOVED lines=9> */
[C---:B------:R-:W-:Y:S02]  /*4b10*/  IADD3 R139, R0.reuse, 0x28, RZ ;  /* 0x00000028008b7810 */ /* 0x040fe40007ffe0ff */
[C---:B------:R-:W-:Y:S02]  /*4b20*/  IADD3 R138, R0.reuse, 0x29, RZ ;  /* 0x00000029008a7810 */ /* 0x040fe40007ffe0ff */
[C---:B------:R-:W-:Y:S02]  /*4b30*/  IADD3 R137, R0.reuse, 0x30, RZ ;  /* 0x0000003000897810 */ /* 0x040fe40007ffe0ff */
[C---:B------:R-:W-:Y:S02]  /*4b40*/  IADD3 R136, R0.reuse, 0x31, RZ ;  /* 0x0000003100887810 */ /* 0x040fe40007ffe0ff */
[C---:B------:R-:W-:Y:S02]  /*4b50*/  IADD3 R135, R0.reuse, 0x38, RZ ;  /* 0x0000003800877810 */ /* 0x040fe40007ffe0ff */
[----:B------:R-:W-:Y:S02]  /*4b60*/  IADD3 R134, R0, 0x39, RZ ;  /* 0x0000003900867810 */ /* 0x000fe40007ffe0ff */
        /* <DEDUP_REMOVED lines=18> */
[C---:B------:R-:W-:Y:S02]  /*4c90*/  IADD3 R132, R149.reuse, UR9, RZ ;  /* 0x0000000995847c10 */ /* 0x040fe4000fffe0ff */
[----:B------:R-:W-:Y:S02]  /*4ca0*/  IADD3 R150, R149, UR8, RZ ;  /* 0x0000000895967c10 */ /* 0x000fe4000fffe0ff */
[-C--:B------:R-:W-:Y:S02]  /*4cb0*/  ISETP.GE.OR P6, PT, R139, R2.reuse, !P6 ;  /* 0x000000028b00720c */ /* 0x080fe400077c6670 */
[-C--:B------:R-:W-:Y:S02]  /*4cc0*/  ISETP.GE.OR P5, PT, R138, R2.reuse, !P5 ;  /* 0x000000028a00720c */ /* 0x080fe40006fa6670 */
[-C--:B------:R-:W-:Y:S02]  /*4cd0*/  ISETP.GE.OR P4, PT, R137, R2.reuse, !P4 ;  /* 0x000000028900720c */ /* 0x080fe40006786670 */
[----:B------:R-:W-:Y:S02]  /*4ce0*/  ISETP.GE.OR P3, PT, R136, R2, !P3 ;  /* 0x000000028800720c */ /* 0x000fe40005f66670 */
[----:B------:R-:W-:Y:S02]  /*4cf0*/  IMNMX R132, RZ, R132, !PT ;  /* 0x00000084ff847217 */ /* 0x000fe40007800200 */
[-C--:B------:R-:W-:Y:S02]  /*4d00*/  ISETP.GE.OR P2, PT, R135, R2.reuse, !P2 ;  /* 0x000000028700720c */ /* 0x080fe40005746670 */
[----:B------:R-:W-:Y:S02]  /*4d10*/  ISETP.GE.OR P0, PT, R134, R2, !P0 ;  /* 0x000000028600720c */ /* 0x000fe40004706670 */
        /* <DEDUP_REMOVED lines=45> */
[C---:B------:R-:W-:Y:S02]  /*4ff0*/  IADD3 R133, R149.reuse, UR9, RZ ;  /* 0x0000000995857c10 */ /* 0x040fe4000fffe0ff */
[----:B------:R-:W-:Y:S02]  /*5000*/  IADD3 R150, R149, UR8, RZ ;  /* 0x0000000895967c10 */ /* 0x000fe4000fffe0ff */
[-C--:B------:R-:W-:Y:S02]  /*5010*/  ISETP.GE.OR P2, PT, R139, R2.reuse, !P2 ;  /* 0x000000028b00720c */ /* 0x080fe40005746670 */
[-C--:B------:R-:W-:Y:S02]  /*5020*/  ISETP.GE.OR P0, PT, R138, R2.reuse, !P0 ;  /* 0x000000028a00720c */ /* 0x080fe40004706670 */
[-C--:B------:R-:W-:Y:S02]  /*5030*/  ISETP.GE.OR P6, PT, R137, R2.reuse, !P6 ;  /* 0x000000028900720c */ /* 0x080fe400077c6670 */
[-C--:B------:R-:W-:Y:S02]  /*5040*/  ISETP.GE.OR P5, PT, R136, R2.reuse, !P5 ;  /* 0x000000028800720c */ /* 0x080fe40006fa6670 */
[-C--:B------:R-:W-:Y:S02]  /*5050*/  ISETP.GE.OR P4, PT, R135, R2.reuse, !P4 ;  /* 0x000000028700720c */ /* 0x080fe40006786670 */
[----:B------:R-:W-:Y:S02]  /*5060*/  ISETP.GE.OR P3, PT, R134, R2, !P3 ;  /* 0x000000028600720c */ /* 0x000fe40005f66670 */
        /* <DEDUP_REMOVED lines=18> */
[-C--:B------:R-:W-:Y:S02]  /*5190*/  ISETP.GE.OR P6, PT, R147, R133.reuse, !P6 ;  /* 0x000000859300720c */ /* 0x080fe400077c6670 */
        /* <DEDUP_REMOVED lines=25> */
[----:B------:R-:W-:Y:S02]  /*5330*/  ISETP.GE.AND P5, PT, R134, R2, PT ;  /* 0x000000028600720c */ /* 0x000fe40003fa6270 */
[----:B------:R-:W-:Y:S02]  /*5340*/  IADD3 R2, R132, UR8, RZ ;  /* 0x0000000884027c10 */ /* 0x000fe4000fffe0ff */
[----:B------:R-:W-:Y:S02]  /*5350*/  ISETP.GE.OR P4, PT, R139, R133, !P4 ;  /* 0x000000858b00720c */ /* 0x000fe40006786670 */
[----:B------:R-:W-:Y:S02]  /*5360*/  IMNMX R132, RZ, R149, !PT ;  /* 0x00000095ff847217 */ /* 0x000fe40007800200 */
[-C--:B------:R-:W-:Y:S02]  /*5370*/  ISETP.GE.OR P3, PT, R138, R133.reuse, !P3 ;  /* 0x000000858a00720c */ /* 0x080fe40005f66670 */
[-C--:B------:R-:W-:Y:S02]  /*5380*/  ISETP.GE.OR P2, PT, R137, R133.reuse, !P2 ;  /* 0x000000858900720c */ /* 0x080fe40005746670 */
[-C--:B------:R-:W-:Y:S02]  /*5390*/  ISETP.GE.OR P0, PT, R136, R133.reuse, !P0 ;  /* 0x000000858800720c */ /* 0x080fe40004706670 */
        /* <DEDUP_REMOVED lines=57> */
.L_x_705:
[C---:B------:R-:W-:Y:S01]  /*5730*/  FMUL.FTZ R132, R238.reuse, 1.4426950216293334961 ;  /* 0x3fb8aa3bee847820 */ /* 0x040fe20000410000 */
[----:B------:R-:W-:Y:S01]  /*5740*/  FSETP.NEU.FTZ.AND P0, PT, R238, -INF , PT ;  /* 0xff800000ee00780b */ /* 0x000fe20003f1d000 */
[----:B------:R-:W-:Y:S01]  /*5750*/  FMUL.FTZ R2, R236, 1.4426950216293334961 ;  /* 0x3fb8aa3bec027820 */ /* 0x000fe20000410000 */
[----:B------:R-:W-:Y:S01]  /*5760*/  UISETP.GT.AND UP3, UPT, UR7, UR18, UPT ;  /* 0x000000120700728c */ /* 0x000fe2000bf64270 */
[----:B------:R-:W-:Y:S01]  /*5770*/  FMUL.FTZ R0, R237, 1.4426950216293334961 ;  /* 0x3fb8aa3bed007820 */ /* 0x000fe20000410000 */
[----:B------:R-:W-:Y:S02]  /*5780*/  FSEL R132, R132, RZ, P0 ;  /* 0x000000ff84847208 */ /* 0x000fe40000000000 */
[----:B------:R-:W-:Y:S03]  /*5790*/  FSETP.NEU.FTZ.AND P0, PT, R239, -INF , PT ;  /* 0xff800000ef00780b */ /* 0x000fe60003f1d000 */
        /* <DEDUP_REMOVED lines=31> */
[--C-:B------:R-:W-:Y:S01]  /*5990*/  FFMA.FTZ R34, R34, c[0x0][0x23c], -R4.reuse ;  /* 0x00008f0022227a23 */ /* 0x100fe20000010804 */
[----:B------:R-:W-:Y:S01]  /*59a0*/  PLOP3.LUT P0, PT, PT, PT, UP3, 0x80, 0x0 ;  /* 0x000000000000781c */ /* 0x000fe20003f0f038 */
        /* <DEDUP_REMOVED lines=167> */
[CC--:B------:R-:W-:Y:S03]  /*6420*/  IADD3 R146, R172.reuse, R0.reuse, RZ ;  /* 0x00000000ac927210 */ /* 0x0c0fe60007ffe0ff */
[----:B------:R-:W-:Y:S01]  /*6430*/  LDSM.16.M88.4 R64, [R0+0x8000] ;  /* 0x008000000040783b */ /* 0x000fe20000000200 */
[----:B------:R-:W-:Y:S07]  /*6440*/  IADD3 R145, R165, R0, RZ ;  /* 0x00000000a5917210 */ /* 0x000fee0007ffe0ff */
[----:B------:R-:W1:Y:S08]  /*6450*/  LDSM.16.M88.4 R16, [R166+0x10000] ;  /* 0x01000000a610783b */ /* 0x000e700000000200 */
[----:B------:R-:W2:Y:S08]  /*6460*/  LDSM.16.M88.4 R60, [R0+0xa000] ;  /* 0x00a00000003c783b */ /* 0x000eb00000000200 */
[----:B------:R-:W3:Y:S08]  /*6470*/  LDSM.16.M88.4 R32, [R166+0x10800] ;  /* 0x01080000a620783b */ /* 0x000ef00000000200 */
[----:B------:R-:W4:Y:S08]  /*6480*/  LDSM.16.M88.4 R48, [R166+0x11000] ;  /* 0x01100000a630783b */ /* 0x000f300000000200 */
[----:B------:R-:W3:Y:S01]  /*6490*/  LDSM.16.M88.4 R132, [R166+0x11800] ;  /* 0x01180000a684783b */ /* 0x000ee20000000200 */
[-C--:B-1----:R-:W-:Y:S07]  /*64a0*/  HMMA.16816.F32 R4, R64, R16.reuse, RZ ;  /* 0x000000104004723c */ /* 0x082fee00000018ff */
[----:B------:R-:W-:Y:S01]  /*64b0*/  LDSM.16.M88.4 R136, [R146+0x8000] ;  /* 0x008000009288783b */ /* 0x000fe20000000200 */
[C---:B--2---:R-:W-:Y:S07]  /*64c0*/  HMMA.16816.F32 R8, R60.reuse, R16, RZ ;  /* 0x000000103c08723c */ /* 0x044fee00000018ff */
[----:B------:R-:W-:Y:S01]  /*64d0*/  LDSM.16.M88.4 R140, [R146+0xa000] ;  /* 0x00a00000928c783b */ /* 0x000fe20000000200 */
[-C--:B------:R-:W-:Y:S08]  /*64e0*/  HMMA.16816.F32 R12, R60, R18.reuse, RZ ;  /* 0x000000123c0c723c */ /* 0x080ff000000018ff */
        /* <DEDUP_REMOVED lines=237> */
.L_x_706:
        /* <DEDUP_REMOVED lines=192> */
.L_x_707:
[----:B------:R-:W-:Y:S01]  /*7fc0*/  LDSM.16.M88.4 R32, [R171+0x14000] ;  /* 0x01400000ab20783b */ /* 0x000fe20000000200 */
[----:B------:R-:W-:Y:S01]  /*7fd0*/  IMAD.IADD R144, R165, 0x1, R146 ;  /* 0x00000001a5907824 */ /* 0x000fe200078e0292 */
[----:B------:R-:W-:Y:S01]  /*7fe0*/  ULOP3.LUT UR8, UR7, 0x1, URZ, 0xc0, !UPT ;  /* 0x0000000107087892 */ /* 0x000fe2000f8ec03f */
[----:B------:R-:W-:Y:S01]  /*7ff0*/  IMAD.MOV.U32 R152, RZ, RZ, c[0x0][0x22c] ;  /* 0x00008b00ff987624 */ /* 0x000fe200078e00ff */
[----:B------:R-:W-:Y:S01]  /*8000*/  UISETP.GT.AND UP2, UPT, UR7, UR18, UPT ;  /* 0x000000120700728c */ /* 0x000fe2000bf44270 */
        /* <DEDUP_REMOVED lines=9> */
[----:B------:R-:W-:Y:S02]  /*80a0*/  IMAD.SHL.U32 R151, R151, 0x20, RZ ;  /* 0x0000002097977824 */ /* 0x000fe400078e00ff */
[----:B------:R-:W-:Y:S02]  /*80b0*/  IMAD.MOV.U32 R148, RZ, RZ, c[0x0][0x22c] ;  /* 0x00008b00ff947624 */ /* 0x000fe400078e00ff */
[----:B------:R-:W4:Y:S02]  /*80c0*/  LDL R150, [R1+0x4] ;  /* 0x0000040001967983 */ /* 0x000f240000100800 */
[----:B------:R-:W-:Y:S03]  /*80d0*/  IMAD R148, R148, c[0x0][0x1c0], RZ ;  /* 0x0000700094947a24 */ /* 0x000fe600078e02ff */
[----:B------:R-:W-:Y:S01]  /*80e0*/  LDSM.16.M88.4 R40, [R146+0x14000] ;  /* 0x014000009228783b */ /* 0x000fe20000000200 */
[----:B------:R-:W-:Y:S04]  /*80f0*/  IMAD.U32 R148, R148, -0x80, RZ ;  /* 0xffffff8094947824 */ /* 0x000fe800078e00ff */
[----:B------:R-:W4:Y:S01]  /*8100*/  LDL R149, [R1+0x14] ;  /* 0x0000140001957983 */ /* 0x000f220000100800 */
[C---:B------:R-:W-:Y:S04]  /*8110*/  LEA R180, P2, R148.reuse, R180, 0x2 ;  /* 0x000000b494b47211 */ /* 0x040fe800078410ff */
[----:B------:R-:W1:Y:S01]  /*8120*/  LDSM.16.MT88.4 R44, [R0+0xc800] ;  /* 0x00c80000002c783b */ /* 0x000e620000004200 */
[----:B------:R-:W-:Y:S01]  /*8130*/  LEA.HI.X.SX32 R179, R148, R181, 0x2, P2 ;  /* 0x000000b594b37211 */ /* 0x000fe200010f16ff */
[----:B------:R-:W-:Y:S03]  /*8140*/  IMAD.MOV.U32 R148, RZ, RZ, c[0x0][0x22c] ;  /* 0x00008b00ff947624 */ /* 0x000fe600078e00ff */
[----:B------:R-:W1:Y:S01]  /*8150*/  LDSM.16.M88.4 R48, [R146+0x16000] ;  /* 0x016000009230783b */ /* 0x000e620000000200 */
[----:B------:R-:W-:Y:S01]  /*8160*/  IMAD R148, R148, c[0x0][0x1c0], RZ ;  /* 0x0000700094947a24 */ /* 0x000fe200078e02ff */
[-C--:B-12---:R-:W-:Y:S03]  /*8170*/  HMMA.16816.F32 R4, R32, R16.reuse, RZ ;  /* 0x000000102004723c */ /* 0x086fe600000018ff */
[----:B------:R-:W1:Y:S01]  /*8180*/  LDSM.16.MT88.4 R52, [R2+0xc800] ;  /* 0x00c800000234783b */ /* 0x000e620000004200 */
[----:B------:R-:W-:Y:S04]  /*8190*/  IMAD.SHL.U32 R148, R148, 0x8, RZ ;  /* 0x0000000894947824 */ /* 0x000fe800078e00ff */
        /* <DEDUP_REMOVED lines=99> */
[----:B------:R-:W-:Y:S01]  /*87d0*/  IMAD.MOV.U32 R149, RZ, RZ, c[0x0][0x22c] ;  /* 0x00008b00ff957624 */ /* 0x000fe200078e00ff */
[----:B------:R1:W5:Y:S02]  /*87e0*/  @P0 LDG.E R238, [R38.64] ;  /* 0x0000000426ee0981 */ /* 0x000364000c1e1900 */
[CC--:B------:R-:W-:Y:S01]  /*87f0*/  LEA R44, P2, R148.reuse, R36.reuse, 0x2 ;  /* 0x00000024942c7211 */ /* 0x0c0fe200078410ff */
[----:B------:R-:W-:Y:S02]  /*8800*/  IMAD.MOV.U32 R37, RZ, RZ, R179 ;  /* 0x000000ffff257224 */ /* 0x000fe400078e00b3 */
[----:B------:R1:W5:Y:S01]  /*8810*/  @P0 LDG.E R239, [R38.64+0x20] ;  /* 0x0000200426ef0981 */ /* 0x000362000c1e1900 */
[-C--:B------:R-:W-:Y:S04]  /*8820*/  HMMA.16816.F32 R12, R56, R54.reuse, R12 ;  /* 0x00000036380c723c */ /* 0x080fe8000000180c */
[----:B------:R1:W5:Y:S01]  /*8830*/  @P0 LDG.E R236, [R38.64+0x100] ;  /* 0x0001000426ec0981 */ /* 0x000362000c1e1900 */
[-C--:B------:R-:W-:Y:S01]  /*8840*/  LEA.HI.X.SX32 R45, R148, R37.reuse, 0x2, P2 ;  /* 0x00000025942d7211 */ /* 0x080fe200010f16ff */
[----:B------:R-:W-:Y:S02]  /*8850*/  IMAD R150, R150, c[0x0][0x1c0], RZ ;  /* 0x0000700096967a24 */ /* 0x000fe400078e02ff */
[C---:B------:R-:W-:Y:S01]  /*8860*/  HMMA.16816.F32 R16, R40.reuse, R54, R16 ;  /* 0x000000362810723c */ /* 0x040fe20000001810 */
[----:B------:R1:W5:Y:S03]  /*8870*/  @P0 LDG.E R237, [R38.64+0x120] ;  /* 0x0001200426ed0981 */ /* 0x000366000c1e1900 */
[----:B------:R-:W-:Y:S02]  /*8880*/  IMAD.SHL.U32 R150, R150, 0x10, RZ ;  /* 0x0000001096967824 */ /* 0x000fe400078e00ff */
[----:B------:R2:W-:Y:S01]  /*8890*/  RED.E.ADD.F32.FTZ.RN.STRONG.GPU [R36.64], R4 ;  /* 0x000000042400798e */ /* 0x0005e2000c10e784 */
[----:B------:R-:W-:Y:S01]  /*88a0*/  IMAD R149, R149, c[0x0][0x1c0], RZ ;  /* 0x0000700095957a24 */ /* 0x000fe200078e02ff */
[-C--:B------:R-:W-:Y:S03]  /*88b0*/  HMMA.16816.F32 R20, R40, R60.reuse, R20 ;  /* 0x0000003c2814723c */ /* 0x080fe60000001814 */
[----:B------:R3:W-:Y:S01]  /*88c0*/  RED.E.ADD.F32.FTZ.RN.STRONG.GPU [R44.64], R5 ;  /* 0x000000052c00798e */ /* 0x0007e2000c10e784 */
[CC--:B------:R-:W-:Y:S01]  /*88d0*/  LEA R46, P0, R150.reuse, R36.reuse, 0x2 ;  /* 0x00000024962e7211 */ /* 0x0c0fe200078010ff */
[----:B------:R-:W-:Y:S01]  /*88e0*/  IMAD R149, R149, 0x28, RZ ;  /* 0x0000002895957824 */ /* 0x000fe200078e02ff */
[C---:B------:R-:W-:Y:S02]  /*88f0*/  IADD3 R53, R150.reuse, 0x20, RZ ;  /* 0x0000002096357810 */ /* 0x040fe40007ffe0ff */
[C---:B------:R-:W-:Y:S04]  /*8900*/  HMMA.16816.F32 R24, R56.reuse, R60, R24 ;  /* 0x0000003c3818723c */ /* 0x040fe80000001818 */
[CC--:B------:R-:W-:Y:S02]  /*8910*/  LEA.HI.X.SX32 R47, R150.reuse, R37.reuse, 0x2, P0 ;  /* 0x00000025962f7211 */ /* 0x0c0fe400000f16ff */
[----:B------:R-:W-:Y:S02]  /*8920*/  IADD3 R52, R150, 0x20, RZ ;  /* 0x0000002096347810 */ /* 0x000fe40007ffe0ff */
[-C--:B------:R-:W-:Y:S01]  /*8930*/  HMMA.16816.F32 R28, R56, R62.reuse, R28 ;  /* 0x0000003e381c723c */ /* 0x080fe2000000181c */
[----:B------:R4:W-:Y:S07]  /*8940*/  RED.E.ADD.F32.FTZ.RN.STRONG.GPU [R46.64], R6 ;  /* 0x000000062e00798e */ /* 0x0009ee000c10e784 */
[----:B------:R-:W-:Y:S04]  /*8950*/  HMMA.16816.F32 R32, R40, R62, R32 ;  /* 0x0000003e2820723c */ /* 0x000fe80000001820 */
[CC--:B--2---:R-:W-:Y:S03]  /*8960*/  LEA R4, P0, R151.reuse, R36.reuse, 0x2 ;  /* 0x0000002497047211 */ /* 0x0c4fe600078010ff */
[CC--:B------:R-:W-:Y:S02]  /*8970*/  LEA R40, P2, R152.reuse, R36.reuse, 0x2 ;  /* 0x0000002498287211 */ /* 0x0c0fe400078410ff */
[-C--:B---3--:R-:W-:Y:S03]  /*8980*/  LEA.HI.X.SX32 R5, R151, R37.reuse, 0x2, P0 ;  /* 0x0000002597057211 */ /* 0x088fe600000f16ff */
[-C--:B------:R-:W-:Y:S02]  /*8990*/  LEA.HI.X.SX32 R41, R152, R37.reuse, 0x2, P2 ;  /* 0x0000002598297211 */ /* 0x080fe400010f16ff */
[CC--:B-1----:R-:W-:Y:S03]  /*89a0*/  LEA R38, P2, R149.reuse, R36.reuse, 0x2 ;  /* 0x0000002495267211 */ /* 0x0c2fe600078410ff */
[----:B------:R1:W-:Y:S01]  /*89b0*/  RED.E.ADD.F32.FTZ.RN.STRONG.GPU [R40.64], R7 ;  /* 0x000000072800798e */ /* 0x0003e2000c10e784 */
[-C--:B------:R-:W-:Y:S01]  /*89c0*/  LEA.HI.X.SX32 R39, R149, R37.reuse, 0x2, P2 ;  /* 0x0000002595277211 */ /* 0x080fe200010f16ff */
[----:B------:R-:W-:Y:S01]  /*89d0*/  IMAD.MOV.U32 R149, RZ, RZ, c[0x0][0x22c] ;  /* 0x00008b00ff957624 */ /* 0x000fe200078e00ff */
[CC--:B----4-:R-:W-:Y:S02]  /*89e0*/  LEA R6, P0, R0.reuse, R36.reuse, 0x2 ;  /* 0x0000002400067211 */ /* 0x0d0fe400078010ff */
[----:B------:R2:W-:Y:S01]  /*89f0*/  RED.E.ADD.F32.FTZ.RN.STRONG.GPU [R4.64], R8 ;  /* 0x000000080400798e */ /* 0x0005e2000c10e784 */
[----:B------:R-:W-:Y:S04]  /*8a00*/  IMAD R149, R149, c[0x0][0x1c0], RZ ;  /* 0x0000700095957a24 */ /* 0x000fe800078e02ff */
[----:B------:R3:W-:Y:S01]  /*8a10*/  RED.E.ADD.F32.FTZ.RN.STRONG.GPU [R38.64], R9 ;  /* 0x000000092600798e */ /* 0x0007e2000c10e784 */
[----:B------:R-:W-:Y:S04]  /*8a20*/  IMAD.SHL.U32 R149, R149, 0x8, RZ ;  /* 0x0000000895957824 */ /* 0x000fe800078e00ff */
[----:B------:R-:W-:Y:S01]  /*8a30*/  IMAD.IADD R52, R149, 0x1, R52 ;  /* 0x0000000195347824 */ /* 0x000fe200078e0234 */
[-C--:B-1----:R-:W-:Y:S01]  /*8a40*/  LEA.HI.X.SX32 R7, R0, R37.reuse, 0x2, P0 ;  /* 0x0000002500077211 */ /* 0x082fe200000f16ff */
[----:B------:R-:W-:Y:S01]  /*8a50*/  IMAD.MOV.U32 R0, RZ, RZ, c[0x0][0x22c] ;  /* 0x00008b00ff007624 */ /* 0x000fe200078e00ff */
[-C--:B------:R-:W-:Y:S03]  /*8a60*/  LEA R40, P4, R252, R36.reuse, 0x2 ;  /* 0x00000024fc287211 */ /* 0x080fe600078810ff */
[----:B------:R1:W-:Y:S01]  /*8a70*/  RED.E.ADD.F32.FTZ.RN.STRONG.GPU [R6.64], R10 ;  /* 0x0000000a0600798e */ /* 0x0003e2000c10e784 */
[-C--:B--2---:R-:W-:Y:S01]  /*8a80*/  LEA R4, P2, R2, R36.reuse, 0x2 ;  /* 0x0000002402047211 */ /* 0x084fe200078410ff */
[----:B------:R-:W-:Y:S01]  /*8a90*/  IMAD R0, R0, c[0x0][0x1c0], RZ ;  /* 0x0000700000007a24 */ /* 0x000fe200078e02ff */
[-C--:B------:R-:W-:Y:S02]  /*8aa0*/  LEA.HI.X.SX32 R41, R252, R37.reuse, 0x2, P4 ;  /* 0x00000025fc297211 */ /* 0x080fe400020f16ff */
[-C--:B------:R-:W-:Y:S01]  /*8ab0*/  LEA.HI.X.SX32 R5, R2, R37.reuse, 0x2, P2 ;  /* 0x0000002502057211 */ /* 0x080fe200010f16ff */
[----:B------:R-:W-:Y:S02]  /*8ac0*/  IMAD.SHL.U32 R0, R0, 0x40, RZ ;  /* 0x0000004000007824 */ /* 0x000fe400078e00ff */
[----:B------:R-:W-:Y:S02]  /*8ad0*/  IMAD.MOV.U32 R2, RZ, RZ, c[0x0][0x22c] ;  /* 0x00008b00ff027624 */ /* 0x000fe400078e00ff */
[----:B------:R2:W-:Y:S01]  /*8ae0*/  RED.E.ADD.F32.FTZ.RN.STRONG.GPU [R4.64], R11 ;  /* 0x0000000b0400798e */ /* 0x0005e2000c10e784 */
[-C--:B------:R-:W-:Y:S01]  /*8af0*/  LEA R8, P0, R0, R36.reuse, 0x2 ;  /* 0x0000002400087211 */ /* 0x080fe200078010ff */
[----:B------:R-:W-:Y:S03]  /*8b00*/  IMAD R2, R2, c[0x0][0x1c0], RZ ;  /* 0x0000700002027a24 */ /* 0x000fe600078e02ff */
[-C--:B---3--:R-:W-:Y:S01]  /*8b10*/  LEA.HI.X.SX32 R9, R0, R37.reuse, 0x2, P0 ;  /* 0x0000002500097211 */ /* 0x088fe200000f16ff */
[----:B------:R-:W-:Y:S02]  /*8b20*/  IMAD R2, R2, 0x50, RZ ;  /* 0x0000005002027824 */ /* 0x000fe400078e02ff */
[----:B------:R-:W-:Y:S02]  /*8b30*/  IMAD.MOV.U32 R0, RZ, RZ, c[0x0][0x22c] ;  /* 0x00008b00ff007624 */ /* 0x000fe400078e00ff */
[----:B------:R3:W-:Y:S02]  /*8b40*/  RED.E.ADD.F32.FTZ.RN.STRONG.GPU [R8.64], R16 ;  /* 0x000000100800798e */ /* 0x0007e4000c10e784 */
[----:B------:R-:W-:Y:S04]  /*8b50*/  IMAD R0, R0, c[0x0][0x1c0], RZ ;  /* 0x0000700000007a24 */ /* 0x000fe800078e02ff */
[----:B------:R-:W-:Y:S01]  /*8b60*/  IMAD R0, R0, 0x58, RZ ;  /* 0x0000005800007824 */ /* 0x000fe200078e02ff */
[CC--:B-1----:R-:W-:Y:S04]  /*8b70*/  LEA R6, P2, R48.reuse, R36.reuse, 0x2 ;  /* 0x0000002430067211 */ /* 0x0c2fe800078410ff */
[-C--:B------:R-:W-:Y:S01]  /*8b80*/  LEA.HI.X.SX32 R7, R48, R37.reuse, 0x2, P2 ;  /* 0x0000002530077211 */ /* 0x080fe200010f16ff */
[----:B------:R-:W-:Y:S04]  /*8b90*/  IMAD.MOV.U32 R48, RZ, RZ, c[0x0][0x22c] ;  /* 0x00008b00ff307624 */ /* 0x000fe800078e00ff */
[----:B------:R1:W-:Y:S01]  /*8ba0*/  RED.E.ADD.F32.FTZ.RN.STRONG.GPU [R6.64], R17 ;  /* 0x000000110600798e */ /* 0x0003e2000c10e784 */
[-C--:B--2---:R-:W-:Y:S01]  /*8bb0*/  LEA R4, P0, R2, R36.reuse, 0x2 ;  /* 0x0000002402047211 */ /* 0x084fe200078010ff */
[----:B------:R-:W-:Y:S03]  /*8bc0*/  IMAD R48, R48, c[0x0][0x1c0], RZ ;  /* 0x0000700030307a24 */ /* 0x000fe600078e02ff */
[-C--:B------:R-:W-:Y:S01]  /*8bd0*/  LEA.HI.X.SX32 R5, R2, R37.reuse, 0x2, P0 ;  /* 0x0000002502057211 */ /* 0x080fe200000f16ff */
[----:B------:R-:W-:Y:S01]  /*8be0*/  IMAD.MOV.U32 R2, RZ, RZ, c[0x0][0x22c] ;  /* 0x00008b00ff027624 */ /* 0x000fe200078e00ff */
[CC--:B------:R-:W-:Y:S01]  /*8bf0*/  LEA R10, P0, R49.reuse, R36.reuse, 0x2 ;  /* 0x00000024310a7211 */ /* 0x0c0fe200078010ff */
[----:B------:R-:W-:Y:S02]  /*8c00*/  IMAD R48, R48, 0x68, RZ ;  /* 0x0000006830307824 */ /* 0x000fe400078e02ff */
[----:B------:R2:W-:Y:S01]  /*8c10*/  RED.E.ADD.F32.FTZ.RN.STRONG.GPU [R4.64], R18 ;  /* 0x000000120400798e */ /* 0x0005e2000c10e784 */
[-C--:B---3--:R-:W-:Y:S01]  /*8c20*/  LEA R16, P2, R0, R36.reuse, 0x2 ;  /* 0x0000002400107211 */ /* 0x088fe200078410ff */
[----:B------:R-:W-:Y:S01]  /*8c30*/  IMAD R2, R2, c[0x0][0x1c0], RZ ;  /* 0x0000700002027a24 */ /* 0x000fe200078e02ff */
[-C--:B------:R-:W-:Y:S02]  /*8c40*/  LEA.HI.X.SX32 R11, R49, R37.reuse, 0x2, P0 ;  /* 0x00000025310b7211 */ /* 0x080fe400000f16ff */
[-C--:B------:R-:W-:Y:S01]  /*8c50*/  LEA R8, P3, R48, R36.reuse, 0x2 ;  /* 0x0000002430087211 */ /* 0x080fe200078610ff */
[----:B------:R-:W-:Y:S03]  /*8c60*/  IMAD R2, R2, 0x70, RZ ;  /* 0x0000007002027824 */ /* 0x000fe600078e02ff */
[-C--:B------:R-:W-:Y:S02]  /*8c70*/  LEA.HI.X.SX32 R9, R48, R37.reuse, 0x2, P3 ;  /* 0x0000002530097211 */ /* 0x080fe400018f16ff */
[CC--:B------:R-:W-:Y:S04]  /*8c80*/  LEA R38, P3, R251.reuse, R36.reuse, 0x2 ;  /* 0x00000024fb267211 */ /* 0x0c0fe800078610ff */
[-C--:B------:R-:W-:Y:S02]  /*8c90*/  LEA.HI.X.SX32 R39, R251, R37.reuse, 0x2, P3 ;  /* 0x00000025fb277211 */ /* 0x080fe400018f16ff */
[-C--:B-1----:R-:W-:Y:S01]  /*8ca0*/  LEA.HI.X.SX32 R17, R0, R37.reuse, 0x2, P2 ;  /* 0x0000002500117211 */ /* 0x082fe200010f16ff */
[----:B------:R-:W-:Y:S01]  /*8cb0*/  IMAD.MOV.U32 R0, RZ, RZ, c[0x0][0x22c] ;  /* 0x00008b00ff007624 */ /* 0x000fe200078e00ff */
[-C--:B------:R-:W-:Y:S03]  /*8cc0*/  LEA R6, P2, R2, R36.reuse, 0x2 ;  /* 0x0000002402067211 */ /* 0x080fe600078410ff */
[----:B------:R1:W-:Y:S01]  /*8cd0*/  RED.E.ADD.F32.FTZ.RN.STRONG.GPU [R16.64], R19 ;  /* 0x000000131000798e */ /* 0x0003e2000c10e784 */
[----:B------:R-:W-:Y:S01]  /*8ce0*/  IMAD R0, R0, c[0x0][0x1c0], RZ ;  /* 0x0000700000007a24 */ /* 0x000fe200078e02ff */
[-C--:B------:R-:W-:Y:S02]  /*8cf0*/  LEA.HI.X.SX32 R7, R2, R37.reuse, 0x2, P2 ;  /* 0x0000002502077211 */ /* 0x080fe400010f16ff */
[----:B------:R-:W-:Y:S01]  /*8d00*/  IADD3 R2, R150, 0x20, RZ ;  /* 0x0000002096027810 */ /* 0x000fe20007ffe0ff */
[----:B------:R-:W-:Y:S01]  /*8d10*/  RED.E.ADD.F32.FTZ.RN.STRONG.GPU [R10.64], R12 ;  /* 0x0000000c0a00798e */ /* 0x000fe2000c10e784 */
[----:B------:R-:W-:Y:S01]  /*8d20*/  IMAD R0, R0, 0x78, RZ ;  /* 0x0000007800007824 */ /* 0x000fe200078e02ff */
[-C--:B------:R-:W-:Y:S02]  /*8d30*/  LEA R50, P2, R53, R36.reuse, 0x2 ;  /* 0x0000002435327211 */ /* 0x080fe400078410ff */
[----:B------:R-:W-:Y:S01]  /*8d40*/  IMAD.IADD R2, R149, 0x1, R2 ;  /* 0x0000000195027824 */ /* 0x000fe200078e0202 */
[----:B------:R-:W-:Y:S01]  /*8d50*/  RED.E.ADD.F32.FTZ.RN.STRONG.GPU [R8.64], R13 ;  /* 0x0000000d0800798e */ /* 0x000fe2000c10e784 */
[CC--:B--2---:R-:W-:Y:S02]  /*8d60*/  LEA R4, P0, R0.reuse, R36.reuse, 0x2 ;  /* 0x0000002400047211 */ /* 0x0c4fe400078010ff */
[-C--:B------:R-:W-:Y:S01]  /*8d70*/  LEA.HI.X.SX32 R51, R53, R37.reuse, 0x2, P2 ;  /* 0x0000002535337211 */ /* 0x080fe200010f16ff */
[C---:B------:R-:W-:Y:S01]  /*8d80*/  IMAD.IADD R2, R149.reuse, 0x1, R2 ;  /* 0x0000000195027824 */ /* 0x040fe200078e0202 */
[----:B------:R2:W-:Y:S01]  /*8d90*/  RED.E.ADD.F32.FTZ.RN.STRONG.GPU [R6.64], R14 ;  /* 0x0000000e0600798e */ /* 0x0005e2000c10e784 */
[-C--:B------:R-:W-:Y:S02]  /*8da0*/  LEA.HI.X.SX32 R5, R0, R37.reuse, 0x2, P0 ;  /* 0x0000002500057211 */ /* 0x080fe400000f16ff */
[----:B------:R-:W-:Y:S02]  /*8db0*/  IADD3 R0, R150, 0x20, RZ ;  /* 0x0000002096007810 */ /* 0x000fe40007ffe0ff */
[-C--:B------:R-:W-:Y:S01]  /*8dc0*/  LEA R48, P0, R52, R36.reuse, 0x2 ;  /* 0x0000002434307211 */ /* 0x080fe200078010ff */
[----:B------:R3:W-:Y:S01]  /*8dd0*/  RED.E.ADD.F32.FTZ.RN.STRONG.GPU [R4.64], R15 ;  /* 0x0000000f0400798e */ /* 0x0007e2000c10e784 */
[-C--:B------:R-:W-:Y:S01]  /*8de0*/  LEA R46, P6, R2, R36.reuse, 0x2 ;  /* 0x00000024022e7211 */ /* 0x080fe200078c10ff */
[C---:B------:R-:W-:Y:S01]  /*8df0*/  IMAD.IADD R0, R149.reuse, 0x1, R0 ;  /* 0x0000000195007824 */ /* 0x040fe200078e0200 */
[-C--:B------:R-:W-:Y:S02]  /*8e00*/  LEA.HI.X.SX32 R49, R52, R37.reuse, 0x2, P0 ;  /* 0x0000002534317211 */ /* 0x080fe400000f16ff */
[----:B------:R-:W-:Y:S01]  /*8e10*/  RED.E.ADD.F32.FTZ.RN.STRONG.GPU [R36.64+0x80], R20 ;  /* 0x000080142400798e */ /* 0x000fe2000c10e784 */
[C---:B------:R-:W-:Y:S01]  /*8e20*/  IMAD.IADD R0, R149.reuse, 0x1, R0 ;  /* 0x0000000195007824 */ /* 0x040fe200078e0200 */
[-C--:B------:R-:W-:Y:S02]  /*8e30*/  LEA.HI.X.SX32 R47, R2, R37.reuse, 0x2, P6 ;  /* 0x00000025022f7211 */ /* 0x080fe400030f16ff */
[CC--:B------:R-:W-:Y:S01]  /*8e40*/  LEA R18, P2, R250.reuse, R36.reuse, 0x2 ;  /* 0x00000024fa127211 */ /* 0x0c0fe200078410ff */
[----:B------:R-:W-:Y:S01]  /*8e50*/  RED.E.ADD.F32.FTZ.RN.STRONG.GPU [R44.64+0x80], R21 ;  /* 0x000080152c00798e */ /* 0x000fe2000c10e784 */
[----:B------:R-:W-:Y:S01]  /*8e60*/  IMAD.IADD R0, R149, 0x1, R0 ;  /* 0x0000000195007824 */ /* 0x000fe200078e0200 */
[CC--:B-1----:R-:W-:Y:S02]  /*8e70*/  LEA R16, P0, R249.reuse, R36.reuse, 0x2 ;  /* 0x00000024f9107211 */ /* 0x0c2fe400078010ff */
[-C--:B------:R-:W-:Y:S01]  /*8e80*/  LEA.HI.X.SX32 R19, R250, R37.reuse, 0x2, P2 ;  /* 0x00000025fa137211 */ /* 0x080fe200010f16ff */
[----:B------:R-:W-:Y:S01]  /*8e90*/  RED.E.ADD.F32.FTZ.RN.STRONG.GPU [R50.64], R22 ;  /* 0x000000163200798e */ /* 0x000fe2000c10e784 */
[CC--:B------:R-:W-:Y:S02]  /*8ea0*/  LEA R42, P5, R0.reuse, R36.reuse, 0x2 ;  /* 0x00000024002a7211 */ /* 0x0c0fe400078a10ff */
[-C--:B------:R-:W-:Y:S02]  /*8eb0*/  LEA.HI.X.SX32 R17, R249, R37.reuse, 0x2, P0 ;  /* 0x00000025f9117211 */ /* 0x080fe400000f16ff */
[----:B------:R-:W-:Y:S01]  /*8ec0*/  RED.E.ADD.F32.FTZ.RN.STRONG.GPU [R48.64], R23 ;  /* 0x000000173000798e */ /* 0x000fe2000c10e784 */
[-C--:B------:R-:W-:Y:S01]  /*8ed0*/  LEA.HI.X.SX32 R43, R0, R37.reuse, 0x2, P5 ;  /* 0x00000025002b7211 */ /* 0x080fe200028f16ff */
[----:B------:R-:W-:Y:S01]  /*8ee0*/  IMAD.IADD R0, R148, 0x1, R244 ;  /* 0x0000000194007824 */ /* 0x000fe200078e02f4 */
[CC--:B--2---:R-:W-:Y:S02]  /*8ef0*/  LEA R14, P6, R248.reuse, R36.reuse, 0x2 ;  /* 0x00000024f80e7211 */ /* 0x0c4fe400078c10ff */
[----:B------:R-:W-:Y:S01]  /*8f00*/  RED.E.ADD.F32.FTZ.RN.STRONG.GPU [R46.64], R24 ;  /* 0x000000182e00798e */ /* 0x000fe2000c10e784 */
[CC--:B------:R-:W-:Y:S02]  /*8f10*/  LEA R12, P5, R247.reuse, R36.reuse, 0x2 ;  /* 0x00000024f70c7211 */ /* 0x0c0fe400078a10ff */
[-C--:B---3--:R-:W-:Y:S02]  /*8f20*/  LEA.HI.X.SX32 R15, R248, R37.reuse, 0x2, P6 ;  /* 0x00000025f80f7211 */ /* 0x088fe400030f16ff */
[----:B------:R-:W-:Y:S01]  /*8f30*/  RED.E.ADD.F32.FTZ.RN.STRONG.GPU [R42.64], R25 ;  /* 0x000000192a00798e */ /* 0x000fe2000c10e784 */
[-C--:B------:R-:W-:Y:S02]  /*8f40*/  LEA.HI.X.SX32 R13, R247, R37.reuse, 0x2, P5 ;  /* 0x00000025f70d7211 */ /* 0x080fe400028f16ff */
[CC--:B------:R-:W-:Y:S02]  /*8f50*/  LEA R10, P4, R246.reuse, R36.reuse, 0x2 ;  /* 0x00000024f60a7211 */ /* 0x0c0fe400078810ff */
[----:B------:R-:W-:Y:S01]  /*8f60*/  RED.E.ADD.F32.FTZ.RN.STRONG.GPU [R40.64], R26 ;  /* 0x0000001a2800798e */ /* 0x000fe2000c10e784 */
[CC--:B------:R-:W-:Y:S02]  /*8f70*/  LEA R8, P3, R245.reuse, R36.reuse, 0x2 ;  /* 0x00000024f5087211 */ /* 0x0c0fe400078610ff */
[-C--:B------:R-:W-:Y:S02]  /*8f80*/  LEA.HI.X.SX32 R11, R246, R37.reuse, 0x2, P4 ;  /* 0x00000025f60b7211 */ /* 0x080fe400020f16ff */
[----:B------:R-:W-:Y:S01]  /*8f90*/  RED.E.ADD.F32.FTZ.RN.STRONG.GPU [R38.64], R27 ;  /* 0x0000001b2600798e */ /* 0x000fe2000c10e784 */
[-C--:B------:R-:W-:Y:S02]  /*8fa0*/  LEA.HI.X.SX32 R9, R245, R37.reuse, 0x2, P3 ;  /* 0x00000025f5097211 */ /* 0x080fe400018f16ff */
[-C--:B------:R-:W-:Y:S02]  /*8fb0*/  LEA R6, P2, R244, R36.reuse, 0x2 ;  /* 0x00000024f4067211 */ /* 0x080fe400078410ff */
[----:B------:R-:W-:Y:S01]  /*8fc0*/  RED.E.ADD.F32.FTZ.RN.STRONG.GPU [R18.64], R32 ;  /* 0x000000201200798e */ /* 0x000fe2000c10e784 */
[----:B------:R-:W-:Y:S02]  /*8fd0*/  LEA R4, P0, R0, R36, 0x2 ;  /* 0x0000002400047211 */ /* 0x000fe400078010ff */
[-C--:B------:R-:W-:Y:S02]  /*8fe0*/  LEA.HI.X.SX32 R7, R244, R37.reuse, 0x2, P2 ;  /* 0x00000025f4077211 */ /* 0x080fe400010f16ff */
[----:B------:R-:W-:Y:S01]  /*8ff0*/  RED.E.ADD.F32.FTZ.RN.STRONG.GPU [R16.64], R33 ;  /* 0x000000211000798e */ /* 0x000fe2000c10e784 */
[----:B------:R-:W-:Y:S01]  /*9000*/  LEA.HI.X.SX32 R5, R0, R37, 0x2, P0 ;  /* 0x0000002500057211 */ /* 0x000fe200000f16ff */
[----:B------:R-:W-:Y:S01]  /*9010*/  IMAD.MOV.U32 R0, RZ, RZ, 0x40 ;  /* 0x00000040ff007424 */ /* 0x000fe200078e00ff */
[----:B------:R-:W-:Y:S01]  /*9020*/  PLOP3.LUT P2, PT, PT, PT, UP0, 0x80, 0x0 ;  /* 0x000000000000781c */ /* 0x000fe20003f4f008 */
[----:B------:R-:W-:Y:S01]  /*9030*/  @UP3 UIADD3 UR17, UP0, UR17, -0x200, URZ ;  /* 0xfffffe0011113890 */ /* 0x000fe2000ff1e03f */
[----:B------:R-:W-:Y:S01]  /*9040*/  RED.E.ADD.F32.FTZ.RN.STRONG.GPU [R14.64], R34 ;  /* 0x000000220e00798e */ /* 0x000fe2000c10e784 */
[----:B------:R-:W-:Y:S02]  /*9050*/  PLOP3.LUT P0, PT, PT, PT, UP2, 0x80, 0x0 ;  /* 0x000000000000781c */ /* 0x000fe40003f0f028 */
        /* <DEDUP_REMOVED lines=12> */
[----:B------:R-:W-:Y:S05]  /*9120*/  LDSM.16.MT88.4 R20, [R3+0x14800] ;  /* 0x014800000314783b */ /* 0x000fea0000004200 */
[----:B------:R-:W4:Y:S05]  /*9130*/  LDSM.16.MT88.4 R24, [R164+0x800] ;  /* 0x00080000a418783b */ /* 0x000f2a0000004200 */
[----:B------:R-:W3:Y:S05]  /*9140*/  LDSM.16.MT88.4 R32, [R3+0x18800] ;  /* 0x018800000320783b */ /* 0x000eea0000004200 */
[----:B------:R-:W3:Y:S05]  /*9150*/  LDSM.16.MT88.4 R28, [R0+0x800] ;  /* 0x00080000001c783b */ /* 0x000eea0000004200 */
[----:B------:R-:W-:Y:S01]  /*9160*/  LDSM.16.MT88.4 R36, [R3+0x19000] ;  /* 0x019000000324783b */ /* 0x000fe20000004200 */
[-C--:B-1----:R-:W-:Y:S04]  /*9170*/  HMMA.16816.F32 R100, R4, R8.reuse, R100 ;  /* 0x000000080464723c */ /* 0x082fe80000001864 */
[----:B------:R-:W-:Y:S04]  /*9180*/  LDSM.16.MT88.4 R40, [R0+0x1000] ;  /* 0x001000000028783b */ /* 0x000fe80000004200 */
        /* <DEDUP_REMOVED lines=220> */
.L_x_709:
        /* <DEDUP_REMOVED lines=19> */
.L_x_710:
[----:B-1----:R-:W2:Y:S01]  /*a080*/  LDL.64 R4, [R1+0x20] ;  /* 0x0000200001047983 */ /* 0x002ea20000100a00 */
[----:B------:R-:W-:Y:S01]  /*a090*/  USHF.L.U32 UR7, UR19, 0x7, URZ ;  /* 0x0000000713077899 */ /* 0x000fe2000800063f */
[----:B------:R-:W-:Y:S01]  /*a0a0*/  BSSY B0, `(.L_x_711) ;  /* 0x000002d000007945 */ /* 0x000fe20003800000 */
[----:B------:R-:W-:Y:S01]  /*a0b0*/  ULDC.64 UR8, c[0x0][0x3a0] ;  /* 0x0000e80000087ab9 */ /* 0x000fe20000000a00 */
[----:B------:R-:W-:Y:S01]  /*a0c0*/  BAR.SYNC.DEFER_BLOCKING 0x0 ;  /* 0x0000000000007b1d */ /* 0x000fe20000010000 */
[----:B------:R-:W-:Y:S02]  /*a0d0*/  USHF.R.S32.HI UR10, URZ, 0x1f, UR7 ;  /* 0x0000001f3f0a7899 */ /* 0x000fe40008011407 */
[----:B------:R-:W-:Y:S01]  /*a0e0*/  IMAD.U32 R13, RZ, RZ, UR7 ;  /* 0x00000007ff0d7e24 */ /* 0x000fe2000f8e00ff */
[----:B------:R-:W-:-:S02]  /*a0f0*/  UIMAD UR6, UR19, -0x80, UR6 ;  /* 0xffffff80130678a4 */ /* 0x000fc4000f8e0206 */
[----:B------:R-:W1:Y:S01]  /*a100*/  S2R R8, SR_TID.X ;  /* 0x0000000000087919 */ /* 0x000e620000002100 */
[----:B------:R-:W-:Y:S02]  /*a110*/  UIMAD UR8, UR10, UR8, URZ ;  /* 0x000000080a0872a4 */ /* 0x000fe4000f8e023f */
[----:B------:R-:W-:Y:S02]  /*a120*/  USHF.R.S32.HI UR13, URZ, 0x1f, UR39 ;  /* 0x0000001f3f0d7899 */ /* 0x000fe40008011427 */
[----:B------:R-:W-:-:S06]  /*a130*/  UIMAD UR8, UR7, UR9, UR8 ;  /* 0x00000009070872a4 */ /* 0x000fcc000f8e0208 */
[----:B------:R-:W-:Y:S01]  /*a140*/  IMAD.U32 R2, RZ, RZ, UR8 ;  /* 0x00000008ff027e24 */ /* 0x000fe2000f8e00ff */
[----:B------:R-:W-:Y:S02]  /*a150*/  ULDC.64 UR8, c[0x0][0x3b8] ;  /* 0x0000ee0000087ab9 */ /* 0x000fe40000000a00 */
[----:B------:R-:W-:Y:S01]  /*a160*/  UIMAD UR8, UR13, UR8, URZ ;  /* 0x000000080d0872a4 */ /* 0x000fe2000f8e023f */
[----:B------:R3:W4:Y:S03]  /*a170*/  LDS.128 R20, [R147+0xd000] ;  /* 0x00d0000093147984 */ /* 0x0007260000000c00 */
[----:B------:R-:W-:Y:S01]  /*a180*/  UIMAD UR8, UR39, UR9, UR8 ;  /* 0x00000009270872a4 */ /* 0x000fe2000f8e0208 */
[----:B------:R3:W2:Y:S01]  /*a190*/  LDS.128 R24, [R147+0xe000] ;  /* 0x00e0000093187984 */ /* 0x0006a20000000c00 */
[----:B-1----:R-:W-:-:S03]  /*a1a0*/  SHF.R.S32.HI R0, RZ, 0x1f, R8 ;  /* 0x0000001fff007819 */ /* 0x002fc60000011408 */
[----:B------:R3:W1:Y:S01]  /*a1b0*/  LDS.128 R28, [R147+0xf000] ;  /* 0x00f00000931c7984 */ /* 0x0006620000000c00 */
[----:B------:R-:W-:-:S03]  /*a1c0*/  LEA.HI R0, R0, R8, RZ, 0x3 ;  /* 0x0000000800007211 */ /* 0x000fc600078f18ff */
[----:B------:R3:W1:Y:S01]  /*a1d0*/  LDS.128 R32, [R147+0x10000] ;  /* 0x0100000093207984 */ /* 0x0006620000000c00 */
[----:B------:R-:W-:-:S03]  /*a1e0*/  SHF.R.S32.HI R0, RZ, 0x3, R0 ;  /* 0x00000003ff007819 */ /* 0x000fc60000011400 */
[----:B------:R3:W1:Y:S01]  /*a1f0*/  LDS.128 R36, [R147+0x11000] ;  /* 0x0110000093247984 */ /* 0x0006620000000c00 */
[----:B------:R-:W-:-:S03]  /*a200*/  ISETP.GE.AND P4, PT, R0, UR6, PT ;  /* 0x0000000600007c0c */ /* 0x000fc6000bf86270 */
[----:B------:R3:W1:Y:S01]  /*a210*/  LDS.128 R40, [R147+0x12000] ;  /* 0x0120000093287984 */ /* 0x0006620000000c00 */
[----:B------:R-:W-:-:S03]  /*a220*/  SHF.R.S32.HI R14, RZ, 0x1f, R0 ;  /* 0x0000001fff0e7819 */ /* 0x000fc60000011400 */
[----:B------:R3:W1:Y:S01]  /*a230*/  LDS.128 R44, [R147+0x13000] ;  /* 0x01300000932c7984 */ /* 0x0006620000000c00 */
[--C-:B--2---:R-:W-:Y:S01]  /*a240*/  SHF.R.S32.HI R7, RZ, 0x1f, R4.reuse ;  /* 0x0000001fff077819 */ /* 0x104fe20000011404 */
[----:B------:R-:W-:-:S04]  /*a250*/  IMAD.MOV.U32 R6, RZ, RZ, R4 ;  /* 0x000000ffff067224 */ /* 0x000fc800078e0004 */
[----:B------:R-:W-:-:S05]  /*a260*/  IMAD.WIDE.U32 R4, R13, c[0x0][0x3a0], R6 ;  /* 0x0000e8000d047a25 */ /* 0x000fca00078e0006 */
[----:B------:R-:W-:-:S04]  /*a270*/  IADD3 R4, P0, R4, UR14, RZ ;  /* 0x0000000e04047c10 */ /* 0x000fc8000ff1e0ff */
[----:B------:R-:W-:Y:S01]  /*a280*/  IADD3.X R5, R5, UR15, R2, P0, !PT ;  /* 0x0000000f05057c10 */ /* 0x000fe200087fe402 */
[----:B------:R-:W-:-:S04]  /*a290*/  IMAD.U32 R2, RZ, RZ, UR39 ;  /* 0x00000027ff027e24 */ /* 0x000fc8000f8e00ff */
[----:B------:R-:W-:-:S05]  /*a2a0*/  IMAD.WIDE.U32 R4, R2, c[0x0][0x3b8], R4 ;  /* 0x0000ee0002047a25 */ /* 0x000fca00078e0004 */
[----:B------:R-:W-:Y:S01]  /*a2b0*/  IADD3 R12, R5, UR8, RZ ;  /* 0x00000008050c7c10 */ /* 0x000fe2000fffe0ff */
[----:B------:R-:W-:Y:S05]  /*a2c0*/  @P4 BRA `(.L_x_712) ;  /* 0x000000a000004947 */ /* 0x000fea0003800000 */
[----:B-1-34-:R-:W1:Y:S01]  /*a2d0*/  LDS.128 R16, [R147+0xc000] ;  /* 0x00c0000093107984 */ /* 0x01ae620000000c00 */
        /* <DEDUP_REMOVED lines=9> */
.L_x_712:
[----:B-1-34-:R-:W-:Y:S05]  /*a370*/  BSYNC B0 ;  /* 0x0000000000007941 */ /* 0x01afea0003800000 */
.L_x_711:
        /* <DEDUP_REMOVED lines=15> */
.L_x_714:
[----:B------:R-:W-:Y:S05]  /*a470*/  BSYNC B0 ;  /* 0x0000000000007941 */ /* 0x000fea0003800000 */
.L_x_713:
        /* <DEDUP_REMOVED lines=15> */
.L_x_716:
[----:B------:R-:W-:Y:S05]  /*a570*/  BSYNC B0 ;  /* 0x0000000000007941 */ /* 0x000fea0003800000 */
.L_x_715:
        /* <DEDUP_REMOVED lines=13> */
[----:B------:R1:W-:Y:S02]  /*a650*/  STG.E.128 [R4.64], R28 ;  /* 0x0000001c04007986 */ /* 0x0003e4000c101d04 */
.L_x_718:
[----:B------:R-:W-:Y:S05]  /*a660*/  BSYNC B0 ;  /* 0x0000000000007941 */ /* 0x000fea0003800000 */
.L_x_717:
        /* <DEDUP_REMOVED lines=25> */
.L_x_720:
[----:B------:R-:W-:Y:S05]  /*a800*/  BSYNC B0 ;  /* 0x0000000000007941 */ /* 0x000fea0003800000 */
.L_x_719:
        /* <DEDUP_REMOVED lines=13> */
.L_x_722:
[----:B------:R-:W-:Y:S05]  /*a8e0*/  BSYNC B0 ;  /* 0x0000000000007941 */ /* 0x000fea0003800000 */
.L_x_721:
        /* <DEDUP_REMOVED lines=13> */
.L_x_724:
[----:B------:R-:W-:Y:S05]  /*a9c0*/  BSYNC B0 ;  /* 0x0000000000007941 */ /* 0x000fea0003800000 */
.L_x_723:
        /* <DEDUP_REMOVED lines=11> */
.L_x_703:
[----:B------:R-:W-:Y:S05]  /*aa80*/  BSYNC B1 ;  /* 0x0000000000017941 */ /* 0x000fea0003800000 */
.L_x_681:
        /* <DEDUP_REMOVED lines=11> */
.L_x_725:
[----:B------:R-:W-:Y:S05]  /*ab40*/  EXIT ;  /* 0x000000000000794d */ /* 0x000fea0003800000 */
.L_x_727:
        /* <DEDUP_REMOVED lines=11> */
.L_x_2463:


//--------------------- .text._ZN5flash44flash_bwd_dq_dk_dv_loop_seqk_parallel_kernelI23Flash_bwd_kernel_traitsILi64ELi128ELi128ELi8ELi4ELi4ELi4ELb0ELb0EN7cutlass6half_tE19Flash_kernel_traitsILi64ELi128ELi128ELi8ES3_EELb0ELb0ELb1ELb1ELb0ELb0ELb0EEEvNS_16Flash_bwd_paramsE --------------------------
	.section	.text._ZN5flash44flash_bwd_dq_dk_dv_loop_seqk_parallel_kernelI23Flash_bwd_kernel_traitsILi64ELi128ELi128ELi8ELi4ELi4ELi4ELb0ELb0EN7cutlass6half_tE19Flash_kernel_traitsILi64ELi128ELi128ELi8ES3_EELb0ELb0ELb1ELb1ELb0ELb0ELb0EEEvNS_16Flash_bwd_paramsE,"ax",@progbits
	.sectioninfo	@"SHI_REGISTERS=255"
	.align	128
        .global         _ZN5flash44flash_bwd_dq_dk_dv_loop_seqk_parallel_kernelI23Flash_bwd_kernel_traitsILi64ELi128ELi128ELi8ELi4ELi4ELi4ELb0ELb0EN7cutlass6half_tE19Flash_kernel_traitsILi64ELi128ELi128ELi8ES3_EELb0ELb0ELb1ELb1ELb0ELb0ELb0EEEvNS_16Flash_bwd_paramsE
        .type           _ZN5flash44flash_bwd_dq_dk_dv_loop_seqk_parallel_kernelI23Flash_bwd_kernel_traitsILi64ELi128ELi128ELi8ELi4ELi4ELi4ELb0ELb0EN7cutlass6half_tE19Flash_kernel_traitsILi64ELi128ELi128ELi8ES3_EELb0ELb0ELb1ELb1ELb0ELb0ELb0EEEvNS_16Flash_bwd_paramsE,@function
        .size           _ZN5flash44flash_bwd_dq_dk_dv_loop_seqk_parallel_kernelI23Flash_bwd_kernel_traitsILi64ELi128ELi128ELi8ELi4ELi4ELi4ELb0ELb0EN7cutlass6half_tE19Flash_kernel_traitsILi64ELi128ELi128ELi8ES3_EELb0ELb0ELb1ELb1ELb0ELb0ELb0EEEvNS_16Flash_bwd_paramsE,(.L_x_2464 - _ZN5flash44flash_bwd_dq_dk_dv_loop_seqk_parallel_kernelI23Flash_bwd_kernel_traitsILi64ELi128ELi128ELi8ELi4ELi4ELi4ELb0ELb0EN7cutlass6half_tE19Flash_kernel_traitsILi64ELi128ELi128ELi8ES3_EELb0ELb0ELb1ELb1ELb0ELb0ELb0EEEvNS_16Flash_bwd_paramsE)
        .other          _ZN5flash44flash_bwd_dq_dk_dv_loop_seqk_parallel_kernelI23Flash_bwd_kernel_traitsILi64ELi128ELi128ELi8ELi4ELi4ELi4ELb0ELb0EN7cutlass6half_tE19Flash_kernel_traitsILi64ELi128ELi128ELi8ES3_EELb0ELb0ELb1ELb1ELb0ELb0ELb0EEEvNS_16Flash_bwd_paramsE,@"STO_CUDA_ENTRY STV_DEFAULT"
_ZN5flash44flash_bwd_dq_dk_dv_loop_seqk_parallel_kernelI23Flash_bwd_kernel_traitsILi64ELi128ELi128ELi8ELi4ELi4ELi4ELb0ELb0EN7cutlass6half_tE19Flash_kernel_traitsILi64ELi128ELi128ELi8ES3_EELb0ELb0ELb1ELb1ELb0ELb0ELb0EEEvNS_16Flash_bwd_paramsE:
.text._ZN5flash44flash_bwd_dq_dk_dv_loop_seqk_parallel_kernelI23Flash_bwd_kernel_traitsILi64ELi128ELi128ELi8ELi4ELi4ELi4ELb0ELb0EN7cutlass6half_tE19Flash_kernel_traitsILi64ELi128ELi128ELi8ES3_EELb0ELb0ELb1ELb1ELb0ELb0ELb0EEEvNS_16Flash_bwd_paramsE:
        /* <DEDUP_REMOVED lines=23> */
[----:B------:R-:W-:Y:S02]  /*0170*/  ULDC UR13, c[0x0][0x194] ;  /* 0x00006500000d7ab9 */ /* 0x000fe40000000800 */
[----:B------:R-:W-:Y:S02]  /*0180*/  UIMAD UR7, UR13, 0xc0, URZ ;  /* 0x000000c00d0778a4 */ /* 0x000fe4000f8e023f */
[----:B------:R-:W-:Y:S02]  /*0190*/  ULDC.U8 UR8, c[0x0][0x328] ;  /* 0x0000ca0000087ab9 */ /* 0x000fe40000000000 */
[----:B------:R-:W-:Y:S01]  /*01a0*/  UISETP.NE.AND UP5, UPT, UR8, URZ, UPT ;  /* 0x0000003f0800728c */ /* 0x000fe2000bfa5270 */
[----:B-1----:R-:W-:Y:S01]  /*01b0*/  SHF.R.S32.HI R10, RZ, 0x1f, R12 ;  /* 0x0000001fff0a7819 */ /* 0x002fe2000001140c */
[----:B--2---:R-:W-:-:S02]  /*01c0*/  ULOP3.LUT UR5, UR40, UR4, URZ, 0x3c, !UPT ;  /* 0x0000000428057292 */ /* 0x004fc4000f8e3c3f */
[----:B------:R-:W-:Y:S01]  /*01d0*/  USHF.R.S32.HI UR4, URZ, 0x1f, UR40 ;  /* 0x0000001f3f047899 */ /* 0x000fe20008011428 */
[CC--:B------:R-:W-:Y:S01]  /*01e0*/  LEA.HI R9, R10.reuse, R12.reuse, RZ, 0x4 ;  /* 0x0000000c0a097211 */ /* 0x0c0fe200078f20ff */
[----:B------:R-:W-:Y:S01]  /*01f0*/  ULDC UR15, c[0x0][0x224] ;  /* 0x00008900000f7ab9 */ /* 0x000fe20000000800 */
[----:B------:R-:W-:Y:S01]  /*0200*/  LEA.HI R4, R10, R12, RZ, 0x5 ;  /* 0x0000000c0a047211 */ /* 0x000fe200078f28ff */
[----:B------:R-:W-:Y:S01]  /*0210*/  ULDC UR52, c[0x0][0x22c] ;  /* 0x00008b0000347ab9 */ /* 0x000fe20000000800 */
[----:B------:R-:W-:Y:S01]  /*0220*/  SHF.R.S32.HI R2, RZ, 0x4, R9 ;  /* 0x00000004ff027819 */ /* 0x000fe20000011409 */
[----:B------:R-:W-:Y:S01]  /*0230*/  ULDC UR42, c[0x0][0x1c0] ;  /* 0x00007000002a7ab9 */ /* 0x000fe20000000800 */
[--C-:B------:R-:W-:Y:S01]  /*0240*/  SHF.R.S32.HI R6, RZ, 0x5, R4.reuse ;  /* 0x00000005ff067819 */ /* 0x100fe20000011404 */
[----:B------:R-:W-:Y:S01]  /*0250*/  ULDC UR11, c[0x0][0x1c0] ;  /* 0x00007000000b7ab9 */ /* 0x000fe20000000800 */
[----:B------:R-:W-:Y:S01]  /*0260*/  LEA.HI R0, R9, R2, RZ, 0x1 ;  /* 0x0000000209007211 */ /* 0x000fe200078f08ff */
[----:B------:R-:W-:Y:S01]  /*0270*/  UIMAD.WIDE UR42, UR52, UR42, URZ ;  /* 0x0000002a342a72a5 */ /* 0x000fe2000f8e023f */
[----:B------:R-:W-:Y:S01]  /*0280*/  SHF.R.S32.HI R3, RZ, 0x1f, R4 ;  /* 0x0000001fff037819 */ /* 0x000fe20000011404 */
[----:B------:R-:W-:Y:S01]  /*0290*/  UIMAD UR53, UR40, UR52, URZ ;  /* 0x00000034283572a4 */ /* 0x000fe2000f8e023f */
[----:B------:R-:W-:Y:S01]  /*02a0*/  LOP3.LUT R0, R0, 0xfffffffe, RZ, 0xc0, !PT ;  /* 0xfffffffe00007812 */ /* 0x000fe200078ec0ff */
[----:B------:R-:W-:Y:S01]  /*02b0*/  UIMAD UR52, UR52, UR11, URZ ;  /* 0x0000000b343472a4 */ /* 0x000fe2000f8e023f */
[CC--:B------:R-:W-:Y:S01]  /*02c0*/  LEA.HI R15, R10.reuse, R12.reuse, RZ, 0x2 ;  /* 0x0000000c0a0f7211 */ /* 0x0c0fe200078f10ff */
[----:B------:R-:W-:Y:S01]  /*02d0*/  ULDC UR14, c[0x0][0x1c0] ;  /* 0x00007000000e7ab9 */ /* 0x000fe20000000800 */
[----:B------:R-:W-:Y:S01]  /*02e0*/  LEA.HI R14, R10, R12, RZ, 0x3 ;  /* 0x0000000c0a0e7211 */ /* 0x000fe200078f18ff */
[----:B------:R-:W-:Y:S01]  /*02f0*/  IMAD.IADD R11, R2, 0x1, -R0 ;  /* 0x00000001020b7824 */ /* 0x000fe200078e0a00 */
[----:B------:R-:W-:Y:S01]  /*0300*/  LEA.HI R0, R3, R6, RZ, 0x2 ;  /* 0x0000000603007211 */ /* 0x000fe200078f10ff */
[----:B------:R-:W-:Y:S01]  /*0310*/  ULDC UR10, c[0x0][0x1c0] ;  /* 0x00007000000a7ab9 */ /* 0x000fe20000000800 */
[--C-:B------:R-:W-:Y:S01]  /*0320*/  SHF.R.S32.HI R5, RZ, 0x2, R15.reuse ;  /* 0x00000002ff057819 */ /* 0x100fe2000001140f */
[----:B---3--:R-:W-:Y:S01]  /*0330*/  UIMAD.WIDE.U32 UR50, UR38, UR15, URZ ;  /* 0x0000000f263272a5 */ /* 0x008fe2000f8e003f */
[----:B------:R-:W-:Y:S01]  /*0340*/  SHF.R.S32.HI R3, RZ, 0x1f, R15 ;  /* 0x0000001fff037819 */ /* 0x000fe2000001140f */
[----:B------:R-:W-:Y:S01]  /*0350*/  USHF.L.U32 UR47, UR52, 0x7, URZ ;  /* 0x00000007342f7899 */ /* 0x000fe2000800063f */
[----:B------:R-:W-:Y:S01]  /*0360*/  LOP3.LUT R2, R0, 0xfffffffc, RZ, 0xc0, !PT ;  /* 0xfffffffc00027812 */ /* 0x000fe200078ec0ff */
[----:B------:R-:W-:Y:S01]  /*0370*/  ULDC UR55, c[0x0][0x214] ;  /* 0x0000850000377ab9 */ /* 0x000fe20000000800 */
[----:B------:R-:W-:Y:S01]  /*0380*/  LEA.HI R0, R3, R5, RZ, 0x3 ;  /* 0x0000000503007211 */ /* 0x000fe200078f18ff */
[----:B------:R-:W-:Y:S01]  /*0390*/  ULDC.U8 UR9, c[0x0][0x3d0] ;  /* 0x0000f40000097ab9 */ /* 0x000fe20000000000 */
[----:B------:R-:W-:Y:S01]  /*03a0*/  SHF.R.S32.HI R3, RZ, 0x3, R14 ;  /* 0x00000003ff037819 */ /* 0x000fe2000001140e */
[----:B------:R-:W-:Y:S01]  /*03b0*/  IMAD.IADD R8, R6, 0x1, -R2 ;  /* 0x0000000106087824 */ /* 0x000fe200078e0a02 */
[----:B------:R-:W-:Y:S01]  /*03c0*/  LOP3.LUT R0, R0, 0xfffffff8, RZ, 0xc0, !PT ;  /* 0xfffffff800007812 */ /* 0x000fe200078ec0ff */
[----:B------:R-:W-:Y:S01]  /*03d0*/  ULDC UR56, c[0x0][0x224] ;  /* 0x0000890000387ab9 */ /* 0x000fe20000000800 */
[----:B------:R-:W-:Y:S01]  /*03e0*/  LOP3.LUT R2, R4, 0xffffffe0, RZ, 0xc0, !PT ;  /* 0xffffffe004027812 */ /* 0x000fe200078ec0ff */
[----:B------:R-:W-:Y:S01]  /*03f0*/  @UP5 UIMAD UR60, UR38, UR55, URZ ;  /* 0x00000037263c52a4 */ /* 0x000fe2000f8e023f */
[----:B------:R-:W-:Y:S01]  /*0400*/  LOP3.LUT R4, R14, 0xfffffff8, RZ, 0xc0, !PT ;  /* 0xfffffff80e047812 */ /* 0x000fe200078ec0ff */
[----:B------:R-:W-:Y:S01]  /*0410*/  IMAD.IADD R7, R5, 0x1, -R0 ;  /* 0x0000000105077824 */ /* 0x000fe200078e0a00 */
[----:B------:R-:W-:Y:S01]  /*0420*/  ULDC UR46, c[0x0][0x2e8] ;  /* 0x0000ba00002e7ab9 */ /* 0x000fe20000000800 */
[----:B------:R-:W-:Y:S01]  /*0430*/  IMAD.IADD R0, R12, 0x1, -R2 ;  /* 0x000000010c007824 */ /* 0x000fe200078e0a02 */
[----:B------:R-:W-:-:S02]  /*0440*/  ULDC UR45, c[0x0][0x2e8] ;  /* 0x0000ba00002d7ab9 */ /* 0x000fc40000000800 */
[----:B------:R-:W-:Y:S02]  /*0450*/  UISETP.NE.AND UP6, UPT, UR9, URZ, UPT ;  /* 0x0000003f0900728c */ /* 0x000fe4000bfc5270 */
[----:B------:R-:W-:Y:S01]  /*0460*/  SHF.R.S32.HI R2, RZ, 0x1f, R0 ;  /* 0x0000001fff027819 */ /* 0x000fe20000011400 */
[----:B------:R-:W-:Y:S02]  /*0470*/  UIMAD.WIDE.U32 UR48, UR42, UR50, URZ ;  /* 0x000000322a3072a5 */ /* 0x000fe4000f8e003f */
[----:B------:R-:W-:Y:S01]  /*0480*/  UIMAD UR57, UR43, UR50, URZ ;  /* 0x000000322b3972a4 */ /* 0x000fe2000f8e023f */
[----:B------:R-:W-:Y:S01]  /*0490*/  LEA.HI R247, R2, R0, RZ, 0x2 ;  /* 0x0000000002f77211 */ /* 0x000fe200078f10ff */
[----:B------:R-:W-:Y:S01]  /*04a0*/  IMAD.SHL.U32 R2, R3, 0x40, RZ ;  /* 0x0000004003027824 */ /* 0x000fe200078e00ff */
[----:B------:R-:W-:Y:S01]  /*04b0*/  LOP3.LUT R3, R9, 0xfffffff0, RZ, 0xc0, !PT ;  /* 0xfffffff009037812 */ /* 0x000fe200078ec0ff */
[----:B------:R-:W-:Y:S01]  /*04c0*/  IMAD.IADD R0, R12, 0x1, -R4 ;  /* 0x000000010c007824 */ /* 0x000fe200078e0a04 */
[----:B------:R-:W-:-:S02]  /*04d0*/  USHF.R.S32.HI UR59, URZ, 0x1f, UR53 ;  /* 0x0000001f3f3b7899 */ /* 0x000fc40008011435 */
[----:B------:R-:W-:Y:S01]  /*04e0*/  LOP3.LUT R2, R2, 0x1c0, RZ, 0xc0, !PT ;  /* 0x000001c002027812 */ /* 0x000fe200078ec0ff */
[C---:B------:R-:W-:Y:S01]  /*04f0*/  IMAD.SHL.U32 R210, R0.reuse, 0x8, RZ ;  /* 0x0000000800d27824 */ /* 0x040fe200078e00ff */
[----:B------:R-:W-:Y:S01]  /*0500*/  LOP3.LUT P4, RZ, R0, 0x2, RZ, 0xc0, !PT ;  /* 0x0000000200ff7812 */ /* 0x000fe2000788c0ff */
[----:B------:R-:W-:Y:S01]  /*0510*/  USHF.R.S32.HI UR54, URZ, 0x1f, UR47 ;  /* 0x0000001f3f367899 */ /* 0x000fe2000801142f */
[----:B------:R-:W-:Y:S02]  /*0520*/  SHF.R.U32.HI R5, RZ, 0x3, R2 ;  /* 0x00000003ff057819 */ /* 0x000fe40000011602 */
[----:B------:R-:W-:Y:S01]  /*0530*/  LOP3.LUT R4, R2, 0x38, R210, 0xf8, !PT ;  /* 0x0000003802047812 */ /* 0x000fe200078ef8d2 */
[----:B------:R-:W-:Y:S01]  /*0540*/  IMAD.IADD R2, R12, 0x1, -R3 ;  /* 0x000000010c027824 */ /* 0x000fe200078e0a03 */
[C---:B------:R-:W-:Y:S01]  /*0550*/  LOP3.LUT P3, RZ, R0.reuse, 0x4, RZ, 0xc0, !PT ;  /* 0x0000000400ff7812 */ /* 0x040fe2000786c0ff */
[----:B------:R-:W-:Y:S01]  /*0560*/  IMAD.SHL.U32 R0, R0, 0x40, RZ ;  /* 0x0000004000007824 */ /* 0x000fe200078e00ff */
[----:B------:R-:W-:-:S02]  /*0570*/  LOP3.LUT R4, R4, R5, RZ, 0x3c, !PT ;  /* 0x0000000504047212 */ /* 0x000fc400078e3cff */
[----:B------:R-:W-:Y:S02]  /*0580*/  SHF.R.S32.HI R3, RZ, 0x1f, R2 ;  /* 0x0000001fff037819 */ /* 0x000fe40000011402 */
[----:B------:R-:W-:Y:S02]  /*0590*/  LEA.HI R5, R10, R12, RZ, 0x6 ;  /* 0x0000000c0a057211 */ /* 0x000fe400078f30ff */
[----:B------:R-:W-:Y:S02]  /*05a0*/  LEA.HI R9, R3, R2, RZ, 0x3 ;  /* 0x0000000203097211 */ /* 0x000fe400078f18ff */
[----:B------:R-:W-:Y:S01]  /*05b0*/  LOP3.LUT R0, R0, 0x1c0, RZ, 0xc0, !PT ;  /* 0x000001c000007812 */ /* 0x000fe200078ec0ff */
[----:B------:R-:W-:Y:S01]  /*05c0*/  IMAD.SHL.U32 R5, R5, 0x8, RZ ;  /* 0x0000000805057824 */ /* 0x000fe200078e00ff */
[----:B------:R-:W-:Y:S02]  /*05d0*/  LOP3.LUT R3, R9, 0xfffffff8, RZ, 0xc0, !PT ;  /* 0xfffffff809037812 */ /* 0x000fe400078ec0ff */
[----:B------:R-:W-:-:S02]  /*05e0*/  LOP3.LUT R158, R0, 0x8, R14, 0xf8, !PT ;  /* 0x00000008009e7812 */ /* 0x000fc400078ef80e */
[----:B------:R-:W-:Y:S01]  /*05f0*/  SEL R160, R205, 0xffffffe0, !P4 ;  /* 0xffffffe0cda07807 */ /* 0x000fe20006000000 */
[----:B------:R-:W-:Y:S01]  /*0600*/  IMAD.IADD R13, R2, 0x1, -R3 ;  /* 0x00000001020d7824 */ /* 0x000fe200078e0a03 */
[----:B------:R-:W-:Y:S01]  /*0610*/  LOP3.LUT R2, R4, 0xfffffe00, R5, 0xf8, !PT ;  /* 0xfffffe0004027812 */ /* 0x000fe200078ef805 */
[----:B------:R-:W-:Y:S01]  /*0620*/  IMAD.U32 R3, RZ, RZ, UR5 ;  /* 0x00000005ff037e24 */ /* 0x000fe2000f8e00ff */
[----:B------:R-:W-:Y:S01]  /*0630*/  SHF.R.U32.HI R5, RZ, 0x3, R0 ;  /* 0x00000003ff057819 */ /* 0x000fe20000011600 */
[----:B------:R-:W-:Y:S01]  /*0640*/  IMAD.SHL.U32 R4, R11, 0x200, RZ ;  /* 0x000002000b047824 */ /* 0x000fe200078e00ff */
[----:B------:R-:W-:Y:S01]  /*0650*/  USHF.R.S32.HI UR5, URZ, 0x1f, UR15 ;  /* 0x0000001f3f057899 */ /* 0x000fe2000801140f */
[----:B------:R1:W-:Y:S01]  /*0660*/  STL [R1], R2 ;  /* 0x0000000201007387 */ /* 0x0003e20000100800 */
[----:B------:R-:W-:Y:S02]  /*0670*/  LOP3.LUT R158, R158, R5, RZ, 0x3c, !PT ;  /* 0x000000059e9e7212 */ /* 0x000fe400078e3cff */
[----:B------:R-:W-:Y:S01]  /*0680*/  UIMAD UR58, UR5, UR38, URZ ;  /* 0x00000026053a72a4 */ /* 0x000fe2000f8e023f */
[----:B------:R2:W-:Y:S01]  /*0690*/  STL [R1+0x44], R3 ;  /* 0x0000440301007387 */ /* 0x0005e20000100800 */
[----:B------:R-:W-:-:S04]  /*06a0*/  @!UP5 UIMAD UR5, UR38, UR14, UR40 ;  /* 0x0000000e2605d2a4 */ /* 0x000fc8000f8e0228 */
[----:B------:R-:W-:Y:S01]  /*06b0*/  @!UP5 UIMAD UR55, UR5, UR55, URZ ;  /* 0x000000370537d2a4 */ /* 0x000fe2000f8e023f */
[C---:B-1----:R-:W-:Y:S01]  /*06c0*/  LOP3.LUT R2, R7.reuse, 0x1, RZ, 0xc0, !PT ;  /* 0x0000000107027812 */ /* 0x042fe200078ec0ff */
[----:B--2---:R-:W-:Y:S01]  /*06d0*/  IMAD.U32 R3, RZ, RZ, UR4 ;  /* 0x00000004ff037e24 */ /* 0x004fe2000f8e00ff */
[----:B------:R-:W-:Y:S01]  /*06e0*/  LEA.HI R3, R10, R12, RZ, 0x7 ;  /* 0x0000000c0a037211 */ /* 0x000fe200078f38ff */
[----:B------:R-:W-:Y:S01]  /*06f0*/  USHF.L.U32 UR4, UR38, 0x7, URZ ;  /* 0x0000000726047899 */ /* 0x000fe2000800063f */
[----:B------:R-:W-:Y:S01]  /*0700*/  ISETP.NE.U32.AND P0, PT, R2, 0x1, PT ;  /* 0x000000010200780c */ /* 0x000fe20003f05070 */
[----:B------:R-:W-:Y:S01]  /*0710*/  IMAD.SHL.U32 R10, R12, 0x2, RZ ;  /* 0x000000020c0a7824 */ /* 0x000fe200078e00ff */
[----:B------:R-:W-:Y:S01]  /*0720*/  SHF.R.S32.HI R2, RZ, 0x7, R3 ;  /* 0x00000007ff027819 */ /* 0x000fe20000011403 */
[----:B------:R-:W-:Y:S01]  /*0730*/  IMAD.SHL.U32 R3, R8, 0x10, RZ ;  /* 0x0000001008037824 */ /* 0x000fe200078e00ff */
[----:B------:R-:W-:Y:S02]  /*0740*/  R2P PR, R7, 0x6 ;  /* 0x0000000607007804 */ /* 0x000fe40000000000 */
[----:B------:R-:W-:-:S02]  /*0750*/  LOP3.LUT R10, R10, 0x6, RZ, 0xc0, !PT ;  /* 0x000000060a0a7812 */ /* 0x000fc400078ec0ff */
[----:B------:R-:W-:Y:S01]  /*0760*/  LOP3.LUT R6, R0, 0x30, R3, 0xf8, !PT ;  /* 0x0000003000067812 */ /* 0x000fe200078ef803 */
[----:B------:R-:W-:Y:S01]  /*0770*/  IMAD R0, R2, 0x1000, R4 ;  /* 0x0000100002007824 */ /* 0x000fe200078e0204 */
[----:B------:R-:W-:Y:S02]  /*0780*/  LEA.HI.SX32 R247, R247, R3, 0x1e ;  /* 0x00000003f7f77211 */ /* 0x000fe400078ff2ff */
[----:B------:R-:W-:Y:S01]  /*0790*/  LOP3.LUT R3, R6, 0x8, R14, 0xf8, !PT ;  /* 0x0000000806037812 */ /* 0x000fe200078ef80e */
[----:B------:R-:W-:Y:S01]  /*07a0*/  IMAD.IADD R158, R0, 0x1, R158 ;  /* 0x00000001009e7824 */ /* 0x000fe200078e029e */
[----:B------:R-:W-:Y:S01]  /*07b0*/  LOP3.LUT R0, R15, 0x7ffffffc, RZ, 0xc0, !PT ;  /* 0x7ffffffc0f007812 */ /* 0x000fe200078ec0ff */
[----:B------:R-:W-:Y:S01]  /*07c0*/  IMAD.U32 R6, RZ, RZ, UR4 ;  /* 0x00000004ff067e24 */ /* 0x000fe2000f8e00ff */
[----:B------:R-:W-:Y:S01]  /*07d0*/  LOP3.LUT R5, R4, R3, R5, 0xf6, !PT ;  /* 0x0000000304057212 */ /* 0x000fe200078ef605 */
[----:B------:R-:W-:Y:S01]  /*07e0*/  IMAD.SHL.U32 R3, R2, 0x8, RZ ;  /* 0x0000000802037824 */ /* 0x000fe200078e00ff */
[----:B------:R-:W-:Y:S01]  /*07f0*/  SEL R205, R205, 0xffffffe0, !P1 ;  /* 0xffffffe0cdcd7807 */ /* 0x000fe20004800000 */
[----:B------:R-:W-:Y:S01]  /*0800*/  IMAD.IADD R6, R12, 0x1, -R0 ;  /* 0x000000010c067824 */ /* 0x000fe200078e0a00 */
[----:B------:R-:W-:Y:S01]  /*0810*/  SEL R203, R203, 0x10, !P0 ;  /* 0x00000010cbcb7807 */ /* 0x000fe20004000000 */
[----:B------:R-:W-:Y:S01]  /*0820*/  IMAD.SHL.U32 R0, R7, 0x40, RZ ;  /* 0x0000004007007824 */ /* 0x000fe200078e00ff */
[----:B------:R-:W-:Y:S01]  /*0830*/  LOP3.LUT R3, R3, 0x8, RZ, 0xc0, !PT ;  /* 0x0000000803037812 */ /* 0x000fe200078ec0ff */
[----:B------:R-:W-:Y:S01]  /*0840*/  IMAD.SHL.U32 R6, R6, 0x2, RZ ;  /* 0x0000000206067824 */ /* 0x000fe200078e00ff */
[----:B------:R-:W-:Y:S01]  /*0850*/  UIMAD UR4, UR38, UR10, UR40 ;  /* 0x0000000a260472a4 */ /* 0x000fe2000f8e0228 */
[----:B------:R-:W-:Y:S01]  /*0860*/  IMAD.SHL.U32 R7, R11, 0x10, RZ ;  /* 0x000000100b077824 */ /* 0x000fe200078e00ff */
[----:B------:R-:W-:Y:S01]  /*0870*/  LOP3.LUT R0, R0, 0x1c0, RZ, 0xc0, !PT ;  /* 0x000001c000007812 */ /* 0x000fe200078ec0ff */
[C---:B------:R-:W-:Y:S01]  /*0880*/  IMAD R12, R2.reuse, 0x40, R10 ;  /* 0x00000040020c7824 */ /* 0x040fe200078e020a */
[----:B------:R-:W-:Y:S01]  /*0890*/  UIMAD UR56, UR4, UR56, URZ ;  /* 0x00000038043872a4 */ /* 0x000fe2000f8e023f */
        /* <DEDUP_REMOVED lines=26> */
[----:B------:R1:W-:Y:S01]  /*0a40*/  STL [R1+0x3c], R3 ;  /* 0x00003c0301007387 */ /* 0x0003e20000100800 */
[----:B------:R-:W-:Y:S01]  /*0a50*/  ULDC.64 UR6, c[0x0][0x118] ;  /* 0x0000460000067ab9 */ /* 0x000fe20000000a00 */
        /* <DEDUP_REMOVED lines=55> */
.L_x_806:
        /* <DEDUP_REMOVED lines=54> */
.L_x_728:
        /* <DEDUP_REMOVED lines=23> */
[----:B------:R-:W-:Y:S02]  /*12a0*/  ULDC.64 UR14, c[0x0][0x190] ;  /* 0x00006400000e7ab9 */ /* 0x000fe40000000a00 */
[----:B------:R-:W-:Y:S02]  /*12b0*/  UIMAD.WIDE.U32 UR12, UR38, UR8, URZ ;  /* 0x00000008260c72a5 */ /* 0x000fe4000f8e003f */
[----:B------:R-:W-:Y:S02]  /*12c0*/  UIMAD UR4, UR38, UR9, UR4 ;  /* 0x00000009260472a4 */ /* 0x000fe4000f8e0204 */
[----:B------:R-:W-:-:S02]  /*12d0*/  UISETP.NE.AND UP3, UPT, UR16, -0x1, UPT ;  /* 0xffffffff1000788c */ /* 0x000fc4000bf65270 */
[----:B------:R-:W-:Y:S02]  /*12e0*/  UIMAD.WIDE.U32 UR8, UR16, UR14, URZ ;  /* 0x0000000e100872a5 */ /* 0x000fe4000f8e003f */
[----:B------:R-:W-:Y:S02]  /*12f0*/  UIADD3 UR39, UR13, UR4, URZ ;  /* 0x000000040d277290 */ /* 0x000fe4000fffe03f */
[----:B------:R-:W-:Y:S02]  /*1300*/  USEL UR41, UR12, UR8, !UP3 ;  /* 0x000000080c297287 */ /* 0x000fe4000d800000 */
[----:B------:R-:W-:Y:S02]  /*1310*/  UIADD3 UR8, UR10, 0x80, UR20 ;  /* 0x000000800a087890 */ /* 0x000fe4000fffe014 */
[----:B------:R-:W-:Y:S02]  /*1320*/  ULDC UR11, c[0x0][0x2e4] ;  /* 0x0000b900000b7ab9 */ /* 0x000fe40000000800 */
        /* <DEDUP_REMOVED lines=35> */
.L_x_730:
        /* <DEDUP_REMOVED lines=18> */
.L_x_731:
[----:B------:R-:W2:Y:S01]  /*1680*/  LDL R0, [R1+0x44] ;  /* 0x0000440001007983 */ /* 0x000ea20000100800 */
        /* <DEDUP_REMOVED lines=18> */
[----:B------:R-:W3:Y:S01]  /*17b0*/  S2UR UR11, SR_CTAID.X ;  /* 0x00000000000b79c3 */ /* 0x000ee20000002500 */
        /* <DEDUP_REMOVED lines=10> */
[----:B------:R-:W-:-:S04]  /*1860*/  USHF.L.U64.HI UR4, UR38, 0x7, UR44 ;  /* 0x0000000726047899 */ /* 0x000fc8000801022c */
[----:B------:R-:W-:Y:S02]  /*1870*/  USEL UR4, UR4, URZ, UP1 ;  /* 0x0000003f04047287 */ /* 0x000fe40008800000 */
[----:B---3--:R-:W-:Y:S01]  /*1880*/  UIMAD.WIDE.U32 UR8, UR11, UR12, URZ ;  /* 0x0000000c0b0872a5 */ /* 0x008fe2000f8e003f */
[----:B-1----:R-:W-:-:S03]  /*1890*/  IMAD.MOV.U32 R4, RZ, RZ, RZ ;  /* 0x000000ffff047224 */ /* 0x002fc600078e00ff */
[----:B------:R-:W-:Y:S02]  /*18a0*/  UIMAD UR12, UR11, UR13, UR9 ;  /* 0x0000000d0b0c72a4 */ /* 0x000fe4000f8e0209 */
[----:B------:R-:W-:Y:S02]  /*18b0*/  USHF.L.U32 UR11, UR38, 0x7, URZ ;  /* 0x00000007260b7899 */ /* 0x000fe4000800063f */
[----:B------:R-:W-:Y:S02]  /*18c0*/  USEL UR18, UR8, URZ, UP6 ;  /* 0x0000003f08127287 */ /* 0x000fe4000b000000 */
[----:B------:R-:W-:Y:S02]  /*18d0*/  USEL UR8, UR11, URZ, UP1 ;  /* 0x0000003f0b087287 */ /* 0x000fe40008800000 */
[----:B------:R-:W-:Y:S02]  /*18e0*/  USEL UR12, UR12, URZ, UP6 ;  /* 0x0000003f0c0c7287 */ /* 0x000fe4000b000000 */
[----:B------:R-:W-:-:S04]  /*18f0*/  UIADD3 UR8, UP1, UR17, UR8, URZ ;  /* 0x0000000811087290 */ /* 0x000fc8000ff3e03f */
        /* <DEDUP_REMOVED lines=33> */
.L_x_732:
[----:B------:R-:W-:Y:S02]  /*1b10*/  UMOV UR13, UR56 ;  /* 0x00000038000d7c82 */ /* 0x000fe40008000000 */
.L_x_733:
        /* <DEDUP_REMOVED lines=13> */
[----:B------:R-:W-:Y:S02]  /*1bf0*/  UMOV UR18, 0x4 ;  /* 0x0000000400127882 */ /* 0x000fe40000000000 */
[----:B------:R-:W-:Y:S02]  /*1c00*/  UIMAD UR24, UR40, UR9, UR4 ;  /* 0x00000009281872a4 */ /* 0x000fe4000f8e0204 */
[----:B------:R-:W-:Y:S02]  /*1c10*/  ULDC.64 UR6, c[0x0][0x200] ;  /* 0x0000800000067ab9 */ /* 0x000fe40000000a00 */
[----:B------:R-:W-:Y:S02]  /*1c20*/  ULDC.64 UR8, c[0x0][0x378] ;  /* 0x0000de0000087ab9 */ /* 0x000fe40000000a00 */
[----:B------:R-:W-:Y:S01]  /*1c30*/  UIMAD UR4, UR16, UR8, URZ ;  /* 0x00000008100472a4 */ /* 0x000fe2000f8e023f */
[----:B-1----:R-:W-:Y:S01]  /*1c40*/  SHF.R.S32.HI R20, RZ, 0x1f, R19 ;  /* 0x0000001fff147819 */ /* 0x002fe20000011413 */
[----:B------:R-:W-:-:S02]  /*1c50*/  ULDC UR19, c[0x0][0x2e8] ;  /* 0x0000ba0000137ab9 */ /* 0x000fc40000000800 */
[----:B------:R-:W-:Y:S01]  /*1c60*/  UIMAD UR12, UR40, UR9, UR4 ;  /* 0x00000009280c72a4 */ /* 0x000fe2000f8e0204 */
[----:B------:R-:W-:Y:S02]  /*1c70*/  LEA.HI R0, R20, R19, RZ, 0x3 ;  /* 0x0000001314007211 */ /* 0x000fe400078f18ff */
        /* <DEDUP_REMOVED lines=11> */
[----:B------:R-:W-:Y:S01]  /*1d30*/  IMAD.WIDE.U32 R4, R2, c[0x0][0x190], R210 ;  /* 0x0000640002047a25 */ /* 0x000fe200078e00d2 */
[----:B------:R-:W-:Y:S02]  /*1d40*/  UMOV UR16, UR8 ;  /* 0x0000000800107c82 */ /* 0x000fe40008000000 */
[----:B------:R-:W-:Y:S01]  /*1d50*/  UIADD3 UR8, UR17, UR13, URZ ;  /* 0x0000000d11087290 */ /* 0x000fe2000fffe03f */
[----:B------:R-:W-:Y:S01]  /*1d60*/  IMAD R7, R7, c[0x0][0x190], RZ ;  /* 0x0000640007077a24 */ /* 0x000fe200078e02ff */
[----:B------:R-:W-:Y:S01]  /*1d70*/  UMOV UR15, UR9 ;  /* 0x00000009000f7c82 */ /* 0x000fe20008000000 */
[----:B------:R-:W-:Y:S01]  /*1d80*/  IADD3 R6, P0, R4, UR41, RZ ;  /* 0x0000002904067c10 */ /* 0x000fe2000ff1e0ff */
[----:B------:R-:W-:Y:S01]  /*1d90*/  UIMAD.WIDE UR8, UR8, UR18, UR6 ;  /* 0x00000012080872a5 */ /* 0x000fe2000f8e0206 */
[----:B------:R-:W-:Y:S01]  /*1da0*/  IMAD R2, R2, c[0x0][0x194], R7 ;  /* 0x0000650002027a24 */ /* 0x000fe200078e0207 */
[----:B------:R1:W2:Y:S01]  /*1db0*/  R2UR UR6, R8 ;  /* 0x00000000080673c2 */ /* 0x0002a200000e0000 */
[----:B------:R-:W-:-:S03]  /*1dc0*/  UIADD3 UR4, UR4, -UR19, URZ ;  /* 0x8000001304047290 */ /* 0x000fc6000fffe03f */
[----:B------:R-:W-:Y:S01]  /*1dd0*/  IADD3.X R7, R5, UR39, R2, P0, !PT ;  /* 0x0000002705077c10 */ /* 0x000fe200087fe402 */
        /* <DEDUP_REMOVED lines=56> */
.L_x_735:
        /* <DEDUP_REMOVED lines=18> */
.L_x_736:
        /* <DEDUP_REMOVED lines=29> */
.L_x_738:
[----:B------:R-:W-:Y:S05]  /*2450*/  BSYNC B0 ;  /* 0x0000000000007941 */ /* 0x000fea0003800000 */
.L_x_737:
        /* <DEDUP_REMOVED lines=15> */
.L_x_740:
[----:B------:R-:W-:Y:S05]  /*2550*/  BSYNC B0 ;  /* 0x0000000000007941 */ /* 0x000fea0003800000 */
.L_x_739:
        /* <DEDUP_REMOVED lines=15> */
.L_x_742:
[----:B------:R-:W-:Y:S05]  /*2650*/  BSYNC B0 ;  /* 0x0000000000007941 */ /* 0x000fea0003800000 */
.L_x_741:
        /* <DEDUP_REMOVED lines=14> */
.L_x_744:
[----:B------:R-:W-:Y:S05]  /*2740*/  BSYNC B0 ;  /* 0x0000000000007941 */ /* 0x000fea0003800000 */
.L_x_743:
        /* <DEDUP_REMOVED lines=25> */
.L_x_746:
[----:B------:R-:W-:Y:S05]  /*28e0*/  BSYNC B0 ;  /* 0x0000000000007941 */ /* 0x000fea0003800000 */
.L_x_745:
        /* <DEDUP_REMOVED lines=13> */
.L_x_748:
[----:B------:R-:W-:Y:S05]  /*29c0*/  BSYNC B0 ;  /* 0x0000000000007941 */ /* 0x000fea0003800000 */
.L_x_747:
        /* <DEDUP_REMOVED lines=13> */
.L_x_750:
[----:B------:R-:W-:Y:S05]  /*2aa0*/  BSYNC B0 ;  /* 0x0000000000007941 */ /* 0x000fea0003800000 */
.L_x_749:
        /* <DEDUP_REMOVED lines=12> */
.L_x_734:
        /* <DEDUP_REMOVED lines=22> */
.L_x_753:
[----:B------:R-:W-:Y:S05]  /*2cd0*/  BSYNC B0 ;  /* 0x0000000000007941 */ /* 0x000fea0003800000 */
.L_x_752:
        /* <DEDUP_REMOVED lines=16> */
.L_x_755:
[----:B------:R-:W-:Y:S05]  /*2de0*/  BSYNC B0 ;  /* 0x0000000000007941 */ /* 0x000fea0003800000 */
.L_x_754:
        /* <DEDUP_REMOVED lines=16> */
.L_x_757:
[----:B------:R-:W-:Y:S05]  /*2ef0*/  BSYNC B0 ;  /* 0x0000000000007941 */ /* 0x000fea0003800000 */
.L_x_756:
        /* <DEDUP_REMOVED lines=19> */
.L_x_759:
[----:B------:R-:W-:Y:S05]  /*3030*/  BSYNC B0 ;  /* 0x0000000000007941 */ /* 0x000fea0003800000 */
.L_x_758:
        /* <DEDUP_REMOVED lines=22> */
.L_x_761:
[----:B------:R-:W-:Y:S05]  /*31a0*/  BSYNC B0 ;  /* 0x0000000000007941 */ /* 0x000fea0003800000 */
.L_x_760:
        /* <DEDUP_REMOVED lines=20> */
.L_x_763:
[----:B------:R-:W-:Y:S05]  /*32f0*/  BSYNC B0 ;  /* 0x0000000000007941 */ /* 0x000fea0003800000 */
.L_x_762:
        /* <DEDUP_REMOVED lines=20> */
.L_x_765:
[----:B------:R-:W-:Y:S05]  /*3440*/  BSYNC B0 ;  /* 0x0000000000007941 */ /* 0x000fea0003800000 */
.L_x_764:
        /* <DEDUP_REMOVED lines=23> */
.L_x_767:
[----:B------:R-:W-:Y:S05]  /*35c0*/  BSYNC B0 ;  /* 0x0000000000007941 */ /* 0x000fea0003800000 */
.L_x_766:
        /* <DEDUP_REMOVED lines=55> */
.L_x_769:
[----:B-1----:R-:W-:Y:S05]  /*3940*/  BSYNC B0 ;  /* 0x0000000000007941 */ /* 0x002fea0003800000 */
.L_x_768:
        /* <DEDUP_REMOVED lines=21> */
.L_x_771:
[----:B------:R-:W-:Y:S05]  /*3aa0*/  BSYNC B0 ;  /* 0x0000000000007941 */ /* 0x000fea0003800000 */
.L_x_770:
        /* <DEDUP_REMOVED lines=21> */
.L_x_773:
[----:B------:R-:W-:Y:S05]  /*3c00*/  BSYNC B0 ;  /* 0x0000000000007941 */ /* 0x000fea0003800000 */
.L_x_772:
        /* <DEDUP_REMOVED lines=21> */
.L_x_775:
[----:B------:R-:W-:Y:S05]  /*3d60*/  BSYNC B0 ;  /* 0x0000000000007941 */ /* 0x000fea0003800000 */
.L_x_774:
        /* <DEDUP_REMOVED lines=29> */
.L_x_777:
[----:B------:R-:W-:Y:S05]  /*3f40*/  BSYNC B0 ;  /* 0x0000000000007941 */ /* 0x000fea0003800000 */
.L_x_776:
        /* <DEDUP_REMOVED lines=20> */
.L_x_779:
[----:B------:R-:W-:Y:S05]  /*4090*/  BSYNC B0 ;  /* 0x0000000000007941 */ /* 0x000fea0003800000 */
.L_x_778:
        /* <DEDUP_REMOVED lines=20> */
.L_x_781:
[----:B------:R-:W-:Y:S05]  /*41e0*/  BSYNC B0 ;  /* 0x0000000000007941 */ /* 0x000fea0003800000 */
.L_x_780:
        /* <DEDUP_REMOVED lines=19> */
.L_x_783:
[----:B------:R-:W-:Y:S05]  /*4320*/  BSYNC B0 ;  /* 0x0000000000007941 */ /* 0x000fea0003800000 */
.L_x_782:
[----:B------:R-:W-:Y:S02]  /*4330*/  ULDC.64 UR20, c[0x0][0x318] ;  /* 0x0000c60000147ab9 */ /* 0x000fe40000000a00 */
[----:B------:R-:W-:Y:S02]  /*4340*/  USHF.R.S32.HI UR9, URZ, 0x1f, UR40 ;  /* 0x0000001f3f097899 */ /* 0x000fe40008011428 */
[----:B------:R-:W-:Y:S01]  /*4350*/  ULDC.64 UR24, c[0x0][0x320] ;  /* 0x0000c80000187ab9 */ /* 0x000fe20000000a00 */
[----:B------:R-:W-:Y:S01]  /*4360*/  LEA.HI R0, R20, R19, RZ, 0x4 ;  /* 0x0000001314007211 */ /* 0x000fe200078f20ff */
[----:B------:R-:W-:Y:S01]  /*4370*/  UISETP.NE.U32.AND UP1, UPT, URZ, UR20, UPT ;  /* 0x000000143f00728c */ /* 0x000fe2000bf25070 */
[----:B------:R-:W0:Y:S03]  /*4380*/  LDGDEPBAR ;  /* 0x00000000000079af */ /* 0x000e260000000000 */
        /* <DEDUP_REMOVED lines=10> */
[----:B--2---:R-:W-:-:S05]  /*4430*/  IMAD.U32 R4, RZ, RZ, UR20 ;  /* 0x00000014ff047e24 */ /* 0x004fca000f8e00ff */
[----:B------:R-:W-:-:S05]  /*4440*/  IMAD.U32 R5, RZ, RZ, UR21 ;  /* 0x00000015ff057e24 */ /* 0x000fca000f8e00ff */
[----:B---3--:R2:W3:Y:S01]  /*4450*/  @P2 LDG.E R4, [R4.64] ;  /* 0x0000001a04042981 */ /* 0x0084e2000c1e1900 */
[----:B------:R-:W-:Y:S01]  /*4460*/  LOP3.LUT R0, R0, 0xfffffff0, RZ, 0xc0, !PT ;  /* 0xfffffff000007812 */ /* 0x000fe200078ec0ff */
[----:B------:R-:W-:Y:S01]  /*4470*/  IMAD.MOV.U32 R164, RZ, RZ, 0x20 ;  /* 0x00000020ffa47424 */ /* 0x000fe200078e00ff */
[----:B------:R-:W-:Y:S01]  /*4480*/  CS2R R126, SRZ ;  /* 0x00000000007e7805 */ /* 0x000fe2000001ff00 */
[----:B------:R-:W-:Y:S01]  /*4490*/  IMAD.MOV.U32 R157, RZ, RZ, 0x40 ;  /* 0x00000040ff9d7424 */ /* 0x000fe200078e00ff */
[----:B------:R-:W-:Y:S01]  /*44a0*/  CS2R R124, SRZ ;  /* 0x00000000007c7805 */ /* 0x000fe2000001ff00 */
[----:B------:R-:W-:Y:S01]  /*44b0*/  IMAD.IADD R0, R19, 0x1, -R0 ;  /* 0x0000000113007824 */ /* 0x000fe200078e0a00 */
[----:B------:R-:W-:Y:S01]  /*44c0*/  CS2R R130, SRZ ;  /* 0x0000000000827805 */ /* 0x000fe2000001ff00 */
[----:B------:R-:W-:Y:S01]  /*44d0*/  IMAD.MOV.U32 R252, RZ, RZ, 0x40 ;  /* 0x00000040fffc7424 */ /* 0x000fe200078e00ff */
[----:B------:R-:W-:Y:S01]  /*44e0*/  CS2R R128, SRZ ;  /* 0x0000000000807805 */ /* 0x000fe2000001ff00 */
[----:B------:R-:W-:Y:S01]  /*44f0*/  IMAD.MOV.U32 R200, RZ, RZ, R199 ;  /* 0x000000ffffc87224 */ /* 0x000fe200078e00c7 */
[----:B-1--4-:R-:W-:Y:S01]  /*4500*/  SHF.R.S32.HI R2, RZ, 0x1f, R0 ;  /* 0x0000001fff027819 */ /* 0x012fe20000011400 */
        /* <DEDUP_REMOVED lines=13> */
[----:B--2---:R-:W3:Y:S01]  /*45e0*/  @P2 MUFU.RCP R5, c[0x0][0x238] ;  /* 0x00008e0000052b08 */ /* 0x004ee20000001000 */
        /* <DEDUP_REMOVED lines=9> */
[----:B------:R-:W-:Y:S01]  /*4680*/  CS2R R90, SRZ ;  /* 0x00000000005a7805 */ /* 0x000fe2000001ff00 */
[----:B------:R-:W-:Y:S01]  /*4690*/  CS2R R88, SRZ ;  /* 0x0000000000587805 */ /* 0x000fe2000001ff00 */
[----:B------:R-:W-:Y:S01]  /*46a0*/  SEL R0, R0, R166, !P1 ;  /* 0x000000a600007207 */ /* 0x000fe20004800000 */
[----:B------:R-:W-:Y:S01]  /*46b0*/  CS2R R86, SRZ ;  /* 0x0000000000567805 */ /* 0x000fe2000001ff00 */
[----:B------:R-:W-:Y:S01]  /*46c0*/  CS2R R84, SRZ ;  /* 0x0000000000547805 */ /* 0x000fe2000001ff00 */
[----:B------:R-:W-:Y:S01]  /*46d0*/  CS2R R78, SRZ ;  /* 0x00000000004e7805 */ /* 0x000fe2000001ff00 */
[----:B------:R-:W-:Y:S01]  /*46e0*/  CS2R R76, SRZ ;  /* 0x00000000004c7805 */ /* 0x000fe2000001ff00 */
[----:B------:R-:W-:Y:S01]  /*46f0*/  IMAD.SHL.U32 R156, R0, 0x2, RZ ;  /* 0x00000002009c7824 */ /* 0x000fe200078e00ff */
[C---:B------:R-:W-:Y:S01]  /*4700*/  IADD3 R0, R247.reuse, -0x80, RZ ;  /* 0xffffff80f7007810 */ /* 0x040fe20007ffe0ff */
        /* <DEDUP_REMOVED lines=9> */
[----:B------:R-:W-:Y:S01]  /*47a0*/  IMAD.SHL.U32 R163, R165, 0x2, RZ ;  /* 0x00000002a5a37824 */ /* 0x000fe200078e00ff */
[----:B------:R-:W-:Y:S01]  /*47b0*/  SEL R252, R252, 0xffffffc0, !P3 ;  /* 0xffffffc0fcfc7807 */ /* 0x000fe20005800000 */
[----:B------:R-:W-:Y:S01]  /*47c0*/  IMAD.SHL.U32 R249, R0, 0x4, RZ ;  /* 0x0000000400f97824 */ /* 0x000fe200078e00ff */
[----:B------:R-:W-:Y:S01]  /*47d0*/  SHF.L.U64.HI R251, R247, 0x2, R15 ;  /* 0x00000002f7fb7819 */ /* 0x000fe2000001020f */
[----:B------:R-:W-:-:S02]  /*47e0*/  UMOV UR4, URZ ;  /* 0x0000003f00047c82 */ /* 0x000fc40008000000 */
[----:B------:R-:W-:Y:S01]  /*47f0*/  ULDC UR14, c[0x0][0x2e4] ;  /* 0x0000b900000e7ab9 */ /* 0x000fe20000000800 */
[----:B---3--:R-:W-:-:S04]  /*4800*/  @P2 FMUL.FTZ R2, R4, R5 ;  /* 0x0000000504022220 */ /* 0x008fc80000410000 */
[----:B------:R1:W2:Y:S02]  /*4810*/  @P2 R2UR UR9, R2 ;  /* 0x00000000020923c2 */ /* 0x0002a400000e0000 */
[----:B-1----:R-:W-:Y:S01]  /*4820*/  IADD3 R2, R165, 0x2000, RZ ;  /* 0x00002000a5027810 */ /* 0x002fe20007ffe0ff */
[----:B--2---:R-:W-:-:S03]  /*4830*/  @UP1 UMOV UR4, UR9 ;  /* 0x0000000900041c82 */ /* 0x004fc60008000000 */
[----:B------:R-:W-:-:S05]  /*4840*/  SEL R2, R2, R165, !P1 ;  /* 0x000000a502027207 */ /* 0x000fca0004800000 */
[----:B------:R-:W-:-:S03]  /*4850*/  IMAD.SHL.U32 R162, R2, 0x2, RZ ;  /* 0x0000000202a27824 */ /* 0x000fc600078e00ff */
.L_x_788:
[----:B------:R-:W2:Y:S01]  /*4860*/  LDL R2, [R1+0x4] ;  /* 0x0000040001027983 */ /* 0x000ea20000100800 */
[----:B------:R-:W-:Y:S01]  /*4870*/  IMAD.IADD R0, R162, 0x1, R164 ;  /* 0x00000001a2007824 */ /* 0x000fe200078e02a4 */
[----:B------:R-:W-:Y:S01]  /*4880*/  USHF.L.U32 UR13, UR22, 0x7, URZ ;  /* 0x00000007160d7899 */ /* 0x000fe2000800063f */
[----:B------:R-:W-:Y:S01]  /*4890*/  IMAD.U32 R167, RZ, RZ, UR22 ;  /* 0x00000016ffa77e24 */ /* 0x000fe2000f8e00ff */
[----:B------:R-:W0:Y:S02]  /*48a0*/  LDGDEPBAR ;  /* 0x00000000000079af */ /* 0x000e240000000000 */
[----:B------:R-:W-:Y:S04]  /*48b0*/  UIADD3 UR12, UR13, UR10, URZ ;  /* 0x0000000a0d0c7290 */ /* 0x000fe8000fffe03f */
[----:B------:R-:W-:Y:S04]  /*48c0*/  UIADD3 UR9, -UR5, 0x80, UR12 ;  /* 0x0000008005097890 */ /* 0x000fe8000fffe10c */
[----:B------:R-:W-:Y:S02]  /*48d0*/  UIADD3 UR11, UR9, -UR46, URZ ;  /* 0x8000002e090b7290 */ /* 0x000fe4000fffe03f */
[----:B------:R-:W-:Y:S04]  /*48e0*/  USHF.L.U32 UR9, UR8, 0x7, URZ ;  /* 0x0000000708097899 */ /* 0x000fe8000800063f */
[----:B------:R-:W-:Y:S03]  /*48f0*/  UISETP.GE.AND UP0, UPT, UR9, UR11, UPT ;  /* 0x0000000b0900728c */ /* 0x000fe6000bf06270 */
[----:B------:R-:W-:Y:S01]  /*4900*/  ULDC UR11, c[0x0][0x2e4] ;  /* 0x0000b900000b7ab9 */ /* 0x000fe20000000800 */
[----:B--2---:R-:W-:Y:S01]  /*4910*/  IMAD R167, R167, 0x80, R2 ;  /* 0x00000080a7a77824 */ /* 0x004fe200078e0202 */
[----:B------:R-:W-:Y:S04]  /*4920*/  DEPBAR.LE SB0, 0x0 ;  /* 0x000080000000791a */ /* 0x000fe80000000000 */
[----:B------:R-:W-:Y:S01]  /*4930*/  BAR.SYNC.DEFER_BLOCKING 0x0 ;  /* 0x0000000000007b1d */ /* 0x000fe20000010000 */
[----:B------:R-:W-:Y:S04]  /*4940*/  IADD3 R2, R247, -UR10, -R167 ;  /* 0x8000000af7027c10 */ /* 0x000fe8000fffe8a7 */
[----:B------:R-:W-:Y:S04]  /*4950*/  IADD3 R2, R2, UR5, RZ ;  /* 0x0000000502027c10 */ /* 0x000fe8000fffe0ff */
[----:B------:R-:W-:Y:S04]  /*4960*/  IADD3 R2, R2, UR9, RZ ;  /* 0x0000000902027c10 */ /* 0x000fe8000fffe0ff */
[----:B------:R-:W-:Y:S02]  /*4970*/  IADD3 R170, R2, -0x1, RZ ;  /* 0xffffffff02aa7810 */ /* 0x000fe40007ffe0ff */
[----:B------:R-:W-:Y:S02]  /*4980*/  IABS R171, R2 ;  /* 0x0000000200ab7213 */ /* 0x000fe40000000000 */
[----:B------:R-:W-:Y:S03]  /*4990*/  ISETP.GE.AND P1, PT, R170, RZ, PT ;  /* 0x000000ffaa00720c */ /* 0x000fe60003f26270 */
[----:B------:R-:W-:Y:S01]  /*49a0*/  IMAD.MOV.U32 R172, RZ, RZ, R171 ;  /* 0x000000ffffac7224 */ /* 0x000fe200078e00ab */
[C---:B------:R-:W-:Y:S01]  /*49b0*/  IADD3 R171, R2.reuse, 0x8, RZ ;  /* 0x0000000802ab7810 */ /* 0x040fe20007ffe0ff */
[----:B------:R-:W-:Y:S02]  /*49c0*/  LDSM.16.M88.4 R64, [R162] ;  /* 0x00000000a240783b */ /* 0x000fe40000000200 */
[----:B------:R1:W-:Y:S01]  /*49d0*/  I2F R194, R172 ;  /* 0x000000ac00c27306 */ /* 0x0003e20000201400 */
[----:B------:R-:W-:Y:S05]  /*49e0*/  ISETP.GE.AND P0, PT, R171, RZ, PT ;  /* 0x000000ffab00720c */ /* 0x000fea0003f06270 */
[C---:B------:R-:W-:Y:S01]  /*49f0*/  @!P1 IADD3 R170, -R2.reuse, 0x1, RZ ;  /* 0x0000000102aa9810 */ /* 0x040fe20007ffe1ff */
[----:B------:R-:W2:Y:S03]  /*4a00*/  LDSM.16.M88.4 R16, [R158+0xc000] ;  /* 0x00c000009e10783b */ /* 0x000ea60000000200 */
[----:B------:R3:W4:Y:S04]  /*4a10*/  I2F R193, R170 ;  /* 0x000000aa00c17306 */ /* 0x0007280000201400 */
[C---:B------:R-:W-:Y:S01]  /*4a20*/  @!P0 IADD3 R171, -R2.reuse, -0x8, RZ ;  /* 0xfffffff802ab8810 */ /* 0x040fe20007ffe1ff */
[----:B------:R-:W4:Y:S05]  /*4a30*/  LDSM.16.M88.4 R60, [R162+0x2000] ;  /* 0x00200000a23c783b */ /* 0x000f2a0000000200 */
[----:B------:R2:W2:Y:S03]  /*4a40*/  I2F R196, R171 ;  /* 0x000000ab00c47306 */ /* 0x0004a60000201400 */
[----:B------:R-:W4:Y:S01]  /*4a50*/  LDSM.16.M88.4 R32, [R158+0xc800] ;  /* 0x00c800009e20783b */ /* 0x000f220000000200 */
[----:B-1----:R-:W-:Y:S04]  /*4a60*/  IADD3 R172, R2, 0x7, RZ ;  /* 0x0000000702ac7810 */ /* 0x002fe80007ffe0ff */
[----:B------:R-:W-:Y:S03]  /*4a70*/  ISETP.GE.AND P2, PT, R172, RZ, PT ;  /* 0x000000ffac00720c */ /* 0x000fe60003f46270 */
[----:B------:R-:W1:Y:S01]  /*4a80*/  LDSM.16.M88.4 R48, [R158+0xd000] ;  /* 0x00d000009e30783b */ /* 0x000e620000000200 */
[C---:B---3--:R-:W-:Y:S07]  /*4a90*/  IADD3 R170, R2.reuse, 0x2f, RZ ;  /* 0x0000002f02aa7810 */ /* 0x048fee0007ffe0ff */
[----:B------:R-:W3:Y:S02]  /*4aa0*/  LDSM.16.M88.4 R132, [R158+0xd800] ;  /* 0x00d800009e84783b */ /* 0x000ee40000000200 */
[C---:B------:R-:W-:Y:S02]  /*4ab0*/  @!P2 IADD3 R172, -R2.reuse, -0x7, RZ ;  /* 0xfffffff902aca810 */ /* 0x040fe40007ffe1ff */
[----:B--2---:R-:W-:Y:S02]  /*4ac0*/  IADD3 R171, R2, 0x27, RZ ;  /* 0x0000002702ab7810 */ /* 0x004fe40007ffe0ff */
[----:B------:R2:W1:Y:S01]  /*4ad0*/  I2F R195, R172 ;  /* 0x000000ac00c37306 */ /* 0x0004620000201400 */
[-C--:B------:R-:W-:Y:S01]  /*4ae0*/  HMMA.16816.F32 R4, R64, R16.reuse, RZ ;  /* 0x000000104004723c */ /* 0x080fe200000018ff */
[----:B------:R-:W-:Y:S07]  /*4af0*/  LDSM.16.M88.4 R136, [R0] ;  /* 0x000000000088783b */ /* 0x000fee0000000200 */
[C---:B----4-:R-:W-:Y:S01]  /*4b00*/  HMMA.16816.F32 R8, R60.reuse, R16, RZ ;  /* 0x000000103c08723c */ /* 0x050fe200000018ff */
[----:B------:R-:W4:Y:S07]  /*4b10*/  LDSM.16.M88.4 R140, [R161+0xc000] ;  /* 0x00c00000a18c783b */ /* 0x000f2e0000000200 */
[-C--:B------:R-:W-:Y:S01]  /*4b20*/  HMMA.16816.F32 R12, R60, R18.reuse, RZ ;  /* 0x000000123c0c723c */ /* 0x080fe200000018ff */
[----:B------:R-:W1:Y:S07]  /*4b30*/  LDSM.16.M88.4 R144, [R0+0x2000] ;  /* 0x002000000090783b */ /* 0x000e6e0000000200 */
[C---:B------:R-:W-:Y:S01]  /*4b40*/  HMMA.16816.F32 R16, R64.reuse, R18, RZ ;  /* 0x000000124010723c */ /* 0x040fe200000018ff */
[----:B------:R-:W2:Y:S07]  /*4b50*/  LDSM.16.M88.4 R148, [R161+0xc800] ;  /* 0x00c80000a194783b */ /* 0x000eae0000000200 */
[-C--:B------:R-:W-:Y:S01]  /*4b60*/  HMMA.16816.F32 R20, R64, R32.reuse, RZ ;  /* 0x000000204014723c */ /* 0x080fe200000018ff */
[----:B------:R-:W2:Y:S07]  /*4b70*/  LDSM.16.M88.4 R152, [R161+0xd000] ;  /* 0x00d00000a198783b */ /* 0x000eae0000000200 */
[C---:B------:R-:W-:Y:S08]  /*4b80*/  HMMA.16816.F32 R24, R60.reuse, R32, RZ ;  /* 0x000000203c18723c */ /* 0x040ff000000018ff */
[-C--:B------:R-:W-:Y:S08]  /*4b90*/  HMMA.16816.F32 R28, R60, R34.reuse, RZ ;  /* 0x000000223c1c723c */ /* 0x080ff000000018ff */
[C---:B------:R-:W-:Y:S08]  /*4ba0*/  HMMA.16816.F32 R32, R64.reuse, R34, RZ ;  /* 0x000000224020723c */ /* 0x040ff000000018ff */
[-C--:B-1----:R-:W-:Y:S08]  /*4bb0*/  HMMA.16816.F32 R36, R64, R48.reuse, RZ ;  /* 0x000000304024723c */ /* 0x082ff000000018ff */
[C---:B------:R-:W-:Y:S08]  /*4bc0*/  HMMA.16816.F32 R40, R60.reuse, R48, RZ ;  /* 0x000000303c28723c */ /* 0x040ff000000018ff */
[-C--:B------:R-:W-:Y:S08]  /*4bd0*/  HMMA.16816.F32 R44, R60, R50.reuse, RZ ;  /* 0x000000323c2c723c */ /* 0x080ff000000018ff */
[C---:B------:R-:W-:Y:S08]  /*4be0*/  HMMA.16816.F32 R48, R64.reuse, R50, RZ ;  /* 0x000000324030723c */ /* 0x040ff000000018ff */
[-C--:B---3--:R-:W-:Y:S08]  /*4bf0*/  HMMA.16816.F32 R52, R64, R132.reuse, RZ ;  /* 0x000000844034723c */ /* 0x088ff000000018ff */
[C---:B------:R-:W-:Y:S08]  /*4c00*/  HMMA.16816.F32 R56, R60.reuse, R132, RZ ;  /* 0x000000843c38723c */ /* 0x040ff000000018ff */
[-C--:B------:R-:W-:Y:S08]  /*4c10*/  HMMA.16816.F32 R60, R60, R134.reuse, RZ ;  /* 0x000000863c3c723c */ /* 0x080ff000000018ff */
[----:B------:R-:W-:Y:S01]  /*4c20*/  HMMA.16816.F32 R64, R64, R134, RZ ;  /* 0x000000864040723c */ /* 0x000fe200000018ff */
[----:B------:R-:W1:Y:S07]  /*4c30*/  LDSM.16.M88.4 R132, [R161+0xd800] ;  /* 0x00d80000a184783b */ /* 0x000e6e0000000200 */
[-C--:B----4-:R-:W-:Y:S08]  /*4c40*/  HMMA.16816.F32 R4, R136, R140.reuse, R4 ;  /* 0x0000008c8804723c */ /* 0x090ff00000001804 */
[C---:B------:R-:W-:Y:S08]  /*4c50*/  HMMA.16816.F32 R8, R144.reuse, R140, R8 ;  /* 0x0000008c9008723c */ /* 0x040ff00000001808 */
[-C--:B------:R-:W-:Y:S08]  /*4c60*/  HMMA.16816.F32 R12, R144, R142.reuse, R12 ;  /* 0x0000008e900c723c */ /* 0x080ff0000000180c */
[C---:B------:R-:W-:Y:S08]  /*4c70*/  HMMA.16816.F32 R16, R136.reuse, R142, R16 ;  /* 0x0000008e8810723c */ /* 0x040ff00000001810 */
[-C--:B--2---:R-:W-:Y:S08]  /*4c80*/  HMMA.16816.F32 R20, R136, R148.reuse, R20 ;  /* 0x000000948814723c */ /* 0x084ff00000001814 */
[C---:B------:R-:W-:Y:S08]  /*4c90*/  HMMA.16816.F32 R24, R144.reuse, R148, R24 ;  /* 0x000000949018723c */ /* 0x040ff00000001818 */
[-C--:B------:R-:W-:Y:S08]  /*4ca0*/  HMMA.16816.F32 R28, R144, R150.reuse, R28 ;  /* 0x00000096901c723c */ /* 0x080ff0000000181c */
[C---:B------:R-:W-:Y:S01]  /*4cb0*/  HMMA.16816.F32 R32, R136.reuse, R150, R32 ;  /* 0x000000968820723c */ /* 0x040fe20000001820 */
[----:B------:R-:W-:Y:S07]  /*4cc0*/  LDSM.16.M88.4 R148, [R159+0xc000] ;  /* 0x00c000009f94783b */ /* 0x000fee0000000200 */
[-C--:B------:R-:W-:Y:S08]  /*4cd0*/  HMMA.16816.F32 R36, R136, R152.reuse, R36 ;  /* 0x000000988824723c */ /* 0x080ff00000001824 */
[C---:B------:R-:W-:Y:S07]  /*4ce0*/  HMMA.16816.F32 R40, R144.reuse, R152, R40 ;  /* 0x000000989028723c */ /* 0x040fee0000001828 */
[--C-:B------:R-:W-:Y:S01]  /*4cf0*/  IMAD.IADD R152, R162, 0x1, R157.reuse ;  /* 0x00000001a2987824 */ /* 0x100fe200078e029d */
[-C--:B------:R-:W-:Y:S04]  /*4d00*/  HMMA.16816.F32 R44, R144, R154.reuse, R44 ;  /* 0x0000009a902c723c */ /* 0x080fe8000000182c */
[----:B------:R-:W2:Y:S04]  /*4d10*/  LDSM.16.M88.4 R140, [R152] ;  /* 0x00000000988c783b */ /* 0x000ea80000000200 */
[C---:B------:R-:W-:Y:S04]  /*4d20*/  HMMA.16816.F32 R48, R136.reuse, R154, R48 ;  /* 0x0000009a8830723c */ /* 0x040fe80000001830 */
[----:B------:R-:W3:Y:S04]  /*4d30*/  LDSM.16.M88.4 R152, [R152+0x2000] ;  /* 0x002000009898783b */ /* 0x000ee80000000200 */
[-C--:B-1----:R-:W-:Y:S08]  /*4d40*/  HMMA.16816.F32 R52, R136, R132.reuse, R52 ;  /* 0x000000848834723c */ /* 0x082ff00000001834 */
[C---:B------:R-:W-:Y:S08]  /*4d50*/  HMMA.16816.F32 R56, R144.reuse, R132, R56 ;  /* 0x000000849038723c */ /* 0x040ff00000001838 */
[-C--:B------:R-:W-:Y:S07]  /*4d60*/  HMMA.16816.F32 R60, R144, R134.reuse, R60 ;  /* 0x00000086903c723c */ /* 0x080fee000000183c */
[C---:B------:R-:W-:Y:S01]  /*4d70*/  IADD3 R146, R2.reuse, 0x40, RZ ;  /* 0x0000004002927810 */ /* 0x040fe20007ffe0ff */
[----:B------:R-:W-:Y:S01]  /*4d80*/  HMMA.16816.F32 R64, R136, R134, R64 ;  /* 0x000000868840723c */ /* 0x000fe20000001840 */
[----:B------:R-:W1:Y:S03]  /*4d90*/  LDSM.16.M88.4 R132, [R159+0xc800] ;  /* 0x00c800009f84783b */ /* 0x000e660000000200 */
[C---:B------:R-:W-:Y:S02]  /*4da0*/  IADD3 R147, R2.reuse, 0x37, RZ ;  /* 0x0000003702937810 */ /* 0x040fe40007ffe0ff */
[C---:B------:R-:W-:Y:S02]  /*4db0*/  IADD3 R144, R2.reuse, 0x38, RZ ;  /* 0x0000003802907810 */ /* 0x040fe40007ffe0ff */
[----:B------:R-:W-:Y:S01]  /*4dc0*/  IADD3 R138, R2, 0x47, RZ ;  /* 0x00000047028a7810 */ /* 0x000fe20007ffe0ff */
[-C--:B--2---:R-:W-:Y:S05]  /*4dd0*/  HMMA.16816.F32 R4, R140, R148.reuse, R4 ;  /* 0x000000948c04723c */ /* 0x084fea0000001804 */
[----:B------:R-:W-:Y:S02]  /*4de0*/  ISETP.GE.AND P0, PT, R138, RZ, PT ;  /* 0x000000ff8a00720c */ /* 0x000fe40003f06270 */
[----:B------:R-:W-:Y:S01]  /*4df0*/  IADD3 R136, P1, R250, UR18, RZ ;  /* 0x00000012fa887c10 */ /* 0x000fe2000ff3e0ff */
[C---:B---3--:R-:W-:Y:S04]  /*4e00*/  HMMA.16816.F32 R8, R152.reuse, R148, R8 ;  /* 0x000000949808723c */ /* 0x048fe80000001808 */
[----:B------:R-:W-:Y:S02]  /*4e10*/  IADD3 R139, R2, 0x48, RZ ;  /* 0x00000048028b7810 */ /* 0x000fe40007ffe0ff */
[----:B------:R-:W-:Y:S01]  /*4e20*/  IADD3.X R137, R251, UR17, RZ, P1, !PT ;  /* 0x00000011fb897c10 */ /* 0x000fe20008ffe4ff */
[----:B------:R-:W-:Y:S01]  /*4e30*/  IMAD.IADD R148, R0, 0x1, R157 ;  /* 0x0000000100947824 */ /* 0x000fe200078e029d */
[----:B------:R-:W-:Y:S01]  /*4e40*/  ISETP.GE.AND P1, PT, R139, RZ, PT ;  /* 0x000000ff8b00720c */ /* 0x000fe20003f26270 */
[-C--:B------:R-:W-:Y:S02]  /*4e50*/  HMMA.16816.F32 R12, R152, R150.reuse, R12 ;  /* 0x00000096980c723c */ /* 0x080fe4000000180c */
[----:B-----5:R2:W5:Y:S01]  /*4e60*/  LDG.E R174, [R136.64] ;  /* 0x0000001a88ae7981 */ /* 0x020562000c1e1900 */
[----:B------:R-:W-:Y:S02]  /*4e70*/  @!P0 IADD3 R138, -R2, -0x47, RZ ;  /* 0xffffffb9028a8810 */ /* 0x000fe40007ffe1ff */
[----:B------:R-:W-:Y:S01]  /*4e80*/  ISETP.GE.AND P0, PT, R146, RZ, PT ;  /* 0x000000ff9200720c */ /* 0x000fe20003f06270 */
[----:B------:R2:W5:Y:S01]  /*4e90*/  LDG.E R175, [R136.64+0x20] ;  /* 0x0000201a88af7981 */ /* 0x000562000c1e1900 */
[----:B------:R-:W3:Y:S01]  /*4ea0*/  I2F R198, R138 ;  /* 0x0000008a00c67306 */ /* 0x000ee20000201400 */
[C---:B------:R-:W-:Y:S01]  /*4eb0*/  IADD3 R145, R2.reuse, 0x3f, RZ ;  /* 0x0000003f02917810 */ /* 0x040fe20007ffe0ff */
[C---:B------:R-:W-:Y:S01]  /*4ec0*/  HMMA.16816.F32 R16, R140.reuse, R150, R16 ;  /* 0x000000968c10723c */ /* 0x040fe20000001810 */
[----:B------:R2:W5:Y:S03]  /*4ed0*/  LDG.E R173, [R136.64+0x100] ;  /* 0x0001001a88ad7981 */ /* 0x000566000c1e1900 */
[C---:B------:R-:W-:Y:S01]  /*4ee0*/  @!P1 IADD3 R139, -R2.reuse, -0x48, RZ ;  /* 0xffffffb8028b9810 */ /* 0x040fe20007ffe1ff */
[----:B------:R2:W5:Y:S01]  /*4ef0*/  LDG.E R172, [R136.64+0x120] ;  /* 0x0001201a88ac7981 */ /* 0x000562000c1e1900 */
[C---:B------:R-:W-:Y:S02]  /*4f00*/  IADD3 R149, R2.reuse, 0x30, RZ ;  /* 0x0000003002957810 */ /* 0x040fe40007ffe0ff */
[----:B------:R2:W4:Y:S01]  /*4f10*/  I2F R197, R139 ;  /* 0x0000008b00c57306 */ /* 0x0005220000201400 */
[----:B------:R-:W-:Y:S01]  /*4f20*/  @!P0 IADD3 R146, -R2, -0x40, RZ ;  /* 0xffffffc002928810 */ /* 0x000fe20007ffe1ff */
[-C--:B-1----:R-:W-:Y:S03]  /*4f30*/  HMMA.16816.F32 R20, R140, R132.reuse, R20 ;  /* 0x000000848c14723c */ /* 0x082fe60000001814 */
[----:B------:R-:W-:Y:S02]  /*4f40*/  ISETP.GE.AND P0, PT, R147, RZ, PT ;  /* 0x000000ff9300720c */ /* 0x000fe40003f06270 */
[----:B------:R-:W-:Y:S02]  /*4f50*/  ISETP.GE.AND P1, PT, R144, RZ, PT ;  /* 0x000000ff9000720c */ /* 0x000fe40003f26270 */
[----:B------:R-:W-:Y:S01]  /*4f60*/  ISETP.GE.AND P2, PT, R145, RZ, PT ;  /* 0x000000ff9100720c */ /* 0x000fe20003f46270 */
[----:B------:R1:W1:Y:S01]  /*4f70*/  I2F R190, R146 ;  /* 0x0000009200be7306 */ /* 0x0002620000201400 */
[C---:B------:R-:W-:Y:S04]  /*4f80*/  HMMA.16816.F32 R24, R152.reuse, R132, R24 ;  /* 0x000000849818723c */ /* 0x040fe80000001818 */
[C---:B------:R-:W-:Y:S03]  /*4f90*/  IADD3 R0, R2.reuse, 0x28, RZ ;  /* 0x0000002802007810 */ /* 0x040fe60007ffe0ff */
[C---:B------:R-:W-:Y:S01]  /*4fa0*/  @!P0 IADD3 R147, -R2.reuse, -0x37, RZ ;  /* 0xffffffc902938810 */ /* 0x040fe20007ffe1ff */
[-C--:B------:R-:W-:Y:S03]  /*4fb0*/  HMMA.16816.F32 R28, R152, R134.reuse, R28 ;  /* 0x00000086981c723c */ /* 0x080fe6000000181c */
[----:B------:R-:W-:Y:S01]  /*4fc0*/  I2F R191, R147 ;  /* 0x0000009300bf7306 */ /* 0x000fe20000201400 */
[C---:B------:R-:W-:Y:S01]  /*4fd0*/  @!P1 IADD3 R144, -R2.reuse, -0x38, RZ ;  /* 0xffffffc802909810 */ /* 0x040fe20007ffe1ff */
[----:B--2---:R-:W2:Y:S01]  /*4fe0*/  LDSM.16.M88.4 R136, [R159+0xd000] ;  /* 0x00d000009f88783b */ /* 0x004ea20000000200 */
[C---:B------:R-:W-:Y:S02]  /*4ff0*/  @!P2 IADD3 R145, -R2.reuse, -0x3f, RZ ;  /* 0xffffffc10291a810 */ /* 0x040fe40007ffe1ff */
[C---:B------:R-:W-:Y:S05]  /*5000*/  HMMA.16816.F32 R32, R140.reuse, R134, R32 ;  /* 0x000000868c20723c */ /* 0x040fea0000001820 */
[----:B------:R3:W-:Y:S01]  /*5010*/  I2F R192, R144 ;  /* 0x0000009000c07306 */ /* 0x0007e20000201400 */
[----:B------:R-:W4:Y:S01]  /*5020*/  LDSM.16.M88.4 R132, [R159+0xd800] ;  /* 0x00d800009f84783b */ /* 0x000f220000000200 */
[----:B-1----:R-:W-:Y:S04]  /*5030*/  IADD3 R146, R2, -0x8, RZ ;  /* 0xfffffff802927810 */ /* 0x002fe80007ffe0ff */
[----:B------:R-:W-:Y:S04]  /*5040*/  ISETP.GE.AND P2, PT, R146, RZ, PT ;  /* 0x000000ff9200720c */ /* 0x000fe80003f46270 */
[----:B------:R1:W1:Y:S09]  /*5050*/  I2F R188, R145 ;  /* 0x0000009100bc7306 */ /* 0x0002720000201400 */
[C---:B------:R-:W-:Y:S04]  /*5060*/  @!P2 IADD3 R146, -R2.reuse, 0x8, RZ ;  /* 0x000000080292a810 */ /* 0x040fe80007ffe1ff */
[----:B------:R4:W4:Y:S01]  /*5070*/  I2F R187, R146 ;  /* 0x0000009200bb7306 */ /* 0x0009220000201400 */
[----:B---3--:R-:W-:Y:S04]  /*5080*/  IADD3 R144, R2, -0x10, RZ ;  /* 0xfffffff002907810 */ /* 0x008fe80007ffe0ff */
[----:B------:R-:W-:Y:S01]  /*5090*/  ISETP.GE.AND P0, PT, R144, RZ, PT ;  /* 0x000000ff9000720c */ /* 0x000fe20003f06270 */
[-C--:B--2---:R-:W-:Y:S03]  /*50a0*/  HMMA.16816.F32 R36, R140, R136.reuse, R36 ;  /* 0x000000888c24723c */ /* 0x084fe60000001824 */
[C---:B-1----:R-:W-:Y:S04]  /*50b0*/  IADD3 R145, R2.reuse, -0x9, RZ ;  /* 0xfffffff702917810 */ /* 0x042fe80007ffe0ff */
[----:B------:R-:W-:Y:S01]  /*50c0*/  ISETP.GE.AND P1, PT, R145, RZ, PT ;  /* 0x000000ff9100720c */ /* 0x000fe20003f26270 */
[C---:B------:R-:W-:Y:S04]  /*50d0*/  HMMA.16816.F32 R40, R152.reuse, R136, R40 ;  /* 0x000000889828723c */ /* 0x040fe80000001828 */
[C---:B------:R-:W-:Y:S02]  /*50e0*/  @!P0 IADD3 R144, -R2.reuse, 0x10, RZ ;  /* 0x0000001002908810 */ /* 0x040fe40007ffe1ff */
[----:B------:R-:W-:Y:S02]  /*50f0*/  ISETP.GE.AND P0, PT, R149, RZ, PT ;  /* 0x000000ff9500720c */ /* 0x000fe40003f06270 */
[----:B------:R-:W-:Y:S01]  /*5100*/  I2F R189, R144 ;  /* 0x0000009000bd7306 */ /* 0x000fe20000201400 */
[C---:B----4-:R-:W-:Y:S01]  /*5110*/  IADD3 R146, R2.reuse, -0x11, RZ ;  /* 0xffffffef02927810 */ /* 0x050fe20007ffe0ff */
[-C--:B------:R-:W-:Y:S03]  /*5120*/  HMMA.16816.F32 R44, R152, R138.reuse, R44 ;  /* 0x0000008a982c723c */ /* 0x080fe6000000182c */
[----:B------:R-:W-:Y:S02]  /*5130*/  @!P1 IADD3 R145, -R2, 0x9, RZ ;  /* 0x0000000902919810 */ /* 0x000fe40007ffe1ff */
[----:B------:R-:W-:Y:S03]  /*5140*/  ISETP.GE.AND P1, PT, R146, RZ, PT ;  /* 0x000000ff9200720c */ /* 0x000fe60003f26270 */
[----:B------:R-:W1:Y:S01]  /*5150*/  I2F R185, R145 ;  /* 0x0000009100b97306 */ /* 0x000e620000201400 */
[----:B------:R-:W-:Y:S01]  /*5160*/  @!P0 IADD3 R149, -R2, -0x30, RZ ;  /* 0xffffffd002958810 */ /* 0x000fe20007ffe1ff */
[C---:B------:R-:W-:Y:S01]  /*5170*/  HMMA.16816.F32 R48, R140.reuse, R138, R48 ;  /* 0x0000008a8c30723c */ /* 0x040fe20000001830 */
[----:B------:R-:W-:Y:S03]  /*5180*/  LDSM.16.M88.4 R136, [R148] ;  /* 0x000000009488783b */ /* 0x000fe60000000200 */
[----:B------:R-:W-:Y:S04]  /*5190*/  ISETP.GE.AND P0, PT, R0, RZ, PT ;  /* 0x000000ff0000720c */ /* 0x000fe80003f06270 */
[----:B------:R2:W-:Y:S01]  /*51a0*/  I2F R183, R149 ;  /* 0x0000009500b77306 */ /* 0x0005e20000201400 */
[----:B------:R-:W-:Y:S01]  /*51b0*/  @!P1 IADD3 R146, -R2, 0x11, RZ ;  /* 0x0000001102929810 */ /* 0x000fe20007ffe1ff */
[-C--:B------:R-:W-:Y:S03]  /*51c0*/  HMMA.16816.F32 R52, R140, R132.reuse, R52 ;  /* 0x000000848c34723c */ /* 0x080fe60000001834 */
[----:B------:R-:W-:Y:S04]  /*51d0*/  ISETP.GE.AND P1, PT, R170, RZ, PT ;  /* 0x000000ffaa00720c */ /* 0x000fe80003f26270 */
[C---:B------:R-:W-:Y:S01]  /*51e0*/  @!P0 IADD3 R0, -R2.reuse, -0x28, RZ ;  /* 0xffffffd802008810 */ /* 0x040fe20007ffe1ff */
[----:B------:R3:W4:Y:S01]  /*51f0*/  I2F R186, R146 ;  /* 0x0000009200ba7306 */ /* 0x0007220000201400 */
[C---:B------:R-:W-:Y:S07]  /*5200*/  HMMA.16816.F32 R56, R152.reuse, R132, R56 ;  /* 0x000000849838723c */ /* 0x040fee0000001838 */
[C---:B------:R-:W-:Y:S01]  /*5210*/  @!P1 IADD3 R170, -R2.reuse, -0x2f, RZ ;  /* 0xffffffd102aa9810 */ /* 0x040fe20007ffe1ff */
[-C--:B------:R-:W-:Y:S01]  /*5220*/  HMMA.16816.F32 R60, R152, R134.reuse, R60 ;  /* 0x00000086983c723c */ /* 0x080fe2000000183c */
[----:B------:R1:W-:Y:S02]  /*5230*/  I2F R184, R0 ;  /* 0x0000000000b87306 */ /* 0x0003e40000201400 */
[----:B------:R-:W-:Y:S01]  /*5240*/  ISETP.GE.AND P1, PT, R171, RZ, PT ;  /* 0x000000ffab00720c */ /* 0x000fe20003f26270 */
[----:B--2---:R-:W-:Y:S03]  /*5250*/  LDSM.16.M88.4 R148, [R148+0x2000] ;  /* 0x002000009494783b */ /* 0x004fe60000000200 */
[----:B------:R-:W-:Y:S01]  /*5260*/  IADD3 R152, R2, -0x18, RZ ;  /* 0xffffffe802987810 */ /* 0x000fe20007ffe0ff */
[----:B------:R-:W-:Y:S03]  /*5270*/  HMMA.16816.F32 R64, R140, R134, R64 ;  /* 0x000000868c40723c */ /* 0x000fe60000001840 */
[----:B------:R-:W2:Y:S01]  /*5280*/  I2F R182, R170 ;  /* 0x000000aa00b67306 */ /* 0x000ea20000201400 */
[----:B------:R-:W-:Y:S01]  /*5290*/  ISETP.GE.AND P0, PT, R152, RZ, PT ;  /* 0x000000ff9800720c */ /* 0x000fe20003f06270 */
[----:B------:R-:W-:Y:S01]  /*52a0*/  LDSM.16.M88.4 R132, [R160+0xc800] ;  /* 0x00c80000a084783b */ /* 0x000fe20000000200 */
[C---:B------:R-:W-:Y:S02]  /*52b0*/  IADD3 R153, R2.reuse, -0x38, RZ ;  /* 0xffffffc802997810 */ /* 0x040fe40007ffe0ff */
[C---:B------:R-:W-:Y:S02]  /*52c0*/  @!P1 IADD3 R171, -R2.reuse, -0x27, RZ ;  /* 0xffffffd902ab9810 */ /* 0x040fe40007ffe1ff */
[----:B------:R-:W-:Y:S02]  /*52d0*/  ISETP.GE.AND P3, PT, R153, RZ, PT ;  /* 0x000000ff9900720c */ /* 0x000fe40003f66270 */
[C---:B------:R-:W-:Y:S01]  /*52e0*/  IADD3 R141, R2.reuse, -0x20, RZ ;  /* 0xffffffe0028d7810 */ /* 0x040fe20007ffe0ff */
[----:B------:R-:W2:Y:S01]  /*52f0*/  I2F R181, R171 ;  /* 0x000000ab00b57306 */ /* 0x000ea20000201400 */
[----:B---3--:R-:W3:Y:S01]  /*5300*/  LDSM.16.M88.4 R144, [R160+0xc000] ;  /* 0x00c00000a090783b */ /* 0x008ee20000000200 */
[C---:B------:R-:W-:Y:S02]  /*5310*/  IADD3 R140, R2.reuse, -0x21, RZ ;  /* 0xffffffdf028c7810 */ /* 0x040fe40007ffe0ff */
[C---:B-1----:R-:W-:Y:S02]  /*5320*/  IADD3 R0, R2.reuse, -0x19, RZ ;  /* 0xffffffe702007810 */ /* 0x042fe40007ffe0ff */
[----:B------:R-:W-:Y:S02]  /*5330*/  @!P0 IADD3 R152, -R2, 0x18, RZ ;  /* 0x0000001802988810 */ /* 0x000fe40007ffe1ff */
[----:B------:R-:W-:Y:S02]  /*5340*/  ISETP.GE.AND P1, PT, R0, RZ, PT ;  /* 0x000000ff0000720c */ /* 0x000fe40003f26270 */
[----:B------:R1:W1:Y:S01]  /*5350*/  I2F R179, R152 ;  /* 0x0000009800b37306 */ /* 0x0002620000201400 */
[----:B------:R-:W-:Y:S02]  /*5360*/  ISETP.GE.AND P0, PT, R141, RZ, PT ;  /* 0x000000ff8d00720c */ /* 0x000fe40003f06270 */
[C---:B------:R-:W-:Y:S02]  /*5370*/  IADD3 R154, R2.reuse, -0x39, RZ ;  /* 0xffffffc7029a7810 */ /* 0x040fe40007ffe0ff */
[----:B------:R-:W-:Y:S02]  /*5380*/  @!P3 IADD3 R153, -R2, 0x38, RZ ;  /* 0x000000380299b810 */ /* 0x000fe40007ffe1ff */
[----:B------:R-:W-:Y:S04]  /*5390*/  ISETP.GE.AND P2, PT, R154, RZ, PT ;  /* 0x000000ff9a00720c */ /* 0x000fe80003f46270 */
[----:B------:R-:W-:Y:S01]  /*53a0*/  I2F R153, R153 ;  /* 0x0000009900997306 */ /* 0x000fe20000201400 */
[----:B------:R-:W-:Y:S02]  /*53b0*/  @!P1 IADD3 R0, -R2, 0x19, RZ ;  /* 0x0000001902009810 */ /* 0x000fe40007ffe1ff */
[----:B------:R-:W-:Y:S02]  /*53c0*/  ISETP.GE.AND P1, PT, R140, RZ, PT ;  /* 0x000000ff8c00720c */ /* 0x000fe40003f26270 */
[C---:B------:R-:W-:Y:S04]  /*53d0*/  @!P0 IADD3 R141, -R2.reuse, 0x20, RZ ;  /* 0x00000020028d8810 */ /* 0x040fe80007ffe1ff */
[C---:B------:R-:W-:Y:S01]  /*53e0*/  @!P2 IADD3 R154, -R2.reuse, 0x39, RZ ;  /* 0x00000039029aa810 */ /* 0x040fe20007ffe1ff */
[----:B------:R-:W-:Y:S01]  /*53f0*/  I2F R180, R141 ;  /* 0x0000008d00b47306 */ /* 0x000fe20000201400 */
[C---:B-1----:R-:W-:Y:S05]  /*5400*/  IADD3 R152, R2.reuse, 0xf, RZ ;  /* 0x0000000f02987810 */ /* 0x042fea0007ffe0ff */
[C---:B------:R-:W-:Y:S04]  /*5410*/  @!P1 IADD3 R140, -R2.reuse, 0x21, RZ ;  /* 0x00000021028c9810 */ /* 0x040fe80007ffe1ff */
[----:B------:R1:W-:Y:S01]  /*5420*/  I2F R178, R140 ;  /* 0x0000008c00b27306 */ /* 0x0003e20000201400 */
[-C--:B---3--:R-:W-:Y:S08]  /*5430*/  HMMA.16816.F32 R4, R136, R144.reuse, R4 ;  /* 0x000000908804723c */ /* 0x088ff00000001804 */
[C---:B------:R-:W-:Y:S01]  /*5440*/  HMMA.16816.F32 R8, R148.reuse, R144, R8 ;  /* 0x000000909408723c */ /* 0x040fe20000001808 */
[----:B------:R3:W2:Y:S06]  /*5450*/  I2F R177, R0 ;  /* 0x0000000000b17306 */ /* 0x0006ac0000201400 */
[----:B------:R-:W-:Y:S01]  /*5460*/  IADD3 R144, R2, 0x1f, RZ ;  /* 0x0000001f02907810 */ /* 0x000fe20007ffe0ff */
[-C--:B------:R-:W-:Y:S03]  /*5470*/  HMMA.16816.F32 R12, R148, R146.reuse, R12 ;  /* 0x00000092940c723c */ /* 0x080fe6000000180c */
[----:B------:R-:W-:Y:S01]  /*5480*/  ISETP.GE.AND P1, PT, R144, RZ, PT ;  /* 0x000000ff9000720c */ /* 0x000fe20003f26270 */
[----:B------:R-:W-:Y:S01]  /*5490*/  I2F R154, R154 ;  /* 0x0000009a009a7306 */ /* 0x000fe20000201400 */
[----:B------:R-:W-:Y:S01]  /*54a0*/  IADD3 R145, R2, 0x18, RZ ;  /* 0x0000001802917810 */ /* 0x000fe20007ffe0ff */
[----:B-1----:R-:W1:Y:S02]  /*54b0*/  LDSM.16.M88.4 R140, [R160+0xd000] ;  /* 0x00d00000a08c783b */ /* 0x002e640000000200 */
[----:B------:R-:W-:Y:S01]  /*54c0*/  FFMA.FTZ R5, R193, -UR4, R5 ;  /* 0x80000004c1057c23 */ /* 0x000fe20008010005 */
[C---:B------:R-:W-:Y:S04]  /*54d0*/  HMMA.16816.F32 R16, R136.reuse, R146, R16 ;  /* 0x000000928810723c */ /* 0x040fe80000001810 */
[----:B------:R-:W-:Y:S02]  /*54e0*/  FFMA.FTZ R6, R196, -UR4, R6 ;  /* 0x80000004c4067c23 */ /* 0x000fe40008010006 */
[----:B------:R-:W-:Y:S01]  /*54f0*/  FFMA.FTZ R7, R195, -UR4, R7 ;  /* 0x80000004c3077c23 */ /* 0x000fe20008010007 */
[----:B------:R-:W-:Y:S01]  /*5500*/  IADD3 R146, R2, 0x17, RZ ;  /* 0x0000001702927810 */ /* 0x000fe20007ffe0ff */
[----:B------:R-:W-:Y:S01]  /*5510*/  FFMA.FTZ R4, R194, -UR4, R4 ;  /* 0x80000004c2047c23 */ /* 0x000fe20008010004 */
[-C--:B------:R-:W-:Y:S03]  /*5520*/  HMMA.16816.F32 R20, R136, R132.reuse, R20 ;  /* 0x000000848814723c */ /* 0x080fe60000001814 */
[----:B------:R-:W-:Y:S01]  /*5530*/  FFMA.FTZ R11, R198, -UR4, R11 ;  /* 0x80000004c60b7c23 */ /* 0x000fe2000801000b */
[C---:B---3--:R-:W-:Y:S01]  /*5540*/  IADD3 R0, R2.reuse, 0x20, RZ ;  /* 0x0000002002007810 */ /* 0x048fe20007ffe0ff */
[----:B------:R-:W-:Y:S01]  /*5550*/  FFMA.FTZ R10, R197, -UR4, R10 ;  /* 0x80000004c50a7c23 */ /* 0x000fe2000801000a */
[----:B------:R-:W-:Y:S01]  /*5560*/  @!P1 IADD3 R144, -R2, -0x1f, RZ ;  /* 0xffffffe102909810 */ /* 0x000fe20007ffe1ff */
[----:B------:R-:W-:Y:S01]  /*5570*/  FFMA.FTZ R8, R190, -UR4, R8 ;  /* 0x80000004be087c23 */ /* 0x000fe20008010008 */
[C---:B------:R-:W-:Y:S02]  /*5580*/  HMMA.16816.F32 R24, R148.reuse, R132, R24 ;  /* 0x000000849418723c */ /* 0x040fe40000001818 */
[----:B------:R3:W-:Y:S02]  /*5590*/  I2F R170, R144 ;  /* 0x0000009000aa7306 */ /* 0x0007e40000201400 */
[----:B------:R-:W-:Y:S01]  /*55a0*/  FFMA.FTZ R9, R188, -UR4, R9 ;  /* 0x80000004bc097c23 */ /* 0x000fe20008010009 */
[----:B------:R-:W-:Y:S01]  /*55b0*/  ISETP.GE.AND P0, PT, R0, RZ, PT ;  /* 0x000000ff0000720c */ /* 0x000fe20003f06270 */
[----:B------:R-:W-:Y:S01]  /*55c0*/  FFMA.FTZ R14, R190, -UR4, R14 ;  /* 0x80000004be0e7c23 */ /* 0x000fe2000801000e */
[----:B------:R-:W-:Y:S01]  /*55d0*/  ISETP.GE.AND P1, PT, R146, RZ, PT ;  /* 0x000000ff9200720c */ /* 0x000fe20003f26270 */
[----:B------:R-:W-:Y:S01]  /*55e0*/  FFMA.FTZ R15, R188, -UR4, R15 ;  /* 0x80000004bc0f7c23 */ /* 0x000fe2000801000f */
[-C--:B------:R-:W-:Y:S03]  /*55f0*/  HMMA.16816.F32 R28, R148, R134.reuse, R28 ;  /* 0x00000086941c723c */ /* 0x080fe6000000181c */
[----:B------:R-:W-:Y:S01]  /*5600*/  FFMA.FTZ R12, R192, -UR4, R12 ;  /* 0x80000004c00c7c23 */ /* 0x000fe2000801000c */
[----:B------:R-:W-:Y:S01]  /*5610*/  IADD3 R147, R2, 0x10, RZ ;  /* 0x0000001002937810 */ /* 0x000fe20007ffe0ff */
[----:B------:R-:W-:Y:S02]  /*5620*/  FFMA.FTZ R13, R191, -UR4, R13 ;  /* 0x80000004bf0d7c23 */ /* 0x000fe4000801000d */
[----:B------:R-:W-:Y:S01]  /*5630*/  FFMA.FTZ R19, R193, -UR4, R19 ;  /* 0x80000004c1137c23 */ /* 0x000fe20008010013 */
[C---:B------:R-:W-:Y:S01]  /*5640*/  HMMA.16816.F32 R32, R136.reuse, R134, R32 ;  /* 0x000000868820723c */ /* 0x040fe20000001820 */
[----:B------:R-:W2:Y:S03]  /*5650*/  LDSM.16.M88.4 R132, [R160+0xd800] ;  /* 0x00d80000a084783b */ /* 0x000ea60000000200 */
[----:B------:R-:W-:Y:S01]  /*5660*/  FFMA.FTZ R18, R194, -UR4, R18 ;  /* 0x80000004c2127c23 */ /* 0x000fe20008010012 */
[C---:B------:R-:W-:Y:S01]  /*5670*/  @!P0 IADD3 R0, -R2.reuse, -0x20, RZ ;  /* 0xffffffe002008810 */ /* 0x040fe20007ffe1ff */
[----:B------:R-:W-:Y:S01]  /*5680*/  FFMA.FTZ R16, R187, -UR4, R16 ;  /* 0x80000004bb107c23 */ /* 0x000fe20008010010 */
[----:B------:R-:W-:Y:S01]  /*5690*/  ISETP.GE.AND P0, PT, R145, RZ, PT ;  /* 0x000000ff9100720c */ /* 0x000fe20003f06270 */
[----:B------:R-:W-:Y:S01]  /*56a0*/  FFMA.FTZ R17, R185, -UR4, R17 ;  /* 0x80000004b9117c23 */ /* 0x000fe20008010011 */
[-C--:B-1----:R-:W-:Y:S01]  /*56b0*/  HMMA.16816.F32 R36, R136, R140.reuse, R36 ;  /* 0x0000008c8824723c */ /* 0x082fe20000001824 */
[----:B------:R1:W1:Y:S02]  /*56c0*/  I2F R171, R0 ;  /* 0x0000000000ab7306 */ /* 0x0002640000201400 */
[----:B------:R-:W-:Y:S01]  /*56d0*/  FFMA.FTZ R22, R187, -UR4, R22 ;  /* 0x80000004bb167c23 */ /* 0x000fe20008010016 */
[C---:B------:R-:W-:Y:S01]  /*56e0*/  @!P1 IADD3 R146, -R2.reuse, -0x17, RZ ;  /* 0xffffffe902929810 */ /* 0x040fe20007ffe1ff */
[----:B------:R-:W-:Y:S01]  /*56f0*/  FFMA.FTZ R23, R185, -UR4, R23 ;  /* 0x80000004b9177c23 */ /* 0x000fe20008010017 */
[----:B---3--:R-:W-:Y:S01]  /*5700*/  IADD3 R144, R2, -0x28, RZ ;  /* 0xffffffd802907810 */ /* 0x008fe20007ffe0ff */
[----:B------:R-:W-:Y:S01]  /*5710*/  FFMA.FTZ R20, R189, -UR4, R20 ;  /* 0x80000004bd147c23 */ /* 0x000fe20008010014 */
[C---:B------:R-:W-:Y:S03]  /*5720*/  HMMA.16816.F32 R40, R148.reuse, R140, R40 ;  /* 0x0000008c9428723c */ /* 0x040fe60000001828 */
[----:B------:R3:W-:Y:S01]  /*5730*/  I2F R155, R146 ;  /* 0x00000092009b7306 */ /* 0x0007e20000201400 */
[----:B----4-:R-:W-:Y:S01]  /*5740*/  FFMA.FTZ R21, R186, -UR4, R21 ;  /* 0x80000004ba157c23 */ /* 0x010fe20008010015 */
[----:B------:R-:W-:Y:S01]  /*5750*/  @!P0 IADD3 R145, -R2, -0x18, RZ ;  /* 0xffffffe802918810 */ /* 0x000fe20007ffe1ff */
[----:B------:R-:W-:Y:S01]  /*5760*/  FFMA.FTZ R26, R192, -UR4, R26 ;  /* 0x80000004c01a7c23 */ /* 0x000fe2000801001a */
[----:B------:R-:W-:Y:S01]  /*5770*/  ISETP.GE.AND P0, PT, R144, RZ, PT ;  /* 0x000000ff9000720c */ /* 0x000fe20003f06270 */
[----:B------:R-:W-:Y:S01]  /*5780*/  FFMA.FTZ R27, R191, -UR4, R27 ;  /* 0x80000004bf1b7c23 */ /* 0x000fe2000801001b */
[-C--:B------:R-:W-:Y:S03]  /*5790*/  HMMA.16816.F32 R44, R148, R142.reuse, R44 ;  /* 0x0000008e942c723c */ /* 0x080fe6000000182c */
[----:B------:R-:W-:Y:S01]  /*57a0*/  FFMA.FTZ R24, R183, -UR4, R24 ;  /* 0x80000004b7187c23 */ /* 0x000fe20008010018 */
[----:B------:R4:W4:Y:S01]  /*57b0*/  I2F R176, R145 ;  /* 0x0000009100b07306 */ /* 0x0009220000201400 */
[C---:B--2---:R-:W-:Y:S01]  /*57c0*/  FFMA.FTZ R25, R182.reuse, -UR4, R25 ;  /* 0x80000004b6197c23 */ /* 0x044fe20008010019 */
[----:B------:R-:W-:Y:S01]  /*57d0*/  ISETP.GE.AND P1, PT, R147, RZ, PT ;  /* 0x000000ff9300720c */ /* 0x000fe20003f26270 */
[----:B------:R-:W-:Y:S01]  /*57e0*/  FFMA.FTZ R30, R183, -UR4, R30 ;  /* 0x80000004b71e7c23 */ /* 0x000fe2000801001e */
[C---:B------:R-:W-:Y:S04]  /*57f0*/  HMMA.16816.F32 R48, R136.reuse, R142, R48 ;  /* 0x0000008e8830723c */ /* 0x040fe80000001830 */
[----:B------:R-:W-:Y:S01]  /*5800*/  FFMA.FTZ R31, R182, -UR4, R31 ;  /* 0x80000004b61f7c23 */ /* 0x000fe2000801001f */
[----:B-1----:R-:W-:Y:S01]  /*5810*/  IADD3 R0, R2, -0x29, RZ ;  /* 0xffffffd702007810 */ /* 0x002fe20007ffe0ff */
[----:B------:R-:W-:Y:S01]  /*5820*/  FFMA.FTZ R28, R184, -UR4, R28 ;  /* 0x80000004b81c7c23 */ /* 0x000fe2000801001c */
[C---:B------:R-:W-:Y:S01]  /*5830*/  @!P0 IADD3 R144, -R2.reuse, 0x28, RZ ;  /* 0x0000002802908810 */ /* 0x040fe20007ffe1ff */
[----:B------:R-:W-:Y:S01]  /*5840*/  FFMA.FTZ R29, R181, -UR4, R29 ;  /* 0x80000004b51d7c23 */ /* 0x000fe2000801001d */
[-C--:B------:R-:W-:Y:S03]  /*5850*/  HMMA.16816.F32 R52, R136, R132.reuse, R52 ;  /* 0x000000848834723c */ /* 0x080fe60000001834 */
[----:B------:R-:W-:Y:S01]  /*5860*/  FFMA.FTZ R34, R189, -UR4, R34 ;  /* 0x80000004bd227c23 */ /* 0x000fe20008010022 */
[----:B---3--:R-:W-:Y:S01]  /*5870*/  IADD3 R146, R2, -0x31, RZ ;  /* 0xffffffcf02927810 */ /* 0x008fe20007ffe0ff */
[----:B------:R-:W-:Y:S01]  /*5880*/  FFMA.FTZ R35, R186, -UR4, R35 ;  /* 0x80000004ba237c23 */ /* 0x000fe20008010023 */
[----:B------:R-:W-:Y:S01]  /*5890*/  ISETP.GE.AND P6, PT, R0, RZ, PT ;  /* 0x000000ff0000720c */ /* 0x000fe20003fc6270 */
[----:B------:R-:W-:Y:S01]  /*58a0*/  FFMA.FTZ R32, R179, -UR4, R32 ;  /* 0x80000004b3207c23 */ /* 0x000fe20008010020 */
[----:B------:R-:W-:Y:S01]  /*58b0*/  ISETP.GE.AND P4, PT, R146, RZ, PT ;  /* 0x000000ff9200720c */ /* 0x000fe20003f86270 */
[----:B------:R-:W-:Y:S01]  /*58c0*/  FFMA.FTZ R33, R177, -UR4, R33 ;  /* 0x80000004b1217c23 */ /* 0x000fe20008010021 */
[----:B------:R-:W-:Y:S01]  /*58d0*/  ISETP.GE.AND P0, PT, R152, RZ, PT ;  /* 0x000000ff9800720c */ /* 0x000fe20003f06270 */
[C---:B------:R-:W-:Y:S01]  /*58e0*/  HMMA.16816.F32 R56, R148.reuse, R132, R56 ;  /* 0x000000849438723c */ /* 0x040fe20000001838 */
[----:B------:R-:W1:Y:S03]  /*58f0*/  I2F R144, R144 ;  /* 0x0000009000907306 */ /* 0x000e660000201400 */
[----:B------:R-:W-:Y:S01]  /*5900*/  FFMA.FTZ R38, R179, -UR4, R38 ;  /* 0x80000004b3267c23 */ /* 0x000fe20008010026 */
[C---:B----4-:R-:W-:Y:S01]  /*5910*/  IADD3 R145, R2.reuse, -0x30, RZ ;  /* 0xffffffd002917810 */ /* 0x050fe20007ffe0ff */
[----:B------:R-:W-:Y:S01]  /*5920*/  FFMA.FTZ R39, R177, -UR4, R39 ;  /* 0x80000004b1277c23 */ /* 0x000fe20008010027 */
[----:B------:R-:W-:Y:S01]  /*5930*/  @!P1 IADD3 R147, -R2, -0x10, RZ ;  /* 0xfffffff002939810 */ /* 0x000fe20007ffe1ff */
[----:B------:R-:W-:Y:S01]  /*5940*/  FFMA.FTZ R36, R180, -UR4, R36 ;  /* 0x80000004b4247c23 */ /* 0x000fe20008010024 */
[----:B------:R-:W-:Y:S01]  /*5950*/  ISETP.GE.AND P5, PT, R145, RZ, PT ;  /* 0x000000ff9100720c */ /* 0x000fe20003fa6270 */
[-C--:B------:R-:W-:Y:S03]  /*5960*/  HMMA.16816.F32 R60, R148, R134.reuse, R60 ;  /* 0x00000086943c723c */ /* 0x080fe6000000183c */
[----:B------:R-:W-:Y:S01]  /*5970*/  FFMA.FTZ R37, R178, -UR4, R37 ;  /* 0x80000004b2257c23 */ /* 0x000fe20008010025 */
[----:B------:R-:W-:Y:S01]  /*5980*/  @!P6 IADD3 R0, -R2, 0x29, RZ ;  /* 0x000000290200e810 */ /* 0x000fe20007ffe1ff */
[----:B------:R-:W-:Y:S01]  /*5990*/  FFMA.FTZ R42, R184, -UR4, R42 ;  /* 0x80000004b82a7c23 */ /* 0x000fe2000801002a */
[C---:B------:R-:W-:Y:S01]  /*59a0*/  @!P4 IADD3 R146, -R2.reuse, 0x31, RZ ;  /* 0x000000310292c810 */ /* 0x040fe20007ffe1ff */
[----:B------:R-:W-:Y:S01]  /*59b0*/  FFMA.FTZ R43, R181, -UR4, R43 ;  /* 0x80000004b52b7c23 */ /* 0x000fe2000801002b */
[----:B------:R-:W-:Y:S01]  /*59c0*/  @!P0 IADD3 R152, -R2, -0xf, RZ ;  /* 0xfffffff102988810 */ /* 0x000fe20007ffe1ff */
[C---:B------:R-:W-:Y:S01]  /*59d0*/  FFMA.FTZ R40, R171.reuse, -UR4, R40 ;  /* 0x80000004ab287c23 */ /* 0x040fe20008010028 */
[----:B------:R-:W2:Y:S01]  /*59e0*/  I2F R0, R0 ;  /* 0x0000000000007306 */ /* 0x000ea20000201400 */
[----:B------:R-:W-:Y:S01]  /*59f0*/  HMMA.16816.F32 R64, R136, R134, R64 ;  /* 0x000000868840723c */ /* 0x000fe20000001840 */
[----:B------:R-:W-:Y:S03]  /*5a00*/  PLOP3.LUT P0, PT, PT, PT, UP0, 0x80, 0x0 ;  /* 0x000000000000781c */ /* 0x000fe60003f0f008 */
[----:B------:R-:W-:Y:S01]  /*5a10*/  FFMA.FTZ R41, R170, -UR4, R41 ;  /* 0x80000004aa297c23 */ /* 0x000fe20008010029 */
[----:B------:R-:W-:Y:S01]  /*5a20*/  @!P5 IADD3 R145, -R2, 0x30, RZ ;  /* 0x000000300291d810 */ /* 0x000fe20007ffe1ff */
[----:B------:R-:W-:Y:S02]  /*5a30*/  FFMA.FTZ R46, R171, -UR4, R46 ;  /* 0x80000004ab2e7c23 */ /* 0x000fe4000801002e */
[----:B------:R-:W-:Y:S01]  /*5a40*/  FFMA.FTZ R47, R170, -UR4, R47 ;  /* 0x80000004aa2f7c23 */ /* 0x000fe2000801002f */
[----:B------:R-:W3:Y:S03]  /*5a50*/  I2F R146, R146 ;  /* 0x0000009200927306 */ /* 0x000ee60000201400 */
[----:B------:R-:W-:Y:S02]  /*5a60*/  FFMA.FTZ R44, R176, -UR4, R44 ;  /* 0x80000004b02c7c23 */ /* 0x000fe4000801002c */
[C---:B------:R-:W-:Y:S02]  /*5a70*/  FFMA.FTZ R45, R155.reuse, -UR4, R45 ;  /* 0x800000049b2d7c23 */ /* 0x040fe4000801002d */
[----:B------:R-:W-:Y:S02]  /*5a80*/  FFMA.FTZ R50, R180, -UR4, R50 ;  /* 0x80000004b4327c23 */ /* 0x000fe40008010032 */
[----:B------:R-:W-:Y:S01]  /*5a90*/  FFMA.FTZ R51, R178, -UR4, R51 ;  /* 0x80000004b2337c23 */ /* 0x000fe20008010033 */
[----:B------:R-:W4:Y:S01]  /*5aa0*/  I2F R145, R145 ;  /* 0x0000009100917306 */ /* 0x000f220000201400 */
[C---:B-1----:R-:W-:Y:S02]  /*5ab0*/  FFMA.FTZ R48, R144.reuse, -UR4, R48 ;  /* 0x8000000490307c23 */ /* 0x042fe40008010030 */
[----:B------:R-:W-:Y:S02]  /*5ac0*/  FFMA.FTZ R54, R144, -UR4, R54 ;  /* 0x8000000490367c23 */ /* 0x000fe40008010036 */
[C---:B--2---:R-:W-:Y:S02]  /*5ad0*/  FFMA.FTZ R49, R0.reuse, -UR4, R49 ;  /* 0x8000000400317c23 */ /* 0x044fe40008010031 */
[----:B------:R-:W-:Y:S02]  /*5ae0*/  FFMA.FTZ R55, R0, -UR4, R55 ;  /* 0x8000000400377c23 */ /* 0x000fe40008010037 */
[----:B------:R-:W-:Y:S01]  /*5af0*/  FFMA.FTZ R58, R176, -UR4, R58 ;  /* 0x80000004b03a7c23 */ /* 0x000fe2000801003a */
[----:B------:R-:W1:Y:S01]  /*5b00*/  I2F R147, R147 ;  /* 0x0000009300937306 */ /* 0x000e620000201400 */
[----:B------:R-:W-:Y:S02]  /*5b10*/  FFMA.FTZ R59, R155, -UR4, R59 ;  /* 0x800000049b3b7c23 */ /* 0x000fe4000801003b */
[----:B------:R-:W-:Y:S02]  /*5b20*/  FFMA.FTZ R60, R196, -UR4, R60 ;  /* 0x80000004c43c7c23 */ /* 0x000fe4000801003c */
[C---:B---3--:R-:W-:Y:S02]  /*5b30*/  FFMA.FTZ R53, R146.reuse, -UR4, R53 ;  /* 0x8000000492357c23 */ /* 0x048fe40008010035 */
[----:B------:R-:W-:Y:S02]  /*5b40*/  FFMA.FTZ R61, R195, -UR4, R61 ;  /* 0x80000004c33d7c23 */ /* 0x000fe4000801003d */
[----:B------:R-:W-:Y:S01]  /*5b50*/  FFMA.FTZ R67, R146, -UR4, R67 ;  /* 0x8000000492437c23 */ /* 0x000fe20008010043 */
[----:B------:R-:W2:Y:S01]  /*5b60*/  I2F R152, R152 ;  /* 0x0000009800987306 */ /* 0x000ea20000201400 */
[----:B------:R-:W-:Y:S02]  /*5b70*/  FFMA.FTZ R64, R153, -UR4, R64 ;  /* 0x8000000499407c23 */ /* 0x000fe40008010040 */
[----:B------:R-:W-:Y:S02]  /*5b80*/  FFMA.FTZ R65, R154, -UR4, R65 ;  /* 0x800000049a417c23 */ /* 0x000fe40008010041 */
[C---:B----4-:R-:W-:Y:S02]  /*5b90*/  FFMA.FTZ R52, R145.reuse, -UR4, R52 ;  /* 0x8000000491347c23 */ /* 0x050fe40008010034 */
[----:B------:R-:W-:Y:S02]  /*5ba0*/  FFMA.FTZ R66, R145, -UR4, R66 ;  /* 0x8000000491427c23 */ /* 0x000fe40008010042 */
[C---:B-1----:R-:W-:Y:S02]  /*5bb0*/  FFMA.FTZ R56, R147.reuse, -UR4, R56 ;  /* 0x8000000493387c23 */ /* 0x042fe40008010038 */
[----:B------:R-:W-:Y:S02]  /*5bc0*/  FFMA.FTZ R62, R147, -UR4, R62 ;  /* 0x80000004933e7c23 */ /* 0x000fe4000801003e */
[C---:B--2---:R-:W-:Y:S02]  /*5bd0*/  FFMA.FTZ R57, R152.reuse, -UR4, R57 ;  /* 0x8000000498397c23 */ /* 0x044fe40008010039 */
[----:B------:R-:W-:Y:S01]  /*5be0*/  FFMA.FTZ R63, R152, -UR4, R63 ;  /* 0x80000004983f7c23 */ /* 0x000fe2000801003f */
[----:B------:R-:W-:-:S05]  /*5bf0*/  @!P0 BRA `(.L_x_784) ;  /* 0x000000a000008947 */ /* 0x000fca0003800000 */
        /* <DEDUP_REMOVED lines=10> */
.L_x_784:
[----:B------:R-:W-:Y:S01]  /*5ca0*/  IADD3 R0, R247, UR9, RZ ;  /* 0x00000009f7007c10 */ /* 0x000fe2000fffe0ff */
[----:B------:R-:W-:Y:S01]  /*5cb0*/  UIADD3 UR9, -UR11, UR5, -UR10 ;  /* 0x000000050b097290 */ /* 0x000fe2000fffe90a */
[----:B------:R-:W-:Y:S01]  /*5cc0*/  IADD3 R149, R167, 0x1, RZ ;  /* 0x00000001a7957810 */ /* 0x000fe20007ffe0ff */
[----:B------:R-:W-:Y:S01]  /*5cd0*/  UMOV UR14, UR11 ;  /* 0x0000000b000e7c82 */ /* 0x000fe20008000000 */
[C---:B------:R-:W-:Y:S02]  /*5ce0*/  IADD3 R2, R0.reuse, 0x8, RZ ;  /* 0x0000000800027810 */ /* 0x040fe40007ffe0ff */
[C---:B------:R-:W-:Y:S02]  /*5cf0*/  IADD3 R134, R0.reuse, 0x40, RZ ;  /* 0x0000004000867810 */ /* 0x040fe40007ffe0ff */
[C---:B------:R-:W-:Y:S02]  /*5d00*/  IADD3 R133, R0.reuse, 0x48, RZ ;  /* 0x0000004800857810 */ /* 0x040fe40007ffe0ff */
[----:B------:R-:W-:Y:S02]  /*5d10*/  IADD3 R132, R0, UR9, RZ ;  /* 0x0000000900847c10 */ /* 0x000fe4000fffe0ff */
[----:B------:R-:W-:Y:S02]  /*5d20*/  IADD3 R151, R2, UR9, RZ ;  /* 0x0000000902977c10 */ /* 0x000fe4000fffe0ff */
[----:B------:R-:W-:Y:S02]  /*5d30*/  IADD3 R152, R134, UR9, RZ ;  /* 0x0000000986987c10 */ /* 0x000fe4000fffe0ff */
[----:B------:R-:W-:Y:S01]  /*5d40*/  IADD3 R153, R133, UR9, RZ ;  /* 0x0000000985997c10 */ /* 0x000fe2000fffe0ff */
[----:B------:R-:W-:Y:S01]  /*5d50*/  UIADD3 UR9, UR5, 0x1, -UR10 ;  /* 0x0000000105097890 */ /* 0x000fe2000fffe80a */
[C---:B------:R-:W-:Y:S02]  /*5d60*/  IADD3 R148, R167.reuse, 0x8, RZ ;  /* 0x00000008a7947810 */ /* 0x040fe40007ffe0ff */
[C---:B------:R-:W-:Y:S01]  /*5d70*/  IADD3 R147, R167.reuse, 0x9, RZ ;  /* 0x00000009a7937810 */ /* 0x040fe20007ffe0ff */
[----:B------:R-:W-:Y:S01]  /*5d80*/  UIADD3 UR9, UR9, UR45, URZ ;  /* 0x0000002d09097290 */ /* 0x000fe2000fffe03f */
[C---:B------:R-:W-:Y:S02]  /*5d90*/  IADD3 R146, R167.reuse, 0x10, RZ ;  /* 0x00000010a7927810 */ /* 0x040fe40007ffe0ff */
[C---:B------:R-:W-:Y:S02]  /*5da0*/  IADD3 R145, R167.reuse, 0x11, RZ ;  /* 0x00000011a7917810 */ /* 0x040fe40007ffe0ff */
[C---:B------:R-:W-:Y:S02]  /*5db0*/  IADD3 R144, R167.reuse, 0x18, RZ ;  /* 0x00000018a7907810 */ /* 0x040fe40007ffe0ff */
[----:B------:R-:W-:Y:S02]  /*5dc0*/  IADD3 R150, R0, UR9, RZ ;  /* 0x0000000900967c10 */ /* 0x000fe4000fffe0ff */
[----:B------:R-:W-:Y:S02]  /*5dd0*/  IMNMX R0, RZ, R132, !PT ;  /* 0x00000084ff007217 */ /* 0x000fe40007800200 */
[----:B------:R-:W-:Y:S02]  /*5de0*/  IMNMX R132, R150, UR5, PT ;  /* 0x0000000596847c17 */ /* 0x000fe4000b800200 */
[-C--:B------:R-:W-:Y:S02]  /*5df0*/  ISETP.GE.AND P0, PT, R167, R0.reuse, PT ;  /* 0x00000000a700720c */ /* 0x080fe40003f06270 */
[-C--:B------:R-:W-:Y:S02]  /*5e00*/  ISETP.GE.AND P6, PT, R149, R0.reuse, PT ;  /* 0x000000009500720c */ /* 0x080fe40003fc6270 */
[C---:B------:R-:W-:Y:S02]  /*5e10*/  IADD3 R143, R167.reuse, 0x19, RZ ;  /* 0x00000019a78f7810 */ /* 0x040fe40007ffe0ff */
[----:B------:R-:W-:Y:S02]  /*5e20*/  IADD3 R142, R167, 0x20, RZ ;  /* 0x00000020a78e7810 */ /* 0x000fe40007ffe0ff */
[-C--:B------:R-:W-:Y:S02]  /*5e30*/  ISETP.GE.AND P5, PT, R148, R0.reuse, PT ;  /* 0x000000009400720c */ /* 0x080fe40003fa6270 */
[----:B------:R-:W-:Y:S02]  /*5e40*/  ISETP.GE.AND P4, PT, R147, R0, PT ;  /* 0x000000009300720c */ /* 0x000fe40003f86270 */
[-C--:B------:R-:W-:Y:S02]  /*5e50*/  ISETP.GE.OR P0, PT, R167, R132.reuse, !P0 ;  /* 0x00000084a700720c */ /* 0x080fe40004706670 */
[----:B------:R-:W-:Y:S02]  /*5e60*/  ISETP.GE.OR P6, PT, R149, R132, !P6 ;  /* 0x000000849500720c */ /* 0x000fe400077c6670 */
[C---:B------:R-:W-:Y:S02]  /*5e70*/  IADD3 R141, R167.reuse, 0x21, RZ ;  /* 0x00000021a78d7810 */ /* 0x040fe40007ffe0ff */
[----:B------:R-:W-:Y:S02]  /*5e80*/  IADD3 R140, R167, 0x28, RZ ;  /* 0x00000028a78c7810 */ /* 0x000fe40007ffe0ff */
[-C--:B------:R-:W-:Y:S02]  /*5e90*/  ISETP.GE.AND P3, PT, R146, R0.reuse, PT ;  /* 0x000000009200720c */ /* 0x080fe40003f66270 */
[-C--:B------:R-:W-:Y:S02]  /*5ea0*/  ISETP.GE.AND P2, PT, R145, R0.reuse, PT ;  /* 0x000000009100720c */ /* 0x080fe40003f46270 */
[-C--:B------:R-:W-:Y:S02]  /*5eb0*/  ISETP.GE.AND P1, PT, R144, R0.reuse, PT ;  /* 0x000000009000720c */ /* 0x080fe40003f26270 */
[----:B------:R-:W-:Y:S02]  /*5ec0*/  FSEL R4, R4, -INF , !P0 ;  /* 0xff80000004047808 */ /* 0x000fe40004000000 */
[----:B------:R-:W-:Y:S02]  /*5ed0*/  ISETP.GE.AND P0, PT, R143, R0, PT ;  /* 0x000000008f00720c */ /* 0x000fe40003f06270 */
[----:B------:R-:W-:Y:S02]  /*5ee0*/  ISETP.GE.OR P5, PT, R148, R132, !P5 ;  /* 0x000000849400720c */ /* 0x000fe40006fa6670 */
[----:B------:R-:W-:Y:S02]  /*5ef0*/  FSEL R5, R5, -INF , !P6 ;  /* 0xff80000005057808 */ /* 0x000fe40007000000 */
[----:B------:R-:W-:Y:S02]  /*5f00*/  ISETP.GE.AND P6, PT, R142, R0, PT ;  /* 0x000000008e00720c */ /* 0x000fe40003fc6270 */
[----:B------:R-:W-:Y:S02]  /*5f10*/  ISETP.GE.OR P4, PT, R147, R132, !P4 ;  /* 0x000000849300720c */ /* 0x000fe40006786670 */
[C---:B------:R-:W-:Y:S02]  /*5f20*/  IADD3 R139, R167.reuse, 0x29, RZ ;  /* 0x00000029a78b7810 */ /* 0x040fe40007ffe0ff */
[C---:B------:R-:W-:Y:S02]  /*5f30*/  IADD3 R138, R167.reuse, 0x30, RZ ;  /* 0x00000030a78a7810 */ /* 0x040fe40007ffe0ff */
[C---:B------:R-:W-:Y:S02]  /*5f40*/  IADD3 R137, R167.reuse, 0x31, RZ ;  /* 0x00000031a7897810 */ /* 0x040fe40007ffe0ff */
[C---:B------:R-:W-:Y:S02]  /*5f50*/  IADD3 R136, R167.reuse, 0x38, RZ ;  /* 0x00000038a7887810 */ /* 0x040fe40007ffe0ff */
[----:B------:R-:W-:Y:S02]  /*5f60*/  IADD3 R135, R167, 0x39, RZ ;  /* 0x00000039a7877810 */ /* 0x000fe40007ffe0ff */
[----:B------:R-:W-:Y:S02]  /*5f70*/  FSEL R16, R16, -INF , !P5 ;  /* 0xff80000010107808 */ /* 0x000fe40006800000 */
[----:B------:R-:W-:Y:S02]  /*5f80*/  ISETP.GE.AND P5, PT, R141, R0, PT ;  /* 0x000000008d00720c */ /* 0x000fe40003fa6270 */
[----:B------:R-:W-:Y:S02]  /*5f90*/  ISETP.GE.OR P3, PT, R146, R132, !P3 ;  /* 0x000000849200720c */ /* 0x000fe40005f66670 */
        /* <DEDUP_REMOVED lines=19> */
[----:B------:R-:W-:Y:S02]  /*60d0*/  ISETP.GE.OR P4, PT, R140, R132, !P4 ;  /* 0x000000848c00720c */ /* 0x000fe40006786670 */
        /* <DEDUP_REMOVED lines=48> */
[-C--:B------:R-:W-:Y:S02]  /*63e0*/  ISETP.GE.OR P3, PT, R141, R0.reuse, !P3 ;  /* 0x000000008d00720c */ /* 0x080fe40005f66670 */
        /* <DEDUP_REMOVED lines=114> */
.L_x_785:
        /* <DEDUP_REMOVED lines=535> */
.L_x_786:
        /* <DEDUP_REMOVED lines=212> */
.L_x_787:
        /* <DEDUP_REMOVED lines=121> */
[----:B------:R-:W-:Y:S01]  /*a150*/  IMAD.SHL.U32 R41, R248, 0x20, RZ ;  /* 0x00000020f8297824 */ /* 0x000fe200078e00ff */
        /* <DEDUP_REMOVED lines=14> */
[-C--:B--2---:R-:W-:Y:S03]  /*a240*/  LEA R38, P1, R2, R168.reuse, 0x2 ;  /* 0x000000a802267211 */ /* 0x084fe600078210ff */
[----:B------:R1:W-:Y:S01]  /*a250*/  RED.E.ADD.F32.FTZ.RN.STRONG.GPU [R4.64], R9 ;  /* 0x000000090400798e */ /* 0x0003e2000c10e786 */
[----:B------:R-:W-:Y:S01]  /*a260*/  IMAD R7, R248, 0x38, RZ ;  /* 0x00000038f8077824 */ /* 0x000fe200078e02ff */
[-C--:B------:R-:W-:Y:S01]  /*a270*/  LEA.HI.X.SX32 R39, R2, R169.reuse, 0x2, P1 ;  /* 0x000000a902277211 */ /* 0x080fe200008f16ff */
[C---:B---3--:R-:W-:Y:S03]  /*a280*/  IMAD.SHL.U32 R40, R248.reuse, 0x40, RZ ;  /* 0x00000040f8287824 */ /* 0x048fe600078e00ff */
[CC--:B------:R-:W-:Y:S01]  /*a290*/  LEA R6, P0, R7.reuse, R168.reuse, 0x2 ;  /* 0x000000a807067211 */ /* 0x0c0fe200078010ff */
[----:B------:R-:W-:Y:S01]  /*a2a0*/  IMAD R2, R248, 0x48, RZ ;  /* 0x00000048f8027824 */ /* 0x000fe200078e02ff */
[----:B------:R2:W-:Y:S02]  /*a2b0*/  RED.E.ADD.F32.FTZ.RN.STRONG.GPU [R38.64], R10 ;  /* 0x0000000a2600798e */ /* 0x0005e4000c10e786 */
[-C--:B------:R-:W-:Y:S02]  /*a2c0*/  LEA.HI.X.SX32 R7, R7, R169.reuse, 0x2, P0 ;  /* 0x000000a907077211 */ /* 0x080fe400000f16ff */
[-C--:B------:R-:W-:Y:S03]  /*a2d0*/  LEA R8, P0, R2, R168.reuse, 0x2 ;  /* 0x000000a802087211 */ /* 0x080fe600078010ff */
[----:B------:R3:W-:Y:S01]  /*a2e0*/  RED.E.ADD.F32.FTZ.RN.STRONG.GPU [R6.64], R11 ;  /* 0x0000000b0600798e */ /* 0x0007e2000c10e786 */
[-C--:B-1----:R-:W-:Y:S02]  /*a2f0*/  LEA R4, P1, R40, R168.reuse, 0x2 ;  /* 0x000000a828047211 */ /* 0x082fe400078210ff */
[-C--:B------:R-:W-:Y:S01]  /*a300*/  LEA.HI.X.SX32 R9, R2, R169.reuse, 0x2, P0 ;  /* 0x000000a902097211 */ /* 0x080fe200000f16ff */
[----:B------:R-:W-:Y:S01]  /*a310*/  IMAD R2, R248, 0x60, RZ ;  /* 0x00000060f8027824 */ /* 0x000fe200078e02ff */
[-C--:B------:R-:W-:Y:S01]  /*a320*/  LEA.HI.X.SX32 R5, R40, R169.reuse, 0x2, P1 ;  /* 0x000000a928057211 */ /* 0x080fe200008f16ff */
[C---:B--2---:R-:W-:Y:S04]  /*a330*/  IMAD R38, R248.reuse, 0x50, RZ ;  /* 0x00000050f8267824 */ /* 0x044fe800078e02ff */
[----:B------:R1:W-:Y:S01]  /*a340*/  RED.E.ADD.F32.FTZ.RN.STRONG.GPU [R4.64], R16 ;  /* 0x000000100400798e */ /* 0x0003e2000c10e786 */
[----:B------:R-:W-:Y:S04]  /*a350*/  IMAD R10, R248, 0x58, RZ ;  /* 0x00000058f80a7824 */ /* 0x000fe800078e02ff */
[----:B------:R2:W-:Y:S01]  /*a360*/  RED.E.ADD.F32.FTZ.RN.STRONG.GPU [R8.64], R17 ;  /* 0x000000110800798e */ /* 0x0005e2000c10e786 */
[-C--:B---3--:R-:W-:Y:S01]  /*a370*/  LEA R6, P1, R38, R168.reuse, 0x2 ;  /* 0x000000a826067211 */ /* 0x088fe200078210ff */
[----:B------:R-:W-:Y:S03]  /*a380*/  IMAD R11, R248, 0x68, RZ ;  /* 0x00000068f80b7824 */ /* 0x000fe600078e02ff */
[-C--:B------:R-:W-:Y:S05]  /*a390*/  LEA.HI.X.SX32 R7, R38, R169.reuse, 0x2, P1 ;  /* 0x000000a926077211 */ /* 0x080fea00008f16ff */
[----:B------:R3:W-:Y:S01]  /*a3a0*/  RED.E.ADD.F32.FTZ.RN.STRONG.GPU [R6.64], R18 ;  /* 0x000000120600798e */ /* 0x0007e2000c10e786 */
[CC--:B-1----:R-:W-:Y:S04]  /*a3b0*/  LEA R4, P0, R10.reuse, R168.reuse, 0x2 ;  /* 0x000000a80a047211 */ /* 0x0c2fe800078010ff */
[-C--:B------:R-:W-:Y:S01]  /*a3c0*/  LEA.HI.X.SX32 R5, R10, R169.reuse, 0x2, P0 ;  /* 0x000000a90a057211 */ /* 0x080fe200000f16ff */
[----:B------:R-:W-:Y:S01]  /*a3d0*/  IMAD R10, R248, 0x70, RZ ;  /* 0x00000070f80a7824 */ /* 0x000fe200078e02ff */
        /* <DEDUP_REMOVED lines=307> */
.L_x_789:
        /* <DEDUP_REMOVED lines=19> */
.L_x_790:
        /* <DEDUP_REMOVED lines=47> */
.L_x_792:
[----:B------:R-:W-:Y:S05]  /*bb30*/  BSYNC B0 ;  /* 0x0000000000007941 */ /* 0x000fea0003800000 */
.L_x_791:
        /* <DEDUP_REMOVED lines=15> */
.L_x_794:
[----:B------:R-:W-:Y:S05]  /*bc30*/  BSYNC B0 ;  /* 0x0000000000007941 */ /* 0x000fea0003800000 */
.L_x_793:
        /* <DEDUP_REMOVED lines=15> */
.L_x_796:
[----:B------:R-:W-:Y:S05]  /*bd30*/  BSYNC B0 ;  /* 0x0000000000007941 */ /* 0x000fea0003800000 */
.L_x_795:
        /* <DEDUP_REMOVED lines=14> */
.L_x_798:
[----:B------:R-:W-:Y:S05]  /*be20*/  BSYNC B0 ;  /* 0x0000000000007941 */ /* 0x000fea0003800000 */
.L_x_797:
        /* <DEDUP_REMOVED lines=25> */
.L_x_800:
[----:B------:R-:W-:Y:S05]  /*bfc0*/  BSYNC B0 ;  /* 0x0000000000007941 */ /* 0x000fea0003800000 */
.L_x_799:
        /* <DEDUP_REMOVED lines=13> */
.L_x_802:
[----:B------:R-:W-:Y:S05]  /*c0a0*/  BSYNC B0 ;  /* 0x0000000000007941 */ /* 0x000fea0003800000 */
.L_x_801:
        /* <DEDUP_REMOVED lines=13> */
.L_x_804:
[----:B------:R-:W-:Y:S05]  /*c180*/  BSYNC B0 ;  /* 0x0000000000007941 */ /* 0x000fea0003800000 */
.L_x_803:
        /* <DEDUP_REMOVED lines=11> */
.L_x_751:
[----:B------:R-:W-:Y:S05]  /*c240*/  BSYNC B1 ;  /* 0x0000000000017941 */ /* 0x000fea0003800000 */
.L_x_729:
        /* <DEDUP_REMOVED lines=11> */
.L_x_805:
[----:B------:R-:W-:Y:S05]  /*c300*/  EXIT ;  /* 0x000000000000794d */ /* 0x000fea0003800000 */
.L_x_807:
        /* <DEDUP_REMOVED lines=15> */
.L_x_2464:


//--------------------- .text._ZN5flash27flash_bwd_convert_dq_kernelI23Flash_bwd_kernel_traitsILi64ELi64ELi128ELi8ELi2ELi4ELi4ELb1ELb0EN7cutlass6half_tE19Flash_kernel_traitsILi64ELi64ELi128ELi8ES3_EEEEvNS_16Flash_bwd_paramsEi --------------------------
	.section	.text._ZN5flash27flash_bwd_convert_dq_kernelI23Flash_bwd_kernel_traitsILi64ELi64ELi128ELi8ELi2ELi4ELi4ELb1ELb0EN7cutlass6half_tE19Flash_kernel_traitsILi64ELi64ELi128ELi8ES3_EEEEvNS_16Flash_bwd_paramsEi,"ax",@progbits
	.sectioninfo	@"SHI_REGISTERS=42"
	.align	128
        .global         _ZN5flash27flash_bwd_convert_dq_kernelI23Flash_bwd_kernel_traitsILi64ELi64ELi128ELi8ELi2ELi4ELi4ELb1ELb0EN7cutlass6half_tE19Flash_kernel_traitsILi64ELi64ELi128ELi8ES3_EEEEvNS_16Flash_bwd_paramsEi
        .type           _ZN5flash27flash_bwd_convert_dq_kernelI23Flash_bwd_kernel_traitsILi64ELi64ELi128ELi8ELi2ELi4ELi4ELb1ELb0EN7cutlass6half_tE19Flash_kernel_traitsILi64ELi64ELi128ELi8ES3_EEEEvNS_16Flash_bwd_paramsEi,@function
        .size           _ZN5flash27flash_bwd_convert_dq_kernelI23Flash_bwd_kernel_traitsILi64ELi64ELi128ELi8ELi2ELi4ELi4ELb1ELb0EN7cutlass6half_tE19Flash_kernel_traitsILi64ELi64ELi128ELi8ES3_EEEEvNS_16Flash_bwd_paramsEi,(.L_x_2465 - _ZN5flash27flash_bwd_convert_dq_kernelI23Flash_bwd_kernel_traitsILi64ELi64ELi128ELi8ELi2ELi4ELi4ELb1ELb0EN7cutlass6half_tE19Flash_kernel_traitsILi64ELi64ELi128ELi8ES3_EEEEvNS_16Flash_bwd_paramsEi)
        .other          _ZN5flash27flash_bwd_convert_dq_kernelI23Flash_bwd_kernel_traitsILi64ELi64ELi128ELi8ELi2ELi4ELi4ELb1ELb0EN7cutlass6half_tE19Flash_kernel_traitsILi64ELi64ELi128ELi8ES3_EEEEvNS_16Flash_bwd_paramsEi,@"STO_CUDA_ENTRY STV_DEFAULT"
_ZN5flash27flash_bwd_convert_dq_kernelI23Flash_bwd_kernel_traitsILi64ELi64ELi128ELi8ELi2ELi4ELi4ELb1ELb0EN7cutlass6half_tE19Flash_kernel_traitsILi64ELi64ELi128ELi8ES3_EEEEvNS_16Flash_bwd_paramsEi:
.text._ZN5flash27flash_bwd_convert_dq_kernelI23Flash_bwd_kernel_traitsILi64ELi64ELi128ELi8ELi2ELi4ELi4ELb1ELb0EN7cutlass6half_tE19Flash_kernel_traitsILi64ELi64ELi128ELi8ES3_EEEEvNS_16Flash_bwd_paramsEi:
[----:B------:R-:W-:Y:S02]  /*0000*/  MOV R1, c[0x0][0x28] ;  /* 0x00000a0000017a02 */ /* 0x000fe40000000f00 */
[----:B------:R-:W0:Y:S01]  /*0010*/  S2UR UR18, SR_CTAID.Y ;  /* 0x00000000001279c3 */ /* 0x000e220000002600 */
[----:B------:R-:W-:Y:S02]  /*0020*/  ULDC.64 UR4, c[0x0][0x240] ;  /* 0x0000900000047ab9 */ /* 0x000fe40000000a00 */
[----:B------:R-:W-:Y:S02]  /*0030*/  UISETP.NE.U32.AND UP0, UPT, URZ, UR4, UPT ;  /* 0x000000043f00728c */ /* 0x000fe4000bf05070 */
[----:B------:R-:W-:Y:S02]  /*0040*/  UMOV UR6, 0x4 ;  /* 0x0000000400067882 */ /* 0x000fe40000000000 */
[----:B------:R-:W-:Y:S02]  /*0050*/  UISETP.NE.AND.EX UP0, UPT, URZ, UR5, UPT, UP0 ;  /* 0x000000053f00728c */ /* 0x000fe4000bf05300 */
[----:B------:R-:W-:Y:S02]  /*0060*/  ULDC.64 UR24, c[0x0][0x118] ;  /* 0x0000460000187ab9 */ /* 0x000fe40000000a00 */
[----:B------:R-:W-:-:S02]  /*0070*/  ULDC.64 UR4, c[0x0][0x240] ;  /* 0x0000900000047ab9 */ /* 0x000fc40000000a00 */
[----:B------:R-:W-:Y:S01]  /*0080*/  PLOP3.LUT P0, PT, PT, PT, UP0, 0x80, 0x0 ;  /* 0x000000000000781c */ /* 0x000fe20003f0f008 */
[----:B0-----:R-:W-:-:S06]  /*0090*/  UIMAD.WIDE UR4, UR18, UR6, UR4 ;  /* 0x00000006120472a5 */ /* 0x001fcc000f8e0204 */
[----:B------:R-:W-:Y:S01]  /*00a0*/  IMAD.U32 R2, RZ, RZ, UR4 ;  /* 0x00000004ff027e24 */ /* 0x000fe2000f8e00ff */
[----:B------:R-:W-:-:S05]  /*00b0*/  MOV R3, UR5 ;  /* 0x0000000500037c02 */ /* 0x000fca0008000f00 */
[----:B------:R-:W2:Y:S04]  /*00c0*/  @P0 LDG.E R4, [R2.64] ;  /* 0x0000001802040981 */ /* 0x000ea8000c1e1900 */
[----:B------:R-:W3:Y:S01]  /*00d0*/  @P0 LDG.E R0, [R2.64+0x4] ;  /* 0x0000041802000981 */ /* 0x000ee2000c1e1900 */
[----:B------:R-:W-:Y:S01]  /*00e0*/  UMOV UR19, 0xffffffff ;  /* 0xffffffff00137882 */ /* 0x000fe20000000000 */
[----:B------:R-:W0:Y:S02]  /*00f0*/  S2UR UR5, SR_CTAID.X ;  /* 0x00000000000579c3 */ /* 0x000e240000002500 */
[----:B0-----:R-:W-:-:S06]  /*0100*/  USHF.L.U32 UR7, UR5, 0x6, URZ ;  /* 0x0000000605077899 */ /* 0x001fcc000800063f */
[----:B--2---:R-:W0:Y:S08]  /*0110*/  @P0 R2UR UR19, R4 ;  /* 0x00000000041303c2 */ /* 0x004e3000000e0000 */
[----:B---3--:R-:W0:Y:S02]  /*0120*/  @P0 R2UR UR6, R0 ;  /* 0x00000000000603c2 */ /* 0x008e2400000e0000 */
[----:B0-----:R-:W-:-:S07]  /*0130*/  @UP0 UIADD3 UR6, UR6, -UR19, URZ ;  /* 0x8000001306060290 */ /* 0x001fce000fffe03f */
[----:B------:R-:W-:Y:S02]  /*0140*/  @!UP0 ULDC UR6, c[0x0][0x214] ;  /* 0x0000850000068ab9 */ /* 0x000fe40000000800 */
[----:B------:R-:W-:-:S06]  /*0150*/  UISETP.GT.AND UP1, UPT, UR6, UR7, UPT ;  /* 0x000000070600728c */ /* 0x000fcc000bf24270 */
[----:B------:R-:W-:-:S13]  /*0160*/  PLOP3.LUT P0, PT, PT, PT, UP1, 0x80, 0x0 ;  /* 0x000000000000781c */ /* 0x000fda0003f0f018 */
[----:B------:R-:W-:Y:S05]  /*0170*/  @!P0 EXIT ;  /* 0x000000000000894d */ /* 0x000fea0003800000 */
[----:B------:R-:W0:Y:S01]  /*0180*/  S2R R9, SR_TID.X ;  /* 0x0000000000097919 */ /* 0x000e220000002100 */
[----:B------:R-:W-:Y:S01]  /*0190*/  UISETP.NE.AND UP1, UPT, UR19, -0x1, UPT ;  /* 0xffffffff1300788c */ /* 0x000fe2000bf25270 */
[----:B------:R-:W1:Y:S01]  /*01a0*/  S2UR UR8, SR_CTAID.Z ;  /* 0x00000000000879c3 */ /* 0x000e620000002700 */
[----:B------:R-:W-:Y:S01]  /*01b0*/  ULDC UR20, c[0x0][0x224] ;  /* 0x0000890000147ab9 */ /* 0x000fe20000000800 */
[----:B------:R-:W-:Y:S01]  /*01c0*/  HFMA2.MMA R23, -RZ, RZ, 0, 0 ;  /* 0x00000000ff177435 */ /* 0x000fe200000001ff */
[----:B------:R-:W-:Y:S01]  /*01d0*/  UIMAD.WIDE UR20, UR18, UR20, URZ ;  /* 0x00000014121472a5 */ /* 0x000fe2000f8e023f */
[----:B------:R-:W-:Y:S01]  /*01e0*/  IMAD.MOV.U32 R26, RZ, RZ, RZ ;  /* 0x000000ffff1a7224 */ /* 0x000fe200078e00ff */
[----:B------:R-:W-:Y:S01]  /*01f0*/  ULDC.64 UR12, c[0x0][0x398] ;  /* 0x0000e600000c7ab9 */ /* 0x000fe20000000a00 */
[----:B------:R-:W-:Y:S01]  /*0200*/  CS2R R30, SRZ ;  /* 0x00000000001e7805 */ /* 0x000fe2000001ff00 */
[----:B------:R-:W-:Y:S01]  /*0210*/  ULDC UR29, c[0x0][0x1c0] ;  /* 0x00007000001d7ab9 */ /* 0x000fe20000000800 */
[----:B------:R-:W-:Y:S01]  /*0220*/  CS2R R24, SRZ ;  /* 0x0000000000187805 */ /* 0x000fe2000001ff00 */
[----:B------:R-:W-:Y:S01]  /*0230*/  UIMAD.WIDE UR16, UR18, 0x80, URZ ;  /* 0x00000080121078a5 */ /* 0x000fe2000f8e023f */
[----:B------:R-:W-:Y:S01]  /*0240*/  IMAD.MOV.U32 R28, RZ, RZ, RZ ;  /* 0x000000ffff1c7224 */ /* 0x000fe200078e00ff */
[----:B------:R-:W-:Y:S01]  /*0250*/  @UP1 UIMAD.WIDE.U32 UR10, UR19, UR12, URZ ;  /* 0x0000000c130a12a5 */ /* 0x000fe2000f8e003f */
[----:B------:R-:W-:Y:S01]  /*0260*/  CS2R R14, SRZ ;  /* 0x00000000000e7805 */ /* 0x000fe2000001ff00 */
[----:B------:R-:W-:Y:S01]  /*0270*/  ULDC UR32, c[0x0][0x22c] ;  /* 0x00008b0000207ab9 */ /* 0x000fe20000000800 */
[----:B------:R-:W-:Y:S01]  /*0280*/  CS2R R12, SRZ ;  /* 0x00000000000c7805 */ /* 0x000fe2000001ff00 */
[----:B------:R-:W-:Y:S01]  /*0290*/  USHF.R.S32.HI UR12, URZ, 0x1f, UR29 ;  /* 0x0000001f3f0c7899 */ /* 0x000fe2000801141d */
[----:B------:R-:W-:Y:S01]  /*02a0*/  IMAD.MOV.U32 R16, RZ, RZ, RZ ;  /* 0x000000ffff107224 */ /* 0x000fe200078e00ff */
[----:B------:R-:W-:-:S02]  /*02b0*/  UIMAD UR21, UR21, UR29, URZ ;  /* 0x0000001d151572a4 */ /* 0x000fc4000f8e023f */
[----:B------:R-:W-:Y:S02]  /*02c0*/  UIMAD.WIDE UR14, UR29, UR32, URZ ;  /* 0x000000201d0e72a5 */ /* 0x000fe4000f8e023f */
[----:B------:R-:W-:Y:S01]  /*02d0*/  USEL UR23, UR16, URZ, UP0 ;  /* 0x0000003f10177287 */ /* 0x000fe20008000000 */
[----:B0-----:R-:W-:Y:S01]  /*02e0*/  SHF.R.S32.HI R0, RZ, 0x1f, R9 ;  /* 0x0000001fff007819 */ /* 0x001fe20000011409 */
[----:B------:R-:W-:Y:S02]  /*02f0*/  USEL UR27, UR17, URZ, UP0 ;  /* 0x0000003f111b7287 */ /* 0x000fe40008000000 */
[----:B------:R-:W-:Y:S01]  /*0300*/  @UP1 UMOV UR28, UR19 ;  /* 0x00000013001c1c82 */ /* 0x000fe20008000000 */
[CC--:B------:R-:W-:Y:S01]  /*0310*/  LEA.HI R2, R0.reuse, R9.reuse, RZ, 0x2 ;  /* 0x0000000900027211 */ /* 0x0c0fe200078f10ff */
[----:B------:R-:W-:Y:S01]  /*0320*/  UIMAD UR26, UR32, UR29, URZ ;  /* 0x0000001d201a72a4 */ /* 0x000fe2000f8e023f */
[CC--:B------:R-:W-:Y:S01]  /*0330*/  LEA.HI R4, R0.reuse, R9.reuse, RZ, 0x5 ;  /* 0x0000000900047211 */ /* 0x0c0fe200078f28ff */
[----:B------:R-:W-:Y:S01]  /*0340*/  UIMAD.WIDE.U32 UR16, UR20, UR29, URZ ;  /* 0x0000001d141072a5 */ /* 0x000fe2000f8e003f */
[CC--:B------:R-:W-:Y:S01]  /*0350*/  LEA.HI R8, R0.reuse, R9.reuse, RZ, 0x3 ;  /* 0x0000000900087211 */ /* 0x0c0fe200078f18ff */
[----:B------:R-:W-:Y:S01]  /*0360*/  @!UP1 UMOV UR28, 0xffffffff ;  /* 0xffffffff001c9882 */ /* 0x000fe20000000000 */
[CC--:B------:R-:W-:Y:S01]  /*0370*/  LEA.HI R5, R0.reuse, R9.reuse, RZ, 0x7 ;  /* 0x0000000900057211 */ /* 0x0c0fe200078f38ff */
[----:B------:R-:W-:Y:S01]  /*0380*/  UIMAD UR29, UR20, UR12, UR21 ;  /* 0x0000000c141d72a4 */ /* 0x000fe2000f8e0215 */
[----:B------:R-:W-:Y:S01]  /*0390*/  LEA.HI R10, R0, R9, RZ, 0x6 ;  /* 0x00000009000a7211 */ /* 0x000fe200078f30ff */
[----:B------:R-:W-:Y:S01]  /*03a0*/  UIMAD.WIDE.U32 UR30, UR14, UR28, URZ ;  /* 0x0000001c0e1e72a5 */ /* 0x000fe2000f8e003f */
[--C-:B------:R-:W-:Y:S01]  /*03b0*/  SHF.R.S32.HI R3, RZ, 0x2, R2.reuse ;  /* 0x00000002ff037819 */ /* 0x100fe20000011402 */
[----:B------:R-:W-:Y:S01]  /*03c0*/  UIMAD UR28, UR15, UR28, URZ ;  /* 0x0000001c0f1c72a4 */ /* 0x000fe2000f8e023f */
[----:B------:R-:W-:Y:S01]  /*03d0*/  LOP3.LUT R0, R2, 0x7ffffffc, RZ, 0xc0, !PT ;  /* 0x7ffffffc02007812 */ /* 0x000fe200078ec0ff */
[----:B------:R-:W-:Y:S01]  /*03e0*/  UIADD3 UR17, UR17, UR29, URZ ;  /* 0x0000001d11117290 */ /* 0x000fe2000fffe03f */
[----:B------:R-:W-:Y:S01]  /*03f0*/  SHF.R.S32.HI R2, RZ, 0x1f, R2 ;  /* 0x0000001fff027819 */ /* 0x000fe20000011402 */
[----:B------:R-:W-:Y:S01]  /*0400*/  UMOV UR4, URZ ;  /* 0x0000003f00047c82 */ /* 0x000fe20008000000 */
[----:B------:R-:W-:Y:S01]  /*0410*/  LOP3.LUT R6, R8, 0x1ffffff8, RZ, 0xc0, !PT ;  /* 0x1ffffff808067812 */ /* 0x000fe200078ec0ff */
[C---:B------:R-:W-:Y:S01]  /*0420*/  IMAD.IADD R0, R9.reuse, 0x1, -R0 ;  /* 0x0000000109007824 */ /* 0x040fe200078e0a00 */
[----:B------:R-:W-:Y:S01]  /*0430*/  LOP3.LUT R7, R4, 0xffffffe0, RZ, 0xc0, !PT ;  /* 0xffffffe004077812 */ /* 0x000fe200078ec0ff */
[----:B------:R-:W-:Y:S01]  /*0440*/  UIMAD UR28, UR14, UR4, UR28 ;  /* 0x000000040e1c72a4 */ /* 0x000fe2000f8e021c */
[----:B------:R-:W-:Y:S01]  /*0450*/  LEA.HI R2, R2, R3, RZ, 0x3 ;  /* 0x0000000302027211 */ /* 0x000fe200078f18ff */
[----:B------:R-:W-:Y:S01]  /*0460*/  USHF.R.S32.HI UR22, URZ, 0x1f, UR32 ;  /* 0x0000001f3f167899 */ /* 0x000fe20008011420 */
[----:B------:R-:W-:Y:S01]  /*0470*/  IADD3 R18, -R6, R9, RZ ;  /* 0x0000000906127210 */ /* 0x000fe20007ffe1ff */
[----:B------:R-:W-:Y:S01]  /*0480*/  IMAD.IADD R9, R9, 0x1, -R7 ;  /* 0x0000000109097824 */ /* 0x000fe200078e0a07 */
[--C-:B------:R-:W-:Y:S01]  /*0490*/  SHF.R.S32.HI R6, RZ, 0x5, R4.reuse ;  /* 0x00000005ff067819 */ /* 0x100fe20000011404 */
[----:B------:R-:W-:Y:S01]  /*04a0*/  UIMAD UR4, UR17, UR32, URZ ;  /* 0x00000020110472a4 */ /* 0x000fe2000f8e023f */
[----:B------:R-:W-:Y:S01]  /*04b0*/  SHF.R.S32.HI R7, RZ, 0x1f, R4 ;  /* 0x0000001fff077819 */ /* 0x000fe20000011404 */
[----:B------:R-:W-:Y:S01]  /*04c0*/  UIMAD.WIDE.U32 UR20, UR16, UR32, URZ ;  /* 0x00000020101472a5 */ /* 0x000fe2000f8e003f */
[----:B------:R-:W-:Y:S01]  /*04d0*/  SHF.R.S32.HI R4, RZ, 0x3, R8 ;  /* 0x00000003ff047819 */ /* 0x000fe20000011408 */
[----:B------:R-:W-:Y:S01]  /*04e0*/  USHF.R.S32.HI UR9, URZ, 0x1f, UR7 ;  /* 0x0000001f3f097899 */ /* 0x000fe20008011407 */
[----:B------:R-:W-:Y:S01]  /*04f0*/  LOP3.LUT R2, R2, 0xfffffff8, RZ, 0xc0, !PT ;  /* 0xfffffff802027812 */ /* 0x000fe200078ec0ff */
[----:B------:R-:W-:Y:S01]  /*0500*/  UIADD3 UR23, UP0, UR7, UR23, URZ ;  /* 0x0000001707177290 */ /* 0x000fe2000ff1e03f */
[----:B------:R-:W-:Y:S01]  /*0510*/  IMAD R8, R6, UR26, R9 ;  /* 0x0000001a06087c24 */ /* 0x000fe2000f8e0209 */
[----:B------:R-:W-:Y:S01]  /*0520*/  UIMAD UR4, UR22, UR16, UR4 ;  /* 0x00000010160472a4 */ /* 0x000fe2000f8e0204 */
[----:B------:R-:W-:Y:S01]  /*0530*/  IADD3 R3, R3, -R2, RZ ;  /* 0x8000000203037210 */ /* 0x000fe20007ffe0ff */
[----:B------:R-:W-:Y:S01]  /*0540*/  IMAD.SHL.U32 R2, R4, 0x40, RZ ;  /* 0x0000004004027824 */ /* 0x000fe200078e00ff */
[----:B-1----:R-:W-:Y:S01]  /*0550*/  UIMAD UR33, UR8, UR32, URZ ;  /* 0x00000020082172a4 */ /* 0x002fe2000f8e023f */
[----:B------:R-:W-:Y:S01]  /*0560*/  SHF.L.U32 R18, R18, 0x3, RZ ;  /* 0x0000000312127819 */ /* 0x000fe200000006ff */
[----:B------:R-:W-:Y:S01]  /*0570*/  USEL UR17, UR20, UR30, !UP1 ;  /* 0x0000001e14117287 */ /* 0x000fe2000c800000 */
[----:B------:R-:W-:Y:S01]  /*0580*/  LEA.HI R7, R7, R6, RZ, 0x2 ;  /* 0x0000000607077211 */ /* 0x000fe200078f10ff */
[----:B------:R-:W-:Y:S01]  /*0590*/  UIADD3.X UR12, UR9, UR27, URZ, UP0, !UPT ;  /* 0x0000001b090c7290 */ /* 0x000fe200087fe43f */
[----:B------:R-:W-:Y:S01]  /*05a0*/  LOP3.LUT R9, R2, 0x1c0, RZ, 0xc0, !PT ;  /* 0x000001c002097812 */ /* 0x000fe200078ec0ff */
[----:B------:R-:W-:Y:S01]  /*05b0*/  UIADD3 UR20, UR21, UR4, URZ ;  /* 0x0000000415147290 */ /* 0x000fe2000fffe03f */
[----:B------:R-:W-:Y:S01]  /*05c0*/  LOP3.LUT R7, R7, 0x3ffffc, RZ, 0xc0, !PT ;  /* 0x003ffffc07077812 */ /* 0x000fe200078ec0ff */
[----:B------:R-:W-:Y:S01]  /*05d0*/  UIADD3 UR16, UP0, UR33, UR17, URZ ;  /* 0x0000001121107290 */ /* 0x000fe2000ff1e03f */
[----:B------:R-:W-:Y:S01]  /*05e0*/  LOP3.LUT R2, R9, 0x38, R18, 0xf8, !PT ;  /* 0x0000003809027812 */ /* 0x000fe200078ef812 */
[----:B------:R-:W-:Y:S01]  /*05f0*/  @UP1 UIADD3 UR20, UR31, UR28, URZ ;  /* 0x0000001c1f141290 */ /* 0x000fe2000fffe03f */
[----:B------:R-:W-:Y:S01]  /*0600*/  SHF.R.U32.HI R9, RZ, 0x3, R9 ;  /* 0x00000003ff097819 */ /* 0x000fe20000011609 */
[----:B------:R-:W-:Y:S01]  /*0610*/  UIMAD UR12, UR12, UR14, URZ ;  /* 0x0000000e0c0c72a4 */ /* 0x000fe2000f8e023f */
[----:B------:R-:W-:Y:S01]  /*0620*/  IMAD.IADD R7, R6, 0x1, -R7 ;  /* 0x0000000106077824 */ /* 0x000fe200078e0a07 */
[----:B------:R-:W-:Y:S01]  /*0630*/  ULEA.HI.X.SX32 UR17, UR33, UR20, 0x1, UP0 ;  /* 0x0000001421117291 */ /* 0x000fe200080f0e3f */
[----:B------:R-:W-:Y:S01]  /*0640*/  LOP3.LUT R9, R2, R9, RZ, 0x3c, !PT ;  /* 0x0000000902097212 */ /* 0x000fe200078e3cff */
[----:B------:R-:W-:Y:S01]  /*0650*/  UIMAD UR12, UR15, UR23, UR12 ;  /* 0x000000170f0c72a4 */ /* 0x000fe2000f8e020c */
[----:B------:R-:W-:Y:S01]  /*0660*/  SHF.L.U32 R2, R10, 0x3, RZ ;  /* 0x000000030a027819 */ /* 0x000fe200000006ff */
[----:B------:R-:W-:Y:S01]  /*0670*/  UIMAD.WIDE.U32 UR14, UR14, UR23, UR16 ;  /* 0x000000170e0e72a5 */ /* 0x000fe2000f8e0010 */
[----:B------:R-:W-:Y:S01]  /*0680*/  SHF.R.S32.HI R6, RZ, 0x1f, R8 ;  /* 0x0000001fff067819 */ /* 0x000fe20000011408 */
[----:B------:R-:W-:Y:S01]  /*0690*/  @UP1 UIMAD UR13, UR19, UR13, UR11 ;  /* 0x0000000d130d12a4 */ /* 0x000fe2000f8e020b */
[----:B------:R-:W-:Y:S01]  /*06a0*/  LOP3.LUT R2, R9, 0xfffffe00, R2, 0xf8, !PT ;  /* 0xfffffe0009027812 */ /* 0x000fe200078ef802 */
[----:B------:R-:W-:Y:S01]  /*06b0*/  IMAD.U32 R11, RZ, RZ, UR12 ;  /* 0x0000000cff0b7e24 */ /* 0x000fe2000f8e00ff */
[----:B------:R-:W-:Y:S01]  /*06c0*/  ULDC UR11, c[0x0][0x3e0] ;  /* 0x0000f800000b7ab9 */ /* 0x000fe20000000800 */
[----:B------:R-:W-:Y:S01]  /*06d0*/  IADD3 R9, P0, R8, UR14, RZ ;  /* 0x0000000e08097c10 */ /* 0x000fe2000ff1e0ff */
[----:B------:R-:W-:Y:S01]  /*06e0*/  UISETP.GE.AND UP0, UPT, UR11, 0x1, UPT ;  /* 0x000000010b00788c */ /* 0x000fe2000bf06270 */
[----:B------:R-:W-:Y:S01]  /*06f0*/  LEA R7, R7, R0, 0x9 ;  /* 0x0000000007077211 */ /* 0x000fe200078e48ff */
[----:B------:R-:W-:Y:S01]  /*0700*/  IMAD.SHL.U32 R0, R3, 0x40, RZ ;  /* 0x0000004003007824 */ /* 0x000fe200078e00ff */
[----:B------:R-:W-:Y:S01]  /*0710*/  IADD3.X R6, R6, UR15, R11, P0, !PT ;  /* 0x0000000f06067c10 */ /* 0x000fe200087fe40b */
[----:B------:R-:W-:Y:S01]  /*0720*/  @!UP1 USHF.R.S32.HI UR4, URZ, 0x1f, UR18 ;  /* 0x0000001f3f049899 */ /* 0x000fe20008011412 */
[C---:B------:R-:W-:Y:S01]  /*0730*/  LEA R8, P0, R9.reuse, c[0x0][0x350], 0x2 ;  /* 0x0000d40009087a11 */ /* 0x040fe200078010ff */
[----:B------:R-:W-:Y:S01]  /*0740*/  ULDC.64 UR16, c[0x0][0x380] ;  /* 0x0000e00000107ab9 */ /* 0x000fe20000000a00 */
[----:B------:R-:W-:Y:S01]  /*0750*/  SHF.R.U32.HI R5, RZ, 0x4, R5 ;  /* 0x00000004ff057819 */ /* 0x000fe20000011605 */
[----:B------:R-:W-:Y:S01]  /*0760*/  @!UP1 UIMAD UR4, UR4, UR16, URZ ;  /* 0x00000010040492a4 */ /* 0x000fe2000f8e023f */
[----:B------:R-:W-:Y:S01]  /*0770*/  LEA.HI.X R9, R9, c[0x0][0x354], R6, 0x2, P0 ;  /* 0x0000d50009097a11 */ /* 0x000fe200000f1406 */
[----:B------:R-:W-:Y:S01]  /*0780*/  @!UP1 UIMAD.WIDE.U32 UR14, UR18, UR16, URZ ;  /* 0x00000010120e92a5 */ /* 0x000fe2000f8e003f */
[----:B------:R-:W-:Y:S01]  /*0790*/  PLOP3.LUT P0, PT, PT, PT, UP0, 0x80, 0x0 ;  /* 0x000000000000781c */ /* 0x000fe20003f0f008 */
[----:B------:R-:W-:Y:S01]  /*07a0*/  @!UP1 UIMAD UR18, UR18, UR17, UR4 ;  /* 0x00000011121292a4 */ /* 0x000fe2000f8e0204 */
[----:B------:R-:W-:Y:S01]  /*07b0*/  LOP3.LUT R0, R0, 0x1c0, RZ, 0xc0, !PT ;  /* 0x000001c000007812 */ /* 0x000fe200078ec0ff */
[----:B------:R-:W-:Y:S01]  /*07c0*/  @UP1 UMOV UR27, UR10 ;  /* 0x0000000a001b1c82 */ /* 0x000fe20008000000 */
[----:B------:R-:W-:Y:S01]  /*07d0*/  HFMA2.MMA R6, -RZ, RZ, 0, 0 ;  /* 0x00000000ff067435 */ /* 0x000fe200000001ff */
[----:B------:R-:W-:Y:S01]  /*07e0*/  USHF.R.S32.HI UR4, URZ, 0x1f, UR8 ;  /* 0x0000001f3f047899 */ /* 0x000fe20008011408 */
[----:B------:R-:W-:Y:S01]  /*07f0*/  LOP3.LUT R5, R0, 0x8, R5, 0xf8, !PT ;  /* 0x0000000800057812 */ /* 0x000fe200078ef805 */
[----:B------:R-:W-:Y:S01]  /*0800*/  @!UP1 UIADD3 UR13, UR15, UR18, URZ ;  /* 0x000000120f0d9290 */ /* 0x000fe2000fffe03f */
[----:B------:R-:W-:Y:S01]  /*0810*/  SHF.R.U32.HI R0, RZ, 0x3, R0 ;  /* 0x00000003ff007819 */ /* 0x000fe20000011600 */
[----:B------:R-:W-:Y:S01]  /*0820*/  @!UP1 UMOV UR27, UR14 ;  /* 0x0000000e001b9c82 */ /* 0x000fe20008000000 */
[----:B------:R-:W-:-:S02]  /*0830*/  CS2R R10, SRZ ;  /* 0x00000000000a7805 */ /* 0x000fc4000001ff00 */
[----:B------:R-:W-:Y:S02]  /*0840*/  LOP3.LUT R0, R5, R0, RZ, 0x3c, !PT ;  /* 0x0000000005007212 */ /* 0x000fe400078e3cff */
[----:B------:R-:W-:Y:S02]  /*0850*/  MOV R5, RZ ;  /* 0x000000ff00057202 */ /* 0x000fe40000000f00 */
[----:B------:R-:W-:Y:S02]  /*0860*/  LEA R0, R7, R0, 0x1 ;  /* 0x0000000007007211 */ /* 0x000fe400078e08ff */
[----:B------:R-:W-:Y:S01]  /*0870*/  SHF.R.S32.HI R7, RZ, 0x1f, R4 ;  /* 0x0000001fff077819 */ /* 0x000fe20000011404 */
[----:B------:R-:W-:Y:S05]  /*0880*/  @!P0 BRA `(.L_x_808) ;  /* 0x00000e3000008947 */ /* 0x000fea0003800000 */
[----:B------:R-:W-:Y:S01]  /*0890*/  UISETP.NE.AND UP0, UPT, UR11, 0x1, UPT ;  /* 0x000000010b00788c */ /* 0x000fe2000bf05270 */
[----:B------:R-:W-:Y:S01]  /*08a0*/  IMAD.MOV.U32 R17, RZ, RZ, 0x1 ;  /* 0x00000001ff117424 */ /* 0x000fe200078e00ff */
[----:B------:R-:W-:Y:S01]  /*08b0*/  USHF.L.U32 UR35, UR26, 0x3, URZ ;  /* 0x000000031a237899 */ /* 0x000fe2000800063f */
[----:B------:R-:W-:-:S03]  /*08c0*/  MOV R26, RZ ;  /* 0x000000ff001a7202 */ /* 0x000fc60000000f00 */
[----:B------:R-:W-:Y:S02]  /*08d0*/  PLOP3.LUT P1, PT, PT, PT, UP0, 0x80, 0x0 ;  /* 0x000000000000781c */ /* 0x000fe40003f2f008 */
[----:B------:R-:W-:-:S11]  /*08e0*/  LOP3.LUT P0, RZ, R17, c[0x0][0x3e0], RZ, 0xc0, !PT ;  /* 0x0000f80011ff7a12 */ /* 0x000fd6000780c0ff */
[----:B------:R-:W-:Y:S05]  /*08f0*/  @!P1 BRA `(.L_x_809) ;  /* 0x00000a2000009947 */ /* 0x000fea0003800000 */
[----:B------:R-:W-:Y:S01]  /*0900*/  USHF.L.U32 UR28, UR26, 0x4, URZ ;  /* 0x000000041a1c7899 */ /* 0x000fe2000800063f */
[----:B------:R-:W-:Y:S01]  /*0910*/  HFMA2.MMA R23, -RZ, RZ, 0, 0 ;  /* 0x00000000ff177435 */ /* 0x000fe200000001ff */
[----:B------:R-:W-:Y:S01]  /*0920*/  ULOP3.LUT UR10, UR11, 0x1, URZ, 0xc0, !UPT ;  /* 0x000000010b0a7892 */ /* 0x000fe2000f8ec03f */
[----:B------:R-:W-:Y:S01]  /*0930*/  HFMA2.MMA R6, -RZ, RZ, 0, 0 ;  /* 0x00000000ff067435 */ /* 0x000fe200000001ff */
[----:B------:R-:W-:Y:S01]  /*0940*/  USHF.R.S32.HI UR18, URZ, 0x1f, UR35 ;  /* 0x0000001f3f127899 */ /* 0x000fe20008011423 */
[----:B------:R-:W-:Y:S01]  /*0950*/  IMAD.MOV.U32 R26, RZ, RZ, RZ ;  /* 0x000000ffff1a7224 */ /* 0x000fe200078e00ff */
[----:B------:R-:W-:Y:S01]  /*0960*/  ULDC UR11, c[0x0][0x3e0] ;  /* 0x0000f800000b7ab9 */ /* 0x000fe20000000800 */
[----:B------:R-:W-:Y:S01]  /*0970*/  CS2R R30, SRZ ;  /* 0x00000000001e7805 */ /* 0x000fe2000001ff00 */
[----:B------:R-:W-:Y:S01]  /*0980*/  UIMAD UR29, UR26, 0x18, URZ ;  /* 0x000000181a1d78a4 */ /* 0x000fe2000f8e023f */
[----:B------:R-:W-:Y:S01]  /*0990*/  CS2R R24, SRZ ;  /* 0x0000000000187805 */ /* 0x000fe2000001ff00 */
[----:B------:R-:W-:Y:S01]  /*09a0*/  USHF.L.U32 UR30, UR26, 0x5, URZ ;  /* 0x000000051a1e7899 */ /* 0x000fe2000800063f */
[----:B------:R-:W-:Y:S01]  /*09b0*/  IMAD.MOV.U32 R28, RZ, RZ, RZ ;  /* 0x000000ffff1c7224 */ /* 0x000fe200078e00ff */
[----:B------:R-:W-:Y:S01]  /*09c0*/  UIMAD UR31, UR26, 0x28, URZ ;  /* 0x000000281a1f78a4 */ /* 0x000fe2000f8e023f */
[----:B------:R-:W-:Y:S01]  /*09d0*/  MOV R5, RZ ;  /* 0x000000ff00057202 */ /* 0x000fe20000000f00 */
[----:B------:R-:W-:Y:S01]  /*09e0*/  UIMAD UR32, UR26, 0x30, URZ ;  /* 0x000000301a2078a4 */ /* 0x000fe2000f8e023f */
[----:B------:R-:W-:Y:S01]  /*09f0*/  CS2R R14, SRZ ;  /* 0x00000000000e7805 */ /* 0x000fe2000001ff00 */
[----:B------:R-:W-:Y:S01]  /*0a00*/  UIMAD UR33, UR26, 0x38, URZ ;  /* 0x000000381a2178a4 */ /* 0x000fe2000f8e023f */
[----:B------:R-:W-:Y:S01]  /*0a10*/  CS2R R12, SRZ ;  /* 0x00000000000c7805 */ /* 0x000fe2000001ff00 */
[----:B------:R-:W-:Y:S01]  /*0a20*/  UIADD3 UR34, UR28, 0x20, URZ ;  /* 0x000000201c227890 */ /* 0x000fe2000fffe03f */
[----:B------:R-:W-:Y:S01]  /*0a30*/  CS2R R10, SRZ ;  /* 0x00000000000a7805 */ /* 0x000fe2000001ff00 */
[----:B------:R-:W-:Y:S01]  /*0a40*/  UMOV UR21, 0x1 ;  /* 0x0000000100157882 */ /* 0x000fe20000000000 */
[----:B------:R-:W-:Y:S01]  /*0a50*/  IMAD.MOV.U32 R16, RZ, RZ, RZ ;  /* 0x000000ffff107224 */ /* 0x000fe200078e00ff */
[----:B------:R-:W-:-:S02]  /*0a60*/  ULDC.64 UR22, c[0x0][0x3d8] ;  /* 0x0000f60000167ab9 */ /* 0x000fc40000000a00 */
[----:B------:R-:W-:Y:S02]  /*0a70*/  UIADD3 UR10, -UR10, UR11, URZ ;  /* 0x0000000b0a0a7290 */ /* 0x000fe4000fffe13f */
[----:B------:R-:W-:Y:S02]  /*0a80*/  USHF.R.S32.HI UR11, URZ, 0x1f, UR28 ;  /* 0x0000001f3f0b7899 */ /* 0x000fe4000801141c */
[----:B------:R-:W-:Y:S02]  /*0a90*/  USHF.L.U64.HI UR21, UR22, UR21, UR23 ;  /* 0x0000001516157299 */ /* 0x000fe40008010217 */
[----:B------:R-:W-:Y:S02]  /*0aa0*/  USHF.L.U64.HI UR20, UR35, 0x2, UR18 ;  /* 0x0000000223147899 */ /* 0x000fe40008010212 */
[----:B------:R-:W-:Y:S02]  /*0ab0*/  USHF.R.S32.HI UR12, URZ, 0x1f, UR29 ;  /* 0x0000001f3f0c7899 */ /* 0x000fe4000801141d */
[----:B------:R-:W-:-:S02]  /*0ac0*/  USHF.R.S32.HI UR14, URZ, 0x1f, UR30 ;  /* 0x0000001f3f0e7899 */ /* 0x000fc4000801141e */
[----:B------:R-:W-:Y:S02]  /*0ad0*/  USHF.R.S32.HI UR15, URZ, 0x1f, UR31 ;  /* 0x0000001f3f0f7899 */ /* 0x000fe4000801141f */
[----:B------:R-:W-:Y:S02]  /*0ae0*/  USHF.R.S32.HI UR16, URZ, 0x1f, UR32 ;  /* 0x0000001f3f107899 */ /* 0x000fe40008011420 */
[----:B------:R-:W-:Y:S02]  /*0af0*/  USHF.R.S32.HI UR17, URZ, 0x1f, UR33 ;  /* 0x0000001f3f117899 */ /* 0x000fe40008011421 */
[----:B------:R-:W-:Y:S02]  /*0b00*/  USHF.L.U32 UR23, UR22, 0x1, URZ ;  /* 0x0000000116177899 */ /* 0x000fe4000800063f */
[----:B------:R-:W-:Y:S02]  /*0b10*/  USHF.R.S32.HI UR18, URZ, 0x1f, UR34 ;  /* 0x0000001f3f127899 */ /* 0x000fe40008011422 */
[----:B------:R-:W-:-:S02]  /*0b20*/  USHF.L.U64.HI UR19, UR28, 0x2, UR11 ;  /* 0x000000021c137899 */ /* 0x000fc4000801020b */
[----:B------:R-:W-:Y:S02]  /*0b30*/  USHF.L.U32 UR36, UR35, 0x2, URZ ;  /* 0x0000000223247899 */ /* 0x000fe4000800063f */
[----:B------:R-:W-:Y:S02]  /*0b40*/  USHF.L.U64.HI UR12, UR29, 0x2, UR12 ;  /* 0x000000021d0c7899 */ /* 0x000fe4000801020c */
[----:B------:R-:W-:Y:S02]  /*0b50*/  USHF.L.U64.HI UR14, UR30, 0x2, UR14 ;  /* 0x000000021e0e7899 */ /* 0x000fe4000801020e */
[----:B------:R-:W-:Y:S02]  /*0b60*/  USHF.L.U64.HI UR15, UR31, 0x2, UR15 ;  /* 0x000000021f0f7899 */ /* 0x000fe4000801020f */
[----:B------:R-:W-:Y:S02]  /*0b70*/  USHF.L.U64.HI UR16, UR32, 0x2, UR16 ;  /* 0x0000000220107899 */ /* 0x000fe40008010210 */
[----:B------:R-:W-:-:S02]  /*0b80*/  USHF.L.U64.HI UR17, UR33, 0x2, UR17 ;  /* 0x0000000221117899 */ /* 0x000fc40008010211 */
[----:B------:R-:W-:Y:S02]  /*0b90*/  USHF.L.U64.HI UR11, UR23, 0x2, UR21 ;  /* 0x00000002170b7899 */ /* 0x000fe40008010215 */
[----:B------:R-:W-:Y:S02]  /*0ba0*/  USHF.L.U64.HI UR18, UR34, 0x2, UR18 ;  /* 0x0000000222127899 */ /* 0x000fe40008010212 */
.L_x_810:
[----:B------:R-:W-:Y:S01]  /*0bb0*/  IADD3 R36, P1, R8, UR36, RZ ;  /* 0x0000002408247c10 */ /* 0x000fe2000ff3e0ff */
[----:B------:R-:W-:Y:S01]  /*0bc0*/  IMAD.U32 R33, RZ, RZ, UR26 ;  /* 0x0000001aff217e24 */ /* 0x000fe2000f8e00ff */
[----:B------:R-:W-:Y:S01]  /*0bd0*/  MOV R21, UR26 ;  /* 0x0000001a00157c02 */ /* 0x000fe20008000f00 */
[----:B------:R-:W-:Y:S01]  /*0be0*/  IMAD.U32 R39, RZ, RZ, UR26 ;  /* 0x0000001aff277e24 */ /* 0x000fe2000f8e00ff */
[----:B------:R-:W-:-:S05]  /*0bf0*/  IADD3.X R37, R9, UR20, RZ, P1, !PT ;  /* 0x0000001409257c10 */ /* 0x000fca0008ffe4ff */
[----:B------:R-:W-:-:S05]  /*0c00*/  IMAD.WIDE R32, R33, 0x20, R36 ;  /* 0x0000002021207825 */ /* 0x000fca00078e0224 */
[----:B------:R0:W2:Y:S01]  /*0c10*/  LDG.E R29, [R32.64] ;  /* 0x00000018201d7981 */ /* 0x0000a2000c1e1900 */
[----:B------:R-:W-:-:S05]  /*0c20*/  IMAD.WIDE R20, R21, 0x20, R32 ;  /* 0x0000002015147825 */ /* 0x000fca00078e0220 */
[----:B------:R1:W3:Y:S01]  /*0c30*/  LDG.E R27, [R20.64] ;  /* 0x00000018141b7981 */ /* 0x0002e2000c1e1900 */
[----:B------:R-:W-:-:S05]  /*0c40*/  IMAD.WIDE R38, R39, 0x20, R20 ;  /* 0x0000002027267825 */ /* 0x000fca00078e0214 */
[----:B-1----:R1:W4:Y:S01]  /*0c50*/  LDG.E R20, [R38.64] ;  /* 0x0000001826147981 */ /* 0x002322000c1e1900 */
[----:B------:R-:W-:Y:S01]  /*0c60*/  MOV R17, UR26 ;  /* 0x0000001a00117c02 */ /* 0x000fe20008000f00 */
[----:B------:R-:W-:Y:S02]  /*0c70*/  IMAD.U32 R35, RZ, RZ, UR26 ;  /* 0x0000001aff237e24 */ /* 0x000fe4000f8e00ff */
[----:B------:R5:W4:Y:S02]  /*0c80*/  LDG.E R21, [R36.64+0x80] ;  /* 0x0000801824157981 */ /* 0x000b24000c1e1900 */
[----:B-1----:R-:W-:-:S05]  /*0c90*/  IMAD.WIDE R38, R17, 0x20, R38 ;  /* 0x0000002011267825 */ /* 0x002fca00078e0226 */
[----:B0-----:R0:W4:Y:S02]  /*0ca0*/  LDG.E R33, [R38.64] ;  /* 0x0000001826217981 */ /* 0x001124000c1e1900 */
[----:B0-----:R-:W-:Y:S02]  /*0cb0*/  IMAD.WIDE R38, R17, 0x20, R38 ;  /* 0x0000002011267825 */ /* 0x001fe400078e0226 */
[----:B------:R5:W4:Y:S04]  /*0cc0*/  LDG.E R17, [R36.64] ;  /* 0x0000001824117981 */ /* 0x000b28000c1e1900 */
[----:B------:R-:W-:Y:S01]  /*0cd0*/  IMAD.WIDE R34, R35, 0x20, R38 ;  /* 0x0000002023227825 */ /* 0x000fe200078e0226 */
[----:B------:R0:W4:Y:S04]  /*0ce0*/  LDG.E R32, [R38.64] ;  /* 0x0000001826207981 */ /* 0x000128000c1e1900 */
[----:B------:R1:W4:Y:S01]  /*0cf0*/  LDG.E R22, [R34.64] ;  /* 0x0000001822167981 */ /* 0x000322000c1e1900 */
[----:B-----5:R-:W-:Y:S01]  /*0d00*/  MOV R37, UR35 ;  /* 0x0000002300257c02 */ /* 0x020fe20008000f00 */
[----:B--2---:R-:W-:Y:S01]  /*0d10*/  FADD.FTZ R10, R29, R10 ;  /* 0x0000000a1d0a7221 */ /* 0x004fe20000010000 */
[----:B------:R-:W-:-:S04]  /*0d20*/  MOV R29, UR34 ;  /* 0x00000022001d7c02 */ /* 0x000fc80008000f00 */
[----:B-1----:R-:W-:Y:S01]  /*0d30*/  LEA R34, P1, R29, R8, 0x2 ;  /* 0x000000081d227211 */ /* 0x002fe200078210ff */
[----:B---3--:R-:W-:-:S03]  /*0d40*/  FADD.FTZ R11, R27, R11 ;  /* 0x0000000b1b0b7221 */ /* 0x008fc60000010000 */
[----:B------:R-:W-:Y:S01]  /*0d50*/  IADD3.X R35, R9, UR18, RZ, P1, !PT ;  /* 0x0000001209237c10 */ /* 0x000fe20008ffe4ff */
[----:B------:R-:W-:-:S04]  /*0d60*/  IMAD.U32 R27, RZ, RZ, UR35 ;  /* 0x00000023ff1b7e24 */ /* 0x000fc8000f8e00ff */
[----:B------:R1:W2:Y:S02]  /*0d70*/  LDG.E R29, [R34.64] ;  /* 0x00000018221d7981 */ /* 0x0002a4000c1e1900 */
[----:B-1----:R-:W-:-:S04]  /*0d80*/  IMAD.WIDE R34, R27, 0x4, R34 ;  /* 0x000000041b227825 */ /* 0x002fc800078e0222 */
[----:B----4-:R-:W-:Y:S01]  /*0d90*/  FADD.FTZ R12, R20, R12 ;  /* 0x0000000c140c7221 */ /* 0x010fe20000010000 */
[----:B------:R1:W3:Y:S01]  /*0da0*/  LDG.E R27, [R34.64] ;  /* 0x00000018221b7981 */ /* 0x0002e2000c1e1900 */
[----:B------:R-:W-:-:S05]  /*0db0*/  IMAD.WIDE R36, R37, 0x4, R34 ;  /* 0x0000000425247825 */ /* 0x000fca00078e0222 */
[----:B------:R4:W5:Y:S01]  /*0dc0*/  LDG.E R20, [R36.64] ;  /* 0x0000001824147981 */ /* 0x000962000c1e1900 */
[----:B------:R-:W-:Y:S02]  /*0dd0*/  FADD.FTZ R13, R33, R13 ;  /* 0x0000000d210d7221 */ /* 0x000fe40000010000 */
[----:B------:R-:W-:-:S04]  /*0de0*/  IMAD.U32 R33, RZ, RZ, UR35 ;  /* 0x00000023ff217e24 */ /* 0x000fc8000f8e00ff */
[----:B----4-:R-:W-:-:S05]  /*0df0*/  IMAD.WIDE R36, R33, 0x4, R36 ;  /* 0x0000000421247825 */ /* 0x010fca00078e0224 */
[----:B-1----:R1:W4:Y:S01]  /*0e00*/  LDG.E R34, [R36.64] ;  /* 0x0000001824227981 */ /* 0x002322000c1e1900 */
[----:B0-----:R-:W-:Y:S01]  /*0e10*/  MOV R39, UR35 ;  /* 0x0000002300277c02 */ /* 0x001fe20008000f00 */
[----:B------:R-:W-:Y:S02]  /*0e20*/  FADD.FTZ R28, R21, R28 ;  /* 0x0000001c151c7221 */ /* 0x000fe40000010000 */
[----:B------:R-:W-:Y:S02]  /*0e30*/  IMAD.U32 R21, RZ, RZ, UR22 ;  /* 0x00000016ff157e24 */ /* 0x000fe4000f8e00ff */
[----:B-1----:R-:W-:-:S05]  /*0e40*/  IMAD.WIDE R36, R33, 0x4, R36 ;  /* 0x0000000421247825 */ /* 0x002fca00078e0224 */
[----:B------:R0:W4:Y:S01]  /*0e50*/  LDG.E R33, [R36.64] ;  /* 0x0000001824217981 */ /* 0x000122000c1e1900 */
[----:B------:R-:W-:Y:S01]  /*0e60*/  FADD.FTZ R16, R17, R16 ;  /* 0x0000001011107221 */ /* 0x000fe20000010000 */
[----:B------:R-:W-:Y:S02]  /*0e70*/  MOV R38, c[0x0][0x3dc] ;  /* 0x0000f70000267a02 */ /* 0x000fe40000000f00 */
[----:B------:R-:W4:Y:S01]  /*0e80*/  LDG.E R17, [R8.64] ;  /* 0x0000001808117981 */ /* 0x000f22000c1e1900 */
[----:B------:R-:W-:Y:S02]  /*0e90*/  FADD.FTZ R14, R32, R14 ;  /* 0x0000000e200e7221 */ /* 0x000fe40000010000 */
[----:B0-----:R-:W-:-:S05]  /*0ea0*/  IMAD.WIDE R36, R39, 0x4, R36 ;  /* 0x0000000427247825 */ /* 0x001fca00078e0224 */
[----:B------:R0:W4:Y:S01]  /*0eb0*/  LDG.E R32, [R36.64] ;  /* 0x0000001824207981 */ /* 0x000122000c1e1900 */
[----:B-----5:R-:W-:Y:S01]  /*0ec0*/  FADD.FTZ R25, R20, R25 ;  /* 0x0000001914197221 */ /* 0x020fe20000010000 */
[----:B------:R-:W-:-:S04]  /*0ed0*/  LEA R20, P1, R21, R8, 0x2 ;  /* 0x0000000815147211 */ /* 0x000fc800078210ff */
[----:B------:R-:W-:Y:S02]  /*0ee0*/  LEA.HI.X R21, R21, R9, R38, 0x2, P1 ;  /* 0x0000000915157211 */ /* 0x000fe400008f1426 */
[----:B0-----:R-:W-:-:S04]  /*0ef0*/  IADD3 R36, P1, R20, UR36, RZ ;  /* 0x0000002414247c10 */ /* 0x001fc8000ff3e0ff */
[----:B------:R-:W-:Y:S01]  /*0f00*/  IADD3.X R37, R21, UR20, RZ, P1, !PT ;  /* 0x0000001415257c10 */ /* 0x000fe20008ffe4ff */
[----:B---3--:R-:W-:-:S04]  /*0f10*/  FADD.FTZ R24, R27, R24 ;  /* 0x000000181b187221 */ /* 0x008fc80000010000 */
[----:B------:R0:W3:Y:S01]  /*0f20*/  LDG.E R27, [R36.64] ;  /* 0x00000018241b7981 */ /* 0x0000e2000c1e1900 */
[----:B--2---:R-:W-:Y:S02]  /*0f30*/  FADD.FTZ R23, R29, R23 ;  /* 0x000000171d177221 */ /* 0x004fe40000010000 */
[----:B------:R-:W-:Y:S01]  /*0f40*/  IMAD.U32 R35, RZ, RZ, UR28 ;  /* 0x0000001cff237e24 */ /* 0x000fe2000f8e00ff */
[----:B------:R0:W2:Y:S01]  /*0f50*/  LDG.E R29, [R36.64+0x80] ;  /* 0x00008018241d7981 */ /* 0x0000a2000c1e1900 */
[----:B------:R-:W-:Y:S02]  /*0f60*/  FADD.FTZ R15, R22, R15 ;  /* 0x0000000f160f7221 */ /* 0x000fe40000010000 */
[----:B----4-:R-:W-:Y:S01]  /*0f70*/  FADD.FTZ R31, R34, R31 ;  /* 0x0000001f221f7221 */ /* 0x010fe20000010000 */
[----:B------:R-:W4:Y:S01]  /*0f80*/  LDG.E R22, [R8.64+0x80] ;  /* 0x0000801808167981 */ /* 0x000f22000c1e1900 */
[----:B------:R-:W-:Y:S02]  /*0f90*/  LEA R34, P1, R35, R20, 0x2 ;  /* 0x0000001423227211 */ /* 0x000fe400078210ff */
[----:B------:R-:W-:-:S02]  /*0fa0*/  MOV R39, UR29 ;  /* 0x0000001d00277c02 */ /* 0x000fc40008000f00 */
[----:B------:R-:W-:Y:S02]  /*0fb0*/  IADD3.X R35, R21, UR19, RZ, P1, !PT ;  /* 0x0000001315237c10 */ /* 0x000fe40008ffe4ff */
[----:B0-----:R-:W-:Y:S01]  /*0fc0*/  LEA R36, P1, R39, R20, 0x2 ;  /* 0x0000001427247211 */ /* 0x001fe200078210ff */
[----:B------:R-:W-:Y:S02]  /*0fd0*/  FADD.FTZ R30, R33, R30 ;  /* 0x0000001e211e7221 */ /* 0x000fe40000010000 */
[----:B------:R0:W5:Y:S01]  /*0fe0*/  LDG.E R33, [R34.64] ;  /* 0x0000001822217981 */ /* 0x000162000c1e1900 */
[----:B------:R-:W-:Y:S01]  /*0ff0*/  IADD3.X R37, R21, UR12, RZ, P1, !PT ;  /* 0x0000000c15257c10 */ /* 0x000fe20008ffe4ff */
[----:B------:R-:W-:Y:S02]  /*1000*/  FADD.FTZ R6, R17, R6 ;  /* 0x0000000611067221 */ /* 0x000fe40000010000 */
[----:B------:R-:W-:Y:S02]  /*1010*/  IMAD.U32 R39, RZ, RZ, UR30 ;  /* 0x0000001eff277e24 */ /* 0x000fe4000f8e00ff */
[----:B------:R1:W5:Y:S04]  /*1020*/  LDG.E R17, [R36.64+0x80] ;  /* 0x0000801824117981 */ /* 0x000368000c1e1900 */
[----:B0-----:R0:W5:Y:S01]  /*1030*/  LDG.E R34, [R34.64+0x80] ;  /* 0x0000801822227981 */ /* 0x001162000c1e1900 */
[----:B------:R-:W-:-:S03]  /*1040*/  FADD.FTZ R26, R32, R26 ;  /* 0x0000001a201a7221 */ /* 0x000fc60000010000 */
[----:B------:R1:W5:Y:S02]  /*1050*/  LDG.E R32, [R36.64] ;  /* 0x0000001824207981 */ /* 0x000364000c1e1900 */
[----:B-1----:R-:W-:-:S04]  /*1060*/  LEA R36, P1, R39, R20, 0x2 ;  /* 0x0000001427247211 */ /* 0x002fc800078210ff */
[----:B------:R-:W-:Y:S01]  /*1070*/  IADD3.X R37, R21, UR14, RZ, P1, !PT ;  /* 0x0000000e15257c10 */ /* 0x000fe20008ffe4ff */
[----:B---3--:R-:W-:-:S04]  /*1080*/  FADD.FTZ R16, R16, R27 ;  /* 0x0000001b10107221 */ /* 0x008fc80000010000 */
[----:B------:R1:W3:Y:S01]  /*1090*/  LDG.E R27, [R36.64] ;  /* 0x00000018241b7981 */ /* 0x0002e2000c1e1900 */
[----:B--2---:R-:W-:Y:S01]  /*10a0*/  FADD.FTZ R28, R28, R29 ;  /* 0x0000001d1c1c7221 */ /* 0x004fe20000010000 */
[----:B------:R-:W-:Y:S01]  /*10b0*/  MOV R29, UR31 ;  /* 0x0000001f001d7c02 */ /* 0x000fe20008000f00 */
[----:B----4-:R-:W-:Y:S02]  /*10c0*/  FADD.FTZ R5, R22, R5 ;  /* 0x0000000516057221 */ /* 0x010fe40000010000 */
[----:B------:R1:W2:Y:S01]  /*10d0*/  LDG.E R22, [R36.64+0x80] ;  /* 0x0000801824167981 */ /* 0x0002a2000c1e1900 */
[----:B0-----:R-:W-:Y:S02]  /*10e0*/  MOV R35, UR32 ;  /* 0x0000002000237c02 */ /* 0x001fe40008000f00 */
[----:B-1----:R-:W-:-:S04]  /*10f0*/  LEA R36, P1, R29, R20, 0x2 ;  /* 0x000000141d247211 */ /* 0x002fc800078210ff */
[----:B------:R-:W-:Y:S01]  /*1100*/  IADD3.X R37, R21, UR15, RZ, P1, !PT ;  /* 0x0000000f15257c10 */ /* 0x000fe20008ffe4ff */
[----:B-----5:R-:W-:-:S04]  /*1110*/  FADD.FTZ R10, R10, R33 ;  /* 0x000000210a0a7221 */ /* 0x020fc80000010000 */
[----:B------:R0:W4:Y:S04]  /*1120*/  LDG.E R33, [R36.64] ;  /* 0x0000001824217981 */ /* 0x000128000c1e1900 */
[----:B------:R0:W5:Y:S01]  /*1130*/  LDG.E R29, [R36.64+0x80] ;  /* 0x00008018241d7981 */ /* 0x000162000c1e1900 */
[----:B------:R-:W-:Y:S02]  /*1140*/  FADD.FTZ R24, R24, R17 ;  /* 0x0000001118187221 */ /* 0x000fe40000010000 */
[----:B------:R-:W-:Y:S01]  /*1150*/  IMAD.U32 R17, RZ, RZ, UR33 ;  /* 0x00000021ff117e24 */ /* 0x000fe2000f8e00ff */
[----:B0-----:R-:W-:-:S04]  /*1160*/  LEA R36, P1, R35, R20, 0x2 ;  /* 0x0000001423247211 */ /* 0x001fc800078210ff */
[----:B------:R-:W-:Y:S01]  /*1170*/  IADD3.X R37, R21, UR16, RZ, P1, !PT ;  /* 0x0000001015257c10 */ /* 0x000fe20008ffe4ff */
[----:B------:R-:W-:Y:S02]  /*1180*/  FADD.FTZ R23, R23, R34 ;  /* 0x0000002217177221 */ /* 0x000fe40000010000 */
[----:B------:R-:W-:Y:S02]  /*1190*/  FADD.FTZ R11, R11, R32 ;  /* 0x000000200b0b7221 */ /* 0x000fe40000010000 */
[----:B------:R0:W5:Y:S04]  /*11a0*/  LDG.E R34, [R36.64] ;  /* 0x0000001824227981 */ /* 0x000168000c1e1900 */
[----:B------:R0:W5:Y:S02]  /*11b0*/  LDG.E R32, [R36.64+0x80] ;  /* 0x0000801824207981 */ /* 0x000164000c1e1900 */
[----:B0-----:R-:W-:-:S02]  /*11c0*/  LEA R36, P1, R17, R20, 0x2 ;  /* 0x0000001411247211 */ /* 0x001fc400078210ff */
[----:B------:R0:W5:Y:S02]  /*11d0*/  LDG.E R17, [R20.64] ;  /* 0x0000001814117981 */ /* 0x000164000c1e1900 */
[----:B------:R-:W-:-:S05]  /*11e0*/  IADD3.X R37, R21, UR17, RZ, P1, !PT ;  /* 0x0000001115257c10 */ /* 0x000fca0008ffe4ff */
[----:B------:R-:W5:Y:S04]  /*11f0*/  LDG.E R35, [R36.64] ;  /* 0x0000001824237981 */ /* 0x000f68000c1e1900 */
[----:B0-----:R-:W5:Y:S01]  /*1200*/  LDG.E R20, [R20.64+0x80] ;  /* 0x0000801814147981 */ /* 0x001f62000c1e1900 */
[----:B---3--:R-:W-:-:S03]  /*1210*/  FADD.FTZ R12, R12, R27 ;  /* 0x0000001b0c0c7221 */ /* 0x008fc60000010000 */
[----:B------:R-:W3:Y:S01]  /*1220*/  LDG.E R27, [R36.64+0x80] ;  /* 0x00008018241b7981 */ /* 0x000ee2000c1e1900 */
[----:B------:R-:W-:-:S06]  /*1230*/  UIADD3 UR10, UR10, -0x2, URZ ;  /* 0xfffffffe0a0a7890 */ /* 0x000fcc000fffe03f */
[----:B------:R-:W-:Y:S01]  /*1240*/  ISETP.NE.AND P1, PT, RZ, UR10, PT ;  /* 0x0000000aff007c0c */ /* 0x000fe2000bf25270 */
[----:B--2---:R-:W-:Y:S02]  /*1250*/  FADD.FTZ R25, R25, R22 ;  /* 0x0000001619197221 */ /* 0x004fe40000010000 */
[----:B----4-:R-:W-:Y:S01]  /*1260*/  FADD.FTZ R13, R13, R33 ;  /* 0x000000210d0d7221 */ /* 0x010fe20000010000 */
[----:B------:R-:W-:-:S04]  /*1270*/  MOV R33, UR23 ;  /* 0x0000001700217c02 */ /* 0x000fc80008000f00 */
[----:B------:R-:W-:Y:S01]  /*1280*/  LEA R8, P2, R33, R8, 0x2 ;  /* 0x0000000821087211 */ /* 0x000fe200078410ff */
[----:B-----5:R-:W-:-:S03]  /*1290*/  FADD.FTZ R31, R31, R29 ;  /* 0x0000001d1f1f7221 */ /* 0x020fc60000010000 */
[----:B------:R-:W-:Y:S01]  /*12a0*/  IADD3.X R9, R9, UR11, RZ, P2, !PT ;  /* 0x0000000b09097c10 */ /* 0x000fe200097fe4ff */
[----:B------:R-:W-:Y:S02]  /*12b0*/  FADD.FTZ R14, R14, R34 ;  /* 0x000000220e0e7221 */ /* 0x000fe40000010000 */
[----:B------:R-:W-:Y:S02]  /*12c0*/  FADD.FTZ R30, R30, R32 ;  /* 0x000000201e1e7221 */ /* 0x000fe40000010000 */
[----:B------:R-:W-:Y:S02]  /*12d0*/  FADD.FTZ R6, R6, R17 ;  /* 0x0000001106067221 */ /* 0x000fe40000010000 */
[----:B------:R-:W-:Y:S02]  /*12e0*/  FADD.FTZ R15, R15, R35 ;  /* 0x000000230f0f7221 */ /* 0x000fe40000010000 */
[----:B------:R-:W-:Y:S02]  /*12f0*/  FADD.FTZ R5, R5, R20 ;  /* 0x0000001405057221 */ /* 0x000fe40000010000 */
[----:B---3--:R-:W-:Y:S01]  /*1300*/  FADD.FTZ R26, R26, R27 ;  /* 0x0000001b1a1a7221 */ /* 0x008fe20000010000 */
[----:B------:R-:W-:Y:S05]  /*1310*/  @P1 BRA `(.L_x_810) ;  /* 0xfffff89000001947 */ /* 0x000fea000383ffff */
.L_x_809:
[----:B------:R-:W-:Y:S01]  /*1320*/  MOV R20, R8 ;  /* 0x0000000800147202 */ /* 0x000fe20000000f00 */
[----:B------:R-:W-:Y:S01]  /*1330*/  IMAD.MOV.U32 R21, RZ, RZ, R9 ;  /* 0x000000ffff157224 */ /* 0x000fe200078e0009 */
[----:B------:R-:W-:Y:S05]  /*1340*/  @!P0 BRA `(.L_x_808) ;  /* 0x0000037000008947 */ /* 0x000fea0003800000 */
[----:B------:R-:W-:Y:S02]  /*1350*/  MOV R33, UR35 ;  /* 0x0000002300217c02 */ /* 0x000fe40008000f00 */
[----:B------:R-:W-:-:S03]  /*1360*/  MOV R35, UR26 ;  /* 0x0000001a00237c02 */ /* 0x000fc60008000f00 */
[----:B------:R-:W-:-:S04]  /*1370*/  IMAD.WIDE R32, R33, 0x4, R20 ;  /* 0x0000000421207825 */ /* 0x000fc800078e0214 */
[----:B------:R-:W-:Y:S01]  /*1380*/  IMAD.U32 R9, RZ, RZ, UR26 ;  /* 0x0000001aff097e24 */ /* 0x000fe2000f8e00ff */
[----:B------:R0:W2:Y:S01]  /*1390*/  LDG.E R29, [R32.64] ;  /* 0x00000018201d7981 */ /* 0x0000a2000c1e1900 */
[----:B------:R-:W-:Y:S01]  /*13a0*/  IMAD.WIDE R34, R35, 0x20, R32 ;  /* 0x0000002023227825 */ /* 0x000fe200078e0220 */
[----:B------:R-:W-:Y:S02]  /*13b0*/  MOV R17, UR26 ;  /* 0x0000001a00117c02 */ /* 0x000fe40008000f00 */
[----:B------:R0:W3:Y:S04]  /*13c0*/  LDG.E R36, [R32.64+0x80] ;  /* 0x0000801820247981 */ /* 0x0000e8000c1e1900 */
[----:B------:R1:W4:Y:S02]  /*13d0*/  LDG.E R27, [R34.64] ;  /* 0x00000018221b7981 */ /* 0x000324000c1e1900 */
[----:B-1----:R-:W-:-:S05]  /*13e0*/  IMAD.WIDE R34, R9, 0x20, R34 ;  /* 0x0000002009227825 */ /* 0x002fca00078e0222 */
[----:B------:R1:W5:Y:S02]  /*13f0*/  LDG.E R22, [R34.64] ;  /* 0x0000001822167981 */ /* 0x000364000c1e1900 */
[----:B-1----:R-:W-:-:S05]  /*1400*/  IMAD.WIDE R34, R9, 0x20, R34 ;  /* 0x0000002009227825 */ /* 0x002fca00078e0222 */
[----:B------:R1:W3:Y:S02]  /*1410*/  LDG.E R9, [R34.64] ;  /* 0x0000001822097981 */ /* 0x0002e4000c1e1900 */
[----:B-1----:R-:W-:-:S05]  /*1420*/  IMAD.WIDE R34, R17, 0x20, R34 ;  /* 0x0000002011227825 */ /* 0x002fca00078e0222 */
[----:B------:R1:W3:Y:S01]  /*1430*/  LDG.E R8, [R34.64] ;  /* 0x0000001822087981 */ /* 0x0002e2000c1e1900 */
[----:B0-----:R-:W-:Y:S01]  /*1440*/  MOV R33, UR26 ;  /* 0x0000001a00217c02 */ /* 0x001fe20008000f00 */
[----:B------:R-:W-:Y:S01]  /*1450*/  UIADD3 UR10, UR35, 0x20, UR35 ;  /* 0x00000020230a7890 */ /* 0x000fe2000fffe023 */
[----:B-1----:R-:W-:-:S05]  /*1460*/  IMAD.WIDE R34, R17, 0x20, R34 ;  /* 0x0000002011227825 */ /* 0x002fca00078e0222 */
[----:B------:R-:W-:Y:S01]  /*1470*/  IMAD.U32 R37, RZ, RZ, UR10 ;  /* 0x0000000aff257e24 */ /* 0x000fe2000f8e00ff */
[----:B------:R0:W3:Y:S01]  /*1480*/  LDG.E R17, [R34.64] ;  /* 0x0000001822117981 */ /* 0x0000e2000c1e1900 */
[----:B------:R-:W-:-:S06]  /*1490*/  IMAD.WIDE R32, R33, 0x20, R34 ;  /* 0x0000002021207825 */ /* 0x000fcc00078e0222 */
[----:B------:R1:W3:Y:S04]  /*14a0*/  LDG.E R32, [R32.64] ;  /* 0x0000001820207981 */ /* 0x0002e8000c1e1900 */
[----:B-1----:R1:W3:Y:S01]  /*14b0*/  LDG.E R33, [R20.64+0x80] ;  /* 0x0000801814217981 */ /* 0x0022e2000c1e1900 */
[----:B0-----:R-:W-:Y:S01]  /*14c0*/  MOV R35, UR35 ;  /* 0x0000002300237c02 */ /* 0x001fe20008000f00 */
[----:B--2---:R-:W-:Y:S02]  /*14d0*/  FADD.FTZ R16, R16, R29 ;  /* 0x0000001d10107221 */ /* 0x004fe40000010000 */
[----:B------:R1:W2:Y:S01]  /*14e0*/  LDG.E R29, [R20.64] ;  /* 0x00000018141d7981 */ /* 0x0002a2000c1e1900 */
[----:B----4-:R-:W-:Y:S02]  /*14f0*/  FADD.FTZ R10, R10, R27 ;  /* 0x0000001b0a0a7221 */ /* 0x010fe40000010000 */
[----:B-1----:R-:W-:Y:S01]  /*1500*/  IMAD.WIDE R20, R37, 0x4, R20 ;  /* 0x0000000425147825 */ /* 0x002fe200078e0214 */
[----:B------:R-:W-:-:S04]  /*1510*/  MOV R37, UR35 ;  /* 0x0000002300257c02 */ /* 0x000fc80008000f00 */
[----:B------:R0:W4:Y:S01]  /*1520*/  LDG.E R27, [R20.64] ;  /* 0x00000018141b7981 */ /* 0x000122000c1e1900 */
[----:B-----5:R-:W-:Y:S02]  /*1530*/  FADD.FTZ R11, R11, R22 ;  /* 0x000000160b0b7221 */ /* 0x020fe40000010000 */
[----:B0-----:R-:W-:-:S05]  /*1540*/  IMAD.WIDE R20, R37, 0x4, R20 ;  /* 0x0000000425147825 */ /* 0x001fca00078e0214 */
[----:B------:R0:W5:Y:S01]  /*1550*/  LDG.E R22, [R20.64] ;  /* 0x0000001814167981 */ /* 0x000162000c1e1900 */
[----:B---3--:R-:W-:Y:S02]  /*1560*/  FADD.FTZ R12, R12, R9 ;  /* 0x000000090c0c7221 */ /* 0x008fe40000010000 */
[----:B------:R-:W-:Y:S02]  /*1570*/  IMAD.U32 R9, RZ, RZ, UR35 ;  /* 0x00000023ff097e24 */ /* 0x000fe4000f8e00ff */
[----:B0-----:R-:W-:-:S05]  /*1580*/  IMAD.WIDE R20, R35, 0x4, R20 ;  /* 0x0000000423147825 */ /* 0x001fca00078e0214 */
[----:B------:R0:W3:Y:S01]  /*1590*/  LDG.E R34, [R20.64] ;  /* 0x0000001814227981 */ /* 0x0000e2000c1e1900 */
[----:B------:R-:W-:Y:S02]  /*15a0*/  FADD.FTZ R28, R28, R36 ;  /* 0x000000241c1c7221 */ /* 0x000fe40000010000 */
[----:B0-----:R-:W-:-:S05]  /*15b0*/  IMAD.WIDE R20, R9, 0x4, R20 ;  /* 0x0000000409147825 */ /* 0x001fca00078e0214 */
[----:B------:R0:W3:Y:S01]  /*15c0*/  LDG.E R36, [R20.64] ;  /* 0x0000001814247981 */ /* 0x0000e2000c1e1900 */
[----:B------:R-:W-:Y:S02]  /*15d0*/  FADD.FTZ R13, R13, R8 ;  /* 0x000000080d0d7221 */ /* 0x000fe40000010000 */
[----:B0-----:R-:W-:-:S05]  /*15e0*/  IMAD.WIDE R20, R9, 0x4, R20 ;  /* 0x0000000409147825 */ /* 0x001fca00078e0214 */
[----:B------:R-:W3:Y:S01]  /*15f0*/  LDG.E R35, [R20.64] ;  /* 0x0000001814237981 */ /* 0x000ee2000c1e1900 */
[----:B------:R-:W-:-:S06]  /*1600*/  IMAD.WIDE R8, R9, 0x4, R20 ;  /* 0x0000000409087825 */ /* 0x000fcc00078e0214 */
[----:B------:R-:W3:Y:S01]  /*1610*/  LDG.E R9, [R8.64] ;  /* 0x0000001808097981 */ /* 0x000ee2000c1e1900 */
[----:B------:R-:W-:Y:S02]  /*1620*/  FADD.FTZ R14, R14, R17 ;  /* 0x000000110e0e7221 */ /* 0x000fe40000010000 */
[----:B------:R-:W-:Y:S02]  /*1630*/  FADD.FTZ R15, R15, R32 ;  /* 0x000000200f0f7221 */ /* 0x000fe40000010000 */
[----:B------:R-:W-:Y:S02]  /*1640*/  FADD.FTZ R5, R5, R33 ;  /* 0x0000002105057221 */ /* 0x000fe40000010000 */
[----:B--2---:R-:W-:Y:S02]  /*1650*/  FADD.FTZ R6, R6, R29 ;  /* 0x0000001d06067221 */ /* 0x004fe40000010000 */
[----:B----4-:R-:W-:Y:S02]  /*1660*/  FADD.FTZ R23, R23, R27 ;  /* 0x0000001b17177221 */ /* 0x010fe40000010000 */
[----:B-----5:R-:W-:-:S02]  /*1670*/  FADD.FTZ R24, R24, R22 ;  /* 0x0000001618187221 */ /* 0x020fc40000010000 */
[----:B---3--:R-:W-:Y:S02]  /*1680*/  FADD.FTZ R25, R25, R34 ;  /* 0x0000002219197221 */ /* 0x008fe40000010000 */
[----:B------:R-:W-:Y:S02]  /*1690*/  FADD.FTZ R31, R31, R36 ;  /* 0x000000241f1f7221 */ /* 0x000fe40000010000 */
[----:B------:R-:W-:Y:S02]  /*16a0*/  FADD.FTZ R30, R30, R35 ;  /* 0x000000231e1e7221 */ /* 0x000fe40000010000 */
[----:B------:R-:W-:Y:S02]  /*16b0*/  FADD.FTZ R26, R26, R9 ;  /* 0x000000091a1a7221 */ /* 0x000fe40000010000 */
.L_x_808:
[----:B------:R-:W-:Y:S01]  /*16c0*/  R2P PR, R3, 0x6 ;  /* 0x0000000603007804 */ /* 0x000fe20000000000 */
[----:B------:R-:W-:Y:S01]  /*16d0*/  FMUL.FTZ R5, R5, c[0x0][0x2e0] ;  /* 0x0000b80005057a20 */ /* 0x000fe20000410000 */
[----:B------:R-:W-:Y:S01]  /*16e0*/  MOV R9, 0x20 ;  /* 0x0000002000097802 */ /* 0x000fe20000000f00 */
[----:B------:R-:W-:Y:S01]  /*16f0*/  FMUL.FTZ R28, R28, c[0x0][0x2e0] ;  /* 0x0000b8001c1c7a20 */ /* 0x000fe20000410000 */
[----:B------:R-:W-:Y:S01]  /*1700*/  SHF.L.U32 R0, R0, 0x1, RZ ;  /* 0x0000000100007819 */ /* 0x000fe200000006ff */
[----:B------:R-:W-:Y:S01]  /*1710*/  FMUL.FTZ R3, R6, c[0x0][0x2e0] ;  /* 0x0000b80006037a20 */ /* 0x000fe20000410000 */
[----:B------:R-:W-:Y:S01]  /*1720*/  SEL R9, R9, 0xffffffe0, !P1 ;  /* 0xffffffe009097807 */ /* 0x000fe20004800000 */
[----:B------:R-:W-:Y:S01]  /*1730*/  FMUL.FTZ R16, R16, c[0x0][0x2e0] ;  /* 0x0000b80010107a20 */ /* 0x000fe20000410000 */
[----:B------:R-:W-:Y:S01]  /*1740*/  F2FP.PACK_AB R28, R28, R5 ;  /* 0x000000051c1c723e */ /* 0x000fe200000000ff */
[----:B------:R-:W-:Y:S01]  /*1750*/  FMUL.FTZ R10, R10, c[0x0][0x2e0] ;  /* 0x0000b8000a0a7a20 */ /* 0x000fe20000410000 */
[----:B------:R-:W-:Y:S01]  /*1760*/  IADD3 R20, R0, 0x40, RZ ;  /* 0x0000004000147810 */ /* 0x000fe20007ffe0ff */
[----:B------:R-:W-:Y:S01]  /*1770*/  FMUL.FTZ R11, R11, c[0x0][0x2e0] ;  /* 0x0000b8000b0b7a20 */ /* 0x000fe20000410000 */
[----:B------:R-:W-:Y:S01]  /*1780*/  F2FP.PACK_AB R3, R16, R3 ;  /* 0x000000031003723e */ /* 0x000fe200000000ff */
[----:B------:R-:W-:Y:S01]  /*1790*/  FMUL.FTZ R12, R12, c[0x0][0x2e0] ;  /* 0x0000b8000c0c7a20 */ /* 0x000fe20000410000 */
[----:B------:R-:W-:Y:S01]  /*17a0*/  @P2 IADD3 R20, R0, -0x40, RZ ;  /* 0xffffffc000142810 */ /* 0x000fe20007ffe0ff */
        /* <DEDUP_REMOVED lines=11> */
[----:B------:R-:W-:Y:S01]  /*1860*/  IADD3 R15, R9, R20, RZ ;  /* 0x00000014090f7210 */ /* 0x000fe20007ffe0ff */
[----:B------:R-:W-:Y:S01]  /*1870*/  FMUL.FTZ R6, R31, c[0x0][0x2e0] ;  /* 0x0000b8001f067a20 */ /* 0x000fe20000410000 */
[----:B------:R-:W-:Y:S01]  /*1880*/  F2FP.PACK_AB R23, R24, R23 ;  /* 0x000000171817723e */ /* 0x000fe200000000ff */
[----:B------:R-:W-:Y:S01]  /*1890*/  FMUL.FTZ R30, R30, c[0x0][0x2e0] ;  /* 0x0000b8001e1e7a20 */ /* 0x000fe20000410000 */
[----:B------:R-:W-:Y:S01]  /*18a0*/  SHF.L.U32 R22, R2, 0x1, RZ ;  /* 0x0000000102167819 */ /* 0x000fe200000006ff */
[----:B------:R-:W-:Y:S01]  /*18b0*/  FMUL.FTZ R5, R26, c[0x0][0x2e0] ;  /* 0x0000b8001a057a20 */ /* 0x000fe20000410000 */
[----:B------:R-:W-:Y:S01]  /*18c0*/  F2FP.PACK_AB R6, R6, R25 ;  /* 0x000000190606723e */ /* 0x000fe200000000ff */
[----:B------:R-:W-:Y:S01]  /*18d0*/  IMAD.IADD R13, R0, 0x1, R9 ;  /* 0x00000001000d7824 */ /* 0x000fe200078e0209 */
[----:B------:R-:W-:Y:S01]  /*18e0*/  ULDC.64 UR10, c[0x0][0x398] ;  /* 0x0000e600000a7ab9 */ /* 0x000fe20000000a00 */
[--C-:B------:R-:W-:Y:S01]  /*18f0*/  SHF.R.S32.HI R19, RZ, 0x1f, R18.reuse ;  /* 0x0000001fff137819 */ /* 0x100fe20000011412 */
[----:B------:R-:W-:Y:S01]  /*1900*/  UIMAD UR9, UR9, UR10, URZ ;  /* 0x0000000a090972a4 */ /* 0x000fe2000f8e023f */
[----:B------:R-:W-:Y:S01]  /*1910*/  F2FP.PACK_AB R5, R5, R30 ;  /* 0x0000001e0505723e */ /* 0x000fe200000000ff */
[----:B------:R-:W-:Y:S01]  /*1920*/  STS [R13], R12 ;  /* 0x0000000c0d007388 */ /* 0x000fe20000000800 */
[----:B0-----:R-:W-:Y:S01]  /*1930*/  IMAD.U32 R3, RZ, RZ, UR7 ;  /* 0x00000007ff037e24 */ /* 0x001fe2000f8e00ff */
[----:B------:R-:W-:Y:S01]  /*1940*/  UIMAD UR9, UR7, UR11, UR9 ;  /* 0x0000000b070972a4 */ /* 0x000fe2000f8e0209 */
[----:B------:R-:W-:Y:S01]  /*1950*/  ISETP.GE.AND P0, PT, R18, c[0x0][0x220], PT ;  /* 0x0000880012007a0c */ /* 0x000fe20003f06270 */
[----:B------:R-:W-:Y:S01]  /*1960*/  STS [R13+0x400], R14 ;  /* 0x0004000e0d007388 */ /* 0x000fe20000000800 */
[----:B------:R-:W-:Y:S01]  /*1970*/  IMAD.WIDE.U32 R2, R3, c[0x0][0x398], R18 ;  /* 0x0000e60003027a25 */ /* 0x000fe200078e0012 */
[----:B------:R-:W-:Y:S01]  /*1980*/  UIMAD UR5, UR5, -0x40, UR6 ;  /* 0xffffffc0050578a4 */ /* 0x000fe2000f8e0206 */
[----:B-1----:R-:W-:Y:S01]  /*1990*/  IADD3 R0, R4, 0x20, RZ ;  /* 0x0000002004007810 */ /* 0x002fe20007ffe0ff */
[----:B------:R-:W-:Y:S01]  /*19a0*/  STS [R20], R28 ;  /* 0x0000001c14007388 */ /* 0x000fe20000000800 */
[----:B------:R-:W-:Y:S01]  /*19b0*/  ULDC.64 UR6, c[0x0][0x3b0] ;  /* 0x0000ec0000067ab9 */ /* 0x000fe20000000a00 */
[----:B------:R-:W-:Y:S01]  /*19c0*/  IADD3 R2, P1, R2, UR27, RZ ;  /* 0x0000001b02027c10 */ /* 0x000fe2000ff3e0ff */
[----:B------:R-:W-:Y:S01]  /*19d0*/  UIMAD UR4, UR4, UR6, URZ ;  /* 0x00000006040472a4 */ /* 0x000fe2000f8e023f */
[----:B------:R-:W-:Y:S01]  /*19e0*/  STS [R20+0x400], R23 ;  /* 0x0004001714007388 */ /* 0x000fe20000000800 */
[----:B------:R-:W-:Y:S01]  /*19f0*/  MOV R21, UR8 ;  /* 0x0000000800157c02 */ /* 0x000fe20008000f00 */
[----:B------:R-:W-:Y:S01]  /*1a00*/  BSSY B0, `(.L_x_811) ;  /* 0x0000016000007945 */ /* 0x000fe20003800000 */
[----:B------:R-:W-:Y:S01]  /*1a10*/  UIMAD UR4, UR8, UR7, UR4 ;  /* 0x00000007080472a4 */ /* 0x000fe2000f8e0204 */
[----:B------:R-:W-:Y:S04]  /*1a20*/  STS [R15], R6 ;  /* 0x000000060f007388 */ /* 0x000fe80000000800 */
[----:B------:R0:W-:Y:S04]  /*1a30*/  STS [R15+0x400], R5 ;  /* 0x000400050f007388 */ /* 0x0001e80000000800 */
[----:B------:R-:W-:Y:S01]  /*1a40*/  BAR.SYNC.DEFER_BLOCKING 0x0 ;  /* 0x0000000000007b1d */ /* 0x000fe20000010000 */
[----:B0-----:R-:W-:-:S04]  /*1a50*/  MOV R5, UR9 ;  /* 0x0000000900057c02 */ /* 0x001fc80008000f00 */
[----:B------:R-:W-:Y:S02]  /*1a60*/  IADD3.X R3, R3, UR13, R5, P1, !PT ;  /* 0x0000000d03037c10 */ /* 0x000fe40008ffe405 */
[----:B------:R-:W-:Y:S02]  /*1a70*/  ISETP.GE.OR P1, PT, R0, UR5, P0 ;  /* 0x0000000500007c0c */ /* 0x000fe40008726670 */
[----:B------:R-:W-:Y:S01]  /*1a80*/  ISETP.GE.OR P0, PT, R4, UR5, P0 ;  /* 0x0000000504007c0c */ /* 0x000fe20008706670 */
[----:B------:R-:W-:-:S05]  /*1a90*/  IMAD.WIDE.U32 R20, R21, c[0x0][0x3b0], R2 ;  /* 0x0000ec0015147a25 */ /* 0x000fca00078e0002 */
[----:B------:R-:W-:Y:S01]  /*1aa0*/  IADD3 R17, R21, UR4, RZ ;  /* 0x0000000415117c10 */ /* 0x000fe2000fffe0ff */
[----:B------:R0:W1:Y:S06]  /*1ab0*/  LDS.128 R8, [R22+0x1000] ;  /* 0x0010000016087984 */ /* 0x00006c0000000c00 */
[----:B------:R-:W-:Y:S05]  /*1ac0*/  @P0 BRA `(.L_x_812) ;  /* 0x0000009000000947 */ /* 0x000fea0003800000 */
[----:B------:R-:W2:Y:S01]  /*1ad0*/  LDS.128 R12, [R22] ;  /* 0x00000000160c7984 */ /* 0x000ea20000000c00 */
[----:B------:R-:W-:Y:S02]  /*1ae0*/  IMAD R5, R7, c[0x0][0x398], RZ ;  /* 0x0000e60007057a24 */ /* 0x000fe400078e02ff */
[----:B------:R-:W-:-:S02]  /*1af0*/  IMAD.MOV.U32 R16, RZ, RZ, R20 ;  /* 0x000000ffff107224 */ /* 0x000fc400078e0014 */
[C---:B------:R-:W-:Y:S02]  /*1b00*/  IMAD R5, R4.reuse, c[0x0][0x39c], R5 ;  /* 0x0000e70004057a24 */ /* 0x040fe400078e0205 */
[----:B------:R-:W-:-:S05]  /*1b10*/  IMAD.WIDE.U32 R2, R4, c[0x0][0x398], R16 ;  /* 0x0000e60004027a25 */ /* 0x000fca00078e0010 */
[----:B------:R-:W-:Y:S02]  /*1b20*/  IADD3 R3, R3, R5, RZ ;  /* 0x0000000503037210 */ /* 0x000fe40007ffe0ff */
[----:B------:R-:W-:-:S04]  /*1b30*/  LEA R18, P0, R2, c[0x0][0x338], 0x1 ;  /* 0x0000ce0002127a11 */ /* 0x000fc800078008ff */
[----:B------:R-:W-:-:S05]  /*1b40*/  LEA.HI.X R19, R2, c[0x0][0x33c], R3, 0x1, P0 ;  /* 0x0000cf0002137a11 */ /* 0x000fca00000f0c03 */
[----:B--2---:R2:W-:Y:S04]  /*1b50*/  STG.E.128 [R18.64], R12 ;  /* 0x0000000c12007986 */ /* 0x0045e8000c101d18 */
.L_x_812:
[----:B------:R-:W-:Y:S05]  /*1b60*/  BSYNC B0 ;  /* 0x0000000000007941 */ /* 0x000fea0003800000 */
.L_x_811:
[----:B------:R-:W-:Y:S05]  /*1b70*/  @P1 EXIT ;  /* 0x000000000000194d */ /* 0x000fea0003800000 */
[----:B------:R-:W-:Y:S01]  /*1b80*/  IADD3 R5, P0, R4, 0x20, RZ ;  /* 0x0000002004057810 */ /* 0x000fe20007f1e0ff */
[----:B------:R-:W-:Y:S01]  /*1b90*/  IMAD.MOV.U32 R2, RZ, RZ, R20 ;  /* 0x000000ffff027224 */ /* 0x000fe200078e0014 */
        /* <DEDUP_REMOVED lines=8> */
[----:B-1----:R-:W-:Y:S01]  /*1c20*/  STG.E.128 [R4.64], R8 ;  /* 0x0000000804007986 */ /* 0x002fe2000c101d18 */
[----:B------:R-:W-:Y:S05]  /*1c30*/  EXIT ;  /* 0x000000000000794d */ /* 0x000fea0003800000 */
.L_x_813:
        /* <DEDUP_REMOVED lines=12> */
.L_x_2465:


//--------------------- .text._ZN5flash44flash_bwd_dq_dk_dv_loop_seqk_parallel_kernelI23Flash_bwd_kernel_traitsILi64ELi64ELi128ELi8ELi2ELi4ELi4ELb1ELb0EN7cutlass6half_tE19Flash_kernel_traitsILi64ELi64ELi128ELi8ES3_EELb1ELb0ELb0ELb0ELb0ELb1ELb0EEEvNS_16Flash_bwd_paramsE --------------------------
	.section	.text._ZN5flash44flash_bwd_dq_dk_dv_loop_seqk_parallel_kernelI23Flash_bwd_kernel_traitsILi64ELi64ELi128ELi8ELi2ELi4ELi4ELb1ELb0EN7cutlass6half_tE19Flash_kernel_traitsILi64ELi64ELi128ELi8ES3_EELb1ELb0ELb0ELb0ELb0ELb1ELb0EEEvNS_16Flash_bwd_paramsE,"ax",@progbits
	.sectioninfo	@"SHI_REGISTERS=255"
	.align	128
        .global         _ZN5flash44flash_bwd_dq_dk_dv_loop_seqk_parallel_kernelI23Flash_bwd_kernel_traitsILi64ELi64ELi128ELi8ELi2ELi4ELi4ELb1ELb0EN7cutlass6half_tE19Flash_kernel_traitsILi64ELi64ELi128ELi8ES3_EELb1ELb0ELb0ELb0ELb0ELb1ELb0EEEvNS_16Flash_bwd_paramsE
        .type           _ZN5flash44flash_bwd_dq_dk_dv_loop_seqk_parallel_kernelI23Flash_bwd_kernel_traitsILi64ELi64ELi128ELi8ELi2ELi4ELi4ELb1ELb0EN7cutlass6half_tE19Flash_kernel_traitsILi64ELi64ELi128ELi8ES3_EELb1ELb0ELb0ELb0ELb0ELb1ELb0EEEvNS_16Flash_bwd_paramsE,@function
        .size           _ZN5flash44flash_bwd_dq_dk_dv_loop_seqk_parallel_kernelI23Flash_bwd_kernel_traitsILi64ELi64ELi128ELi8ELi2ELi4ELi4ELb1ELb0EN7cutlass6half_tE19Flash_kernel_traitsILi64ELi64ELi128ELi8ES3_EELb1ELb0ELb0ELb0ELb0ELb1ELb0EEEvNS_16Flash_bwd_paramsE,(.L_x_2466 - _ZN5flash44flash_bwd_dq_dk_dv_loop_seqk_parallel_kernelI23Flash_bwd_kernel_traitsILi64ELi64ELi128ELi8ELi2ELi4ELi4ELb1ELb0EN7cutlass6half_tE19Flash_kernel_traitsILi64ELi64ELi128ELi8ES3_EELb1ELb0ELb0ELb0ELb0ELb1ELb0EEEvNS_16Flash_bwd_paramsE)
        .other          _ZN5flash44flash_bwd_dq_dk_dv_loop_seqk_parallel_kernelI23Flash_bwd_kernel_traitsILi64ELi64ELi128ELi8ELi2ELi4ELi4ELb1ELb0EN7cutlass6half_tE19Flash_kernel_traitsILi64ELi64ELi128ELi8ES3_EELb1ELb0ELb0ELb0ELb0ELb1ELb0EEEvNS_16Flash_bwd_paramsE,@"STO_CUDA_ENTRY STV_DEFAULT"
_ZN5flash44flash_bwd_dq_dk_dv_loop_seqk_parallel_kernelI23Flash_bwd_kernel_traitsILi64ELi64ELi128ELi8ELi2ELi4ELi4ELb1ELb0EN7cutlass6half_tE19Flash_kernel_traitsILi64ELi64ELi128ELi8ES3_EELb1ELb0ELb0ELb0ELb0ELb1ELb0EEEvNS_16Flash_bwd_paramsE:
.text._ZN5flash44flash_bwd_dq_dk_dv_loop_seqk_parallel_kernelI23Flash_bwd_kernel_traitsILi64ELi64ELi128ELi8ELi2ELi4ELi4ELb1ELb0EN7cutlass6half_tE19Flash_kernel_traitsILi64ELi64ELi128ELi8ES3_EELb1ELb0ELb0ELb0ELb0ELb1ELb0EEEvNS_16Flash_bwd_paramsE:
        /* <DEDUP_REMOVED lines=12> */
[----:B------:R-:W2:Y:S01]  /*00c0*/  S2R R189, SR_CTAID.Y ;  /* 0x0000000000bd7919 */ /* 0x000ea20000002600 */
[----:B------:R-:W-:-:S03]  /*00d0*/  ULDC UR4, c[0x0][0x1c0] ;  /* 0x0000700000047ab9 */ /* 0x000fc60000000800 */
[----:B------:R-:W3:Y:S01]  /*00e0*/  S2R R208, SR_CTAID.Z ;  /* 0x0000000000d07919 */ /* 0x000ee20000002700 */
[----:B-1----:R-:W-:-:S04]  /*00f0*/  SHF.R.S32.HI R9, RZ, 0x1f, R16 ;  /* 0x0000001fff097819 */ /* 0x002fc80000011410 */
[CC--:B------:R-:W-:Y:S02]  /*0100*/  LEA.HI R187, R9.reuse, R16.reuse, RZ, 0x5 ;  /* 0x0000001009bb7211 */ /* 0x0c0fe400078f28ff */
[CC--:B------:R-:W-:Y:S02]  /*0110*/  LEA.HI R4, R9.reuse, R16.reuse, RZ, 0x2 ;  /* 0x0000001009047211 */ /* 0x0c0fe400078f10ff */
[CC--:B------:R-:W-:Y:S02]  /*0120*/  LEA.HI R14, R9.reuse, R16.reuse, RZ, 0x3 ;  /* 0x00000010090e7211 */ /* 0x0c0fe400078f18ff */
[----:B------:R-:W-:Y:S02]  /*0130*/  LEA.HI R6, R9, R16, RZ, 0x4 ;  /* 0x0000001009067211 */ /* 0x000fe400078f20ff */
[----:B------:R-:W-:Y:S02]  /*0140*/  LOP3.LUT R3, R187, 0xffffffe0, RZ, 0xc0, !PT ;  /* 0xffffffe0bb037812 */ /* 0x000fe400078ec0ff */
[----:B------:R-:W-:-:S02]  /*0150*/  LOP3.LUT R7, R4, 0x7ffffffc, RZ, 0xc0, !PT ;  /* 0x7ffffffc04077812 */ /* 0x000fc400078ec0ff */
[----:B------:R-:W-:Y:S01]  /*0160*/  LOP3.LUT R177, R14, 0xfffffff8, RZ, 0xc0, !PT ;  /* 0xfffffff80eb17812 */ /* 0x000fe200078ec0ff */
[----:B------:R-:W-:Y:S01]  /*0170*/  IMAD.IADD R3, R16, 0x1, -R3 ;  /* 0x0000000110037824 */ /* 0x000fe200078e0a03 */
[----:B------:R-:W-:Y:S01]  /*0180*/  LOP3.LUT R5, R6, 0xfffffff0, RZ, 0xc0, !PT ;  /* 0xfffffff006057812 */ /* 0x000fe200078ec0ff */
[C---:B------:R-:W-:Y:S01]  /*0190*/  IMAD.IADD R0, R16.reuse, 0x1, -R7 ;  /* 0x0000000110007824 */ /* 0x040fe200078e0a07 */
[CC--:B------:R-:W-:Y:S01]  /*01a0*/  LEA.HI R186, R9.reuse, R16.reuse, RZ, 0x6 ;  /* 0x0000001009ba7211 */ /* 0x0c0fe200078f30ff */
[C---:B------:R-:W-:Y:S01]  /*01b0*/  IMAD.IADD R177, R16.reuse, 0x1, -R177 ;  /* 0x0000000110b17824 */ /* 0x040fe200078e0ab1 */
[----:B------:R-:W-:Y:S01]  /*01c0*/  LEA.HI R9, R9, R16, RZ, 0x7 ;  /* 0x0000001009097211 */ /* 0x000fe200078f38ff */
[----:B------:R-:W-:Y:S01]  /*01d0*/  IMAD.IADD R16, R16, 0x1, -R5 ;  /* 0x0000000110107824 */ /* 0x000fe200078e0a05 */
[--C-:B------:R-:W-:Y:S01]  /*01e0*/  SHF.R.S32.HI R2, RZ, 0x5, R187.reuse ;  /* 0x00000005ff027819 */ /* 0x100fe200000114bb */
[----:B------:R-:W-:Y:S01]  /*01f0*/  IMAD.SHL.U32 R190, R177, 0x8, RZ ;  /* 0x00000008b1be7824 */ /* 0x000fe200078e00ff */
[----:B------:R-:W-:-:S02]  /*0200*/  SHF.R.S32.HI R5, RZ, 0x1f, R187 ;  /* 0x0000001fff057819 */ /* 0x000fc400000114bb */
[----:B------:R-:W-:Y:S02]  /*0210*/  SHF.R.S32.HI R188, RZ, 0x3, R14 ;  /* 0x00000003ffbc7819 */ /* 0x000fe4000001140e */
[-C--:B------:R-:W-:Y:S02]  /*0220*/  LEA.HI R187, R187, R2.reuse, RZ, 0x1 ;  /* 0x00000002bbbb7211 */ /* 0x080fe400078f08ff */
[----:B------:R-:W-:Y:S01]  /*0230*/  LEA.HI R5, R5, R2, RZ, 0x2 ;  /* 0x0000000205057211 */ /* 0x000fe200078f10ff */
[----:B------:R-:W-:Y:S01]  /*0240*/  IMAD.SHL.U32 R7, R188, 0x40, RZ ;  /* 0x00000040bc077824 */ /* 0x000fe200078e00ff */
[--C-:B------:R-:W-:Y:S02]  /*0250*/  SHF.R.S32.HI R13, RZ, 0x2, R4.reuse ;  /* 0x00000002ff0d7819 */ /* 0x100fe40000011404 */
[----:B------:R-:W-:Y:S02]  /*0260*/  SHF.R.S32.HI R4, RZ, 0x1f, R4 ;  /* 0x0000001fff047819 */ /* 0x000fe40000011404 */
[----:B------:R-:W-:-:S02]  /*0270*/  LOP3.LUT R187, R187, 0xfffffffe, RZ, 0xc0, !PT ;  /* 0xfffffffebbbb7812 */ /* 0x000fc400078ec0ff */
[----:B------:R-:W-:Y:S02]  /*0280*/  LOP3.LUT R5, R5, 0xfffffffc, RZ, 0xc0, !PT ;  /* 0xfffffffc05057812 */ /* 0x000fe400078ec0ff */
[----:B------:R-:W-:Y:S01]  /*0290*/  SHF.R.S32.HI R11, RZ, 0x4, R6 ;  /* 0x00000004ff0b7819 */ /* 0x000fe20000011406 */
[----:B------:R-:W-:Y:S01]  /*02a0*/  IMAD.IADD R187, R2, 0x1, -R187 ;  /* 0x0000000102bb7824 */ /* 0x000fe200078e0abb */
[----:B------:R-:W-:Y:S01]  /*02b0*/  LEA.HI R4, R4, R13, RZ, 0x3 ;  /* 0x0000000d04047211 */ /* 0x000fe200078f18ff */
[----:B------:R-:W-:Y:S01]  /*02c0*/  IMAD.IADD R5, R2, 0x1, -R5 ;  /* 0x0000000102057824 */ /* 0x000fe200078e0a05 */
[----:B------:R-:W-:Y:S02]  /*02d0*/  LEA.HI R6, R6, R11, RZ, 0x1 ;  /* 0x0000000b06067211 */ /* 0x000fe400078f08ff */
[----:B------:R-:W-:Y:S01]  /*02e0*/  LOP3.LUT R4, R4, 0xfffffff8, RZ, 0xc0, !PT ;  /* 0xfffffff804047812 */ /* 0x000fe200078ec0ff */
[----:B------:R-:W-:Y:S01]  /*02f0*/  IMAD.SHL.U32 R10, R5, 0x10, RZ ;  /* 0x00000010050a7824 */ /* 0x000fe200078e00ff */
[----:B------:R-:W-:-:S02]  /*0300*/  LOP3.LUT R7, R7, 0x1c0, RZ, 0xc0, !PT ;  /* 0x000001c007077812 */ /* 0x000fc400078ec0ff */
[----:B------:R-:W-:Y:S01]  /*0310*/  LOP3.LUT P4, RZ, R177, 0x2, RZ, 0xc0, !PT ;  /* 0x00000002b1ff7812 */ /* 0x000fe2000788c0ff */
[----:B------:R-:W-:Y:S01]  /*0320*/  IMAD.IADD R4, R13, 0x1, -R4 ;  /* 0x000000010d047824 */ /* 0x000fe200078e0a04 */
[----:B------:R-:W-:Y:S02]  /*0330*/  SHF.R.S32.HI R2, RZ, 0x1f, R3 ;  /* 0x0000001fff027819 */ /* 0x000fe40000011403 */
[C---:B------:R-:W-:Y:S01]  /*0340*/  LOP3.LUT P3, RZ, R177.reuse, 0x4, RZ, 0xc0, !PT ;  /* 0x00000004b1ff7812 */ /* 0x040fe2000786c0ff */
[----:B------:R-:W-:Y:S01]  /*0350*/  IMAD.SHL.U32 R177, R177, 0x40, RZ ;  /* 0x00000040b1b17824 */ /* 0x000fe200078e00ff */
[----:B------:R-:W-:Y:S02]  /*0360*/  LOP3.LUT R6, R6, 0xfffffffe, RZ, 0xc0, !PT ;  /* 0xfffffffe06067812 */ /* 0x000fe400078ec0ff */
[----:B------:R-:W-:Y:S02]  /*0370*/  SHF.R.U32.HI R193, RZ, 0x3, R7 ;  /* 0x00000003ffc17819 */ /* 0x000fe40000011607 */
[----:B------:R-:W-:Y:S01]  /*0380*/  LOP3.LUT R8, R7, 0x38, R190, 0xf8, !PT ;  /* 0x0000003807087812 */ /* 0x000fe200078ef8be */
[----:B------:R-:W-:Y:S01]  /*0390*/  IMAD.IADD R6, R11, 0x1, -R6 ;  /* 0x000000010b067824 */ /* 0x000fe200078e0a06 */
[----:B------:R-:W-:-:S02]  /*03a0*/  LEA.HI R2, R2, R3, RZ, 0x2 ;  /* 0x0000000302027211 */ /* 0x000fc400078f10ff */
[----:B------:R-:W-:Y:S01]  /*03b0*/  SHF.R.S32.HI R3, RZ, 0x1f, R16 ;  /* 0x0000001fff037819 */ /* 0x000fe20000011410 */
[----:B------:R-:W-:Y:S01]  /*03c0*/  IMAD.SHL.U32 R181, R6, 0x10, RZ ;  /* 0x0000001006b57824 */ /* 0x000fe200078e00ff */
[----:B------:R-:W-:Y:S02]  /*03d0*/  LOP3.LUT R177, R177, 0x1c0, RZ, 0xc0, !PT ;  /* 0x000001c0b1b17812 */ /* 0x000fe400078ec0ff */
[----:B------:R-:W-:Y:S02]  /*03e0*/  LOP3.LUT R193, R8, R193, RZ, 0x3c, !PT ;  /* 0x000000c108c17212 */ /* 0x000fe400078e3cff */
[----:B------:R-:W-:Y:S02]  /*03f0*/  LEA.HI R8, R3, R16, RZ, 0x3 ;  /* 0x0000001003087211 */ /* 0x000fe400078f18ff */
[----:B------:R-:W-:Y:S01]  /*0400*/  LOP3.LUT R3, R177, 0x30, R10, 0xf8, !PT ;  /* 0x00000030b1037812 */ /* 0x000fe200078ef80a */
[----:B------:R-:W-:Y:S01]  /*0410*/  IMAD.SHL.U32 R10, R6, 0x200, RZ ;  /* 0x00000200060a7824 */ /* 0x000fe200078e00ff */
[----:B------:R-:W-:-:S02]  /*0420*/  LOP3.LUT R11, R4, 0x1, RZ, 0xc0, !PT ;  /* 0x00000001040b7812 */ /* 0x000fc400078ec0ff */
[----:B------:R-:W-:Y:S02]  /*0430*/  LOP3.LUT R12, R177, 0x8, R14, 0xf8, !PT ;  /* 0x00000008b10c7812 */ /* 0x000fe400078ef80e */
[----:B------:R-:W-:Y:S02]  /*0440*/  SHF.R.S32.HI R186, RZ, 0x6, R186 ;  /* 0x00000006ffba7819 */ /* 0x000fe400000114ba */
[----:B------:R-:W-:Y:S02]  /*0450*/  SHF.R.U32.HI R177, RZ, 0x3, R177 ;  /* 0x00000003ffb17819 */ /* 0x000fe400000116b1 */
[----:B------:R-:W-:Y:S01]  /*0460*/  LOP3.LUT R14, R3, 0x8, R14, 0xf8, !PT ;  /* 0x00000008030e7812 */ /* 0x000fe200078ef80e */
[----:B------:R-:W-:Y:S01]  /*0470*/  IMAD R13, R186, 0x800, R10 ;  /* 0x00000800ba0d7824 */ /* 0x000fe200078e020a */
[----:B------:R-:W-:Y:S01]  /*0480*/  ISETP.NE.U32.AND P0, PT, R11, 0x1, PT ;  /* 0x000000010b00780c */ /* 0x000fe20003f05070 */
[----:B------:R-:W-:Y:S01]  /*0490*/  IMAD.SHL.U32 R11, R4, 0x40, RZ ;  /* 0x00000040040b7824 */ /* 0x000fe200078e00ff */
[----:B------:R-:W-:Y:S01]  /*04a0*/  LOP3.LUT R7, R8, 0xfffffff8, RZ, 0xc0, !PT ;  /* 0xfffffff808077812 */ /* 0x000fe200078ec0ff */
[----:B------:R-:W-:Y:S01]  /*04b0*/  IMAD R193, R186, 0x200, R193 ;  /* 0x00000200bac17824 */ /* 0x000fe200078e02c1 */
[----:B------:R-:W-:-:S02]  /*04c0*/  LOP3.LUT R12, R12, R177, RZ, 0x3c, !PT ;  /* 0x000000b10c0c7212 */ /* 0x000fc400078e3cff */
[----:B------:R-:W-:Y:S01]  /*04d0*/  SHF.R.S32.HI R9, RZ, 0x7, R9 ;  /* 0x00000007ff097819 */ /* 0x000fe20000011409 */
[----:B------:R-:W-:Y:S01]  /*04e0*/  IMAD.IADD R7, R16, 0x1, -R7 ;  /* 0x0000000110077824 */ /* 0x000fe200078e0a07 */
[----:B------:R-:W-:Y:S01]  /*04f0*/  LOP3.LUT R177, R10, R14, R177, 0xf6, !PT ;  /* 0x0000000e0ab17212 */ /* 0x000fe200078ef6b1 */
[----:B------:R-:W-:Y:S01]  /*0500*/  IMAD.SHL.U32 R10, R186, 0x20, RZ ;  /* 0x00000020ba0a7824 */ /* 0x000fe200078e00ff */
[----:B------:R-:W-:Y:S01]  /*0510*/  R2P PR, R4, 0x6 ;  /* 0x0000000604007804 */ /* 0x000fe20000000000 */
[----:B------:R-:W-:Y:S01]  /*0520*/  IMAD.SHL.U32 R4, R0, 0x2, RZ ;  /* 0x0000000200047824 */ /* 0x000fe200078e00ff */
[----:B------:R-:W-:Y:S01]  /*0530*/  LOP3.LUT R11, R11, 0x1c0, RZ, 0xc0, !PT ;  /* 0x000001c00b0b7812 */ /* 0x000fe200078ec0ff */
[----:B------:R-:W-:Y:S01]  /*0540*/  IMAD.SHL.U32 R194, R9, 0x8, RZ ;  /* 0x0000000809c27824 */ /* 0x000fe200078e00ff */
[----:B------:R-:W-:Y:S01]  /*0550*/  SEL R217, R217, 0x10, !P0 ;  /* 0x00000010d9d97807 */ /* 0x000fe20004000000 */
[----:B------:R-:W-:Y:S01]  /*0560*/  IMAD R0, R9, 0x1000, R4 ;  /* 0x0000100009007824 */ /* 0x000fe200078e0204 */
[----:B------:R-:W-:Y:S01]  /*0570*/  SHF.R.U32.HI R9, RZ, 0x3, R11 ;  /* 0x00000003ff097819 */ /* 0x000fe2000001160b */
[----:B------:R-:W-:Y:S01]  /*0580*/  IMAD.SHL.U32 R7, R7, 0x40, RZ ;  /* 0x0000004007077824 */ /* 0x000fe200078e00ff */
[----:B------:R-:W-:Y:S01]  /*0590*/  LOP3.LUT R10, R11, 0x20, R10, 0xf8, !PT ;  /* 0x000000200b0a7812 */ /* 0x000fe200078ef80a */
[----:B------:R-:W-:Y:S01]  /*05a0*/  IMAD.IADD R3, R13, 0x1, R12 ;  /* 0x000000010d037824 */ /* 0x000fe200078e020c */
[----:B------:R-:W-:Y:S01]  /*05b0*/  LOP3.LUT R194, R194, 0x8, RZ, 0xc0, !PT ;  /* 0x00000008c2c27812 */ /* 0x000fe200078ec0ff */
[----:B------:R-:W-:Y:S01]  /*05c0*/  IMAD.SHL.U32 R177, R177, 0x2, RZ ;  /* 0x00000002b1b17824 */ /* 0x000fe200078e00ff */
[----:B------:R-:W-:Y:S01]  /*05d0*/  LOP3.LUT R196, R10, R9, RZ, 0x3c, !PT ;  /* 0x000000090ac47212 */ /* 0x000fe200078e3cff */
[----:B------:R-:W-:Y:S01]  /*05e0*/  IMAD.SHL.U32 R179, R3, 0x2, RZ ;  /* 0x0000000203b37824 */ /* 0x000fe200078e00ff */
[----:B------:R-:W-:Y:S01]  /*05f0*/  LOP3.LUT R10, R7, 0x1c0, RZ, 0xc0, !PT ;  /* 0x000001c0070a7812 */ /* 0x000fe200078ec0ff */
[----:B------:R-:W-:Y:S01]  /*0600*/  IMAD R7, R187, 0x400, R0 ;  /* 0x00000400bb077824 */ /* 0x000fe200078e0200 */
[----:B------:R-:W-:Y:S01]  /*0610*/  LOP3.LUT R181, R194, 0x10, R181, 0xf8, !PT ;  /* 0x00000010c2b57812 */ /* 0x000fe200078ef8b5 */
[----:B------:R-:W-:Y:S01]  /*0620*/  IMAD.SHL.U32 R0, R8, 0x40, RZ ;  /* 0x0000004008007824 */ /* 0x000fe200078e00ff */
[----:B------:R-:W-:Y:S01]  /*0630*/  LOP3.LUT R194, R9, R11, R194, 0x1e, !PT ;  /* 0x0000000b09c27212 */ /* 0x000fe200078e1ec2 */
[----:B------:R-:W-:Y:S01]  /*0640*/  IMAD.SHL.U32 R9, R6, 0x8, RZ ;  /* 0x0000000806097824 */ /* 0x000fe200078e00ff */
[----:B------:R-:W-:Y:S01]  /*0650*/  SHF.R.U32.HI R6, RZ, 0x3, R10 ;  /* 0x00000003ff067819 */ /* 0x000fe2000001160a */
[----:B------:R-:W-:Y:S01]  /*0660*/  IMAD.IADD R196, R196, 0x1, R7 ;  /* 0x00000001c4c47824 */ /* 0x000fe200078e0207 */
[----:B------:R-:W-:Y:S01]  /*0670*/  LOP3.LUT R0, R0, 0xfffffe00, RZ, 0xc0, !PT ;  /* 0xfffffe0000007812 */ /* 0x000fe200078ec0ff */
[C---:B------:R-:W-:Y:S01]  /*0680*/  IMAD R7, R5.reuse, 0x400, R4 ;  /* 0x0000040005077824 */ /* 0x040fe200078e0204 */
[----:B------:R-:W-:Y:S01]  /*0690*/  LOP3.LUT R181, R6, R181, R10, 0x1e, !PT ;  /* 0x000000b506b57212 */ /* 0x000fe200078e1e0a */
[----:B------:R-:W-:Y:S01]  /*06a0*/  IMAD.SHL.U32 R196, R196, 0x2, RZ ;  /* 0x00000002c4c47824 */ /* 0x000fe200078e00ff */
[----:B------:R-:W-:Y:S01]  /*06b0*/  LOP3.LUT R9, R10, 0x8, R9, 0xf8, !PT ;  /* 0x000000080a097812 */ /* 0x000fe200078ef809 */
[--C-:B------:R-:W-:Y:S01]  /*06c0*/  IMAD R180, R5, 0x400, R0.reuse ;  /* 0x0000040005b47824 */ /* 0x100fe200078e0200 */
[----:B------:R-:W-:Y:S01]  /*06d0*/  LOP3.LUT R181, R181, R0, RZ, 0xfc, !PT ;  /* 0x00000000b5b57212 */ /* 0x000fe200078efcff */
[----:B------:R-:W-:Y:S01]  /*06e0*/  IMAD R182, R187, 0x400, R0 ;  /* 0x00000400bbb67824 */ /* 0x000fe200078e0200 */
[----:B------:R-:W-:Y:S01]  /*06f0*/  LOP3.LUT R9, R9, R6, RZ, 0x3c, !PT ;  /* 0x0000000609097212 */ /* 0x000fe200078e3cff */
[----:B------:R-:W-:Y:S01]  /*0700*/  IMAD.IADD R194, R7, 0x1, R194 ;  /* 0x0000000107c27824 */ /* 0x000fe200078e02c2 */
[----:B------:R-:W-:Y:S01]  /*0710*/  SHF.R.S32.HI R2, RZ, 0x2, R2 ;  /* 0x00000002ff027819 */ /* 0x000fe20000011402 */
[----:B------:R-:W-:-:S02]  /*0720*/  IMAD.MOV.U32 R5, RZ, RZ, 0x20 ;  /* 0x00000020ff057424 */ /* 0x000fc400078e00ff */
[----:B------:R-:W-:Y:S01]  /*0730*/  IMAD.MOV.U32 R0, RZ, RZ, 0x40 ;  /* 0x00000040ff007424 */ /* 0x000fe200078e00ff */
[----:B------:R-:W-:Y:S01]  /*0740*/  LEA R194, R194, 0x6000, 0x1 ;  /* 0x00006000c2c27811 */ /* 0x000fe200078e08ff */
[----:B------:R-:W-:Y:S01]  /*0750*/  IMAD.IADD R180, R9, 0x1, R180 ;  /* 0x0000000109b47824 */ /* 0x000fe200078e02b4 */
[C---:B------:R-:W-:Y:S01]  /*0760*/  SEL R172, R5.reuse, 0xffffffe0, !P4 ;  /* 0xffffffe005ac7807 */ /* 0x040fe20006000000 */
[----:B------:R-:W-:Y:S01]  /*0770*/  IMAD.IADD R201, R196, 0x1, R217 ;  /* 0x00000001c4c97824 */ /* 0x000fe200078e02d9 */
[----:B------:R-:W-:Y:S01]  /*0780*/  SEL R0, R0, 0xffffffc0, !P3 ;  /* 0xffffffc000007807 */ /* 0x000fe20005800000 */
[----:B------:R-:W-:Y:S01]  /*0790*/  IMAD.IADD R182, R182, 0x1, R9 ;  /* 0x00000001b6b67824 */ /* 0x000fe200078e0209 */
[----:B------:R-:W-:Y:S01]  /*07a0*/  SEL R5, R5, 0xffffffe0, !P1 ;  /* 0xffffffe005057807 */ /* 0x000fe20004800000 */
[C---:B------:R-:W-:Y:S01]  /*07b0*/  IMAD R174, R3.reuse, 0x2, R172 ;  /* 0x0000000203ae7824 */ /* 0x040fe200078e02ac */
[C---:B------:R-:W-:Y:S01]  /*07c0*/  IADD3 R197, R194.reuse, 0x40, RZ ;  /* 0x00000040c2c57810 */ /* 0x040fe20007ffe0ff */
[----:B------:R-:W-:Y:S01]  /*07d0*/  IMAD R173, R3, 0x2, R0 ;  /* 0x0000000203ad7824 */ /* 0x000fe200078e0200 */
[----:B------:R-:W-:Y:S01]  /*07e0*/  @P2 IADD3 R197, R194, -0x40, RZ ;  /* 0xffffffc0c2c52810 */ /* 0x000fe20007ffe0ff */
[----:B------:R-:W-:Y:S01]  /*07f0*/  IMAD.IADD R200, R196, 0x1, R5 ;  /* 0x00000001c4c87824 */ /* 0x000fe200078e0205 */
[----:B------:R-:W-:Y:S01]  /*0800*/  IADD3 R198, R194, 0x420, RZ ;  /* 0x00000420c2c67810 */ /* 0x000fe20007ffe0ff */
[----:B------:R-:W-:Y:S01]  /*0810*/  IMAD R192, R187, 0x10, R2 ;  /* 0x00000010bbc07824 */ /* 0x000fe200078e0202 */
[----:B------:R-:W-:Y:S01]  /*0820*/  LEA R180, R180, 0xa000, 0x1 ;  /* 0x0000a000b4b47811 */ /* 0x000fe200078e08ff */
[----:B------:R-:W-:Y:S01]  /*0830*/  IMAD.IADD R172, R172, 0x1, R173 ;  /* 0x00000001acac7824 */ /* 0x000fe200078e02ad */
[----:B------:R-:W-:Y:S01]  /*0840*/  @P1 IADD3 R198, R194, 0x3e0, RZ ;  /* 0x000003e0c2c61810 */ /* 0x000fe20007ffe0ff */
[----:B------:R-:W-:-:S02]  /*0850*/  IMAD.IADD R199, R5, 0x1, R194 ;  /* 0x0000000105c77824 */ /* 0x000fc400078e02c2 */
[----:B------:R-:W-:Y:S02]  /*0860*/  IMAD.IADD R217, R217, 0x1, R200 ;  /* 0x00000001d9d97824 */ /* 0x000fe400078e02c8 */
[----:B--23--:R-:W-:Y:S02]  /*0870*/  IMAD.IADD R202, R5, 0x1, R197 ;  /* 0x0000000105ca7824 */ /* 0x00cfe400078e02c5 */
.L_x_858:
[----:B-12---:R-:W1:Y:S01]  /*0880*/  LDC.U8 R2, c[0x0][0x312] ;  /* 0x0000c480ff027b82 */ /* 0x006e620000000000 */
[----:B------:R-:W-:Y:S01]  /*0890*/  ISETP.NE.U32.AND P2, PT, RZ, c[0x0][0x250], PT ;  /* 0x00009400ff007a0c */ /* 0x000fe20003f45070 */
[----:B------:R-:W-:Y:S01]  /*08a0*/  IMAD.SHL.U32 R3, R189, 0x4, RZ ;  /* 0x00000004bd037824 */ /* 0x000fe200078e00ff */
[----:B------:R-:W-:Y:S01]  /*08b0*/  ISETP.NE.U32.AND P3, PT, RZ, c[0x0][0x240], PT ;  /* 0x00009000ff007a0c */ /* 0x000fe20003f65070 */
[----:B------:R-:W-:Y:S01]  /*08c0*/  IMAD.MOV.U32 R28, RZ, RZ, -0x1 ;  /* 0xffffffffff1c7424 */ /* 0x000fe200078e00ff */
[----:B------:R-:W-:Y:S02]  /*08d0*/  ISETP.NE.AND.EX P2, PT, RZ, c[0x0][0x254], PT, P2 ;  /* 0x00009500ff007a0c */ /* 0x000fe40003f45320 */
[----:B------:R-:W-:Y:S02]  /*08e0*/  SHF.R.S32.HI R6, RZ, 0x1f, R189 ;  /* 0x0000001fff067819 */ /* 0x000fe400000114bd */
[----:B------:R-:W-:-:S02]  /*08f0*/  ISETP.NE.AND.EX P3, PT, RZ, c[0x0][0x244], PT, P3 ;  /* 0x00009100ff007a0c */ /* 0x000fc40003f65330 */
[----:B------:R-:W-:Y:S02]  /*0900*/  ISETP.EQ.U32.AND P5, PT, RZ, c[0x0][0x248], PT ;  /* 0x00009200ff007a0c */ /* 0x000fe40003fa2070 */
[----:B------:R-:W-:Y:S02]  /*0910*/  SHF.L.U64.HI R0, R189, 0x2, R6 ;  /* 0x00000002bd007819 */ /* 0x000fe40000010206 */
[----:B------:R-:W-:Y:S02]  /*0920*/  IADD3 R12, P0, R3, c[0x0][0x240], RZ ;  /* 0x00009000030c7a10 */ /* 0x000fe40007f1e0ff */
[----:B-1----:R-:W-:Y:S02]  /*0930*/  ISETP.NE.AND P4, PT, R2, RZ, PT ;  /* 0x000000ff0200720c */ /* 0x002fe40003f85270 */
[----:B------:R-:W-:Y:S02]  /*0940*/  IADD3.X R13, R0, c[0x0][0x244], RZ, P0, !PT ;  /* 0x00009100000d7a10 */ /* 0x000fe400007fe4ff */
[----:B------:R-:W-:-:S02]  /*0950*/  ISETP.EQ.OR.EX P5, PT, RZ, c[0x0][0x24c], !P4, P5 ;  /* 0x00009300ff007a0c */ /* 0x000fc400067a2750 */
        /* <DEDUP_REMOVED lines=19> */
.L_x_814:
        /* <DEDUP_REMOVED lines=20> */
[----:B------:R-:W-:Y:S01]  /*0bd0*/  IMAD R0, R28, c[0x0][0x194], RZ ;  /* 0x000065001c007a24 */ /* 0x000fe200078e02ff */
[----:B------:R-:W-:Y:S01]  /*0be0*/  LEA.HI R214, R214, R3, RZ, 0x6 ;  /* 0x00000003d6d67211 */ /* 0x000fe200078f30ff */
[----:B------:R-:W-:Y:S01]  /*0bf0*/  IMAD.WIDE.U32 R2, R28, c[0x0][0x190], RZ ;  /* 0x000064001c027a25 */ /* 0x000fe200078e00ff */
[----:B------:R-:W-:-:S02]  /*0c00*/  IADD3 R9, R21, R9, RZ ;  /* 0x0000000915097210 */ /* 0x000fc40007ffe0ff */
[----:B------:R-:W-:Y:S01]  /*0c10*/  LOP3.LUT R19, R214, 0xffffffc0, RZ, 0xc0, !PT ;  /* 0xffffffc0d6137812 */ /* 0x000fe200078ec0ff */
[----:B------:R-:W-:Y:S01]  /*0c20*/  @P1 IMAD.IADD R10, R215, 0x1, R218 ;  /* 0x00000001d70a1824 */ /* 0x000fe200078e02da */
[----:B------:R-:W-:Y:S01]  /*0c30*/  SEL R20, R20, R2, !P0 ;  /* 0x0000000214147207 */ /* 0x000fe20004000000 */
[----:B------:R-:W-:Y:S01]  /*0c40*/  @P0 IMAD.IADD R9, R3, 0x1, R0 ;  /* 0x0000000103090824 */ /* 0x000fe200078e0200 */
[----:B------:R-:W-:Y:S01]  /*0c50*/  IADD3 R19, R19, -0x40, RZ ;  /* 0xffffffc013137810 */ /* 0x000fe20007ffe0ff */
[----:B------:R-:W-:-:S04]  /*0c60*/  @P1 IMAD.WIDE.U32 R12, R10, c[0x0][0x198], RZ ;  /* 0x000066000a0c1a25 */ /* 0x000fc800078e00ff */
[----:B------:R-:W-:Y:S01]  /*0c70*/  @P1 IMAD R10, R10, c[0x0][0x19c], R13 ;  /* 0x000067000a0a1a24 */ /* 0x000fe200078e020d */
        /* <DEDUP_REMOVED lines=12> */
.L_x_816:
        /* <DEDUP_REMOVED lines=13> */
.L_x_817:
[----:B------:R-:W-:Y:S01]  /*0e10*/  IABS R2, c[0x0][0x1c8] ;  /* 0x0000720000027a13 */ /* 0x000fe20000000000 */
[----:B------:R-:W1:Y:S01]  /*0e20*/  LDC.U8 R8, c[0x0][0x328] ;  /* 0x0000ca00ff087b82 */ /* 0x000e620000000000 */
[----:B------:R-:W-:Y:S01]  /*0e30*/  IABS R21, R208 ;  /* 0x000000d000157213 */ /* 0x000fe20000000000 */
[----:B------:R-:W-:Y:S01]  /*0e40*/  @!P0 IMAD R22, R6, c[0x0][0x368], RZ ;  /* 0x0000da0006168a24 */ /* 0x000fe200078e02ff */
[----:B------:R-:W2:Y:S01]  /*0e50*/  I2F.RP R3, R2 ;  /* 0x0000000200037306 */ /* 0x000ea20000209400 */
[----:B------:R-:W-:Y:S01]  /*0e60*/  @P0 IMAD.WIDE.U32 R24, R28, c[0x0][0x370], RZ ;  /* 0x0000dc001c180a25 */ /* 0x000fe200078e00ff */
[----:B------:R-:W-:Y:S01]  /*0e70*/  ULDC UR12, c[0x0][0x22c] ;  /* 0x00008b00000c7ab9 */ /* 0x000fe20000000800 */
[----:B------:R-:W-:Y:S01]  /*0e80*/  LOP3.LUT R18, R208, c[0x0][0x1c8], RZ, 0x3c, !PT ;  /* 0x00007200d0127a12 */ /* 0x000fe200078e3cff */
[----:B------:R-:W-:Y:S01]  /*0e90*/  ULDC UR5, c[0x0][0x1c0] ;  /* 0x0000700000057ab9 */ /* 0x000fe20000000800 */
[C---:B------:R-:W-:Y:S01]  /*0ea0*/  @!P0 IMAD R15, R189.reuse, c[0x0][0x36c], R22 ;  /* 0x0000db00bd0f8a24 */ /* 0x040fe200078e0216 */
[----:B------:R-:W-:Y:S01]  /*0eb0*/  UIMAD.WIDE UR6, UR12, UR5, URZ ;  /* 0x000000050c0672a5 */ /* 0x000fe2000f8e023f */
[----:B------:R-:W-:Y:S01]  /*0ec0*/  @P0 IMAD R25, R28, c[0x0][0x374], R25 ;  /* 0x0000dd001c190a24 */ /* 0x000fe200078e0219 */
[C---:B------:R-:W-:Y:S01]  /*0ed0*/  SHF.L.U32 R22, R189.reuse, 0x7, RZ ;  /* 0x00000007bd167819 */ /* 0x040fe200000006ff */
[----:B------:R-:W-:Y:S01]  /*0ee0*/  IMAD.WIDE.U32 R26, R189, c[0x0][0x224], RZ ;  /* 0x00008900bd1a7a25 */ /* 0x000fe200078e00ff */
[----:B------:R-:W-:-:S02]  /*0ef0*/  ISETP.GE.AND P2, PT, R18, RZ, PT ;  /* 0x000000ff1200720c */ /* 0x000fc40003f46270 */
[----:B------:R-:W-:Y:S01]  /*0f00*/  SEL R22, R22, RZ, P3 ;  /* 0x000000ff16167207 */ /* 0x000fe20001800000 */
[----:B------:R-:W-:Y:S02]  /*0f10*/  IMAD R18, R208, c[0x0][0x22c], RZ ;  /* 0x00008b00d0127a24 */ /* 0x000fe400078e02ff */
[----:B------:R-:W-:Y:S01]  /*0f20*/  IMAD.WIDE.U32 R30, R26, UR6, RZ ;  /* 0x000000061a1e7c25 */ /* 0x000fe2000f8e00ff */
[----:B--2---:R-:W2:Y:S01]  /*0f30*/  MUFU.RCP R16, R3 ;  /* 0x0000000300107308 */ /* 0x004ea20000001000 */
[----:B-1----:R-:W-:Y:S02]  /*0f40*/  ISETP.NE.AND P1, PT, R8, RZ, PT ;  /* 0x000000ff0800720c */ /* 0x002fe40003f25270 */
[----:B--2---:R-:W-:-:S05]  /*0f50*/  IADD3 R16, R16, 0xffffffe, RZ ;  /* 0x0ffffffe10107810 */ /* 0x004fca0007ffe0ff */
[----:B------:R-:W1:Y:S02]  /*0f60*/  F2I.FTZ.U32.TRUNC.NTZ R17, R16 ;  /* 0x0000001000117305 */ /* 0x000e64000021f000 */
[----:B-1----:R-:W-:Y:S01]  /*0f70*/  IADD3 R0, RZ, -R17, RZ ;  /* 0x80000011ff007210 */ /* 0x002fe20007ffe0ff */
[----:B------:R-:W-:-:S04]  /*0f80*/  IMAD.MOV.U32 R16, RZ, RZ, RZ ;  /* 0x000000ffff107224 */ /* 0x000fc800078e00ff */
[----:B------:R-:W-:Y:S01]  /*0f90*/  IMAD R4, R0, R2, RZ ;  /* 0x0000000200047224 */ /* 0x000fe200078e02ff */
[----:B------:R-:W-:-:S03]  /*0fa0*/  MOV R0, c[0x0][0x224] ;  /* 0x0000890000007a02 */ /* 0x000fc60000000f00 */
[----:B------:R-:W-:Y:S01]  /*0fb0*/  IMAD.HI.U32 R4, R17, R4, R16 ;  /* 0x0000000411047227 */ /* 0x000fe200078e0010 */
[----:B------:R-:W-:-:S03]  /*0fc0*/  SHF.R.S32.HI R0, RZ, 0x1f, R0 ;  /* 0x0000001fff007819 */ /* 0x000fc60000011400 */
[----:B------:R-:W-:-:S04]  /*0fd0*/  @!P0 IMAD.WIDE.U32 R16, R189, c[0x0][0x368], RZ ;  /* 0x0000da00bd108a25 */ /* 0x000fc800078e00ff */
[----:B------:R-:W-:Y:S01]  /*0fe0*/  IMAD.HI.U32 R4, R4, R21, RZ ;  /* 0x0000001504047227 */ /* 0x000fe200078e00ff */
[----:B------:R-:W-:-:S03]  /*0ff0*/  @!P0 IADD3 R25, R17, R15, RZ ;  /* 0x0000000f11198210 */ /* 0x000fc60007ffe0ff */
[----:B------:R-:W-:Y:S02]  /*1000*/  IMAD.MOV R3, RZ, RZ, -R4 ;  /* 0x000000ffff037224 */ /* 0x000fe400078e0a04 */
[----:B------:R-:W-:Y:S02]  /*1010*/  @!P0 IMAD.MOV.U32 R24, RZ, RZ, R16 ;  /* 0x000000ffff188224 */ /* 0x000fe400078e0010 */
[----:B------:R-:W-:Y:S01]  /*1020*/  IMAD R3, R2, R3, R21 ;  /* 0x0000000302037224 */ /* 0x000fe200078e0215 */
[----:B------:R-:W1:Y:S01]  /*1030*/  S2R R16, SR_CTAID.X ;  /* 0x0000000000107919 */ /* 0x000e620000002500 */
[----:B------:R-:W-:Y:S02]  /*1040*/  IMAD R15, R0, R189, RZ ;  /* 0x000000bd000f7224 */ /* 0x000fe400078e02ff */
[----:B------:R-:W2:Y:S01]  /*1050*/  LDC.U8 R0, c[0x0][0x3d0] ;  /* 0x0000f400ff007b82 */ /* 0x000ea20000000000 */
[----:B------:R-:W-:Y:S01]  /*1060*/  ISETP.GT.U32.AND P4, PT, R2, R3, PT ;  /* 0x000000030200720c */ /* 0x000fe20003f84070 */
[----:B------:R-:W-:Y:S01]  /*1070*/  IMAD R15, R6, c[0x0][0x224], R15 ;  /* 0x00008900060f7a24 */ /* 0x000fe200078e020f */
[----:B------:R-:W-:-:S03]  /*1080*/  SHF.L.U64.HI R6, R189, 0x7, R6 ;  /* 0x00000007bd067819 */ /* 0x000fc60000010206 */
[----:B------:R-:W-:Y:S01]  /*1090*/  IMAD.IADD R8, R27, 0x1, R15 ;  /* 0x000000011b087824 */ /* 0x000fe200078e020f */
[----:B------:R-:W-:Y:S01]  /*10a0*/  SEL R6, R6, RZ, P3 ;  /* 0x000000ff06067207 */ /* 0x000fe20001800000 */
[----:B------:R-:W-:Y:S01]  /*10b0*/  IMAD R15, R26, UR7, RZ ;  /* 0x000000071a0f7c24 */ /* 0x000fe2000f8e02ff */
[----:B------:R-:W-:Y:S01]  /*10c0*/  IADD3 R22, P3, R19, R22, RZ ;  /* 0x0000001613167210 */ /* 0x000fe20007f7e0ff */
[----:B------:R-:W-:-:S04]  /*10d0*/  IMAD.WIDE.U32 R26, R28, UR6, RZ ;  /* 0x000000061c1a7c25 */ /* 0x000fc8000f8e00ff */
[-C--:B------:R-:W-:Y:S01]  /*10e0*/  @!P4 IADD3 R3, R3, -R2.reuse, RZ ;  /* 0x800000020303c210 */ /* 0x080fe20007ffe0ff */
[----:B------:R-:W-:Y:S01]  /*10f0*/  IMAD R15, R8, UR6, R15 ;  /* 0x00000006080f7c24 */ /* 0x000fe2000f8e020f */
[----:B------:R-:W-:Y:S01]  /*1100*/  @!P4 IADD3 R4, R4, 0x1, RZ ;  /* 0x000000010404c810 */ /* 0x000fe20007ffe0ff */
[----:B------:R-:W-:Y:S01]  /*1110*/  IMAD.X R6, R13, 0x1, R6, P3 ;  /* 0x000000010d067824 */ /* 0x000fe200018e0606 */
[----:B------:R-:W-:Y:S01]  /*1120*/  ISETP.GE.U32.AND P5, PT, R3, R2, PT ;  /* 0x000000020300720c */ /* 0x000fe20003fa6070 */
[----:B------:R-:W-:Y:S01]  /*1130*/  @P1 IMAD R3, R189, c[0x0][0x214], RZ ;  /* 0x00008500bd031a24 */ /* 0x000fe200078e02ff */
[----:B------:R-:W-:Y:S01]  /*1140*/  ISETP.NE.AND P4, PT, RZ, c[0x0][0x1c8], PT ;  /* 0x00007200ff007a0c */ /* 0x000fe20003f85270 */
[----:B------:R-:W-:Y:S01]  /*1150*/  IMAD R2, R28, UR7, RZ ;  /* 0x000000071c027c24 */ /* 0x000fe2000f8e02ff */
[----:B------:R-:W-:Y:S01]  /*1160*/  IADD3 R15, R31, R15, RZ ;  /* 0x0000000f1f0f7210 */ /* 0x000fe20007ffe0ff */
[----:B------:R-:W-:Y:S01]  /*1170*/  IMAD R21, R22, UR7, RZ ;  /* 0x0000000716157c24 */ /* 0x000fe2000f8e02ff */
[----:B------:R-:W-:Y:S01]  /*1180*/  @P1 SEL R17, R3, R28, !P0 ;  /* 0x0000001c03111207 */ /* 0x000fe20004000000 */
[----:B------:R-:W-:Y:S01]  /*1190*/  @P0 IMAD.IADD R15, R27, 0x1, R2 ;  /* 0x000000011b0f0824 */ /* 0x000fe200078e0202 */
[----:B--2---:R-:W-:Y:S01]  /*11a0*/  ISETP.NE.AND P3, PT, R0, RZ, PT ;  /* 0x000000ff0000720c */ /* 0x004fe20003f65270 */
[----:B-1----:R-:W-:Y:S01]  /*11b0*/  IMAD.WIDE.U32 R2, R16, c[0x0][0x3d8], RZ ;  /* 0x0000f60010027a25 */ /* 0x002fe200078e00ff */
[----:B------:R-:W-:-:S02]  /*11c0*/  SEL R231, R30, R26, !P0 ;  /* 0x0000001a1ee77207 */ /* 0x000fc40004000000 */
[----:B------:R-:W-:Y:S01]  /*11d0*/  SHF.R.S32.HI R8, RZ, 0x1f, R7 ;  /* 0x0000001fff087819 */ /* 0x000fe20000011407 */
[----:B------:R-:W-:Y:S01]  /*11e0*/  IMAD R21, R6, UR6, R21 ;  /* 0x0000000606157c24 */ /* 0x000fe2000f8e0215 */
[----:B------:R-:W-:Y:S01]  /*11f0*/  @P5 IADD3 R4, R4, 0x1, RZ ;  /* 0x0000000104045810 */ /* 0x000fe20007ffe0ff */
[--C-:B------:R-:W-:Y:S01]  /*1200*/  @!P1 IMAD R0, R189, c[0x0][0x1c0], R208.reuse ;  /* 0x00007000bd009a24 */ /* 0x100fe200078e02d0 */
[----:B------:R-:W-:Y:S01]  /*1210*/  SEL R2, R2, RZ, P3 ;  /* 0x000000ff02027207 */ /* 0x000fe20001800000 */
[----:B------:R-:W-:Y:S01]  /*1220*/  IMAD R16, R16, c[0x0][0x3dc], R3 ;  /* 0x0000f70010107a24 */ /* 0x000fe200078e0203 */
[----:B------:R-:W-:Y:S01]  /*1230*/  @!P2 IADD3 R4, -R4, RZ, RZ ;  /* 0x000000ff0404a210 */ /* 0x000fe20007ffe1ff */
[----:B------:R-:W-:Y:S01]  /*1240*/  IMAD.WIDE.U32 R22, R22, UR6, RZ ;  /* 0x0000000616167c25 */ /* 0x000fe2000f8e00ff */
[----:B------:R-:W-:Y:S02]  /*1250*/  @!P4 LOP3.LUT R4, RZ, c[0x0][0x1c8], RZ, 0x33, !PT ;  /* 0x00007200ff04ca12 */ /* 0x000fe400078e33ff */
[----:B------:R-:W-:Y:S01]  /*1260*/  SEL R16, R16, RZ, P3 ;  /* 0x000000ff10107207 */ /* 0x000fe20001800000 */
[----:B------:R-:W-:Y:S01]  /*1270*/  @P1 IMAD R226, R208, c[0x0][0x234], R17 ;  /* 0x00008d00d0e21a24 */ /* 0x000fe200078e0211 */
[----:B------:R-:W-:Y:S01]  /*1280*/  SHF.R.S32.HI R17, RZ, 0x1f, R208 ;  /* 0x0000001fff117819 */ /* 0x000fe200000114d0 */
        /* <DEDUP_REMOVED lines=12> */
.L_x_818:
[----:B------:R-:W-:-:S04]  /*1350*/  IMAD R204, R189, c[0x0][0x1c0], R208 ;  /* 0x00007000bdcc7a24 */ /* 0x000fc800078e02d0 */
[----:B------:R-:W-:Y:S02]  /*1360*/  IMAD R204, R204, c[0x0][0x224], RZ ;  /* 0x00008900cccc7a24 */ /* 0x000fe400078e02ff */
.L_x_819:
[----:B------:R-:W1:Y:S01]  /*1370*/  S2R R3, SR_TID.X ;  /* 0x0000000000037919 */ /* 0x000e620000002100 */
[----:B------:R-:W-:Y:S01]  /*1380*/  UIMAD UR12, UR12, UR4, URZ ;  /* 0x000000040c0c72a4 */ /* 0x000fe2000f8e023f */
[----:B------:R-:W-:Y:S01]  /*1390*/  SHF.R.S32.HI R191, RZ, 0x1f, R190 ;  /* 0x0000001fffbf7819 */ /* 0x000fe200000114be */
[C---:B------:R-:W-:Y:S01]  /*13a0*/  IMAD.IADD R226, R19.reuse, 0x1, R226 ;  /* 0x0000000113e27824 */ /* 0x040fe200078e02e2 */
[----:B------:R-:W-:Y:S01]  /*13b0*/  MOV R205, 0x4 ;  /* 0x0000000400cd7802 */ /* 0x000fe20000000f00 */
[----:B------:R-:W-:Y:S01]  /*13c0*/  USHF.L.U32 UR6, UR12, 0x6, URZ ;  /* 0x000000060c067899 */ /* 0x000fe2000800063f */
[----:B------:R-:W-:Y:S01]  /*13d0*/  IMAD.IADD R204, R19, 0x1, R204 ;  /* 0x0000000113cc7824 */ /* 0x000fe200078e02cc */
[----:B------:R-:W-:Y:S01]  /*13e0*/  BSSY B1, `(.L_x_815) ;  /* 0x00006a8000017945 */ /* 0x000fe20003800000 */
[----:B------:R-:W-:Y:S01]  /*13f0*/  LEA.HI.SX32 R214, R214, 0xffffffff, 0x1a ;  /* 0xffffffffd6d67811 */ /* 0x000fe200078fd2ff */
[----:B------:R-:W-:Y:S01]  /*1400*/  USHF.R.S32.HI UR5, URZ, 0x1f, UR6 ;  /* 0x0000001f3f057899 */ /* 0x000fe20008011406 */
[----:B------:R-:W-:Y:S01]  /*1410*/  IMAD.WIDE R226, R226, R205, c[0x0][0x200] ;  /* 0x00008000e2e27625 */ /* 0x000fe200078e02cd */
[----:B------:R-:W-:-:S03]  /*1420*/  IADD3 R18, P4, P2, R22, UR6, R18 ;  /* 0x0000000616127c10 */ /* 0x000fc6000fa9e012 */
[----:B------:R-:W-:Y:S01]  /*1430*/  IMAD.WIDE R204, R204, R205, c[0x0][0x3c8] ;  /* 0x0000f200cccc7625 */ /* 0x000fe200078e02cd */
[----:B------:R-:W-:Y:S02]  /*1440*/  IADD3 R231, P1, P0, R2, R18, R231 ;  /* 0x0000001202e77210 */ /* 0x000fe4000783e0e7 */
[----:B------:R-:W-:Y:S01]  /*1450*/  IADD3.X R21, R21, UR5, R0, P4, P2 ;  /* 0x0000000515157c10 */ /* 0x000fe2000a7e4400 */
[----:B------:R-:W-:Y:S01]  /*1460*/  IMAD R18, R13, c[0x0][0x370], RZ ;  /* 0x0000dc000d127a24 */ /* 0x000fe200078e02ff */
[----:B------:R-:W-:Y:S02]  /*1470*/  IADD3 R23, P4, R188, R19, RZ ;  /* 0x00000013bc177210 */ /* 0x000fe40007f9e0ff */
[----:B------:R-:W-:Y:S01]  /*1480*/  SHF.R.S32.HI R2, RZ, 0x1f, R188 ;  /* 0x0000001fff027819 */ /* 0x000fe200000114bc */
[----:B------:R-:W-:Y:S01]  /*1490*/  IMAD R27, R19, c[0x0][0x374], R18 ;  /* 0x0000dd00131b7a24 */ /* 0x000fe200078e0212 */
[----:B------:R-:W-:Y:S02]  /*14a0*/  IADD3 R24, P2, R190, R24, RZ ;  /* 0x00000018be187210 */ /* 0x000fe40007f5e0ff */
[----:B------:R-:W-:Y:S01]  /*14b0*/  IADD3.X R15, R16, R21, R15, P1, P0 ;  /* 0x00000015100f7210 */ /* 0x000fe20000fe040f */
[----:B------:R-:W-:Y:S01]  /*14c0*/  IMAD.X R16, R2, 0x1, R13, P4 ;  /* 0x0000000102107824 */ /* 0x000fe200020e060d */
[----:B-1----:R-:W-:Y:S01]  /*14d0*/  SHF.R.S32.HI R0, RZ, 0x1f, R3 ;  /* 0x0000001fff007819 */ /* 0x002fe20000011403 */
[----:B------:R-:W-:Y:S01]  /*14e0*/  IMAD.X R25, R191, 0x1, R25, P2 ;  /* 0x00000001bf197824 */ /* 0x000fe200010e0619 */
[----:B------:R-:W-:Y:S01]  /*14f0*/  ISETP.GE.AND P4, PT, R5, 0x1, PT ;  /* 0x000000010500780c */ /* 0x000fe20003f86270 */
[----:B------:R-:W-:Y:S01]  /*1500*/  IMAD R16, R16, c[0x0][0x190], RZ ;  /* 0x0000640010107a24 */ /* 0x000fe200078e02ff */
[----:B------:R-:W-:Y:S01]  /*1510*/  LEA.HI R21, R0, R3, RZ, 0x5 ;  /* 0x0000000300157211 */ /* 0x000fe200078f28ff */
[----:B------:R-:W-:-:S03]  /*1520*/  IMAD.WIDE.U32 R24, R19, c[0x0][0x370], R24 ;  /* 0x0000dc0013187a25 */ /* 0x000fc600078e0018 */
[----:B------:R-:W-:Y:S01]  /*1530*/  LOP3.LUT R228, R21, 0xffffffe0, RZ, 0xc0, !PT ;  /* 0xffffffe015e47812 */ /* 0x000fe200078ec0ff */
[----:B------:R-:W-:Y:S01]  /*1540*/  IMAD R16, R23, c[0x0][0x194], R16 ;  /* 0x0000650017107a24 */ /* 0x000fe200078e0210 */
[----:B------:R-:W-:Y:S01]  /*1550*/  SHF.R.S32.HI R21, RZ, 0x5, R21 ;  /* 0x00000005ff157819 */ /* 0x000fe20000011415 */
[----:B------:R-:W-:Y:S01]  /*1560*/  IMAD R13, R17, c[0x0][0x378], RZ ;  /* 0x0000de00110d7a24 */ /* 0x000fe200078e02ff */
[----:B------:R-:W-:Y:S01]  /*1570*/  IADD3 R228, -R228, R3, RZ ;  /* 0x00000003e4e47210 */ /* 0x000fe20007ffe1ff */
[----:B------:R-:W-:Y:S02]  /*1580*/  IMAD.IADD R25, R25, 0x1, R27 ;  /* 0x0000000119197824 */ /* 0x000fe400078e021b */
[----:B------:R-:W-:-:S04]  /*1590*/  IMAD.WIDE.U32 R22, R23, c[0x0][0x190], R190 ;  /* 0x0000640017167a25 */ /* 0x000fc800078e00be */
[----:B------:R-:W-:Y:S01]  /*15a0*/  IMAD R13, R208, c[0x0][0x37c], R13 ;  /* 0x0000df00d00d7a24 */ /* 0x000fe200078e020d */
[----:B------:R-:W-:Y:S01]  /*15b0*/  IADD3 R20, P1, R20, R22, RZ ;  /* 0x0000001614147210 */ /* 0x000fe20007f3e0ff */
[----:B------:R-:W-:-:S04]  /*15c0*/  IMAD.WIDE.U32 R24, R208, c[0x0][0x378], R24 ;  /* 0x0000de00d0187a25 */ /* 0x000fc800078e0018 */
[----:B------:R-:W-:Y:S01]  /*15d0*/  IMAD R18, R21, UR12, R228 ;  /* 0x0000000c15127c24 */ /* 0x000fe2000f8e02e4 */
[----:B------:R-:W-:Y:S01]  /*15e0*/  IADD3.X R21, R9, R23, R16, P1, !PT ;  /* 0x0000001709157210 */ /* 0x000fe20000ffe410 */
[----:B------:R-:W-:Y:S01]  /*15f0*/  IMAD R17, R17, c[0x0][0x1a8], RZ ;  /* 0x00006a0011117a24 */ /* 0x000fe200078e02ff */
[----:B------:R-:W-:Y:S01]  /*1600*/  IADD3 R25, R25, R13, RZ ;  /* 0x0000000d19197210 */ /* 0x000fe20007ffe0ff */
[----:B------:R-:W-:Y:S01]  /*1610*/  IMAD R9, R2, c[0x0][0x370], RZ ;  /* 0x0000dc0002097a24 */ /* 0x000fe200078e02ff */
[----:B------:R-:W-:Y:S01]  /*1620*/  IADD3 R231, P0, R18, R231, RZ ;  /* 0x000000e712e77210 */ /* 0x000fe20007f1e0ff */
[C---:B------:R-:W-:Y:S02]  /*1630*/  IMAD R13, R208.reuse, c[0x0][0x1ac], R17 ;  /* 0x00006b00d00d7a24 */ /* 0x040fe400078e0211 */
[----:B------:R-:W-:Y:S01]  /*1640*/  IMAD.WIDE.U32 R20, R208, c[0x0][0x1a8], R20 ;  /* 0x00006a00d0147a25 */ /* 0x000fe200078e0014 */
[----:B------:R-:W-:Y:S02]  /*1650*/  LEA.HI.X.SX32 R18, R18, R15, 0x1, P0 ;  /* 0x0000000f12127211 */ /* 0x000fe400000f0eff */
[C---:B------:R-:W-:Y:S01]  /*1660*/  LEA R230, P0, R231.reuse, c[0x0][0x350], 0x2 ;  /* 0x0000d400e7e67a11 */ /* 0x040fe200078010ff */
[----:B------:R-:W-:Y:S01]  /*1670*/  IMAD R9, R188, c[0x0][0x374], R9 ;  /* 0x0000dd00bc097a24 */ /* 0x000fe200078e0209 */
[----:B------:R-:W-:Y:S01]  /*1680*/  LEA R224, P2, R20, c[0x0][0x160], 0x1 ;  /* 0x0000580014e07a11 */ /* 0x000fe200078408ff */
[----:B------:R-:W-:Y:S01]  /*1690*/  IMAD.WIDE.U32 R16, R188, c[0x0][0x370], R24 ;  /* 0x0000dc00bc107a25 */ /* 0x000fe200078e0018 */
[----:B------:R-:W-:-:S03]  /*16a0*/  LEA.HI.X R231, R231, c[0x0][0x354], R18, 0x2, P0 ;  /* 0x0000d500e7e77a11 */ /* 0x000fc600000f1412 */
[----:B------:R-:W-:Y:S01]  /*16b0*/  IMAD.IADD R13, R21, 0x1, R13 ;  /* 0x00000001150d7824 */ /* 0x000fe200078e020d */
[----:B------:R-:W-:Y:S01]  /*16c0*/  LEA R222, P1, R16, c[0x0][0x330], 0x1 ;  /* 0x0000cc0010de7a11 */ /* 0x000fe200078208ff */
[----:B------:R-:W-:-:S03]  /*16d0*/  IMAD.IADD R9, R17, 0x1, R9 ;  /* 0x0000000111097824 */ /* 0x000fc600078e0209 */
[----:B------:R-:W-:Y:S02]  /*16e0*/  LEA.HI.X R225, R20, c[0x0][0x164], R13, 0x1, P2 ;  /* 0x0000590014e17a11 */ /* 0x000fe400010f0c0d */
[----:B------:R-:W-:Y:S01]  /*16f0*/  LEA.HI.X R223, R16, c[0x0][0x334], R9, 0x1, P1 ;  /* 0x0000cd0010df7a11 */ /* 0x000fe200008f0c09 */
[----:B------:R-:W-:Y:S05]  /*1700*/  @!P4 BRA `(.L_x_820) ;  /* 0x00005d700000c947 */ /* 0x000fea0003800000 */
[----:B------:R-:W-:Y:S01]  /*1710*/  IMAD R16, R8, c[0x0][0x1a0], RZ ;  /* 0x0000680008107a24 */ /* 0x000fe200078e02ff */
[----:B------:R-:W-:Y:S01]  /*1720*/  IADD3 R22, R188, 0x20, RZ ;  /* 0x00000020bc167810 */ /* 0x000fe20007ffe0ff */
[----:B------:R-:W-:Y:S01]  /*1730*/  IMAD.WIDE.U32 R18, R7, c[0x0][0x1a0], R190 ;  /* 0x0000680007127a25 */ /* 0x000fe200078e00be */
[----:B------:R-:W-:Y:S01]  /*1740*/  MOV R183, 0x40 ;  /* 0x0000004000b77802 */ /* 0x000fe20000000f00 */
[----:B------:R-:W-:Y:S01]  /*1750*/  @P3 BAR.SYNC.DEFER_BLOCKING 0x0 ;  /* 0x0000000000003b1d */ /* 0x000fe20000010000 */
[----:B------:R-:W-:Y:S01]  /*1760*/  MOV R209, 0x7f800000 ;  /* 0x7f80000000d17802 */ /* 0x000fe20000000f00 */
[----:B------:R-:W-:Y:S01]  /*1770*/  IMAD R9, R195, -0x80, R216 ;  /* 0xffffff80c3097824 */ /* 0x000fe200078e02d8 */
[----:B------:R-:W-:Y:S01]  /*1780*/  IADD3 R20, P0, R14, R18, RZ ;  /* 0x000000120e147210 */ /* 0x000fe20007f1e0ff */
[----:B------:R-:W-:Y:S01]  /*1790*/  IMAD R16, R7, c[0x0][0x1a4], R16 ;  /* 0x0000690007107a24 */ /* 0x000fe200078e0210 */
[----:B------:R-:W-:Y:S01]  /*17a0*/  IADD3 R14, R188, 0x40, RZ ;  /* 0x00000040bc0e7810 */ /* 0x000fe20007ffe0ff */
[----:B------:R-:W-:Y:S01]  /*17b0*/  IMAD R13, R6, c[0x0][0x1b8], RZ ;  /* 0x00006e00060d7a24 */ /* 0x000fe200078e02ff */
[----:B------:R-:W-:Y:S01]  /*17c0*/  ISETP.GE.AND P6, PT, R188, R9, PT ;  /* 0x00000009bc00720c */ /* 0x000fe20003fc6270 */
[----:B------:R-:W-:Y:S01]  /*17d0*/  IMAD R5, R214, -0x40, R5 ;  /* 0xffffffc0d6057824 */ /* 0x000fe200078e0205 */
[----:B------:R-:W-:Y:S01]  /*17e0*/  IADD3.X R21, R11, R19, R16, P0, !PT ;  /* 0x000000130b157210 */ /* 0x000fe200007fe410 */
[----:B------:R-:W-:Y:S01]  /*17f0*/  IMAD R13, R4, c[0x0][0x1bc], R13 ;  /* 0x00006f00040d7a24 */ /* 0x000fe200078e020d */
[-C--:B------:R-:W-:Y:S01]  /*1800*/  ISETP.GE.AND P5, PT, R22, R9.reuse, PT ;  /* 0x000000091600720c */ /* 0x080fe20003fa6270 */
[----:B------:R-:W-:Y:S01]  /*1810*/  IMAD.WIDE.U32 R26, R7, c[0x0][0x198], R190 ;  /* 0x00006600071a7a25 */ /* 0x000fe200078e00be */
[----:B------:R-:W-:-:S02]  /*1820*/  ISETP.GE.AND P4, PT, R14, R9, PT ;  /* 0x000000090e00720c */ /* 0x000fc40003f86270 */
[----:B------:R-:W-:Y:S01]  /*1830*/  IADD3 R14, R188, 0x60, RZ ;  /* 0x00000060bc0e7810 */ /* 0x000fe20007ffe0ff */
[----:B------:R-:W-:-:S03]  /*1840*/  IMAD.WIDE.U32 R20, R4, c[0x0][0x1b8], R20 ;  /* 0x00006e0004147a25 */ /* 0x000fc600078e0014 */
[----:B------:R-:W-:Y:S01]  /*1850*/  ISETP.GE.AND P2, PT, R14, R9, PT ;  /* 0x000000090e00720c */ /* 0x000fe20003f46270 */
[----:B------:R-:W-:Y:S02]  /*1860*/  @!P6 IMAD R11, R2, c[0x0][0x1a0], RZ ;  /* 0x00006800020bea24 */ /* 0x000fe400078e02ff */
[----:B------:R-:W-:Y:S02]  /*1870*/  IMAD.IADD R21, R21, 0x1, R13 ;  /* 0x0000000115157824 */ /* 0x000fe400078e020d */
[C---:B------:R-:W-:Y:S02]  /*1880*/  @!P6 IMAD R11, R188.reuse, c[0x0][0x1a4], R11 ;  /* 0x00006900bc0bea24 */ /* 0x040fe400078e020b */
[----:B------:R-:W-:-:S04]  /*1890*/  @!P6 IMAD.WIDE.U32 R16, R188, c[0x0][0x1a0], R20 ;  /* 0x00006800bc10ea25 */ /* 0x000fc800078e0014 */
[----:B------:R-:W-:Y:S01]  /*18a0*/  @!P6 IMAD.IADD R9, R17, 0x1, R11 ;  /* 0x000000011109e824 */ /* 0x000fe200078e020b */
[----:B------:R-:W-:Y:S01]  /*18b0*/  @!P5 IADD3 R11, P0, R188, 0x20, RZ ;  /* 0x00000020bc0bd810 */ /* 0x000fe20007f1e0ff */
[--C-:B------:R-:W-:Y:S01]  /*18c0*/  @!P5 IMAD.MOV.U32 R19, RZ, RZ, R21.reuse ;  /* 0x000000ffff13d224 */ /* 0x100fe200078e0015 */
[C---:B------:R-:W-:Y:S01]  /*18d0*/  @!P6 LEA R24, P1, R16.reuse, c[0x0][0x170], 0x1 ;  /* 0x00005c001018ea11 */ /* 0x040fe200078208ff */
[----:B------:R-:W-:Y:S02]  /*18e0*/  @!P4 IMAD.MOV.U32 R17, RZ, RZ, R21 ;  /* 0x000000ffff11c224 */ /* 0x000fe400078e0015 */
[----:B------:R-:W-:Y:S01]  /*18f0*/  @!P5 IMAD.X R18, RZ, RZ, R2, P0 ;  /* 0x000000ffff12d224 */ /* 0x000fe200000e0602 */
[----:B------:R-:W-:Y:S01]  /*1900*/  @!P6 LEA.HI.X R25, R16, c[0x0][0x174], R9, 0x1, P1 ;  /* 0x00005d001019ea11 */ /* 0x000fe200008f0c09 */
[----:B------:R-:W-:Y:S01]  /*1910*/  IMAD R8, R8, c[0x0][0x198], RZ ;  /* 0x0000660008087a24 */ /* 0x000fe200078e02ff */
[----:B------:R-:W-:Y:S01]  /*1920*/  @!P4 IADD3 R9, P1, R188, 0x40, RZ ;  /* 0x00000040bc09c810 */ /* 0x000fe20007f3e0ff */
[----:B------:R-:W-:Y:S01]  /*1930*/  @!P5 IMAD R18, R18, c[0x0][0x1a0], RZ ;  /* 0x000068001212da24 */ /* 0x000fe200078e02ff */
[----:B------:R-:W-:Y:S01]  /*1940*/  @!P2 IADD3 R14, P0, R188, 0x60, RZ ;  /* 0x00000060bc0ea810 */ /* 0x000fe20007f1e0ff */
[----:B------:R-:W-:Y:S01]  /*1950*/  IMAD.SHL.U32 R213, R193, 0x2, RZ ;  /* 0x00000002c1d57824 */ /* 0x000fe200078e00ff */
[----:B------:R-:W-:Y:S01]  /*1960*/  @!P4 IADD3.X R16, RZ, R2, RZ, P1, !PT ;  /* 0x00000002ff10c210 */ /* 0x000fe20000ffe4ff */
[----:B------:R-:W-:Y:S01]  /*1970*/  @!P5 IMAD R13, R11, c[0x0][0x1a4], R18 ;  /* 0x000069000b0dda24 */ /* 0x000fe200078e0212 */
[----:B------:R-:W-:Y:S01]  /*1980*/  ISETP.GE.AND P1, PT, R22, R5, PT ;  /* 0x000000051600720c */ /* 0x000fe20003f26270 */
[----:B------:R-:W-:Y:S01]  /*1990*/  @!P5 IMAD.MOV.U32 R18, RZ, RZ, R20 ;  /* 0x000000ffff12d224 */ /* 0x000fe200078e0014 */
[----:B------:R1:W-:Y:S01]  /*19a0*/  @P6 STS.128 [R213+0xa000], RZ ;  /* 0x00a000ffd5006388 */ /* 0x0003e20000000c00 */
[----:B------:R-:W-:-:S02]  /*19b0*/  @!P4 IMAD R16, R16, c[0x0][0x1a0], RZ ;  /* 0x000068001010ca24 */ /* 0x000fc400078e02ff */
[----:B------:R-:W-:Y:S01]  /*19c0*/  @!P5 IMAD.WIDE.U32 R18, R11, c[0x0][0x1a0], R18 ;  /* 0x000068000b12da25 */ /* 0x000fe200078e0012 */
[----:B------:R-:W-:Y:S01]  /*19d0*/  @!PT LDS RZ, [RZ] ;  /* 0x00000000fffff984 */ /* 0x000fe20000000800 */
[----:B------:R-:W-:Y:S01]  /*19e0*/  @!PT LDS RZ, [RZ] ;  /* 0x00000000fffff984 */ /* 0x000fe20000000800 */
[----:B------:R-:W-:Y:S01]  /*19f0*/  @!PT LDS RZ, [RZ] ;  /* 0x00000000fffff984 */ /* 0x000fe20000000800 */
[----:B------:R1:W-:Y:S03]  /*1a00*/  @!P6 LDGSTS.E.BYPASS.LTC128B.128 [R213+0xa000], [R24.64] ;  /* 0x0a00000018d5efae */ /* 0x0003e6000b901d58 */
[----:B------:R-:W-:Y:S01]  /*1a10*/  @!P4 IMAD R11, R9, c[0x0][0x1a4], R16 ;  /* 0x00006900090bca24 */ /* 0x000fe200078e0210 */
[----:B------:R-:W-:Y:S01]  /*1a20*/  @!P4 MOV R16, R20 ;  /* 0x000000140010c202 */ /* 0x000fe20000000f00 */
[----:B------:R-:W-:Y:S01]  /*1a30*/  @!P2 IMAD.X R15, RZ, RZ, R2, P0 ;  /* 0x000000ffff0fa224 */ /* 0x000fe200000e0602 */
[----:B------:R-:W-:Y:S01]  /*1a40*/  @!P5 LEA R22, P0, R18, c[0x0][0x170], 0x1 ;  /* 0x00005c001216da11 */ /* 0x000fe200078008ff */
[----:B------:R-:W-:Y:S01]  /*1a50*/  @!P5 IMAD.IADD R13, R19, 0x1, R13 ;  /* 0x00000001130dd824 */ /* 0x000fe200078e020d */
[----:B------:R1:W-:Y:S01]  /*1a60*/  @P5 STS.128 [R213+0xb000], RZ ;  /* 0x00b000ffd5005388 */ /* 0x0003e20000000c00 */
[----:B------:R-:W-:-:S03]  /*1a70*/  @!P4 IMAD.WIDE.U32 R16, R9, c[0x0][0x1a0], R16 ;  /* 0x000068000910ca25 */ /* 0x000fc600078e0010 */
[----:B------:R-:W-:Y:S01]  /*1a80*/  @!P5 LEA.HI.X R23, R18, c[0x0][0x174], R13, 0x1, P0 ;  /* 0x00005d001217da11 */ /* 0x000fe200000f0c0d */
[----:B------:R-:W-:Y:S02]  /*1a90*/  @!P2 IMAD R9, R15, c[0x0][0x1a0], RZ ;  /* 0x000068000f09aa24 */ /* 0x000fe400078e02ff */
[----:B------:R-:W-:Y:S02]  /*1aa0*/  @!P4 IMAD.IADD R11, R17, 0x1, R11 ;  /* 0x00000001110bc824 */ /* 0x000fe400078e020b */
[C---:B------:R-:W-:Y:S01]  /*1ab0*/  @!P2 IMAD R9, R14.reuse, c[0x0][0x1a4], R9 ;  /* 0x000069000e09aa24 */ /* 0x040fe200078e0209 */
[----:B------:R-:W-:Y:S01]  /*1ac0*/  @!PT LDS RZ, [RZ] ;  /* 0x00000000fffff984 */ /* 0x000fe20000000800 */
[----:B------:R-:W-:Y:S01]  /*1ad0*/  @!PT LDS RZ, [RZ] ;  /* 0x00000000fffff984 */ /* 0x000fe20000000800 */
[----:B------:R-:W-:Y:S01]  /*1ae0*/  @!PT LDS RZ, [RZ] ;  /* 0x00000000fffff984 */ /* 0x000fe20000000800 */
[----:B------:R2:W-:Y:S01]  /*1af0*/  @!P5 LDGSTS.E.BYPASS.LTC128B.128 [R213+0xb000], [R22.64] ;  /* 0x0b00000016d5dfae */ /* 0x0005e2000b901d58 */
[----:B------:R-:W-:Y:S01]  /*1b00*/  @!P2 IMAD.WIDE.U32 R14, R14, c[0x0][0x1a0], R20 ;  /* 0x000068000e0eaa25 */ /* 0x000fe200078e0014 */
[C---:B------:R-:W-:Y:S02]  /*1b10*/  @!P4 LEA R20, P0, R16.reuse, c[0x0][0x170], 0x1 ;  /* 0x00005c001014ca11 */ /* 0x040fe400078008ff */
[----:B------:R1:W-:Y:S01]  /*1b20*/  @P4 STS.128 [R213+0xc000], RZ ;  /* 0x00c000ffd5004388 */ /* 0x0003e20000000c00 */
[----:B------:R-:W-:Y:S01]  /*1b30*/  @!P2 IMAD.IADD R9, R15, 0x1, R9 ;  /* 0x000000010f09a824 */ /* 0x000fe200078e0209 */
[----:B------:R-:W-:Y:S01]  /*1b40*/  @!P4 LEA.HI.X R21, R16, c[0x0][0x174], R11, 0x1, P0 ;  /* 0x00005d001015ca11 */ /* 0x000fe200000f0c0b */
[----:B------:R-:W-:Y:S01]  /*1b50*/  IMAD.WIDE.U32 R16, R183, c[0x0][0x370], RZ ;  /* 0x0000dc00b7107a25 */ /* 0x000fe200078e00ff */
[----:B------:R-:W-:-:S02]  /*1b60*/  @!P2 LEA R18, P0, R14, c[0x0][0x170], 0x1 ;  /* 0x00005c000e12aa11 */ /* 0x000fc400078008ff */
[----:B------:R-:W-:Y:S01]  /*1b70*/  LEA.HI R11, R214, R214, RZ, 0x1 ;  /* 0x000000d6d60b7211 */ /* 0x000fe200078f08ff */
[----:B------:R-:W-:Y:S01]  /*1b80*/  @!PT LDS RZ, [RZ] ;  /* 0x00000000fffff984 */ /* 0x000fe20000000800 */
[----:B------:R-:W-:Y:S01]  /*1b90*/  @!PT LDS RZ, [RZ] ;  /* 0x00000000fffff984 */ /* 0x000fe20000000800 */
[----:B------:R-:W-:Y:S01]  /*1ba0*/  @!PT LDS RZ, [RZ] ;  /* 0x00000000fffff984 */ /* 0x000fe20000000800 */
[----:B------:R3:W-:Y:S01]  /*1bb0*/  @!P4 LDGSTS.E.BYPASS.LTC128B.128 [R213+0xc000], [R20.64] ;  /* 0x0c00000014d5cfae */ /* 0x0007e2000b901d58 */
[----:B------:R-:W-:Y:S01]  /*1bc0*/  @!P2 LEA.HI.X R19, R14, c[0x0][0x174], R9, 0x1, P0 ;  /* 0x00005d000e13aa11 */ /* 0x000fe200000f0c09 */
[C---:B------:R-:W-:Y:S01]  /*1bd0*/  IMAD R9, R183.reuse, c[0x0][0x374], RZ ;  /* 0x0000dd00b7097a24 */ /* 0x040fe200078e02ff */
[----:B------:R-:W-:Y:S01]  /*1be0*/  @!P1 IADD3 R16, P0, R222, R16, RZ ;  /* 0x00000010de109210 */ /* 0x000fe20007f1e0ff */
[----:B------:R-:W-:Y:S01]  /*1bf0*/  IMAD.WIDE.U32 R14, R183, c[0x0][0x190], RZ ;  /* 0x00006400b70e7a25 */ /* 0x000fe200078e00ff */
[----:B------:R-:W-:Y:S01]  /*1c00*/  LOP3.LUT R11, R11, 0xfffffffe, RZ, 0xc0, !PT ;  /* 0xfffffffe0b0b7812 */ /* 0x000fe200078ec0ff */
[----:B------:R1:W-:Y:S01]  /*1c10*/  @P2 STS.128 [R213+0xd000], RZ ;  /* 0x00d000ffd5002388 */ /* 0x0003e20000000c00 */
[----:B------:R-:W-:Y:S01]  /*1c20*/  @!P1 IADD3.X R17, R223, R17, R9, P0, !PT ;  /* 0x00000011df119210 */ /* 0x000fe200007fe409 */
[----:B------:R-:W-:Y:S01]  /*1c30*/  IMAD R9, R183, c[0x0][0x194], RZ ;  /* 0x00006500b7097a24 */ /* 0x000fe200078e02ff */
[----:B------:R-:W-:Y:S01]  /*1c40*/  @!P1 IADD3 R14, P0, R224, R14, RZ ;  /* 0x0000000ee00e9210 */ /* 0x000fe20007f1e0ff */
[----:B------:R-:W-:Y:S01]  /*1c50*/  IMAD.IADD R11, R214, 0x1, -R11 ;  /* 0x00000001d60b7824 */ /* 0x000fe200078e0a0b */
[----:B------:R-:W-:Y:S01]  /*1c60*/  @!PT LDS RZ, [RZ] ;  /* 0x00000000fffff984 */ /* 0x000fe20000000800 */
[----:B------:R-:W-:Y:S01]  /*1c70*/  @!PT LDS RZ, [RZ] ;  /* 0x00000000fffff984 */ /* 0x000fe20000000800 */
[----:B------:R-:W-:Y:S01]  /*1c80*/  @!PT LDS RZ, [RZ] ;  /* 0x00000000fffff984 */ /* 0x000fe20000000800 */
[----:B------:R4:W-:Y:S01]  /*1c90*/  @!P2 LDGSTS.E.BYPASS.LTC128B.128 [R213+0xd000], [R18.64] ;  /* 0x0d00000012d5afae */ /* 0x0009e2000b901d58 */
[----:B------:R-:W-:Y:S01]  /*1ca0*/  IMAD.MOV.U32 R210, RZ, RZ, 0x7f800000 ;  /* 0x7f800000ffd27424 */ /* 0x000fe200078e00ff */
[----:B------:R-:W-:Y:S01]  /*1cb0*/  @!P1 IADD3.X R15, R225, R15, R9, P0, !PT ;  /* 0x0000000fe10f9210 */ /* 0x000fe200007fe409 */
[----:B------:R-:W-:Y:S01]  /*1cc0*/  IMAD R9, R7, c[0x0][0x19c], R8 ;  /* 0x0000670007097a24 */ /* 0x000fe200078e0208 */
[----:B------:R-:W-:Y:S01]  /*1cd0*/  IADD3 R12, P0, R12, R26, RZ ;  /* 0x0000001a0c0c7210 */ /* 0x000fe20007f1e0ff */
[----:B------:R-:W0:Y:S01]  /*1ce0*/  LDGDEPBAR ;  /* 0x00000000000079af */ /* 0x000e220000000000 */
[----:B------:R-:W-:Y:S01]  /*1cf0*/  ISETP.NE.AND P3, PT, R11, 0x1, PT ;  /* 0x000000010b00780c */ /* 0x000fe20003f65270 */
[----:B------:R-:W-:Y:S01]  /*1d00*/  @!P6 IMAD R11, R2, c[0x0][0x198], RZ ;  /* 0x00006600020bea24 */ /* 0x000fe200078e02ff */
[----:B------:R-:W-:Y:S01]  /*1d10*/  IADD3.X R13, R10, R27, R9, P0, !PT ;  /* 0x0000001b0a0d7210 */ /* 0x000fe200007fe409 */
[----:B------:R-:W-:Y:S01]  /*1d20*/  IMAD R9, R6, c[0x0][0x1b0], RZ ;  /* 0x00006c0006097a24 */ /* 0x000fe200078e02ff */
[C---:B------:R-:W-:Y:S01]  /*1d30*/  ISETP.GE.AND P0, PT, R188.reuse, R5, PT ;  /* 0x00000005bc00720c */ /* 0x040fe20003f06270 */
[----:B------:R-:W-:-:S02]  /*1d40*/  @!P6 IMAD R11, R188, c[0x0][0x19c], R11 ;  /* 0x00006700bc0bea24 */ /* 0x000fc400078e020b */
[C---:B------:R-:W-:Y:S02]  /*1d50*/  IMAD R9, R4.reuse, c[0x0][0x1b4], R9 ;  /* 0x00006d0004097a24 */ /* 0x040fe400078e0209 */
[----:B------:R-:W-:Y:S01]  /*1d60*/  IMAD.WIDE.U32 R12, R4, c[0x0][0x1b0], R12 ;  /* 0x00006c00040c7a25 */ /* 0x000fe200078e000c */
[----:B------:R-:W-:-:S03]  /*1d70*/  IADD3 R4, R193, 0x1000, RZ ;  /* 0x00001000c1047810 */ /* 0x000fc60007ffe0ff */
[----:B------:R-:W-:Y:S01]  /*1d80*/  IMAD.MOV.U32 R211, RZ, RZ, 0x7f800000 ;  /* 0x7f800000ffd37424 */ /* 0x000fe200078e00ff */
[----:B------:R-:W-:Y:S01]  /*1d90*/  SEL R4, R4, R193, !P3 ;  /* 0x000000c104047207 */ /* 0x000fe20005800000 */
[----:B------:R-:W-:Y:S01]  /*1da0*/  IMAD.MOV.U32 R207, RZ, RZ, 0x7f800000 ;  /* 0x7f800000ffcf7424 */ /* 0x000fe200078e00ff */
[----:B------:R-:W-:Y:S01]  /*1db0*/  IADD3 R13, R13, R9, RZ ;  /* 0x000000090d0d7210 */ /* 0x000fe20007ffe0ff */
[----:B------:R1:W-:Y:S01]  /*1dc0*/  @P0 STS.128 [R213+0x4000], RZ ;  /* 0x004000ffd5000388 */ /* 0x0003e20000000c00 */
[----:B---3--:R-:W-:Y:S01]  /*1dd0*/  @!P4 MOV R20, R12 ;  /* 0x0000000c0014c202 */ /* 0x008fe20000000f00 */
[----:B------:R-:W-:Y:S02]  /*1de0*/  IMAD.SHL.U32 R212, R4, 0x2, RZ ;  /* 0x0000000204d47824 */ /* 0x000fe400078e00ff */
[----:B------:R-:W-:Y:S01]  /*1df0*/  @!P6 IMAD.WIDE.U32 R8, R188, c[0x0][0x198], R12 ;  /* 0x00006600bc08ea25 */ /* 0x000fe200078e000c */
[----:B------:R-:W-:Y:S01]  /*1e00*/  @!PT LDS RZ, [RZ] ;  /* 0x00000000fffff984 */ /* 0x000fe20000000800 */
[----:B------:R-:W-:Y:S01]  /*1e10*/  @!PT LDS RZ, [RZ] ;  /* 0x00000000fffff984 */ /* 0x000fe20000000800 */
[----:B------:R-:W-:Y:S01]  /*1e20*/  @!PT LDS RZ, [RZ] ;  /* 0x00000000fffff984 */ /* 0x000fe20000000800 */
[----:B------:R1:W-:Y:S03]  /*1e30*/  @!P0 LDGSTS.E.BYPASS.LTC128B.128 [R213+0x4000], [R222.64] ;  /* 0x04000000ded58fae */ /* 0x0003e6000b901d58 */
[----:B------:R-:W-:Y:S01]  /*1e40*/  @!P6 IMAD.IADD R11, R9, 0x1, R11 ;  /* 0x00000001090be824 */ /* 0x000fe200078e020b */
[----:B------:R1:W-:Y:S01]  /*1e50*/  @P1 STS.128 [R213+0x5000], RZ ;  /* 0x005000ffd5001388 */ /* 0x0003e20000000c00 */
[----:B------:R-:W-:-:S03]  /*1e60*/  @!P4 IMAD.MOV.U32 R21, RZ, RZ, R13 ;  /* 0x000000ffff15c224 */ /* 0x000fc600078e000d */
[----:B------:R-:W-:Y:S01]  /*1e70*/  @!PT LDS RZ, [RZ] ;  /* 0x00000000fffff984 */ /* 0x000fe20000000800 */
[----:B------:R-:W-:Y:S01]  /*1e80*/  @!PT LDS RZ, [RZ] ;  /* 0x00000000fffff984 */ /* 0x000fe20000000800 */
[----:B------:R-:W-:Y:S01]  /*1e90*/  @!PT LDS RZ, [RZ] ;  /* 0x00000000fffff984 */ /* 0x000fe20000000800 */
[----:B------:R3:W-:Y:S04]  /*1ea0*/  @!P1 LDGSTS.E.BYPASS.LTC128B.128 [R213+0x5000], [R16.64] ;  /* 0x0500000010d59fae */ /* 0x0007e8000b901d58 */
        /* <DEDUP_REMOVED lines=8> */
[----:B----4-:R-:W-:-:S03]  /*1f30*/  @!P6 LEA R18, P0, R8, c[0x0][0x168], 0x1 ;  /* 0x00005a000812ea11 */ /* 0x010fc600078008ff */
[----:B------:R1:W-:Y:S01]  /*1f40*/  @P1 STS [R212+0x1000], RZ ;  /* 0x001000ffd4001388 */ /* 0x0003e20000000800 */
[----:B------:R-:W-:Y:S02]  /*1f50*/  @!P6 LEA.HI.X R19, R8, c[0x0][0x16c], R11, 0x1, P0 ;  /* 0x00005b000813ea11 */ /* 0x000fe400000f0c0b */
[C---:B------:R-:W-:Y:S01]  /*1f60*/  @!P5 IADD3 R9, P0, R188.reuse, 0x20, RZ ;  /* 0x00000020bc09d810 */ /* 0x040fe20007f1e0ff */
[----:B---3--:R-:W-:Y:S01]  /*1f70*/  @!P5 IMAD.MOV.U32 R16, RZ, RZ, R12 ;  /* 0x000000ffff10d224 */ /* 0x008fe200078e000c */
[----:B------:R1:W-:Y:S01]  /*1f80*/  @P1 STS [R212+0x1004], RZ ;  /* 0x001004ffd4001388 */ /* 0x0003e20000000800 */
[----:B------:R-:W-:Y:S02]  /*1f90*/  @!P5 IMAD.MOV.U32 R17, RZ, RZ, R13 ;  /* 0x000000ffff11d224 */ /* 0x000fe400078e000d */
[----:B------:R-:W-:Y:S01]  /*1fa0*/  @!P5 IMAD.X R10, RZ, RZ, R2, P0 ;  /* 0x000000ffff0ad224 */ /* 0x000fe200000e0602 */
[----:B------:R-:W-:Y:S01]  /*1fb0*/  @!P4 IADD3 R8, P0, R188, 0x40, RZ ;  /* 0x00000040bc08c810 */ /* 0x000fe20007f1e0ff */
[C---:B------:R-:W-:Y:S01]  /*1fc0*/  @!P5 IMAD.WIDE.U32 R16, R9.reuse, c[0x0][0x198], R16 ;  /* 0x000066000910da25 */ /* 0x040fe200078e0010 */
[----:B------:R1:W-:Y:S02]  /*1fd0*/  @P1 STS [R212+0x1008], RZ ;  /* 0x001008ffd4001388 */ /* 0x0003e40000000800 */
[----:B------:R-:W-:Y:S01]  /*1fe0*/  @!P4 IADD3.X R6, RZ, R2, RZ, P0, !PT ;  /* 0x00000002ff06c210 */ /* 0x000fe200007fe4ff */
[----:B------:R-:W-:Y:S01]  /*1ff0*/  @!P5 IMAD R10, R10, c[0x0][0x198], RZ ;  /* 0x000066000a0ada24 */ /* 0x000fe200078e02ff */
[----:B------:R-:W-:Y:S01]  /*2000*/  @!P2 IADD3 R4, P0, R188, 0x60, RZ ;  /* 0x00000060bc04a810 */ /* 0x000fe20007f1e0ff */
[----:B------:R-:W-:Y:S01]  /*2010*/  @!P4 IMAD.WIDE.U32 R20, R8, c[0x0][0x198], R20 ;  /* 0x000066000814ca25 */ /* 0x000fe200078e0014 */
[----:B------:R1:W-:Y:S03]  /*2020*/  @P1 STS [R212+0x100c], RZ ;  /* 0x00100cffd4001388 */ /* 0x0003e60000000800 */
[----:B------:R-:W-:Y:S01]  /*2030*/  @!P5 IMAD R10, R9, c[0x0][0x19c], R10 ;  /* 0x00006700090ada24 */ /* 0x000fe200078e020a */
[----:B------:R-:W-:Y:S01]  /*2040*/  @!PT LDS RZ, [RZ] ;  /* 0x00000000fffff984 */ /* 0x000fe20000000800 */
[----:B------:R-:W-:Y:S01]  /*2050*/  @!PT LDS RZ, [RZ] ;  /* 0x00000000fffff984 */ /* 0x000fe20000000800 */
[----:B------:R-:W-:Y:S01]  /*2060*/  @!PT LDS RZ, [RZ] ;  /* 0x00000000fffff984 */ /* 0x000fe20000000800 */
[----:B------:R3:W-:Y:S01]  /*2070*/  @!P1 LDGSTS.E.BYPASS.LTC128B.128 [R212+0x1000], [R14.64] ;  /* 0x010000000ed49fae */ /* 0x0007e2000b901d58 */
[----:B------:R-:W-:Y:S01]  /*2080*/  @!P4 IMAD R11, R6, c[0x0][0x198], RZ ;  /* 0x00006600060bca24 */ /* 0x000fe200078e02ff */
[----:B------:R-:W-:Y:S01]  /*2090*/  IADD3 R6, R192, 0x20, RZ ;  /* 0x00000020c0067810 */ /* 0x000fe20007ffe0ff */
[----:B------:R-:W-:Y:S01]  /*20a0*/  @!P2 IMAD.X R2, RZ, RZ, R2, P0 ;  /* 0x000000ffff02a224 */ /* 0x000fe200000e0602 */
[----:B--2---:R-:W-:Y:S01]  /*20b0*/  @!P5 LEA R22, P0, R16, c[0x0][0x168], 0x1 ;  /* 0x00005a001016da11 */ /* 0x004fe200078008ff */
[----:B------:R-:W-:Y:S01]  /*20c0*/  @!P5 IMAD.IADD R10, R17, 0x1, R10 ;  /* 0x00000001110ad824 */ /* 0x000fe200078e020a */
[----:B------:R1:W-:Y:S01]  /*20d0*/  @P6 STS.128 [R213+0x6000], RZ ;  /* 0x006000ffd5006388 */ /* 0x0003e20000000c00 */
[----:B------:R-:W-:Y:S01]  /*20e0*/  @!P4 IMAD R11, R8, c[0x0][0x19c], R11 ;  /* 0x00006700080bca24 */ /* 0x000fe200078e020b */
[----:B------:R-:W-:Y:S01]  /*20f0*/  ISETP.GE.AND P1, PT, R6, R5, PT ;  /* 0x000000050600720c */ /* 0x000fe20003f26270 */
[----:B------:R-:W-:Y:S01]  /*2100*/  @!P2 IMAD R9, R2, c[0x0][0x198], RZ ;  /* 0x000066000209aa24 */ /* 0x000fe200078e02ff */
[----:B------:R-:W-:Y:S01]  /*2110*/  @!P5 LEA.HI.X R23, R16, c[0x0][0x16c], R10, 0x1, P0 ;  /* 0x00005b001017da11 */ /* 0x000fe200000f0c0a */
[----:B------:R-:W-:Y:S01]  /*2120*/  @!P4 IMAD.IADD R11, R21, 0x1, R11 ;  /* 0x00000001150bc824 */ /* 0x000fe200078e020b */
[----:B------:R-:W-:Y:S01]  /*2130*/  @!P4 LEA R10, P0, R20, c[0x0][0x168], 0x1 ;  /* 0x00005a00140aca11 */ /* 0x000fe200078008ff */
[C---:B------:R-:W-:Y:S01]  /*2140*/  @!P2 IMAD R9, R4.reuse, c[0x0][0x19c], R9 ;  /* 0x000067000409aa24 */ /* 0x040fe200078e0209 */
[----:B------:R-:W-:Y:S01]  /*2150*/  @!PT LDS RZ, [RZ] ;  /* 0x00000000fffff984 */ /* 0x000fe20000000800 */
[----:B------:R-:W-:Y:S01]  /*2160*/  @!PT LDS RZ, [RZ] ;  /* 0x00000000fffff984 */ /* 0x000fe20000000800 */
[----:B------:R-:W-:Y:S01]  /*2170*/  @!PT LDS RZ, [RZ] ;  /* 0x00000000fffff984 */ /* 0x000fe20000000800 */
[----:B------:R1:W-:Y:S01]  /*2180*/  @!P6 LDGSTS.E.BYPASS.LTC128B.128 [R213+0x6000], [R18.64] ;  /* 0x0600000012d5efae */ /* 0x0003e2000b901d58 */
[----:B------:R-:W-:Y:S01]  /*2190*/  @!P2 IMAD.WIDE.U32 R12, R4, c[0x0][0x198], R12 ;  /* 0x00006600040caa25 */ /* 0x000fe200078e000c */
[----:B------:R-:W-:-:S02]  /*21a0*/  @!P4 LEA.HI.X R11, R20, c[0x0][0x16c], R11, 0x1, P0 ;  /* 0x00005b00140bca11 */ /* 0x000fc400000f0c0b */
[----:B------:R1:W-:Y:S01]  /*21b0*/  @P5 STS.128 [R213+0x7000], RZ ;  /* 0x007000ffd5005388 */ /* 0x0003e20000000c00 */
[----:B------:R-:W-:Y:S02]  /*21c0*/  IADD3 R2, R192, 0x28, RZ ;  /* 0x00000028c0027810 */ /* 0x000fe40007ffe0ff */
[----:B------:R-:W-:Y:S01]  /*21d0*/  @!P2 IADD3 R9, R13, R9, RZ ;  /* 0x000000090d09a210 */ /* 0x000fe20007ffe0ff */
[----:B------:R-:W-:Y:S01]  /*21e0*/  @!PT LDS RZ, [RZ] ;  /* 0x00000000fffff984 */ /* 0x000fe20000000800 */
[----:B------:R-:W-:Y:S01]  /*21f0*/  @!PT LDS RZ, [RZ] ;  /* 0x00000000fffff984 */ /* 0x000fe20000000800 */
[----:B------:R-:W-:Y:S01]  /*2200*/  @!PT LDS RZ, [RZ] ;  /* 0x00000000fffff984 */ /* 0x000fe20000000800 */
[----:B------:R1:W-:Y:S01]  /*2210*/  @!P5 LDGSTS.E.BYPASS.LTC128B.128 [R213+0x7000], [R22.64] ;  /* 0x0700000016d5dfae */ /* 0x0003e2000b901d58 */
[----:B------:R-:W-:Y:S02]  /*2220*/  @!P2 LEA R8, P0, R12, c[0x0][0x168], 0x1 ;  /* 0x00005a000c08aa11 */ /* 0x000fe400078008ff */
[----:B------:R-:W-:Y:S01]  /*2230*/  IADD3 R4, R192, 0x8, RZ ;  /* 0x00000008c0047810 */ /* 0x000fe20007ffe0ff */
[----:B------:R1:W-:Y:S01]  /*2240*/  @P4 STS.128 [R213+0x8000], RZ ;  /* 0x008000ffd5004388 */ /* 0x0003e20000000c00 */
[----:B------:R-:W-:Y:S02]  /*2250*/  @!P2 LEA.HI.X R9, R12, c[0x0][0x16c], R9, 0x1, P0 ;  /* 0x00005b000c09aa11 */ /* 0x000fe400000f0c09 */
[-C--:B------:R-:W-:Y:S01]  /*2260*/  ISETP.GE.AND P0, PT, R2, R5.reuse, PT ;  /* 0x000000050200720c */ /* 0x080fe20003f06270 */
[----:B------:R-:W-:Y:S01]  /*2270*/  @!PT LDS RZ, [RZ] ;  /* 0x00000000fffff984 */ /* 0x000fe20000000800 */
[----:B------:R-:W-:Y:S01]  /*2280*/  @!PT LDS RZ, [RZ] ;  /* 0x00000000fffff984 */ /* 0x000fe20000000800 */
[----:B------:R-:W-:Y:S01]  /*2290*/  @!PT LDS RZ, [RZ] ;  /* 0x00000000fffff984 */ /* 0x000fe20000000800 */
[----:B------:R2:W-:Y:S01]  /*22a0*/  @!P4 LDGSTS.E.BYPASS.LTC128B.128 [R213+0x8000], [R10.64] ;  /* 0x080000000ad5cfae */ /* 0x0005e2000b901d58 */
[----:B------:R-:W-:-:S03]  /*22b0*/  ISETP.GE.AND P4, PT, R192, R5, PT ;  /* 0x00000005c000720c */ /* 0x000fc60003f86270 */
[----:B------:R1:W-:Y:S04]  /*22c0*/  @P2 STS.128 [R213+0x9000], RZ ;  /* 0x009000ffd5002388 */ /* 0x0003e80000000c00 */
[----:B------:R-:W-:Y:S01]  /*22d0*/  @!PT LDS RZ, [RZ] ;  /* 0x00000000fffff984 */ /* 0x000fe20000000800 */
[----:B------:R-:W-:Y:S01]  /*22e0*/  @!PT LDS RZ, [RZ] ;  /* 0x00000000fffff984 */ /* 0x000fe20000000800 */
[----:B------:R-:W-:Y:S01]  /*22f0*/  @!PT LDS RZ, [RZ] ;  /* 0x00000000fffff984 */ /* 0x000fe20000000800 */
[----:B------:R4:W-:Y:S01]  /*2300*/  @!P2 LDGSTS.E.BYPASS.LTC128B.128 [R213+0x9000], [R8.64] ;  /* 0x0900000008d5afae */ /* 0x0009e2000b901d58 */
[----:B------:R-:W-:-:S03]  /*2310*/  ISETP.GE.AND P2, PT, R4, R5, PT ;  /* 0x000000050400720c */ /* 0x000fc60003f46270 */
[----:B------:R-:W0:Y:S01]  /*2320*/  LDGDEPBAR ;  /* 0x00000000000079af */ /* 0x000e220000000000 */
[----:B---3--:R-:W-:-:S05]  /*2330*/  @!P0 IMAD.WIDE R14, R2, 0x4, R226 ;  /* 0x00000004020e8825 */ /* 0x008fca00078e02e2 */
[----:B------:R1:W5:Y:S01]  /*2340*/  @!P0 LDG.E R209, [R14.64] ;  /* 0x000000180ed18981 */ /* 0x000362000c1e1900 */
[----:B--2---:R-:W-:-:S05]  /*2350*/  IMAD.WIDE R10, R192, 0x4, R226 ;  /* 0x00000004c00a7825 */ /* 0x004fca00078e02e2 */
[----:B------:R1:W5:Y:S04]  /*2360*/  @!P4 LDG.E R210, [R10.64] ;  /* 0x000000180ad2c981 */ /* 0x000368000c1e1900 */
[----:B------:R1:W5:Y:S01]  /*2370*/  @!P2 LDG.E R211, [R10.64+0x20] ;  /* 0x000020180ad3a981 */ /* 0x000362000c1e1900 */
[----:B------:R-:W-:-:S04]  /*2380*/  DEPBAR.LE SB0, 0x1 ;  /* 0x000080400000791a */ /* 0x000fc80000000000 */
[----:B------:R1:W5:Y:S04]  /*2390*/  @!P1 LDG.E R207, [R10.64+0x80] ;  /* 0x000080180acf9981 */ /* 0x000368000c1e1900 */
[----:B------:R-:W-:Y:S01]  /*23a0*/  BAR.SYNC.DEFER_BLOCKING 0x0 ;  /* 0x0000000000007b1d */ /* 0x000fe20000010000 */
[----:B------:R-:W-:Y:S02]  /*23b0*/  IMAD.MOV.U32 R12, RZ, RZ, c[0x0][0x308] ;  /* 0x0000c200ff0c7624 */ /* 0x000fe400078e00ff */
[----:B------:R-:W-:-:S05]  /*23c0*/  IMAD.MOV.U32 R13, RZ, RZ, c[0x0][0x30c] ;  /* 0x0000c300ff0d7624 */ /* 0x000fca00078e00ff */
[----:B----4-:R-:W2:Y:S04]  /*23d0*/  LDG.E.64 R8, [R12.64+0x8] ;  /* 0x000008180c087981 */ /* 0x010ea8000c1e1b00 */
[----:B------:R-:W3:Y:S01]  /*23e0*/  LDG.E.64 R4, [R12.64] ;  /* 0x000000180c047981 */ /* 0x000ee2000c1e1b00 */
[----:B------:R-:W-:Y:S01]  /*23f0*/  LEA.HI R0, R0, R3, RZ, 0x4 ;  /* 0x0000000300007211 */ /* 0x000fe200078f20ff */
[----:B------:R-:W-:Y:S01]  /*2400*/  IMAD R2, R189, c[0x0][0x1c0], R208 ;  /* 0x00007000bd027a24 */ /* 0x000fe200078e02d0 */
[----:B------:R-:W-:Y:S01]  /*2410*/  IADD3 R7, R7, 0x80, RZ ;  /* 0x0000008007077810 */ /* 0x000fe20007ffe0ff */
[----:B------:R1:W4:Y:S01]  /*2420*/  LDSM.16.M88.4 R140, [R179+0xa000] ;  /* 0x00a00000b38c783b */ /* 0x0003220000000200 */
[----:B------:R-:W-:-:S03]  /*2430*/  LOP3.LUT R0, R0, 0xfffffff0, RZ, 0xc0, !PT ;  /* 0xfffffff000007812 */ /* 0x000fc600078ec0ff */
[----:B------:R1:W1:Y:S02]  /*2440*/  LDSM.16.M88.4 R144, [R179+0xa800] ;  /* 0x00a80000b390783b */ /* 0x0002640000000200 */
[----:B------:R-:W-:Y:S02]  /*2450*/  IMAD.IADD R3, R3, 0x1, -R0 ;  /* 0x0000000103037824 */ /* 0x000fe400078e0a00 */
[----:B------:R1:W1:Y:S03]  /*2460*/  LDSM.16.M88.4 R148, [R174+0xa000] ;  /* 0x00a00000ae94783b */ /* 0x0002660000000200 */
[----:B------:R-:W-:Y:S01]  /*2470*/  SHF.R.S32.HI R0, RZ, 0x1f, R3 ;  /* 0x0000001fff007819 */ /* 0x000fe20000011403 */
[----:B------:R1:W1:Y:S03]  /*2480*/  LDSM.16.M88.4 R152, [R174+0xa800] ;  /* 0x00a80000ae98783b */ /* 0x0002660000000200 */
[----:B------:R-:W-:Y:S01]  /*2490*/  LEA.HI R0, R0, R3, RZ, 0x3 ;  /* 0x0000000300007211 */ /* 0x000fe200078f18ff */
[----:B------:R1:W1:Y:S01]  /*24a0*/  LDSM.16.M88.4 R156, [R173+0xa000] ;  /* 0x00a00000ad9c783b */ /* 0x0002620000000200 */
[----:B------:R-:W-:-:S02]  /*24b0*/  ISETP.GE.AND P1, PT, R7, R216, PT ;  /* 0x000000d80700720c */ /* 0x000fc40003f26270 */
[----:B------:R-:W-:Y:S01]  /*24c0*/  LOP3.LUT R0, R0, 0xfffffff8, RZ, 0xc0, !PT ;  /* 0xfffffff800007812 */ /* 0x000fe200078ec0ff */
[----:B------:R-:W-:Y:S01]  /*24d0*/  IMAD.SHL.U32 R7, R2, 0x20, RZ ;  /* 0x0000002002077824 */ /* 0x000fe200078e00ff */
[----:B------:R1:W1:Y:S03]  /*24e0*/  LDSM.16.M88.4 R160, [R173+0xa800] ;  /* 0x00a80000ada0783b */ /* 0x0002660000000200 */
[----:B------:R-:W-:Y:S01]  /*24f0*/  IMAD.IADD R0, R3, 0x1, -R0 ;  /* 0x0000000103007824 */ /* 0x000fe200078e0a00 */
[----:B------:R-:W-:Y:S01]  /*2500*/  SHF.R.S32.HI R3, RZ, 0x1f, R228 ;  /* 0x0000001fff037819 */ /* 0x000fe200000114e4 */
[----:B------:R1:W1:Y:S04]  /*2510*/  LDSM.16.M88.4 R164, [R172+0xa000] ;  /* 0x00a00000aca4783b */ /* 0x0002680000000200 */
[----:B------:R1:W1:Y:S01]  /*2520*/  LDSM.16.M88.4 R168, [R172+0xa800] ;  /* 0x00a80000aca8783b */ /* 0x0002620000000200 */
[----:B------:R-:W-:-:S02]  /*2530*/  USHF.L.U32 UR17, UR12, 0x4, URZ ;  /* 0x000000040c117899 */ /* 0x000fc4000800063f */
[----:B------:R-:W-:Y:S02]  /*2540*/  USHF.L.U32 UR18, UR12, 0x3, URZ ;  /* 0x000000030c127899 */ /* 0x000fe4000800063f */
[----:B------:R-:W-:Y:S01]  /*2550*/  UIADD3 UR11, UR17, 0x20, URZ ;  /* 0x00000020110b7890 */ /* 0x000fe2000fffe03f */
[----:B------:R-:W-:-:S03]  /*2560*/  IMAD.MOV.U32 R175, RZ, RZ, 0x20 ;  /* 0x00000020ffaf7424 */ /* 0x000fc600078e00ff */
[----:B------:R-:W-:Y:S01]  /*2570*/  UIADD3 UR10, UR18, UR11, URZ ;  /* 0x0000000b120a7290 */ /* 0x000fe2000fffe03f */
[----:B------:R-:W-:Y:S02]  /*2580*/  LOP3.LUT P0, RZ, R0, 0x2, RZ, 0xc0, !PT ;  /* 0x0000000200ff7812 */ /* 0x000fe4000780c0ff */
[----:B------:R-:W-:Y:S01]  /*2590*/  IADD3 R176, R181, 0x1000, RZ ;  /* 0x00001000b5b07810 */ /* 0x000fe20007ffe0ff */
[----:B------:R-:W-:Y:S01]  /*25a0*/  UIADD3 UR9, UR18, UR10, URZ ;  /* 0x0000000a12097290 */ /* 0x000fe2000fffe03f */
[----:B------:R-:W-:Y:S01]  /*25b0*/  IMAD.SHL.U32 R220, R186, 0x20, RZ ;  /* 0x00000020badc7824 */ /* 0x000fe200078e00ff */
[----:B------:R-:W-:Y:S01]  /*25c0*/  LOP3.LUT P2, RZ, R0, 0x4, RZ, 0xc0, !PT ;  /* 0x0000000400ff7812 */ /* 0x000fe2000784c0ff */
[----:B------:R-:W-:Y:S01]  /*25d0*/  IMAD.SHL.U32 R0, R182, 0x2, RZ ;  /* 0x00000002b6007824 */ /* 0x000fe200078e00ff */
[----:B------:R-:W-:Y:S01]  /*25e0*/  UIADD3 UR8, UR18, UR9, URZ ;  /* 0x0000000912087290 */ /* 0x000fe2000fffe03f */
[----:B------:R-:W-:Y:S02]  /*25f0*/  SEL R176, R176, R181, !P3 ;  /* 0x000000b5b0b07207 */ /* 0x000fe40005800000 */
[----:B------:R-:W-:Y:S01]  /*2600*/  SEL R175, R175, 0xffffffe0, !P0 ;  /* 0xffffffe0afaf7807 */ /* 0x000fe20004000000 */
[----:B------:R-:W-:Y:S01]  /*2610*/  UIADD3 UR7, UR18, UR8, URZ ;  /* 0x0000000812077290 */ /* 0x000fe2000fffe03f */
[----:B------:R-:W-:Y:S01]  /*2620*/  MOV R203, R205 ;  /* 0x000000cd00cb7202 */ /* 0x000fe20000000f00 */
        /* <DEDUP_REMOVED lines=33> */
[----:B------:R-:W-:Y:S01]  /*2840*/  SEL R183, R183, 0xffffffc0, !P2 ;  /* 0xffffffc0b7b77807 */ /* 0x000fe20005000000 */
[----:B------:R-:W-:Y:S01]  /*2850*/  IMAD.MOV.U32 R219, RZ, RZ, 0x40 ;  /* 0x00000040ffdb7424 */ /* 0x000fe200078e00ff */
[----:B------:R-:W-:Y:S01]  /*2860*/  IADD3 R2, R180, R175, RZ ;  /* 0x000000afb4027210 */ /* 0x000fe20007ffe0ff */
[----:B------:R-:W-:-:S02]  /*2870*/  UIADD3 UR5, -UR6, URZ, URZ ;  /* 0x0000003f06057290 */ /* 0x000fc4000fffe13f */
[----:B------:R-:W-:Y:S02]  /*2880*/  UIMAD UR16, UR12, 0x18, URZ ;  /* 0x000000180c1078a4 */ /* 0x000fe4000f8e023f */
[----:B------:R-:W-:Y:S02]  /*2890*/  USHF.L.U32 UR15, UR12, 0x5, URZ ;  /* 0x000000050c0f7899 */ /* 0x000fe4000800063f */
[----:B------:R-:W-:Y:S02]  /*28a0*/  UIMAD UR14, UR12, 0x28, URZ ;  /* 0x000000280c0e78a4 */ /* 0x000fe4000f8e023f */
[----:B------:R-:W-:Y:S02]  /*28b0*/  UIMAD UR13, UR12, 0x30, URZ ;  /* 0x000000300c0d78a4 */ /* 0x000fe4000f8e023f */
[----:B------:R-:W-:Y:S02]  /*28c0*/  UIMAD UR12, UR12, 0x38, URZ ;  /* 0x000000380c0c78a4 */ /* 0x000fe4000f8e023f */
[----:B------:R-:W-:Y:S01]  /*28d0*/  UIADD3 UR6, UR18, UR7, URZ ;  /* 0x0000000712067290 */ /* 0x000fe2000fffe03f */
[----:B--2---:R-:W-:-:S02]  /*28e0*/  IADD3 R228, P5, P4, R7, R8, R228 ;  /* 0x0000000807e47210 */ /* 0x004fc40007cbe0e4 */
[----:B------:R-:W-:-:S04]  /*28f0*/  SHF.R.S32.HI R8, RZ, 0x1f, R7 ;  /* 0x0000001fff087819 */ /* 0x000fc80000011407 */
[----:B------:R-:W-:Y:S02]  /*2900*/  IADD3.X R206, R8, R9, R3, P5, P4 ;  /* 0x0000000908ce7210 */ /* 0x000fe40002fe8403 */
[----:B------:R-:W-:-:S04]  /*2910*/  IADD3 R3, R182, 0x1000, RZ ;  /* 0x00001000b6037810 */ /* 0x000fc80007ffe0ff */
[----:B------:R-:W-:Y:S02]  /*2920*/  SEL R178, R3, R182, !P3 ;  /* 0x000000b603b27207 */ /* 0x000fe40005800000 */
[----:B------:R-:W2:Y:S01]  /*2930*/  @P1 S2R R3, SR_TID.X ;  /* 0x0000000000031919 */ /* 0x000ea20000002100 */
[----:B---3--:R3:W1:Y:S08]  /*2940*/  R2UR UR22, R5 ;  /* 0x00000000051673c2 */ /* 0x00867000000e0000 */
[----:B------:R3:W1:Y:S01]  /*2950*/  R2UR UR23, R4 ;  /* 0x00000000041773c2 */ /* 0x00066200000e0000 */
[----:B------:R-:W-:Y:S01]  /*2960*/  SHF.L.U32 R178, R178, 0x1, RZ ;  /* 0x00000001b2b27819 */ /* 0x000fe200000006ff */
[----:B------:R-:W-:Y:S01]  /*2970*/  IMAD.WIDE.U32 R228, R228, -0x2daee0ad, RZ ;  /* 0xd2511f53e4e47825 */ /* 0x000fe200078e00ff */
[----:B--2---:R-:W-:-:S04]  /*2980*/  @P1 SHF.L.U32 R3, R3, 0x1, RZ ;  /* 0x0000000103031819 */ /* 0x004fc800000006ff */
[----:B------:R-:W-:Y:S01]  /*2990*/  @P1 LOP3.LUT R220, R220, 0x6, R3, 0xf8, !PT ;  /* 0x00000006dcdc1812 */ /* 0x000fe200078ef803 */
[----:B----4-:R-:W-:Y:S02]  /*29a0*/  IMAD.IADD R3, R0, 0x1, R175 ;  /* 0x0000000100037824 */ /* 0x010fe400078e02af */
.L_x_823:
[----:B------:R-:W0:Y:S01]  /*29b0*/  LDGDEPBAR ;  /* 0x00000000000079af */ /* 0x000e220000000000 */
[C---:B------:R-:W-:Y:S01]  /*29c0*/  IMAD.IADD R184, R178.reuse, 0x1, R175 ;  /* 0x00000001b2b87824 */ /* 0x040fe200078e02af */
[----:B-----5:R-:W-:Y:S01]  /*29d0*/  FSETP.NEU.FTZ.AND P6, PT, R211, -INF , PT ;  /* 0xff800000d300780b */ /* 0x020fe20003fdd000 */
[--C-:B------:R-:W-:Y:S01]  /*29e0*/  IMAD.IADD R185, R178, 0x1, R183.reuse ;  /* 0x00000001b2b97824 */ /* 0x100fe200078e02b7 */
[----:B------:R-:W-:Y:S01]  /*29f0*/  FSETP.NEU.FTZ.AND P3, PT, R210, -INF , PT ;  /* 0xff800000d200780b */ /* 0x000fe20003f7d000 */
[----:B------:R-:W-:Y:S01]  /*2a00*/  IMAD.IADD R183, R184, 0x1, R183 ;  /* 0x00000001b8b77824 */ /* 0x000fe200078e02b7 */
[----:B-1----:R-:W-:Y:S01]  /*2a10*/  LOP3.LUT R236, R206, UR23, RZ, 0x3c, !PT ;  /* 0x00000017ceec7c12 */ /* 0x002fe2000f8e3cff */
[----:B------:R-:W-:Y:S01]  /*2a20*/  @P1 IMAD R245, R195, 0x80, R220 ;  /* 0x00000080c3f51824 */ /* 0x000fe200078e02dc */
[----:B------:R-:W-:Y:S01]  /*2a30*/  UIADD3 UR19, UR23, 0x3c6ef372, URZ ;  /* 0x3c6ef37217137890 */ /* 0x000fe2000fffe03f */
[----:B------:R-:W-:Y:S01]  /*2a40*/  FMUL.FTZ R232, R211, 1.4426950216293334961 ;  /* 0x3fb8aa3bd3e87820 */ /* 0x000fe20000410000 */
[----:B------:R-:W-:Y:S01]  /*2a50*/  UIADD3 UR20, UR22, -0x4498517b, URZ ;  /* 0xbb67ae8516147890 */ /* 0x000fe2000fffe03f */
[----:B------:R-:W-:Y:S01]  /*2a60*/  FMUL.FTZ R221, R210, 1.4426950216293334961 ;  /* 0x3fb8aa3bd2dd7820 */ /* 0x000fe20000410000 */
[----:B------:R-:W-:Y:S01]  /*2a70*/  @P1 IADD3 R233, R245, 0x8, RZ ;  /* 0x00000008f5e91810 */ /* 0x000fe20007ffe0ff */
[----:B------:R-:W-:Y:S01]  /*2a80*/  IMAD R235, R195, 0x4, R186 ;  /* 0x00000004c3eb7824 */ /* 0x000fe200078e02ba */
[-C--:B------:R-:W-:Y:S01]  /*2a90*/  @P1 ISETP.GE.AND P0, PT, R245, R216.reuse, PT ;  /* 0x000000d8f500120c */ /* 0x080fe20003f06270 */
[----:B------:R-:W-:Y:S01]  /*2aa0*/  IMAD.MOV.U32 R205, RZ, RZ, R203 ;  /* 0x000000ffffcd7224 */ /* 0x000fe200078e00cb */
[-C--:B------:R-:W-:Y:S01]  /*2ab0*/  @P1 ISETP.GE.AND P4, PT, R233, R216.reuse, PT ;  /* 0x000000d8e900120c */ /* 0x080fe20003f86270 */
[----:B------:R-:W-:Y:S01]  /*2ac0*/  FMUL.FTZ R234, R209, 1.4426950216293334961 ;  /* 0x3fb8aa3bd1ea7820 */ /* 0x000fe20000410000 */
[----:B------:R-:W-:Y:S01]  /*2ad0*/  @P1 IADD3 R233, R245, 0x9, RZ ;  /* 0x00000009f5e91810 */ /* 0x000fe20007ffe0ff */
[----:B------:R-:W-:Y:S01]  /*2ae0*/  UIADD3 UR21, UR23, -0x61c88647, URZ ;  /* 0x9e3779b917157890 */ /* 0x000fe2000fffe03f */
[----:B------:R-:W-:Y:S02]  /*2af0*/  LOP3.LUT R242, R229, UR22, R235, 0x96, !PT ;  /* 0x00000016e5f27c12 */ /* 0x000fe4000f8e96eb */
[----:B------:R-:W-:Y:S01]  /*2b00*/  @P1 IADD3 R235, R245, 0x10, RZ ;  /* 0x00000010f5eb1810 */ /* 0x000fe20007ffe0ff */
[----:B------:R-:W-:Y:S04]  /*2b10*/  DEPBAR.LE SB0, 0x0 ;  /* 0x000080000000791a */ /* 0x000fe80000000000 */
[----:B------:R-:W-:Y:S01]  /*2b20*/  BAR.SYNC.DEFER_BLOCKING 0x0 ;  /* 0x0000000000007b1d */ /* 0x000fe20000010000 */
[----:B------:R-:W-:Y:S05]  /*2b30*/  IMAD.WIDE.U32 R242, R242, -0x326172a9, RZ ;  /* 0xcd9e8d57f2f27825 */ /* 0x000fea00078e00ff */
[----:B------:R-:W-:Y:S01]  /*2b40*/  LOP3.LUT R237, R242, UR19, RZ, 0x3c, !PT ;  /* 0x00000013f2ed7c12 */ /* 0x000fe2000f8e3cff */
[----:B------:R-:W-:Y:S01]  /*2b50*/  UIADD3 UR19, UR22, 0x76cf5d0a, URZ ;  /* 0x76cf5d0a16137890 */ /* 0x000fe2000fffe03f */
[----:B------:R-:W-:Y:S08]  /*2b60*/  LDSM.16.M88.4 R100, [R178] ;  /* 0x00000000b264783b */ /* 0x000ff00000000200 */
[----:B------:R-:W1:Y:S08]  /*2b70*/  LDSM.16.M88.4 R104, [R179+0x6000] ;  /* 0x00600000b368783b */ /* 0x000e700000000200 */
[----:B------:R-:W2:Y:S08]  /*2b80*/  LDSM.16.M88.4 R108, [R178+0x1000] ;  /* 0x00100000b26c783b */ /* 0x000eb00000000200 */
[----:B------:R-:W4:Y:S08]  /*2b90*/  LDSM.16.M88.4 R112, [R179+0x6800] ;  /* 0x00680000b370783b */ /* 0x000f300000000200 */
[----:B------:R-:W-:Y:S08]  /*2ba0*/  LDSM.16.M88.4 R116, [R184] ;  /* 0x00000000b874783b */ /* 0x000ff00000000200 */
[----:B------:R-:W3:Y:S02]  /*2bb0*/  LDSM.16.M88.4 R120, [R174+0x6000] ;  /* 0x00600000ae78783b */ /* 0x000ee40000000200 */
[-C--:B-1-3--:R-:W-:Y:S06]  /*2bc0*/  HMMA.16816.F32 R4, R100, R104.reuse, RZ ;  /* 0x000000686404723c */ /* 0x08afec00000018ff */
[----:B------:R-:W1:Y:S02]  /*2bd0*/  LDSM.16.M88.4 R124, [R184+0x1000] ;  /* 0x00100000b87c783b */ /* 0x000e640000000200 */
[C---:B--2---:R-:W-:Y:S06]  /*2be0*/  HMMA.16816.F32 R8, R108.reuse, R104, RZ ;  /* 0x000000686c08723c */ /* 0x044fec00000018ff */
[----:B------:R-:W2:Y:S02]  /*2bf0*/  LDSM.16.M88.4 R128, [R174+0x6800] ;  /* 0x00680000ae80783b */ /* 0x000ea40000000200 */
[-C--:B------:R-:W-:Y:S06]  /*2c00*/  HMMA.16816.F32 R12, R108, R106.reuse, RZ ;  /* 0x0000006a6c0c723c */ /* 0x080fec00000018ff */
[----:B------:R-:W-:Y:S02]  /*2c10*/  LDSM.16.M88.4 R132, [R185] ;  /* 0x00000000b984783b */ /* 0x000fe40000000200 */
[C---:B------:R-:W-:Y:S06]  /*2c20*/  HMMA.16816.F32 R16, R100.reuse, R106, RZ ;  /* 0x0000006a6410723c */ /* 0x040fec00000018ff */
[----:B------:R-:W3:Y:S02]  /*2c30*/  LDSM.16.M88.4 R136, [R173+0x6000] ;  /* 0x00600000ad88783b */ /* 0x000ee40000000200 */
[-C--:B----4-:R-:W-:Y:S06]  /*2c40*/  HMMA.16816.F32 R20, R100, R112.reuse, RZ ;  /* 0x000000706414723c */ /* 0x090fec00000018ff */
[----:B------:R-:W-:Y:S02]  /*2c50*/  LDSM.16.M88.4 R104, [R173+0x6800] ;  /* 0x00680000ad68783b */ /* 0x000fe40000000200 */
[C---:B------:R-:W-:Y:S08]  /*2c60*/  HMMA.16816.F32 R24, R108.reuse, R112, RZ ;  /* 0x000000706c18723c */ /* 0x040ff000000018ff */
[-C--:B------:R-:W-:Y:S01]  /*2c70*/  HMMA.16816.F32 R28, R108, R114.reuse, RZ ;  /* 0x000000726c1c723c */ /* 0x080fe200000018ff */
[----:B------:R-:W-:Y:S07]  /*2c80*/  LDSM.16.M88.4 R108, [R183] ;  /* 0x00000000b76c783b */ /* 0x000fee0000000200 */
[----:B------:R-:W-:Y:S01]  /*2c90*/  HMMA.16816.F32 R32, R100, R114, RZ ;  /* 0x000000726420723c */ /* 0x000fe200000018ff */
[----:B------:R-:W4:Y:S07]  /*2ca0*/  LDSM.16.M88.4 R100, [R185+0x1000] ;  /* 0x00100000b964783b */ /* 0x000f2e0000000200 */
[-C--:B------:R-:W-:Y:S01]  /*2cb0*/  HMMA.16816.F32 R4, R116, R120.reuse, R4 ;  /* 0x000000787404723c */ /* 0x080fe20000001804 */
[----:B------:R-:W3:Y:S07]  /*2cc0*/  LDSM.16.M88.4 R112, [R172+0x6000] ;  /* 0x00600000ac70783b */ /* 0x000eee0000000200 */
[C---:B-1----:R-:W-:Y:S08]  /*2cd0*/  HMMA.16816.F32 R8, R124.reuse, R120, R8 ;  /* 0x000000787c08723c */ /* 0x042ff00000001808 */
[-C--:B------:R-:W-:Y:S08]  /*2ce0*/  HMMA.16816.F32 R12, R124, R122.reuse, R12 ;  /* 0x0000007a7c0c723c */ /* 0x080ff0000000180c */
[C---:B------:R-:W-:Y:S07]  /*2cf0*/  HMMA.16816.F32 R16, R116.reuse, R122, R16 ;  /* 0x0000007a7410723c */ /* 0x040fee0000001810 */
[----:B------:R-:W-:Y:S01]  /*2d00*/  FSEL R122, R232, RZ, P6 ;  /* 0x000000ffe87a7208 */ /* 0x000fe20003000000 */
[-C--:B--2---:R-:W-:Y:S01]  /*2d10*/  HMMA.16816.F32 R20, R116, R128.reuse, R20 ;  /* 0x000000807414723c */ /* 0x084fe20000001814 */
[-C--:B------:R-:W-:Y:S03]  /*2d20*/  @P1 ISETP.GE.AND P6, PT, R233, R216.reuse, PT ;  /* 0x000000d8e900120c */ /* 0x080fe60003fc6270 */
[----:B------:R-:W-:Y:S01]  /*2d30*/  FSEL R123, R221, RZ, P3 ;  /* 0x000000ffdd7b7208 */ /* 0x000fe20001800000 */
[----:B------:R-:W-:Y:S01]  /*2d40*/  IMAD R233, R214, 0x4, R187 ;  /* 0x00000004d6e97824 */ /* 0x000fe200078e02bb */
[----:B------:R-:W-:Y:S02]  /*2d50*/  @P1 IADD3 R221, R245, 0x1, RZ ;  /* 0x00000001f5dd1810 */ /* 0x000fe40007ffe0ff */
[C---:B------:R-:W-:Y:S01]  /*2d60*/  HMMA.16816.F32 R24, R124.reuse, R128, R24 ;  /* 0x000000807c18723c */ /* 0x040fe20000001818 */
[----:B------:R-:W-:Y:S01]  /*2d70*/  IMAD.WIDE.U32 R248, R233, -0x326172a9, RZ ;  /* 0xcd9e8d57e9f87825 */ /* 0x000fe200078e00ff */
[----:B------:R-:W-:Y:S02]  /*2d80*/  @P1 ISETP.GE.AND P3, PT, R221, R216, PT ;  /* 0x000000d8dd00120c */ /* 0x000fe40003f66270 */
[----:B------:R-:W-:Y:S01]  /*2d90*/  IADD3 R233, R233, 0x2, RZ ;  /* 0x00000002e9e97810 */ /* 0x000fe20007ffe0ff */
[----:B------:R-:W-:Y:S01]  /*2da0*/  FMUL.FTZ R221, R207, 1.4426950216293334961 ;  /* 0x3fb8aa3bcfdd7820 */ /* 0x000fe20000410000 */
[----:B------:R-:W-:Y:S02]  /*2db0*/  LOP3.LUT R250, R249, R236, RZ, 0x3c, !PT ;  /* 0x000000ecf9fa7212 */ /* 0x000fe400078e3cff */
[----:B------:R-:W-:Y:S01]  /*2dc0*/  LOP3.LUT R248, R243, UR21, R248, 0x96, !PT ;  /* 0x00000015f3f87c12 */ /* 0x000fe2000f8e96f8 */
[-C--:B------:R-:W-:Y:S03]  /*2dd0*/  HMMA.16816.F32 R28, R124, R130.reuse, R28 ;  /* 0x000000827c1c723c */ /* 0x080fe6000000181c */
[----:B------:R-:W-:Y:S04]  /*2de0*/  IMAD.WIDE.U32 R250, R250, -0x2daee0ad, RZ ;  /* 0xd2511f53fafa7825 */ /* 0x000fe800078e00ff */
[C---:B------:R-:W-:Y:S01]  /*2df0*/  LEA R126, P5, R192.reuse, R204, 0x2 ;  /* 0x000000ccc07e7211 */ /* 0x040fe200078a10ff */
[----:B------:R-:W-:Y:S01]  /*2e00*/  HMMA.16816.F32 R32, R116, R130, R32 ;  /* 0x000000827420723c */ /* 0x000fe20000001820 */
[----:B------:R-:W-:Y:S03]  /*2e10*/  IMAD.WIDE.U32 R238, R233, -0x326172a9, RZ ;  /* 0xcd9e8d57e9ee7825 */ /* 0x000fe600078e00ff */
[----:B------:R-:W-:Y:S01]  /*2e20*/  LEA.HI.X.SX32 R127, R192, R205, 0x2, P5 ;  /* 0x000000cdc07f7211 */ /* 0x000fe200028f16ff */
[----:B------:R-:W-:Y:S01]  /*2e30*/  IMAD.WIDE.U32 R248, R248, -0x2daee0ad, RZ ;  /* 0xd2511f53f8f87825 */ /* 0x000fe200078e00ff */
[----:B------:R-:W-:Y:S02]  /*2e40*/  FSETP.NEU.FTZ.AND P5, PT, R207, -INF , PT ;  /* 0xff800000cf00780b */ /* 0x000fe40003fbd000 */
[----:B------:R-:W-:Y:S01]  /*2e50*/  LOP3.LUT R236, R239, R236, RZ, 0x3c, !PT ;  /* 0x000000ecefec7212 */ /* 0x000fe200078e3cff */
[-C--:B---3--:R-:W-:Y:S03]  /*2e60*/  HMMA.16816.F32 R4, R132, R136.reuse, R4 ;  /* 0x000000888404723c */ /* 0x088fe60000001804 */
[----:B------:R-:W-:Y:S01]  /*2e70*/  LOP3.LUT R238, R243, UR21, R238, 0x96, !PT ;  /* 0x00000015f3ee7c12 */ /* 0x000fe2000f8e96ee */
[----:B------:R-:W-:Y:S01]  /*2e80*/  IMAD.WIDE.U32 R246, R236, -0x2daee0ad, RZ ;  /* 0xd2511f53ecf67825 */ /* 0x000fe200078e00ff */
[----:B------:R-:W-:Y:S01]  /*2e90*/  LOP3.LUT R239, R249, UR19, R250, 0x96, !PT ;  /* 0x00000013f9ef7c12 */ /* 0x000fe2000f8e96fa */
[----:B------:R-:W-:Y:S02]  /*2ea0*/  UIADD3 UR21, UR23, -0x255992d5, URZ ;  /* 0xdaa66d2b17157890 */ /* 0x000fe4000fffe03f */
[C---:B----4-:R-:W-:Y:S08]  /*2eb0*/  HMMA.16816.F32 R8, R100.reuse, R136, R8 ;  /* 0x000000886408723c */ /* 0x050ff00000001808 */
[-C--:B------:R-:W-:Y:S08]  /*2ec0*/  HMMA.16816.F32 R12, R100, R138.reuse, R12 ;  /* 0x0000008a640c723c */ /* 0x080ff0000000180c */
[C---:B------:R-:W-:Y:S08]  /*2ed0*/  HMMA.16816.F32 R16, R132.reuse, R138, R16 ;  /* 0x0000008a8410723c */ /* 0x040ff00000001810 */
[-C--:B------:R-:W-:Y:S08]  /*2ee0*/  HMMA.16816.F32 R20, R132, R104.reuse, R20 ;  /* 0x000000688414723c */ /* 0x080ff00000001814 */
[C---:B------:R-:W-:Y:S08]  /*2ef0*/  HMMA.16816.F32 R24, R100.reuse, R104, R24 ;  /* 0x000000686418723c */ /* 0x040ff00000001818 */
[-C--:B------:R-:W-:Y:S01]  /*2f00*/  HMMA.16816.F32 R28, R100, R106.reuse, R28 ;  /* 0x0000006a641c723c */ /* 0x080fe2000000181c */
[----:B------:R1:W2:Y:S07]  /*2f10*/  LDSM.16.M88.4 R100, [R183+0x1000] ;  /* 0x00100000b764783b */ /* 0x0002ae0000000200 */
[----:B------:R-:W-:Y:S01]  /*2f20*/  HMMA.16816.F32 R32, R132, R106, R32 ;  /* 0x0000006a8420723c */ /* 0x000fe20000001820 */
[----:B------:R-:W3:Y:S06]  /*2f30*/  LDSM.16.M88.4 R104, [R172+0x6800] ;  /* 0x00680000ac68783b */ /* 0x000eec0000000200 */
[----:B------:R-:W-:Y:S01]  /*2f40*/  FSEL R133, R221, RZ, P5 ;  /* 0x000000ffdd857208 */ /* 0x000fe20002800000 */
[-C--:B------:R-:W-:Y:S01]  /*2f50*/  HMMA.16816.F32 R4, R108, R112.reuse, R4 ;  /* 0x000000706c04723c */ /* 0x080fe20000001804 */
[----:B------:R-:W-:Y:S04]  /*2f60*/  FSETP.NEU.FTZ.AND P5, PT, R209, -INF , PT ;  /* 0xff800000d100780b */ /* 0x000fe80003fbd000 */
[----:B------:R-:W-:Y:S02]  /*2f70*/  FSEL R125, R234, RZ, P5 ;  /* 0x000000ffea7d7208 */ /* 0x000fe40002800000 */
[-C--:B------:R-:W-:Y:S02]  /*2f80*/  @P1 ISETP.GE.AND P5, PT, R235, R216.reuse, PT ;  /* 0x000000d8eb00120c */ /* 0x080fe40003fa6270 */
[----:B-1----:R-:W-:Y:S03]  /*2f90*/  SEL R183, R219, 0xffffffc0, !P2 ;  /* 0xffffffc0dbb77807 */ /* 0x002fe60005000000 */
[----:B------:R-:W-:Y:S01]  /*2fa0*/  LOP3.LUT R235, R228, UR20, RZ, 0x3c, !PT ;  /* 0x00000014e4eb7c12 */ /* 0x000fe2000f8e3cff */
[----:B------:R-:W-:Y:S01]  /*2fb0*/  UIADD3 UR20, UR22, 0x32370b8f, URZ ;  /* 0x32370b8f16147890 */ /* 0x000fe2000fffe03f */
[----:B------:R-:W-:Y:S02]  /*2fc0*/  IMAD.IADD R124, R183, 0x1, R3 ;  /* 0x00000001b77c7824 */ /* 0x000fe400078e0203 */
[C---:B------:R-:W-:Y:S01]  /*2fd0*/  LOP3.LUT R240, R235.reuse, R251, RZ, 0x3c, !PT ;  /* 0x000000fbebf07212 */ /* 0x040fe200078e3cff */
[----:B------:R-:W-:Y:S01]  /*2fe0*/  IMAD.WIDE.U32 R250, R238, -0x2daee0ad, RZ ;  /* 0xd2511f53eefa7825 */ /* 0x000fe200078e00ff */
[----:B------:R-:W-:Y:S03]  /*2ff0*/  LOP3.LUT R235, R235, R247, RZ, 0x3c, !PT ;  /* 0x000000f7ebeb7212 */ /* 0x000fe600078e3cff */
[----:B------:R-:W-:Y:S03]  /*3000*/  IMAD.WIDE.U32 R240, R240, -0x326172a9, RZ ;  /* 0xcd9e8d57f0f07825 */ /* 0x000fe600078e00ff */
[----:B------:R-:W-:Y:S01]  /*3010*/  @P1 FSEL R4, R4, -INF , !P0 ;  /* 0xff80000004041808 */ /* 0x000fe20004000000 */
[C---:B--2---:R-:W-:Y:S01]  /*3020*/  HMMA.16816.F32 R8, R100.reuse, R112, R8 ;  /* 0x000000706408723c */ /* 0x044fe20000001808 */
[----:B------:R-:W-:Y:S01]  /*3030*/  LOP3.LUT R241, R237, R241, RZ, 0x3c, !PT ;  /* 0x000000f1edf17212 */ /* 0x000fe200078e3cff */
[----:B------:R-:W-:Y:S01]  /*3040*/  IMAD.WIDE.U32 R134, R235, -0x326172a9, RZ ;  /* 0xcd9e8d57eb867825 */ /* 0x000fe200078e00ff */
[----:B------:R-:W-:Y:S02]  /*3050*/  @P1 FSEL R5, R5, -INF , !P3 ;  /* 0xff80000005051808 */ /* 0x000fe40005800000 */
[----:B------:R-:W-:Y:S01]  /*3060*/  @P1 FSEL R6, R6, -INF , !P0 ;  /* 0xff80000006061808 */ /* 0x000fe20004000000 */
[--C-:B------:R-:W-:Y:S01]  /*3070*/  FFMA.FTZ R205, R4, c[0x0][0x23c], -R123.reuse ;  /* 0x00008f0004cd7a23 */ /* 0x100fe2000001087b */
[----:B------:R-:W-:Y:S01]  /*3080*/  @P1 FSEL R7, R7, -INF , !P3 ;  /* 0xff80000007071808 */ /* 0x000fe20005800000 */
[-C--:B------:R-:W-:Y:S01]  /*3090*/  HMMA.16816.F32 R12, R100, R114.reuse, R12 ;  /* 0x00000072640c723c */ /* 0x080fe2000000180c */
[----:B------:R-:W-:Y:S03]  /*30a0*/  FFMA.FTZ R232, R5, c[0x0][0x23c], -R123 ;  /* 0x00008f0005e87a23 */ /* 0x000fe6000001087b */
[--C-:B------:R-:W-:Y:S01]  /*30b0*/  FFMA.FTZ R221, R6, c[0x0][0x23c], -R122.reuse ;  /* 0x00008f0006dd7a23 */ /* 0x100fe2000001087a */
[----:B------:R-:W1:Y:S01]  /*30c0*/  MUFU.EX2 R205, R205 ;  /* 0x000000cd00cd7308 */ /* 0x000e620000000800 */
[----:B------:R-:W-:Y:S02]  /*30d0*/  FFMA.FTZ R234, R7, c[0x0][0x23c], -R122 ;  /* 0x00008f0007ea7a23 */ /* 0x000fe4000001087a */
[C---:B------:R-:W-:Y:S01]  /*30e0*/  HMMA.16816.F32 R16, R108.reuse, R114, R16 ;  /* 0x000000726c10723c */ /* 0x040fe20000001810 */
[----:B------:R-:W-:Y:S05]  /*30f0*/  IMAD.WIDE.U32 R130, R241, -0x2daee0ad, RZ ;  /* 0xd2511f53f1827825 */ /* 0x000fea00078e00ff */
[----:B------:R-:W-:Y:S01]  /*3100*/  LOP3.LUT R248, R131, UR20, R248, 0x96, !PT ;  /* 0x0000001483f87c12 */ /* 0x000fe2000f8e96f8 */
[----:B------:R-:W2:Y:S01]  /*3110*/  MUFU.EX2 R232, R232 ;  /* 0x000000e800e87308 */ /* 0x000ea20000000800 */
[----:B------:R-:W-:Y:S01]  /*3120*/  @P1 FSEL R10, R10, -INF , !P0 ;  /* 0xff8000000a0a1808 */ /* 0x000fe20004000000 */
[-C--:B---3--:R-:W-:Y:S03]  /*3130*/  HMMA.16816.F32 R20, R108, R104.reuse, R20 ;  /* 0x000000686c14723c */ /* 0x088fe60000001814 */
[----:B------:R-:W-:Y:S01]  /*3140*/  @P1 FSEL R9, R9, -INF , !P3 ;  /* 0xff80000009091808 */ /* 0x000fe20005800000 */
[----:B------:R-:W-:Y:S01]  /*3150*/  FFMA.FTZ R244, R10, c[0x0][0x23c], -R125 ;  /* 0x00008f000af47a23 */ /* 0x000fe2000001087d */
[----:B------:R-:W-:Y:S01]  /*3160*/  @P1 FSEL R11, R11, -INF , !P3 ;  /* 0xff8000000b0b1808 */ /* 0x000fe20005800000 */
[----:B------:R-:W-:Y:S01]  /*3170*/  IMAD.WIDE.U32 R248, R248, -0x326172a9, RZ ;  /* 0xcd9e8d57f8f87825 */ /* 0x000fe200078e00ff */
[----:B------:R-:W-:Y:S01]  /*3180*/  @P1 FSEL R13, R13, -INF , !P6 ;  /* 0xff8000000d0d1808 */ /* 0x000fe20007000000 */
[----:B------:R3:W-:Y:S01]  /*3190*/  MUFU.EX2 R235, R244 ;  /* 0x000000f400eb7308 */ /* 0x0007e20000000800 */
[----:B------:R-:W-:Y:S01]  /*31a0*/  @P1 FSEL R14, R14, -INF , !P4 ;  /* 0xff8000000e0e1808 */ /* 0x000fe20006000000 */
[C---:B------:R-:W-:Y:S02]  /*31b0*/  HMMA.16816.F32 R24, R100.reuse, R104, R24 ;  /* 0x000000686418723c */ /* 0x040fe40000001818 */
[----:B------:R-:W-:Y:S01]  /*31c0*/  @P1 FSEL R15, R15, -INF , !P6 ;  /* 0xff8000000f0f1808 */ /* 0x000fe20007000000 */
[----:B------:R-:W-:Y:S01]  /*31d0*/  FFMA.FTZ R242, R9, c[0x0][0x23c], -R133 ;  /* 0x00008f0009f27a23 */ /* 0x000fe20000010885 */
[----:B------:R-:W-:Y:S01]  /*31e0*/  @P1 FSEL R8, R8, -INF , !P0 ;  /* 0xff80000008081808 */ /* 0x000fe20004000000 */
[----:B------:R-:W-:Y:S01]  /*31f0*/  FFMA.FTZ R238, R11, c[0x0][0x23c], -R125 ;  /* 0x00008f000bee7a23 */ /* 0x000fe2000001087d */
[----:B------:R-:W-:Y:S01]  /*3200*/  @P1 FSEL R18, R18, -INF , !P4 ;  /* 0xff80000012121808 */ /* 0x000fe20006000000 */
[----:B------:R-:W-:Y:S01]  /*3210*/  IMAD.WIDE.U32 R10, R239, -0x326172a9, RZ ;  /* 0xcd9e8d57ef0a7825 */ /* 0x000fe200078e00ff */
[----:B------:R-:W-:Y:S01]  /*3220*/  @P1 FSEL R12, R12, -INF , !P4 ;  /* 0xff8000000c0c1808 */ /* 0x000fe20006000000 */
[----:B------:R4:W-:Y:S01]  /*3230*/  MUFU.EX2 R236, R242 ;  /* 0x000000f200ec7308 */ /* 0x0009e20000000800 */
[-C--:B------:R-:W-:Y:S02]  /*3240*/  HMMA.16816.F32 R28, R100, R106.reuse, R28 ;  /* 0x0000006a641c723c */ /* 0x080fe4000000181c */
[----:B------:R-:W-:Y:S01]  /*3250*/  @P1 FSEL R19, R19, -INF , !P6 ;  /* 0xff80000013131808 */ /* 0x000fe20007000000 */
[----:B------:R-:W-:Y:S01]  /*3260*/  FFMA.FTZ R252, R18, c[0x0][0x23c], -R122 ;  /* 0x00008f0012fc7a23 */ /* 0x000fe2000001087a */
[----:B------:R-:W-:Y:S01]  /*3270*/  LOP3.LUT R241, R11, UR21, R240, 0x96, !PT ;  /* 0x000000150bf17c12 */ /* 0x000fe2000f8e96f0 */
[--C-:B------:R-:W-:Y:S01]  /*3280*/  FFMA.FTZ R233, R8, c[0x0][0x23c], -R133.reuse ;  /* 0x00008f0008e97a23 */ /* 0x100fe20000010885 */
[----:B------:R-:W-:Y:S02]  /*3290*/  @P1 FSEL R20, R20, -INF , !P5 ;  /* 0xff80000014141808 */ /* 0x000fe40006800000 */
[----:B------:R-:W-:Y:S01]  /*32a0*/  @P1 FSEL R16, R16, -INF , !P4 ;  /* 0xff80000010101808 */ /* 0x000fe20006000000 */
[----:B------:R-:W-:Y:S01]  /*32b0*/  HMMA.16816.F32 R32, R108, R106, R32 ;  /* 0x0000006a6c20723c */ /* 0x000fe20000001820 */
[----:B------:R-:W1:Y:S02]  /*32c0*/  MUFU.EX2 R221, R221 ;  /* 0x000000dd00dd7308 */ /* 0x000e640000000800 */
[----:B------:R-:W-:Y:S01]  /*32d0*/  @P1 FSEL R17, R17, -INF , !P6 ;  /* 0xff80000011111808 */ /* 0x000fe20007000000 */
[----:B---3--:R-:W-:Y:S01]  /*32e0*/  FFMA.FTZ R244, R13, c[0x0][0x23c], -R133 ;  /* 0x00008f000df47a23 */ /* 0x008fe20000010885 */
[----:B------:R-:W-:Y:S02]  /*32f0*/  @P1 FSEL R22, R22, -INF , !P5 ;  /* 0xff80000016161808 */ /* 0x000fe40006800000 */
[----:B------:R-:W-:Y:S02]  /*3300*/  @P1 FSEL R24, R24, -INF , !P5 ;  /* 0xff80000018181808 */ /* 0x000fe40006800000 */
[----:B------:R-:W-:Y:S02]  /*3310*/  @P1 FSEL R26, R26, -INF , !P5 ;  /* 0xff8000001a1a1808 */ /* 0x000fe40006800000 */
[----:B------:R-:W-:Y:S01]  /*3320*/  MUFU.EX2 R233, R233 ;  /* 0x000000e900e97308 */ /* 0x000fe20000000800 */
[----:B----4-:R-:W-:Y:S02]  /*3330*/  LOP3.LUT R242, R251, UR19, R246, 0x96, !PT ;  /* 0x00000013fbf27c12 */ /* 0x010fe4000f8e96f6 */
[----:B------:R-:W-:Y:S01]  /*3340*/  FFMA.FTZ R26, R26, c[0x0][0x23c], -R125 ;  /* 0x00008f001a1a7a23 */ /* 0x000fe2000001087d */
[----:B------:R-:W-:Y:S01]  /*3350*/  LOP3.LUT R246, R237, R135, RZ, 0x3c, !PT ;  /* 0x00000087edf67212 */ /* 0x000fe200078e3cff */
[----:B------:R-:W-:Y:S01]  /*3360*/  UIADD3 UR19, UR23, 0x78dde6e4, URZ ;  /* 0x78dde6e417137890 */ /* 0x000fe2000fffe03f */
[----:B------:R-:W-:Y:S02]  /*3370*/  FFMA.FTZ R237, R12, c[0x0][0x23c], -R133 ;  /* 0x00008f000ced7a23 */ /* 0x000fe40000010885 */
[----:B------:R-:W-:Y:S02]  /*3380*/  IMAD.WIDE.U32 R242, R242, -0x326172a9, RZ ;  /* 0xcd9e8d57f2f27825 */ /* 0x000fe400078e00ff */
[----:B------:R-:W-:Y:S01]  /*3390*/  MUFU.EX2 R129, R26 ;  /* 0x0000001a00817308 */ /* 0x000fe20000000800 */
[----:B------:R-:W-:Y:S01]  /*33a0*/  LOP3.LUT R240, R249, UR19, R10, 0x96, !PT ;  /* 0x00000013f9f07c12 */ /* 0x000fe2000f8e960a */
[----:B------:R-:W-:Y:S01]  /*33b0*/  IMAD.WIDE.U32 R246, R246, -0x2daee0ad, RZ ;  /* 0xd2511f53f6f67825 */ /* 0x000fe200078e00ff */
[----:B------:R-:W-:Y:S01]  /*33c0*/  LOP3.LUT R239, R243, UR21, R134, 0x96, !PT ;  /* 0x00000015f3ef7c12 */ /* 0x000fe2000f8e9686 */
[----:B------:R-:W-:Y:S02]  /*33d0*/  UIADD3 UR21, UR22, -0x126145ec, URZ ;  /* 0xed9eba1416157890 */ /* 0x000fe4000fffe03f */
[----:B------:R-:W-:Y:S01]  /*33e0*/  IMAD.WIDE.U32 R134, R240, -0x2daee0ad, RZ ;  /* 0xd2511f53f0867825 */ /* 0x000fe200078e00ff */
[----:B------:R-:W-:Y:S01]  /*33f0*/  LOP3.LUT R250, R247, UR20, R250, 0x96, !PT ;  /* 0x00000014f7fa7c12 */ /* 0x000fe2000f8e96fa */
[----:B------:R-:W-:Y:S02]  /*3400*/  UIADD3 UR20, UR22, -0x56f99767, URZ ;  /* 0xa906689916147890 */ /* 0x000fe4000fffe03f */
[----:B------:R3:W-:Y:S01]  /*3410*/  MUFU.EX2 R240, R244 ;  /* 0x000000f400f07308 */ /* 0x0007e20000000800 */
[----:B------:R-:W-:Y:S04]  /*3420*/  IMAD.WIDE.U32 R10, R241, -0x2daee0ad, RZ ;  /* 0xd2511f53f10a7825 */ /* 0x000fe800078e00ff */
[----:B------:R-:W-:Y:S01]  /*3430*/  IMAD.WIDE.U32 R250, R250, -0x326172a9, RZ ;  /* 0xcd9e8d57fafa7825 */ /* 0x000fe200078e00ff */
[----:B------:R-:W-:Y:S02]  /*3440*/  LOP3.LUT R243, R11, UR21, R130, 0x96, !PT ;  /* 0x000000150bf37c12 */ /* 0x000fe4000f8e9682 */
[----:B------:R-:W-:Y:S01]  /*3450*/  LOP3.LUT R241, R135, UR20, R10, 0x96, !PT ;  /* 0x0000001487f17c12 */ /* 0x000fe2000f8e960a */
[----:B------:R-:W-:Y:S01]  /*3460*/  IMAD.WIDE.U32 R118, R239, -0x2daee0ad, RZ ;  /* 0xd2511f53ef767825 */ /* 0x000fe200078e00ff */
[----:B------:R-:W-:Y:S01]  /*3470*/  LOP3.LUT R242, R251, UR19, R242, 0x96, !PT ;  /* 0x00000013fbf27c12 */ /* 0x000fe2000f8e96f2 */
[----:B------:R-:W-:Y:S01]  /*3480*/  UIADD3 UR19, UR23, -0x4ab325aa, URZ ;  /* 0xb54cda5617137890 */ /* 0x000fe2000fffe03f */
[----:B------:R-:W4:Y:S01]  /*3490*/  MUFU.EX2 R234, R234 ;  /* 0x000000ea00ea7308 */ /* 0x000f220000000800 */
[----:B------:R-:W-:Y:S01]  /*34a0*/  IMAD.WIDE.U32 R10, R241, -0x326172a9, RZ ;  /* 0xcd9e8d57f10a7825 */ /* 0x000fe200078e00ff */
[----:B------:R-:W-:Y:S03]  /*34b0*/  LOP3.LUT R241, R119, UR21, R246, 0x96, !PT ;  /* 0x0000001577f17c12 */ /* 0x000fe6000f8e96f6 */
[----:B------:R-:W-:Y:S04]  /*34c0*/  IMAD.WIDE.U32 R138, R243, -0x326172a9, RZ ;  /* 0xcd9e8d57f38a7825 */ /* 0x000fe800078e00ff */
[----:B------:R-:W-:Y:S01]  /*34d0*/  IMAD.WIDE.U32 R130, R242, -0x2daee0ad, RZ ;  /* 0xd2511f53f2827825 */ /* 0x000fe200078e00ff */
[----:B------:R-:W-:Y:S01]  /*34e0*/  LOP3.LUT R246, R11, UR19, R138, 0x96, !PT ;  /* 0x000000130bf67c12 */ /* 0x000fe2000f8e968a */
[----:B------:R-:W1:Y:S02]  /*34f0*/  MUFU.EX2 R238, R238 ;  /* 0x000000ee00ee7308 */ /* 0x000e640000000800 */
[--C-:B------:R-:W-:Y:S01]  /*3500*/  FFMA.FTZ R239, R14, c[0x0][0x23c], -R125.reuse ;  /* 0x00008f000eef7a23 */ /* 0x100fe2000001087d */
[----:B------:R-:W-:Y:S01]  /*3510*/  LOP3.LUT R247, R131, UR20, R118, 0x96, !PT ;  /* 0x0000001483f77c12 */ /* 0x000fe2000f8e9676 */
[----:B------:R-:W-:Y:S01]  /*3520*/  IMAD.WIDE.U32 R118, R241, -0x326172a9, RZ ;  /* 0xcd9e8d57f1767825 */ /* 0x000fe200078e00ff */
[C---:B------:R-:W-:Y:S01]  /*3530*/  LOP3.LUT R243, R246.reuse, 0xffff, RZ, 0xc0, !PT ;  /* 0x0000fffff6f37812 */ /* 0x040fe200078ec0ff */
[----:B------:R-:W-:Y:S01]  /*3540*/  ULDC.U8 UR20, c[0x0][0x2d8] ;  /* 0x0000b60000147ab9 */ /* 0x000fe20000000000 */
[----:B------:R-:W-:Y:S01]  /*3550*/  LOP3.LUT R241, R246, 0xff, RZ, 0xc0, !PT ;  /* 0x000000fff6f17812 */ /* 0x000fe200078ec0ff */
[----:B------:R-:W-:Y:S01]  /*3560*/  FFMA.FTZ R242, R15, c[0x0][0x23c], -R125 ;  /* 0x00008f000ff27a23 */ /* 0x000fe2000001087d */
[----:B------:R-:W-:Y:S01]  /*3570*/  SHF.R.U32.HI R243, RZ, 0x8, R243 ;  /* 0x00000008fff37819 */ /* 0x000fe200000116f3 */
[----:B------:R-:W-:Y:S01]  /*3580*/  IMAD.WIDE.U32 R14, R247, -0x326172a9, RZ ;  /* 0xcd9e8d57f70e7825 */ /* 0x000fe200078e00ff */
[----:B------:R-:W-:Y:S01]  /*3590*/  ISETP.LE.U32.AND P3, PT, R241, UR20, PT ;  /* 0x00000014f1007c0c */ /* 0x000fe2000bf63070 */
[----:B------:R-:W4:Y:S01]  /*35a0*/  MUFU.EX2 R237, R237 ;  /* 0x000000ed00ed7308 */ /* 0x000f220000000800 */
[----:B------:R-:W-:Y:S01]  /*35b0*/  LOP3.LUT R243, R243, 0xffff, RZ, 0xc0, !PT ;  /* 0x0000fffff3f37812 */ /* 0x000fe200078ec0ff */
[--C-:B------:R-:W-:Y:S01]  /*35c0*/  FFMA.FTZ R241, R16, c[0x0][0x23c], -R123.reuse ;  /* 0x00008f0010f17a23 */ /* 0x100fe2000001087b */
[----:B------:R-:W-:Y:S01]  /*35d0*/  LOP3.LUT R247, R15, UR19, R118, 0x96, !PT ;  /* 0x000000130ff77c12 */ /* 0x000fe2000f8e9676 */
[----:B------:R-:W-:Y:S01]  /*35e0*/  UIADD3 UR19, UR23, 0x1715609d, URZ ;  /* 0x1715609d17137890 */ /* 0x000fe2000fffe03f */
[--C-:B---3--:R-:W-:Y:S02]  /*35f0*/  SHF.R.U32.HI R244, RZ, 0x10, R246.reuse ;  /* 0x00000010fff47819 */ /* 0x108fe400000116f6 */
[----:B------:R-:W-:Y:S02]  /*3600*/  ISETP.LE.U32.AND P4, PT, R243, UR20, PT ;  /* 0x00000014f3007c0c */ /* 0x000fe4000bf83070 */
[----:B------:R-:W-:Y:S01]  /*3610*/  LOP3.LUT R244, R244, 0xff, RZ, 0xc0, !PT ;  /* 0x000000fff4f47812 */ /* 0x000fe200078ec0ff */
[----:B------:R-:W3:Y:S01]  /*3620*/  MUFU.EX2 R242, R242 ;  /* 0x000000f200f27308 */ /* 0x000ee20000000800 */
[----:B------:R-:W-:Y:S01]  /*3630*/  LOP3.LUT R243, R247, 0xffff, RZ, 0xc0, !PT ;  /* 0x0000fffff7f37812 */ /* 0x000fe200078ec0ff */
[----:B-1----:R-:W-:Y:S01]  /*3640*/  @!P3 FADD.FTZ R205, -R205, -RZ ;  /* 0x800000ffcdcdb221 */ /* 0x002fe20000010100 */
[----:B------:R-:W-:Y:S01]  /*3650*/  ISETP.LE.U32.AND P0, PT, R244, UR20, PT ;  /* 0x00000014f4007c0c */ /* 0x000fe2000bf03070 */
[----:B------:R-:W-:Y:S01]  /*3660*/  FFMA.FTZ R244, R17, c[0x0][0x23c], -R123 ;  /* 0x00008f0011f47a23 */ /* 0x000fe2000001087b */
[----:B------:R-:W-:Y:S02]  /*3670*/  SHF.R.U32.HI R246, RZ, 0x18, R246 ;  /* 0x00000018fff67819 */ /* 0x000fe400000116f6 */
[----:B------:R-:W-:Y:S02]  /*3680*/  SHF.R.U32.HI R243, RZ, 0x8, R243 ;  /* 0x00000008fff37819 */ /* 0x000fe400000116f3 */
[----:B------:R-:W-:Y:S01]  /*3690*/  LOP3.LUT R249, R247, 0xff, RZ, 0xc0, !PT ;  /* 0x000000fff7f97812 */ /* 0x000fe200078ec0ff */
[----:B--2---:R-:W-:Y:S01]  /*36a0*/  @!P4 FADD.FTZ R232, -R232, -RZ ;  /* 0x800000ffe8e8c221 */ /* 0x004fe20000010100 */
[----:B------:R-:W-:Y:S01]  /*36b0*/  ISETP.LE.U32.AND P6, PT, R246, UR20, PT ;  /* 0x00000014f6007c0c */ /* 0x000fe2000bfc3070 */
[----:B------:R-:W-:Y:S01]  /*36c0*/  MUFU.EX2 R241, R241 ;  /* 0x000000f100f17308 */ /* 0x000fe20000000800 */
[----:B------:R-:W-:Y:S02]  /*36d0*/  LOP3.LUT R246, R243, 0xffff, RZ, 0xc0, !PT ;  /* 0x0000fffff3f67812 */ /* 0x000fe400078ec0ff */
[----:B------:R-:W-:Y:S01]  /*36e0*/  ISETP.LE.U32.AND P3, PT, R249, UR20, PT ;  /* 0x00000014f9007c0c */ /* 0x000fe2000bf63070 */
[----:B------:R-:W-:Y:S01]  /*36f0*/  @!P0 FADD.FTZ R221, -R221, -RZ ;  /* 0x800000ffdddd8221 */ /* 0x000fe20000010100 */
[----:B------:R-:W-:Y:S01]  /*3700*/  ISETP.LE.U32.AND P4, PT, R246, UR20, PT ;  /* 0x00000014f6007c0c */ /* 0x000fe2000bf83070 */
[----:B------:R-:W-:Y:S01]  /*3710*/  FFMA.FTZ R246, R19, c[0x0][0x23c], -R122 ;  /* 0x00008f0013f67a23 */ /* 0x000fe2000001087a */
[----:B------:R-:W-:Y:S02]  /*3720*/  @P1 IADD3 R249, R245, 0x11, RZ ;  /* 0x00000011f5f91810 */ /* 0x000fe40007ffe0ff */
[----:B------:R-:W-:Y:S01]  /*3730*/  SHF.R.U32.HI R251, RZ, 0x10, R247 ;  /* 0x00000010fffb7819 */ /* 0x000fe200000116f7 */
[----:B------:R1:W-:Y:S01]  /*3740*/  MUFU.EX2 R243, R252 ;  /* 0x000000fc00f37308 */ /* 0x0003e20000000800 */
[-C--:B------:R-:W-:Y:S01]  /*3750*/  @P1 ISETP.GE.AND P0, PT, R249, R216.reuse, PT ;  /* 0x000000d8f900120c */ /* 0x080fe20003f06270 */
[----:B----4-:R-:W-:Y:S01]  /*3760*/  @!P6 FADD.FTZ R234, -R234, -RZ ;  /* 0x800000ffeaeae221 */ /* 0x010fe20000010100 */
[----:B------:R-:W-:Y:S02]  /*3770*/  @P1 IADD3 R249, R245, 0x18, RZ ;  /* 0x00000018f5f91810 */ /* 0x000fe40007ffe0ff */
[----:B------:R-:W-:Y:S01]  /*3780*/  @P1 FSEL R21, R21, -INF , !P0 ;  /* 0xff80000015151808 */ /* 0x000fe20004000000 */
[----:B------:R-:W-:Y:S01]  /*3790*/  @!P3 FADD.FTZ R233, -R233, -RZ ;  /* 0x800000ffe9e9b221 */ /* 0x000fe20000010100 */
[----:B------:R-:W-:Y:S01]  /*37a0*/  @P1 IADD3 R245, R245, 0x19, RZ ;  /* 0x00000019f5f51810 */ /* 0x000fe20007ffe0ff */
[----:B------:R-:W-:Y:S01]  /*37b0*/  @!P4 FADD.FTZ R236, -R236, -RZ ;  /* 0x800000ffececc221 */ /* 0x000fe20000010100 */
[----:B------:R-:W-:Y:S01]  /*37c0*/  @P1 FSEL R23, R23, -INF , !P0 ;  /* 0xff80000017171808 */ /* 0x000fe20004000000 */
[--C-:B------:R-:W-:Y:S01]  /*37d0*/  FFMA.FTZ R17, R21, c[0x0][0x23c], -R123.reuse ;  /* 0x00008f0015117a23 */ /* 0x100fe2000001087b */
[-C--:B------:R-:W-:Y:S01]  /*37e0*/  @P1 ISETP.GE.AND P3, PT, R249, R216.reuse, PT ;  /* 0x000000d8f900120c */ /* 0x080fe20003f66270 */
[----:B------:R-:W-:Y:S01]  /*37f0*/  FFMA.FTZ R249, R20, c[0x0][0x23c], -R123 ;  /* 0x00008f0014f97a23 */ /* 0x000fe2000001087b */
[----:B------:R-:W-:Y:S01]  /*3800*/  @P1 FSEL R25, R25, -INF , !P0 ;  /* 0xff80000019191808 */ /* 0x000fe20004000000 */
[----:B------:R-:W-:Y:S01]  /*3810*/  MUFU.EX2 R244, R244 ;  /* 0x000000f400f47308 */ /* 0x000fe20000000800 */
[----:B------:R-:W-:Y:S02]  /*3820*/  @P1 ISETP.GE.AND P4, PT, R245, R216, PT ;  /* 0x000000d8f500120c */ /* 0x000fe40003f86270 */
[----:B------:R-:W-:Y:S01]  /*3830*/  @P1 FSEL R27, R27, -INF , !P0 ;  /* 0xff8000001b1b1808 */ /* 0x000fe20004000000 */
[----:B------:R-:W-:Y:S01]  /*3840*/  FFMA.FTZ R25, R25, c[0x0][0x23c], -R133 ;  /* 0x00008f0019197a23 */ /* 0x000fe20000010885 */
[----:B------:R-:W-:Y:S02]  /*3850*/  LOP3.LUT R251, R251, 0xff, RZ, 0xc0, !PT ;  /* 0x000000fffbfb7812 */ /* 0x000fe400078ec0ff */
[----:B------:R-:W-:Y:S01]  /*3860*/  LOP3.LUT R21, R14, 0xff, RZ, 0xc0, !PT ;  /* 0x000000ff0e157812 */ /* 0x000fe200078ec0ff */
[----:B------:R-:W-:Y:S01]  /*3870*/  FFMA.FTZ R27, R27, c[0x0][0x23c], -R125 ;  /* 0x00008f001b1b7a23 */ /* 0x000fe2000001087d */
[----:B------:R-:W-:Y:S01]  /*3880*/  ISETP.LE.U32.AND P6, PT, R251, UR20, PT ;  /* 0x00000014fb007c0c */ /* 0x000fe2000bfc3070 */
[----:B------:R2:W-:Y:S01]  /*3890*/  MUFU.EX2 R245, R249 ;  /* 0x000000f900f57308 */ /* 0x0005e20000000800 */
[----:B------:R-:W-:Y:S01]  /*38a0*/  @P1 FSEL R28, R28, -INF , !P3 ;  /* 0xff8000001c1c1808 */ /* 0x000fe20005800000 */
[----:B-1----:R1:W4:Y:S01]  /*38b0*/  LDG.E R252, [R126.64+0xa0] ;  /* 0x0000a0187efc7981 */ /* 0x002322000c1e1900 */
[----:B------:R-:W-:Y:S02]  /*38c0*/  LOP3.LUT R251, R139, UR19, R248, 0x96, !PT ;  /* 0x000000138bfb7c12 */ /* 0x000fe4000f8e96f8 */
[----:B------:R-:W-:Y:S01]  /*38d0*/  @P1 FSEL R32, R32, -INF , !P3 ;  /* 0xff80000020201808 */ /* 0x000fe20005800000 */
[----:B------:R-:W-:Y:S01]  /*38e0*/  FFMA.FTZ R131, R28, c[0x0][0x23c], -R133 ;  /* 0x00008f001c837a23 */ /* 0x000fe20000010885 */
[----:B------:R-:W-:Y:S01]  /*38f0*/  SHF.R.U32.HI R248, RZ, 0x18, R247 ;  /* 0x00000018fff87819 */ /* 0x000fe200000116f7 */
[----:B------:R-:W-:Y:S01]  /*3900*/  IMAD.WIDE.U32 R138, R251, -0x2daee0ad, RZ ;  /* 0xd2511f53fb8a7825 */ /* 0x000fe200078e00ff */
[----:B------:R-:W-:Y:S01]  /*3910*/  @P1 FSEL R30, R30, -INF , !P3 ;  /* 0xff8000001e1e1808 */ /* 0x000fe20005800000 */
[----:B------:R-:W1:Y:S01]  /*3920*/  MUFU.EX2 R239, R239 ;  /* 0x000000ef00ef7308 */ /* 0x000e620000000800 */
[----:B------:R-:W-:Y:S01]  /*3930*/  LOP3.LUT R247, R119, UR19, R250, 0x96, !PT ;  /* 0x0000001377f77c12 */ /* 0x000fe2000f8e96fa */
[----:B------:R-:W-:Y:S01]  /*3940*/  @!P6 FADD.FTZ R235, -R235, -RZ ;  /* 0x800000ffebebe221 */ /* 0x000fe20000010100 */
[----:B------:R-:W-:Y:S01]  /*3950*/  ISETP.LE.U32.AND P6, PT, R248, UR20, PT ;  /* 0x00000014f8007c0c */ /* 0x000fe2000bfc3070 */
[----:B------:R1:W4:Y:S01]  /*3960*/  LDG.E R250, [R126.64] ;  /* 0x000000187efa7981 */ /* 0x000322000c1e1900 */
[----:B------:R-:W-:Y:S01]  /*3970*/  @P1 FSEL R34, R34, -INF , !P3 ;  /* 0xff80000022221808 */ /* 0x000fe20005800000 */
[----:B------:R-:W-:Y:S01]  /*3980*/  IMAD.WIDE.U32 R18, R247, -0x2daee0ad, RZ ;  /* 0xd2511f53f7127825 */ /* 0x000fe200078e00ff */
[----:B------:R-:W-:Y:S01]  /*3990*/  @P1 FSEL R33, R33, -INF , !P4 ;  /* 0xff80000021211808 */ /* 0x000fe20006000000 */
[----:B------:R1:W4:Y:S01]  /*39a0*/  LDG.E R247, [R126.64+0x80] ;  /* 0x000080187ef77981 */ /* 0x000322000c1e1900 */
[----:B------:R-:W-:Y:S01]  /*39b0*/  @P1 FSEL R29, R29, -INF , !P4 ;  /* 0xff8000001d1d1808 */ /* 0x000fe20006000000 */
[----:B------:R1:W-:Y:S01]  /*39c0*/  MUFU.EX2 R248, R17 ;  /* 0x0000001100f87308 */ /* 0x0003e20000000800 */
[----:B------:R-:W-:Y:S01]  /*39d0*/  @P1 FSEL R31, R31, -INF , !P4 ;  /* 0xff8000001f1f1808 */ /* 0x000fe20006000000 */
[--C-:B------:R-:W-:Y:S01]  /*39e0*/  FFMA.FTZ R251, R22, c[0x0][0x23c], -R122.reuse ;  /* 0x00008f0016fb7a23 */ /* 0x100fe2000001087a */
[----:B------:R-:W-:Y:S01]  /*39f0*/  @P1 FSEL R35, R35, -INF , !P4 ;  /* 0xff80000023231808 */ /* 0x000fe20006000000 */
[----:B--2---:R2:W4:Y:S01]  /*3a00*/  LDG.E R249, [R126.64+0x20] ;  /* 0x000020187ef97981 */ /* 0x004522000c1e1900 */
[--C-:B------:R-:W-:Y:S01]  /*3a10*/  FFMA.FTZ R22, R23, c[0x0][0x23c], -R122.reuse ;  /* 0x00008f0017167a23 */ /* 0x100fe2000001087a */
[----:B------:R-:W-:Y:S01]  /*3a20*/  UIADD3 UR19, UR22, 0x646e171e, URZ ;  /* 0x646e171e16137890 */ /* 0x000fe2000fffe03f */
[----:B------:R-:W-:Y:S01]  /*3a30*/  @!P6 FADD.FTZ R238, -R238, -RZ ;  /* 0x800000ffeeeee221 */ /* 0x000fe20000010100 */
[----:B------:R-:W-:Y:S01]  /*3a40*/  ISETP.LE.U32.AND P6, PT, R21, UR20, PT ;  /* 0x0000001415007c0c */ /* 0x000fe2000bfc3070 */
[--C-:B------:R-:W-:Y:S01]  /*3a50*/  FFMA.FTZ R34, R34, c[0x0][0x23c], -R122.reuse ;  /* 0x00008f0022227a23 */ /* 0x100fe2000001087a */
[----:B------:R-:W-:Y:S01]  /*3a60*/  LOP3.LUT R21, R10, 0xffff, RZ, 0xc0, !PT ;  /* 0x0000ffff0a157812 */ /* 0x000fe200078ec0ff */
[----:B------:R-:W-:Y:S01]  /*3a70*/  FFMA.FTZ R122, R35, c[0x0][0x23c], -R122 ;  /* 0x00008f00237a7a23 */ /* 0x000fe2000001087a */
[----:B------:R-:W-:Y:S01]  /*3a80*/  LOP3.LUT R13, R139, UR19, R134, 0x96, !PT ;  /* 0x000000138b0d7c12 */ /* 0x000fe2000f8e9686 */
[----:B------:R-:W-:Y:S01]  /*3a90*/  MUFU.EX2 R137, R34 ;  /* 0x0000002200897308 */ /* 0x000fe20000000800 */
[----:B------:R-:W-:Y:S01]  /*3aa0*/  LOP3.LUT R9, R19, UR19, R130, 0x96, !PT ;  /* 0x0000001313097c12 */ /* 0x000fe2000f8e9682 */
[--C-:B------:R-:W-:Y:S01]  /*3ab0*/  FFMA.FTZ R30, R30, c[0x0][0x23c], -R125.reuse ;  /* 0x00008f001e1e7a23 */ /* 0x100fe2000001087d */
[----:B------:R-:W-:Y:S01]  /*3ac0*/  SHF.R.U32.HI R11, RZ, 0x10, R138 ;  /* 0x00000010ff0b7819 */ /* 0x000fe2000001168a */
[----:B------:R-:W-:Y:S01]  /*3ad0*/  FFMA.FTZ R125, R31, c[0x0][0x23c], -R125 ;  /* 0x00008f001f7d7a23 */ /* 0x000fe2000001087d */
[----:B------:R-:W-:Y:S02]  /*3ae0*/  LOP3.LUT R23, R9, 0xff, RZ, 0xc0, !PT ;  /* 0x000000ff09177812 */ /* 0x000fe400078ec0ff */
[----:B------:R-:W-:Y:S01]  /*3af0*/  LOP3.LUT R11, R11, 0xff, RZ, 0xc0, !PT ;  /* 0x000000ff0b0b7812 */ /* 0x000fe200078ec0ff */
[----:B------:R-:W-:Y:S02]  /*3b00*/  @!P6 FADD.FTZ R237, -R237, -RZ ;  /* 0x800000ffedede221 */ /* 0x000fe40000010100 */
[----:B------:R-:W-:Y:S01]  /*3b10*/  MUFU.EX2 R185, R122 ;  /* 0x0000007a00b97308 */ /* 0x000fe20000000800 */
[----:B-1----:R-:W-:Y:S02]  /*3b20*/  LOP3.LUT R17, R14, 0xffff, RZ, 0xc0, !PT ;  /* 0x0000ffff0e117812 */ /* 0x002fe400078ec0ff */
[--C-:B------:R-:W-:Y:S02]  /*3b30*/  SHF.R.U32.HI R15, RZ, 0x18, R14.reuse ;  /* 0x00000018ff0f7819 */ /* 0x100fe4000001160e */
[----:B------:R-:W-:Y:S01]  /*3b40*/  SHF.R.U32.HI R17, RZ, 0x8, R17 ;  /* 0x00000008ff117819 */ /* 0x000fe20000011611 */
[--C-:B--2---:R-:W-:Y:S01]  /*3b50*/  FFMA.FTZ R127, R24, c[0x0][0x23c], -R133.reuse ;  /* 0x00008f00187f7a23 */ /* 0x104fe20000010885 */
[----:B------:R-:W-:Y:S01]  /*3b60*/  ISETP.LE.U32.AND P5, PT, R15, UR20, PT ;  /* 0x000000140f007c0c */ /* 0x000fe2000bfa3070 */
[----:B------:R-:W-:Y:S01]  /*3b70*/  FFMA.FTZ R133, R29, c[0x0][0x23c], -R133 ;  /* 0x00008f001d857a23 */ /* 0x000fe20000010885 */
[----:B------:R-:W-:Y:S01]  /*3b80*/  LOP3.LUT R17, R17, 0xffff, RZ, 0xc0, !PT ;  /* 0x0000ffff11117812 */ /* 0x000fe200078ec0ff */
[----:B------:R1:W-:Y:S01]  /*3b90*/  MUFU.EX2 R126, R22 ;  /* 0x00000016007e7308 */ /* 0x0003e20000000800 */
[----:B------:R-:W-:Y:S02]  /*3ba0*/  SHF.R.U32.HI R14, RZ, 0x10, R14 ;  /* 0x00000010ff0e7819 */ /* 0x000fe4000001160e */
[----:B------:R-:W-:Y:S02]  /*3bb0*/  ISETP.LE.U32.AND P0, PT, R17, UR20, PT ;  /* 0x0000001411007c0c */ /* 0x000fe4000bf03070 */
[----:B------:R-:W-:Y:S02]  /*3bc0*/  LOP3.LUT R14, R14, 0xff, RZ, 0xc0, !PT ;  /* 0x000000ff0e0e7812 */ /* 0x000fe400078ec0ff */
[----:B------:R-:W-:Y:S02]  /*3bd0*/  LOP3.LUT R15, R138, 0xffff, RZ, 0xc0, !PT ;  /* 0x0000ffff8a0f7812 */ /* 0x000fe400078ec0ff */
[----:B------:R-:W-:Y:S01]  /*3be0*/  ISETP.LE.U32.AND P6, PT, R14, UR20, PT ;  /* 0x000000140e007c0c */ /* 0x000fe2000bfc3070 */
[----:B---3--:R-:W-:Y:S01]  /*3bf0*/  @!P5 FADD.FTZ R242, -R242, -RZ ;  /* 0x800000fff2f2d221 */ /* 0x008fe20000010100 */
[----:B------:R-:W2:Y:S01]  /*3c00*/  MUFU.EX2 R246, R246 ;  /* 0x000000f600f67308 */ /* 0x000ea20000000800 */
[----:B------:R-:W-:Y:S02]  /*3c10*/  SHF.R.U32.HI R15, RZ, 0x8, R15 ;  /* 0x00000008ff0f7819 */ /* 0x000fe4000001160f */
[----:B------:R-:W-:Y:S02]  /*3c20*/  SHF.R.U32.HI R17, RZ, 0x18, R138 ;  /* 0x00000018ff117819 */ /* 0x000fe4000001168a */
[----:B------:R-:W-:Y:S01]  /*3c30*/  @!P0 FADD.FTZ R240, -R240, -RZ ;  /* 0x800000fff0f08221 */ /* 0x000fe20000010100 */
[----:B------:R-:W-:Y:S02]  /*3c40*/  LOP3.LUT R15, R15, 0xffff, RZ, 0xc0, !PT ;  /* 0x0000ffff0f0f7812 */ /* 0x000fe400078ec0ff */
[----:B------:R-:W-:Y:S02]  /*3c50*/  LOP3.LUT R14, R138, 0xff, RZ, 0xc0, !PT ;  /* 0x000000ff8a0e7812 */ /* 0x000fe400078ec0ff */
[----:B------:R-:W-:Y:S01]  /*3c60*/  MUFU.EX2 R251, R251 ;  /* 0x000000fb00fb7308 */ /* 0x000fe20000000800 */
[----:B------:R-:W-:Y:S01]  /*3c70*/  @!P6 FADD.FTZ R239, -R239, -RZ ;  /* 0x800000ffefefe221 */ /* 0x000fe20000010100 */
[----:B-1----:R-:W-:Y:S04]  /*3c80*/  LOP3.LUT R22, R10, 0xff, RZ, 0xc0, !PT ;  /* 0x000000ff0a167812 */ /* 0x002fe800078ec0ff */
[----:B------:R-:W-:Y:S02]  /*3c90*/  ISETP.LE.U32.AND P0, PT, R22, UR20, PT ;  /* 0x0000001416007c0c */ /* 0x000fe4000bf03070 */
[----:B------:R-:W-:Y:S02]  /*3ca0*/  SHF.R.U32.HI R22, RZ, 0x8, R21 ;  /* 0x00000008ff167819 */ /* 0x000fe40000011615 */
[----:B------:R-:W-:Y:S01]  /*3cb0*/  MUFU.EX2 R130, R25 ;  /* 0x0000001900827308 */ /* 0x000fe20000000800 */
[--C-:B------:R-:W-:Y:S02]  /*3cc0*/  SHF.R.U32.HI R21, RZ, 0x18, R10.reuse ;  /* 0x00000018ff157819 */ /* 0x100fe4000001160a */
[----:B------:R-:W-:Y:S02]  /*3cd0*/  LOP3.LUT R22, R22, 0xffff, RZ, 0xc0, !PT ;  /* 0x0000ffff16167812 */ /* 0x000fe400078ec0ff */
[----:B------:R-:W-:Y:S02]  /*3ce0*/  SHF.R.U32.HI R10, RZ, 0x10, R10 ;  /* 0x00000010ff0a7819 */ /* 0x000fe4000001160a */
[----:B------:R-:W-:Y:S02]  /*3cf0*/  ISETP.LE.U32.AND P5, PT, R22, UR20, PT ;  /* 0x0000001416007c0c */ /* 0x000fe4000bfa3070 */
[----:B------:R-:W-:Y:S01]  /*3d00*/  LOP3.LUT R10, R10, 0xff, RZ, 0xc0, !PT ;  /* 0x000000ff0a0a7812 */ /* 0x000fe200078ec0ff */
[----:B------:R-:W-:Y:S01]  /*3d10*/  @!P0 FADD.FTZ R241, -R241, -RZ ;  /* 0x800000fff1f18221 */ /* 0x000fe20000010100 */
[----:B------:R-:W-:Y:S01]  /*3d20*/  LOP3.LUT R22, R13, 0xff, RZ, 0xc0, !PT ;  /* 0x000000ff0d167812 */ /* 0x000fe200078ec0ff */
[----:B------:R-:W1:Y:S01]  /*3d30*/  MUFU.EX2 R127, R127 ;  /* 0x0000007f007f7308 */ /* 0x000e620000000800 */
[----:B------:R-:W-:Y:S02]  /*3d40*/  ISETP.LE.U32.AND P0, PT, R10, UR20, PT ;  /* 0x000000140a007c0c */ /* 0x000fe4000bf03070 */
[----:B------:R-:W-:Y:S02]  /*3d50*/  ISETP.LE.U32.AND P6, PT, R21, UR20, PT ;  /* 0x0000001415007c0c */ /* 0x000fe4000bfc3070 */
[C---:B------:R-:W-:Y:S02]  /*3d60*/  LOP3.LUT R21, R18.reuse, 0xff, RZ, 0xc0, !PT ;  /* 0x000000ff12157812 */ /* 0x040fe400078ec0ff */
[----:B------:R-:W-:Y:S01]  /*3d70*/  LOP3.LUT R10, R18, 0xffff, RZ, 0xc0, !PT ;  /* 0x0000ffff120a7812 */ /* 0x000fe200078ec0ff */
[----:B------:R-:W-:Y:S01]  /*3d80*/  @!P5 FADD.FTZ R244, -R244, -RZ ;  /* 0x800000fff4f4d221 */ /* 0x000fe20000010100 */
[----:B------:R-:W-:Y:S01]  /*3d90*/  ISETP.LE.U32.AND P5, PT, R22, UR20, PT ;  /* 0x0000001416007c0c */ /* 0x000fe2000bfa3070 */
[----:B------:R-:W-:Y:S01]  /*3da0*/  MUFU.EX2 R134, R27 ;  /* 0x0000001b00867308 */ /* 0x000fe20000000800 */
[--C-:B------:R-:W-:Y:S02]  /*3db0*/  SHF.R.U32.HI R22, RZ, 0x18, R13.reuse ;  /* 0x00000018ff167819 */ /* 0x100fe4000001160d */
[----:B------:R-:W-:Y:S01]  /*3dc0*/  F2FP.RELU.PACK_AB R26, R244, R241 ;  /* 0x000000f1f41a723e */ /* 0x000fe200000008ff */
[----:B------:R-:W-:Y:S01]  /*3dd0*/  @!P0 FADD.FTZ R243, -R243, -RZ ;  /* 0x800000fff3f38221 */ /* 0x000fe20000010100 */
[----:B------:R-:W-:Y:S01]  /*3de0*/  ISETP.LE.U32.AND P0, PT, R22, UR20, PT ;  /* 0x0000001416007c0c */ /* 0x000fe2000bf03070 */
[----:B--2---:R-:W-:Y:S01]  /*3df0*/  @!P6 FADD.FTZ R246, -R246, -RZ ;  /* 0x800000fff6f6e221 */ /* 0x004fe20000010100 */
[----:B------:R-:W-:Y:S02]  /*3e00*/  LOP3.LUT R22, R13, 0xffff, RZ, 0xc0, !PT ;  /* 0x0000ffff0d167812 */ /* 0x000fe400078ec0ff */
[----:B------:R-:W-:Y:S01]  /*3e10*/  SHF.R.U32.HI R13, RZ, 0x10, R13 ;  /* 0x00000010ff0d7819 */ /* 0x000fe2000001160d */
[----:B------:R-:W-:Y:S01]  /*3e20*/  MUFU.EX2 R138, R133 ;  /* 0x00000085008a7308 */ /* 0x000fe20000000800 */
[----:B------:R-:W-:Y:S01]  /*3e30*/  SHF.R.U32.HI R22, RZ, 0x8, R22 ;  /* 0x00000008ff167819 */ /* 0x000fe20000011616 */
[----:B------:R-:W-:Y:S01]  /*3e40*/  @!P5 FADD.FTZ R245, -R245, -RZ ;  /* 0x800000fff5f5d221 */ /* 0x000fe20000010100 */
[----:B------:R-:W-:Y:S02]  /*3e50*/  LOP3.LUT R13, R13, 0xff, RZ, 0xc0, !PT ;  /* 0x000000ff0d0d7812 */ /* 0x000fe400078ec0ff */
[----:B------:R-:W-:Y:S02]  /*3e60*/  LOP3.LUT R22, R22, 0xffff, RZ, 0xc0, !PT ;  /* 0x0000ffff16167812 */ /* 0x000fe400078ec0ff */
[----:B------:R-:W-:Y:S01]  /*3e70*/  ISETP.LE.U32.AND P6, PT, R23, UR20, PT ;  /* 0x0000001417007c0c */ /* 0x000fe2000bfc3070 */
[--C-:B------:R-:W-:Y:S01]  /*3e80*/  FFMA.FTZ R23, R32, c[0x0][0x23c], -R123.reuse ;  /* 0x00008f0020177a23 */ /* 0x100fe2000001087b */
[----:B------:R-:W-:Y:S01]  /*3e90*/  ISETP.LE.U32.AND P3, PT, R22, UR20, PT ;  /* 0x0000001416007c0c */ /* 0x000fe2000bf63070 */
[----:B------:R-:W-:Y:S01]  /*3ea0*/  FFMA.FTZ R123, R33, c[0x0][0x23c], -R123 ;  /* 0x00008f00217b7a23 */ /* 0x000fe2000001087b */
[----:B------:R-:W-:Y:S01]  /*3eb0*/  LOP3.LUT R22, R9, 0xffff, RZ, 0xc0, !PT ;  /* 0x0000ffff09167812 */ /* 0x000fe200078ec0ff */
[----:B------:R-:W-:Y:S01]  /*3ec0*/  MUFU.EX2 R133, R23 ;  /* 0x0000001700857308 */ /* 0x000fe20000000800 */
[----:B------:R-:W-:Y:S01]  /*3ed0*/  ISETP.LE.U32.AND P4, PT, R13, UR20, PT ;  /* 0x000000140d007c0c */ /* 0x000fe2000bf83070 */
[----:B------:R-:W-:Y:S01]  /*3ee0*/  @!P0 FADD.FTZ R126, -R126, -RZ ;  /* 0x800000ff7e7e8221 */ /* 0x000fe20000010100 */
[----:B------:R-:W-:Y:S02]  /*3ef0*/  SHF.R.U32.HI R22, RZ, 0x8, R22 ;  /* 0x00000008ff167819 */ /* 0x000fe40000011616 */
[--C-:B------:R-:W-:Y:S02]  /*3f00*/  SHF.R.U32.HI R13, RZ, 0x18, R9.reuse ;  /* 0x00000018ff0d7819 */ /* 0x100fe40000011609 */
[----:B------:R-:W-:Y:S01]  /*3f10*/  LOP3.LUT R22, R22, 0xffff, RZ, 0xc0, !PT ;  /* 0x0000ffff16167812 */ /* 0x000fe200078ec0ff */
[----:B-1----:R-:W-:Y:S01]  /*3f20*/  @!P6 FADD.FTZ R127, -R127, -RZ ;  /* 0x800000ff7f7fe221 */ /* 0x002fe20000010100 */
[----:B------:R-:W-:Y:S01]  /*3f30*/  SHF.R.U32.HI R9, RZ, 0x10, R9 ;  /* 0x00000010ff097819 */ /* 0x000fe20000011609 */
[----:B------:R-:W-:Y:S01]  /*3f40*/  @!P3 FADD.FTZ R248, -R248, -RZ ;  /* 0x800000fff8f8b221 */ /* 0x000fe20000010100 */
[----:B------:R-:W-:Y:S01]  /*3f50*/  ISETP.LE.U32.AND P3, PT, R22, UR20, PT ;  /* 0x0000001416007c0c */ /* 0x000fe2000bf63070 */
[----:B------:R-:W1:Y:S01]  /*3f60*/  MUFU.EX2 R135, R123 ;  /* 0x0000007b00877308 */ /* 0x000e620000000800 */
[----:B------:R-:W-:Y:S01]  /*3f70*/  LOP3.LUT R9, R9, 0xff, RZ, 0xc0, !PT ;  /* 0x000000ff09097812 */ /* 0x000fe200078ec0ff */
[----:B------:R-:W-:Y:S01]  /*3f80*/  @!P4 FADD.FTZ R251, -R251, -RZ ;  /* 0x800000fffbfbc221 */ /* 0x000fe20000010100 */
[----:B------:R-:W-:Y:S02]  /*3f90*/  ISETP.LE.U32.AND P6, PT, R17, UR20, PT ;  /* 0x0000001411007c0c */ /* 0x000fe4000bfc3070 */
[----:B------:R-:W-:Y:S02]  /*3fa0*/  ISETP.LE.U32.AND P4, PT, R9, UR20, PT ;  /* 0x0000001409007c0c */ /* 0x000fe4000bf83070 */
[----:B------:R-:W-:Y:S02]  /*3fb0*/  F2FP.RELU.PACK_AB R9, R232, R205 ;  /* 0x000000cde809723e */ /* 0x000fe400000008ff */
[----:B------:R-:W-:Y:S01]  /*3fc0*/  F2FP.RELU.PACK_AB R17, R234, R221 ;  /* 0x000000ddea11723e */ /* 0x000fe200000008ff */
[----:B------:R-:W2:Y:S01]  /*3fd0*/  MUFU.EX2 R139, R30 ;  /* 0x0000001e008b7308 */ /* 0x000ea20000000800 */
[--C-:B------:R-:W-:Y:S01]  /*3fe0*/  SHF.R.U32.HI R19, RZ, 0x18, R18.reuse ;  /* 0x00000018ff137819 */ /* 0x100fe20000011612 */
[----:B------:R-:W-:Y:S01]  /*3ff0*/  @!P3 FADD.FTZ R130, -R130, -RZ ;  /* 0x800000ff8282b221 */ /* 0x000fe20000010100 */
[----:B------:R-:W-:Y:S01]  /*4000*/  ISETP.LE.U32.AND P3, PT, R15, UR20, PT ;  /* 0x000000140f007c0c */ /* 0x000fe2000bf63070 */
[----:B------:R3:W-:Y:S01]  /*4010*/  STS [R196+0xe000], R9 ;  /* 0x00e00009c4007388 */ /* 0x0007e20000000800 */
[----:B------:R-:W-:Y:S01]  /*4020*/  ISETP.LE.U32.AND P0, PT, R14, UR20, PT ;  /* 0x000000140e007c0c */ /* 0x000fe2000bf03070 */
[----:B------:R-:W-:Y:S01]  /*4030*/  @!P6 FADD.FTZ R185, -R185, -RZ ;  /* 0x800000ffb9b9e221 */ /* 0x000fe20000010100 */
[----:B------:R-:W-:Y:S01]  /*4040*/  F2FP.RELU.PACK_AB R14, R246, R243 ;  /* 0x000000f3f60e723e */ /* 0x000fe200000008ff */
[----:B------:R-:W-:Y:S01]  /*4050*/  STS [R196+0xe400], R17 ;  /* 0x00e40011c4007388 */ /* 0x000fe20000000800 */
[----:B------:R-:W-:Y:S01]  /*4060*/  SHF.R.U32.HI R18, RZ, 0x10, R18 ;  /* 0x00000010ff127819 */ /* 0x000fe20000011612 */
[----:B------:R-:W-:Y:S01]  /*4070*/  @!P4 FADD.FTZ R129, -R129, -RZ ;  /* 0x800000ff8181c221 */ /* 0x000fe20000010100 */
[----:B------:R-:W-:Y:S01]  /*4080*/  F2FP.RELU.PACK_AB R15, R236, R233 ;  /* 0x000000e9ec0f723e */ /* 0x000fe200000008ff */
[----:B------:R-:W-:Y:S01]  /*4090*/  STS [R201+0xe000], R26 ;  /* 0x00e0001ac9007388 */ /* 0x000fe20000000800 */
[----:B------:R-:W-:Y:S01]  /*40a0*/  ISETP.LE.U32.AND P5, PT, R13, UR20, PT ;  /* 0x000000140d007c0c */ /* 0x000fe2000bfa3070 */
[----:B------:R3:W3:Y:S01]  /*40b0*/  MUFU.EX2 R128, R125 ;  /* 0x0000007d00807308 */ /* 0x0006e20000000800 */
[----:B------:R-:W-:Y:S01]  /*40c0*/  F2FP.RELU.PACK_AB R13, R238, R235 ;  /* 0x000000ebee0d723e */ /* 0x000fe200000008ff */
[----:B------:R3:W-:Y:S01]  /*40d0*/  STS [R201+0xe400], R14 ;  /* 0x00e4000ec9007388 */ /* 0x0007e20000000800 */
[----:B------:R-:W-:Y:S01]  /*40e0*/  LOP3.LUT R18, R18, 0xff, RZ, 0xc0, !PT ;  /* 0x000000ff12127812 */ /* 0x000fe200078ec0ff */
[----:B-1----:R-:W-:Y:S01]  /*40f0*/  @!P3 FADD.FTZ R135, -R135, -RZ ;  /* 0x800000ff8787b221 */ /* 0x002fe20000010100 */
[----:B------:R-:W-:Y:S01]  /*4100*/  ISETP.LE.U32.AND P4, PT, R11, UR20, PT ;  /* 0x000000140b007c0c */ /* 0x000fe2000bf83070 */
[----:B------:R-:W-:Y:S01]  /*4110*/  STS [R196+0xf000], R15 ;  /* 0x00f0000fc4007388 */ /* 0x000fe20000000800 */
[----:B------:R-:W-:Y:S01]  /*4120*/  F2FP.RELU.PACK_AB R22, R240, R237 ;  /* 0x000000edf016723e */ /* 0x000fe200000008ff */
[----:B------:R-:W-:Y:S01]  /*4130*/  @!P0 FADD.FTZ R133, -R133, -RZ ;  /* 0x800000ff85858221 */ /* 0x000fe20000010100 */
[----:B------:R-:W-:Y:S01]  /*4140*/  ISETP.LE.U32.AND P3, PT, R18, UR20, PT ;  /* 0x0000001412007c0c */ /* 0x000fe2000bf63070 */
[----:B------:R-:W-:Y:S01]  /*4150*/  STS [R196+0xf400], R13 ;  /* 0x00f4000dc4007388 */ /* 0x000fe20000000800 */
[----:B------:R-:W-:Y:S01]  /*4160*/  F2FP.RELU.PACK_AB R18, R242, R239 ;  /* 0x000000eff212723e */ /* 0x000fe200000008ff */
[----:B------:R-:W1:Y:S01]  /*4170*/  MUFU.EX2 R131, R131 ;  /* 0x0000008300837308 */ /* 0x000e620000000800 */
[----:B------:R-:W-:Y:S01]  /*4180*/  SHF.R.U32.HI R10, RZ, 0x8, R10 ;  /* 0x00000008ff0a7819 */ /* 0x000fe2000001160a */
[----:B------:R1:W-:Y:S01]  /*4190*/  STS [R201+0xf000], R22 ;  /* 0x00f00016c9007388 */ /* 0x0003e20000000800 */
[----:B------:R-:W-:Y:S01]  /*41a0*/  @!P5 FADD.FTZ R134, -R134, -RZ ;  /* 0x800000ff8686d221 */ /* 0x000fe20000010100 */
[----:B------:R-:W-:Y:S02]  /*41b0*/  ISETP.LE.U32.AND P5, PT, R21, UR20, PT ;  /* 0x0000001415007c0c */ /* 0x000fe4000bfa3070 */
[----:B------:R1:W-:Y:S01]  /*41c0*/  STS [R201+0xf400], R18 ;  /* 0x00f40012c9007388 */ /* 0x0003e20000000800 */
[----:B------:R-:W-:Y:S01]  /*41d0*/  LOP3.LUT R10, R10, 0xffff, RZ, 0xc0, !PT ;  /* 0x0000ffff0a0a7812 */ /* 0x000fe200078ec0ff */
[----:B------:R-:W-:Y:S01]  /*41e0*/  @!P4 FADD.FTZ R137, -R137, -RZ ;  /* 0x800000ff8989c221 */ /* 0x000fe20000010100 */
[----:B------:R-:W-:Y:S01]  /*41f0*/  ISETP.LE.U32.AND P0, PT, R19, UR20, PT ;  /* 0x0000001413007c0c */ /* 0x000fe2000bf03070 */
[----:B--2---:R-:W-:Y:S01]  /*4200*/  @!P3 FADD.FTZ R139, -R139, -RZ ;  /* 0x800000ff8b8bb221 */ /* 0x004fe20000010100 */
[----:B------:R-:W-:Y:S01]  /*4210*/  ISETP.LE.U32.AND P4, PT, R10, UR20, PT ;  /* 0x000000140a007c0c */ /* 0x000fe2000bf83070 */
[----:B---3--:R-:W-:Y:S01]  /*4220*/  IMAD.IADD R125, R0, 0x1, R183 ;  /* 0x00000001007d7824 */ /* 0x008fe200078e02b7 */
[----:B------:R-:W-:Y:S02]  /*4230*/  F2FP.RELU.PACK_AB R11, R248, R245 ;  /* 0x000000f5f80b723e */ /* 0x000fe400000008ff */
[----:B------:R-:W-:Y:S02]  /*4240*/  F2FP.RELU.PACK_AB R9, R126, R251 ;  /* 0x000000fb7e09723e */ /* 0x000fe400000008ff */
[----:B------:R-:W-:Y:S01]  /*4250*/  F2FP.RELU.PACK_AB R10, R135, R133 ;  /* 0x00000085870a723e */ /* 0x000fe200000008ff */
[----:B------:R-:W-:Y:S01]  /*4260*/  STS [R200+0xe000], R11 ;  /* 0x00e0000bc8007388 */ /* 0x000fe20000000800 */
[----:B------:R-:W-:Y:S02]  /*4270*/  F2FP.RELU.PACK_AB R14, R185, R137 ;  /* 0x00000089b90e723e */ /* 0x000fe400000008ff */
[----:B------:R-:W-:Y:S01]  /*4280*/  F2FP.RELU.PACK_AB R19, R130, R127 ;  /* 0x0000007f8213723e */ /* 0x000fe200000008ff */
[----:B------:R-:W-:Y:S01]  /*4290*/  STS [R200+0xe400], R9 ;  /* 0x00e40009c8007388 */ /* 0x000fe20000000800 */
[----:B------:R-:W-:Y:S01]  /*42a0*/  @!P0 FADD.FTZ R128, -R128, -RZ ;  /* 0x800000ff80808221 */ /* 0x000fe20000010100 */
[----:B------:R-:W-:Y:S01]  /*42b0*/  F2FP.RELU.PACK_AB R17, R134, R129 ;  /* 0x000000818611723e */ /* 0x000fe200000008ff */
[----:B-1----:R-:W-:Y:S01]  /*42c0*/  @!P5 FADD.FTZ R131, -R131, -RZ ;  /* 0x800000ff8383d221 */ /* 0x002fe20000010100 */
[----:B------:R-:W-:Y:S01]  /*42d0*/  STS [R217+0xe000], R10 ;  /* 0x00e0000ad9007388 */ /* 0x000fe20000000800 */
[----:B------:R-:W-:Y:S01]  /*42e0*/  @!P4 FADD.FTZ R138, -R138, -RZ ;  /* 0x800000ff8a8ac221 */ /* 0x000fe20000010100 */
[----:B------:R-:W-:Y:S02]  /*42f0*/  F2FP.RELU.PACK_AB R22, R128, R139 ;  /* 0x0000008b8016723e */ /* 0x000fe400000008ff */
[----:B------:R-:W-:Y:S01]  /*4300*/  STS [R217+0xe400], R14 ;  /* 0x00e4000ed9007388 */ /* 0x000fe20000000800 */
[----:B------:R-:W-:Y:S02]  /*4310*/  FSETP.GE.FTZ.AND P0, PT, R244, RZ, PT ;  /* 0x000000fff400720b */ /* 0x000fe40003f16000 */
[----:B------:R-:W-:Y:S01]  /*4320*/  F2FP.RELU.PACK_AB R18, R138, R131 ;  /* 0x000000838a12723e */ /* 0x000fe200000008ff */
[----:B------:R-:W-:Y:S01]  /*4330*/  STS [R200+0xf000], R19 ;  /* 0x00f00013c8007388 */ /* 0x000fe20000000800 */
[----:B------:R-:W-:Y:S02]  /*4340*/  FSETP.GE.FTZ.AND P5, PT, R205, RZ, PT ;  /* 0x000000ffcd00720b */ /* 0x000fe40003fb6000 */
[----:B------:R-:W-:Y:S01]  /*4350*/  FSETP.GE.FTZ.AND P3, PT, R241, RZ, PT ;  /* 0x000000fff100720b */ /* 0x000fe20003f76000 */
[----:B------:R-:W-:Y:S01]  /*4360*/  STS [R200+0xf400], R17 ;  /* 0x00f40011c8007388 */ /* 0x000fe20000000800 */
[----:B------:R-:W-:Y:S02]  /*4370*/  FSETP.GE.FTZ.AND P4, PT, R232, RZ, PT ;  /* 0x000000ffe800720b */ /* 0x000fe40003f96000 */
[----:B------:R-:W-:Y:S01]  /*4380*/  FSETP.GE.FTZ.AND P6, PT, R126, RZ, PT ;  /* 0x000000ff7e00720b */ /* 0x000fe20003fd6000 */
[----:B------:R-:W-:Y:S04]  /*4390*/  STS [R217+0xf000], R18 ;  /* 0x00f00012d9007388 */ /* 0x000fe80000000800 */
[----:B------:R-:W-:Y:S04]  /*43a0*/  STS [R217+0xf400], R22 ;  /* 0x00f40016d9007388 */ /* 0x000fe80000000800 */
[----:B------:R-:W1:Y:S08]  /*43b0*/  LDSM.16.M88.4 R100, [R0+0x4000] ;  /* 0x004000000064783b */ /* 0x000e700000000200 */
[----:B------:R-:W2:Y:S08]  /*43c0*/  LDSM.16.M88.4 R104, [R0+0x5000] ;  /* 0x005000000068783b */ /* 0x000eb00000000200 */
[----:B------:R-:W3:Y:S08]  /*43d0*/  LDSM.16.M88.4 R108, [R3+0x4000] ;  /* 0x00400000036c783b */ /* 0x000ef00000000200 */
[----:B------:R-:W3:Y:S08]  /*43e0*/  LDSM.16.M88.4 R112, [R3+0x5000] ;  /* 0x005000000370783b */ /* 0x000ef00000000200 */
[----:B------:R-:W3:Y:S01]  /*43f0*/  LDSM.16.M88.4 R116, [R125+0x4000] ;  /* 0x004000007d74783b */ /* 0x000ee20000000200 */
[-C--:B-1----:R-:W-:Y:S07]  /*4400*/  HMMA.16816.F32 R4, R100, R140.reuse, RZ ;  /* 0x0000008c6404723c */ /* 0x082fee00000018ff */
[----:B------:R-:W1:Y:S01]  /*4410*/  LDSM.16.M88.4 R120, [R125+0x5000] ;  /* 0x005000007d78783b */ /* 0x000e620000000200 */
[C---:B--2---:R-:W-:Y:S08]  /*4420*/  HMMA.16816.F32 R8, R104.reuse, R140, RZ ;  /* 0x0000008c6808723c */ /* 0x044ff000000018ff */
[-C--:B------:R-:W-:Y:S08]  /*4430*/  HMMA.16816.F32 R12, R104, R142.reuse, RZ ;  /* 0x0000008e680c723c */ /* 0x080ff000000018ff */
[C---:B------:R-:W-:Y:S08]  /*4440*/  HMMA.16816.F32 R16, R100.reuse, R142, RZ ;  /* 0x0000008e6410723c */ /* 0x040ff000000018ff */
[-C--:B------:R-:W-:Y:S08]  /*4450*/  HMMA.16816.F32 R20, R100, R144.reuse, RZ ;  /* 0x000000906414723c */ /* 0x080ff000000018ff */
[C---:B------:R-:W-:Y:S08]  /*4460*/  HMMA.16816.F32 R24, R104.reuse, R144, RZ ;  /* 0x000000906818723c */ /* 0x040ff000000018ff */
[-C--:B------:R-:W-:Y:S01]  /*4470*/  HMMA.16816.F32 R28, R104, R146.reuse, RZ ;  /* 0x00000092681c723c */ /* 0x080fe200000018ff */
[----:B------:R-:W-:Y:S07]  /*4480*/  LDSM.16.M88.4 R104, [R124+0x5000] ;  /* 0x005000007c68783b */ /* 0x000fee0000000200 */
        /* <DEDUP_REMOVED lines=11> */
[C---:B-1----:R-:W-:Y:S08]  /*4540*/  HMMA.16816.F32 R8, R120.reuse, R156, R8 ;  /* 0x0000009c7808723c */ /* 0x042ff00000001808 */
[-C--:B------:R-:W-:Y:S08]  /*4550*/  HMMA.16816.F32 R12, R120, R158.reuse, R12 ;  /* 0x0000009e780c723c */ /* 0x080ff0000000180c */
[C---:B------:R-:W-:Y:S08]  /*4560*/  HMMA.16816.F32 R16, R116.reuse, R158, R16 ;  /* 0x0000009e7410723c */ /* 0x040ff00000001810 */
[-C--:B------:R-:W-:Y:S08]  /*4570*/  HMMA.16816.F32 R20, R116, R160.reuse, R20 ;  /* 0x000000a07414723c */ /* 0x080ff00000001814 */
[C---:B------:R-:W-:Y:S08]  /*4580*/  HMMA.16816.F32 R24, R120.reuse, R160, R24 ;  /* 0x000000a07818723c */ /* 0x040ff00000001818 */
[-C--:B------:R-:W-:Y:S08]  /*4590*/  HMMA.16816.F32 R28, R120, R162.reuse, R28 ;  /* 0x000000a2781c723c */ /* 0x080ff0000000181c */
[----:B------:R-:W-:Y:S08]  /*45a0*/  HMMA.16816.F32 R32, R116, R162, R32 ;  /* 0x000000a27420723c */ /* 0x000ff00000001820 */
[-C--:B--2---:R-:W-:Y:S08]  /*45b0*/  HMMA.16816.F32 R4, R100, R164.reuse, R4 ;  /* 0x000000a46404723c */ /* 0x084ff00000001804 */
[C---:B------:R-:W-:Y:S08]  /*45c0*/  HMMA.16816.F32 R8, R104.reuse, R164, R8 ;  /* 0x000000a46808723c */ /* 0x040ff00000001808 */
[-C--:B------:R-:W-:Y:S08]  /*45d0*/  HMMA.16816.F32 R12, R104, R166.reuse, R12 ;  /* 0x000000a6680c723c */ /* 0x080ff0000000180c */
[C---:B----4-:R-:W-:Y:S01]  /*45e0*/  FADD.FTZ R123, -R250.reuse, R4 ;  /* 0x00000004fa7b7221 */ /* 0x050fe20000010100 */
[C---:B------:R-:W-:Y:S03]  /*45f0*/  HMMA.16816.F32 R16, R100.reuse, R166, R16 ;  /* 0x000000a66410723c */ /* 0x040fe60000001810 */
[----:B------:R-:W-:Y:S01]  /*4600*/  FADD.FTZ R125, -R250, R5 ;  /* 0x00000005fa7d7221 */ /* 0x000fe20000010100 */
[-C--:B------:R-:W-:Y:S02]  /*4610*/  FSEL R123, R123, R250.reuse, P5 ;  /* 0x000000fa7b7b7208 */ /* 0x080fe40002800000 */
[----:B------:R-:W-:Y:S01]  /*4620*/  FSETP.GE.FTZ.AND P5, PT, R248, RZ, PT ;  /* 0x000000fff800720b */ /* 0x000fe20003fb6000 */
[C---:B------:R-:W-:Y:S01]  /*4630*/  FADD.FTZ R11, -R252.reuse, R11 ;  /* 0x0000000bfc0b7221 */ /* 0x040fe20000010100 */
[-C--:B------:R-:W-:Y:S01]  /*4640*/  HMMA.16816.F32 R20, R100, R168.reuse, R20 ;  /* 0x000000a86414723c */ /* 0x080fe20000001814 */
[----:B------:R-:W-:Y:S03]  /*4650*/  FMUL.FTZ R205, R205, R123 ;  /* 0x0000007bcdcd7220 */ /* 0x000fe60000410000 */
[-C--:B------:R-:W-:Y:S02]  /*4660*/  FSEL R125, R125, R250.reuse, P4 ;  /* 0x000000fa7d7d7208 */ /* 0x080fe40002000000 */
[----:B------:R-:W-:Y:S01]  /*4670*/  FSETP.GE.FTZ.AND P4, PT, R133, RZ, PT ;  /* 0x000000ff8500720b */ /* 0x000fe20003f96000 */
[----:B------:R-:W-:Y:S01]  /*4680*/  FADD.FTZ R15, -R252, R15 ;  /* 0x0000000ffc0f7221 */ /* 0x000fe20000010100 */
[C---:B------:R-:W-:Y:S01]  /*4690*/  HMMA.16816.F32 R24, R104.reuse, R168, R24 ;  /* 0x000000a86818723c */ /* 0x040fe20000001818 */
[----:B------:R-:W-:Y:S07]  /*46a0*/  FMUL.FTZ R232, R232, R125 ;  /* 0x0000007de8e87220 */ /* 0x000fee0000410000 */
[C---:B------:R-:W-:Y:S01]  /*46b0*/  FADD.FTZ R17, -R250.reuse, R17 ;  /* 0x00000011fa117221 */ /* 0x040fe20000010100 */
[-C--:B------:R-:W-:Y:S03]  /*46c0*/  HMMA.16816.F32 R28, R104, R170.reuse, R28 ;  /* 0x000000aa681c723c */ /* 0x080fe6000000181c */
[C---:B------:R-:W-:Y:S01]  /*46d0*/  FADD.FTZ R122, -R250.reuse, R16 ;  /* 0x00000010fa7a7221 */ /* 0x040fe20000010100 */
[-C--:B------:R-:W-:Y:S01]  /*46e0*/  FSEL R17, R17, R250.reuse, P0 ;  /* 0x000000fa11117208 */ /* 0x080fe20000000000 */
[----:B------:R-:W-:Y:S01]  /*46f0*/  FADD.FTZ R18, -R249, R18 ;  /* 0x00000012f9127221 */ /* 0x000fe20000010100 */
[----:B------:R-:W-:Y:S01]  /*4700*/  FSETP.GE.FTZ.AND P0, PT, R245, RZ, PT ;  /* 0x000000fff500720b */ /* 0x000fe20003f16000 */
[----:B------:R-:W-:Y:S01]  /*4710*/  FADD.FTZ R21, -R250, R21 ;  /* 0x00000015fa157221 */ /* 0x000fe20000010100 */
[----:B------:R-:W-:Y:S01]  /*4720*/  HMMA.16816.F32 R32, R100, R170, R32 ;  /* 0x000000aa6420723c */ /* 0x000fe20000001820 */
[----:B------:R-:W-:Y:S03]  /*4730*/  FMUL.FTZ R244, R244, R17 ;  /* 0x00000011f4f47220 */ /* 0x000fe60000410000 */
[----:B------:R-:W-:Y:S01]  /*4740*/  FADD.FTZ R17, -R250, R20 ;  /* 0x00000014fa117221 */ /* 0x000fe20000010100 */
[-C--:B------:R-:W-:Y:S01]  /*4750*/  FSEL R122, R122, R250.reuse, P3 ;  /* 0x000000fa7a7a7208 */ /* 0x080fe20001800000 */
[----:B------:R-:W-:Y:S01]  /*4760*/  FADD.FTZ R22, -R249, R22 ;  /* 0x00000016f9167221 */ /* 0x000fe20000010100 */
[----:B------:R-:W-:Y:S01]  /*4770*/  FSETP.GE.FTZ.AND P3, PT, R135, RZ, PT ;  /* 0x000000ff8700720b */ /* 0x000fe20003f76000 */
[----:B------:R-:W-:Y:S01]  /*4780*/  FADD.FTZ R25, -R247, R25 ;  /* 0x00000019f7197221 */ /* 0x000fe20000010100 */
[----:B------:R-:W-:Y:S02]  /*4790*/  FSEL R21, R21, R250, P5 ;  /* 0x000000fa15157208 */ /* 0x000fe40002800000 */
[----:B------:R-:W-:Y:S01]  /*47a0*/  FSETP.GE.FTZ.AND P5, PT, R137, RZ, PT ;  /* 0x000000ff8900720b */ /* 0x000fe20003fb6000 */
[----:B------:R-:W-:Y:S01]  /*47b0*/  FMUL.FTZ R241, R241, R122 ;  /* 0x0000007af1f17220 */ /* 0x000fe20000410000 */
[----:B------:R-:W-:Y:S01]  /*47c0*/  FSEL R122, R17, R250, P0 ;  /* 0x000000fa117a7208 */ /* 0x000fe20000000000 */
[----:B------:R-:W-:Y:S01]  /*47d0*/  FADD.FTZ R17, -R249, R6 ;  /* 0x00000006f9117221 */ /* 0x000fe20000010100 */
[----:B------:R-:W-:Y:S01]  /*47e0*/  FSETP.GE.FTZ.AND P0, PT, R221, RZ, PT ;  /* 0x000000ffdd00720b */ /* 0x000fe20003f16000 */
[----:B------:R-:W-:Y:S02]  /*47f0*/  FADD.FTZ R27, -R252, R27 ;  /* 0x0000001bfc1b7221 */ /* 0x000fe40000010100 */
[----:B------:R-:W-:Y:S01]  /*4800*/  FMUL.FTZ R245, R245, R122 ;  /* 0x0000007af5f57220 */ /* 0x000fe20000410000 */
[----:B------:R-:W-:Y:S01]  /*4810*/  FSEL R122, R17, R249, P0 ;  /* 0x000000f9117a7208 */ /* 0x000fe20000000000 */
[----:B------:R-:W-:Y:S01]  /*4820*/  FADD.FTZ R17, -R249, R7 ;  /* 0x00000007f9117221 */ /* 0x000fe20000010100 */
[----:B------:R-:W-:Y:S01]  /*4830*/  FSETP.GE.FTZ.AND P0, PT, R234, RZ, PT ;  /* 0x000000ffea00720b */ /* 0x000fe20003f16000 */
[----:B------:R-:W-:Y:S02]  /*4840*/  FMUL.FTZ R248, R248, R21 ;  /* 0x00000015f8f87220 */ /* 0x000fe40000410000 */
[C---:B------:R-:W-:Y:S01]  /*4850*/  FADD.FTZ R123, -R250.reuse, R32 ;  /* 0x00000020fa7b7221 */ /* 0x040fe20000010100 */
[----:B------:R-:W-:Y:S01]  /*4860*/  FSEL R17, R17, R249, P0 ;  /* 0x000000f911117208 */ /* 0x000fe20000000000 */
[----:B------:R-:W-:Y:S01]  /*4870*/  FMUL.FTZ R221, R221, R122 ;  /* 0x0000007adddd7220 */ /* 0x000fe20000410000 */
[----:B------:R-:W-:Y:S01]  /*4880*/  FSETP.GE.FTZ.AND P0, PT, R251, RZ, PT ;  /* 0x000000fffb00720b */ /* 0x000fe20003f16000 */
[----:B------:R-:W-:Y:S01]  /*4890*/  FADD.FTZ R122, -R249, R19 ;  /* 0x00000013f97a7221 */ /* 0x000fe20000010100 */
[----:B------:R-:W-:Y:S01]  /*48a0*/  FSEL R123, R123, R250, P4 ;  /* 0x000000fa7b7b7208 */ /* 0x000fe20002000000 */
[----:B------:R-:W-:Y:S01]  /*48b0*/  @P3 FADD.FTZ R250, -R250, R33 ;  /* 0x00000021fafa3221 */ /* 0x000fe20000010100 */
[----:B------:R-:W-:Y:S01]  /*48c0*/  FSETP.GE.FTZ.AND P4, PT, R243, RZ, PT ;  /* 0x000000fff300720b */ /* 0x000fe20003f96000 */
[----:B------:R-:W-:Y:S01]  /*48d0*/  FMUL.FTZ R234, R234, R17 ;  /* 0x00000011eaea7220 */ /* 0x000fe20000410000 */
[----:B------:R-:W-:Y:S01]  /*48e0*/  FSETP.GE.FTZ.AND P3, PT, R246, RZ, PT ;  /* 0x000000fff600720b */ /* 0x000fe20003f76000 */
[----:B------:R-:W-:Y:S01]  /*48f0*/  FADD.FTZ R34, -R249, R34 ;  /* 0x00000022f9227221 */ /* 0x000fe20000010100 */
[----:B------:R-:W-:Y:S01]  /*4900*/  FSEL R18, R18, R249, P4 ;  /* 0x000000f912127208 */ /* 0x000fe20002000000 */
[----:B------:R-:W-:Y:S01]  /*4910*/  FMUL.FTZ R123, R133, R123 ;  /* 0x0000007b857b7220 */ /* 0x000fe20000410000 */
[-C--:B------:R-:W-:Y:S01]  /*4920*/  FSEL R17, R122, R249.reuse, P3 ;  /* 0x000000f97a117208 */ /* 0x080fe20001800000 */
[----:B------:R-:W-:Y:S01]  /*4930*/  FADD.FTZ R122, -R249, R23 ;  /* 0x00000017f97a7221 */ /* 0x000fe20000010100 */
[----:B------:R-:W-:Y:S01]  /*4940*/  FSETP.GE.FTZ.AND P3, PT, R233, RZ, PT ;  /* 0x000000ffe900720b */ /* 0x000fe20003f76000 */
[----:B------:R-:W-:Y:S01]  /*4950*/  FMUL.FTZ R243, R243, R18 ;  /* 0x00000012f3f37220 */ /* 0x000fe20000410000 */
[----:B------:R-:W-:Y:S01]  /*4960*/  FSEL R22, R22, R249, P0 ;  /* 0x000000f916167208 */ /* 0x000fe20000000000 */
[----:B------:R-:W-:Y:S01]  /*4970*/  FADD.FTZ R18, -R247, R8 ;  /* 0x00000008f7127221 */ /* 0x000fe20000010100 */
[----:B------:R-:W-:Y:S01]  /*4980*/  FSETP.GE.FTZ.AND P4, PT, R185, RZ, PT ;  /* 0x000000ffb900720b */ /* 0x000fe20003f96000 */
[----:B------:R-:W-:Y:S01]  /*4990*/  FMUL.FTZ R246, R246, R17 ;  /* 0x00000011f6f67220 */ /* 0x000fe20000410000 */
[----:B------:R-:W-:Y:S01]  /*49a0*/  FSETP.GE.FTZ.AND P0, PT, R236, RZ, PT ;  /* 0x000000ffec00720b */ /* 0x000fe20003f16000 */
[----:B------:R-:W-:Y:S01]  /*49b0*/  FMUL.FTZ R251, R251, R22 ;  /* 0x00000016fbfb7220 */ /* 0x000fe20000410000 */
[----:B------:R-:W-:Y:S01]  /*49c0*/  FSEL R18, R18, R247, P3 ;  /* 0x000000f712127208 */ /* 0x000fe20001800000 */
[----:B------:R-:W-:Y:S01]  /*49d0*/  FADD.FTZ R22, -R247, R9 ;  /* 0x00000009f7167221 */ /* 0x000fe20000010100 */
[----:B------:R-:W-:Y:S01]  /*49e0*/  FSETP.GE.FTZ.AND P3, PT, R237, RZ, PT ;  /* 0x000000ffed00720b */ /* 0x000fe20003f76000 */
[----:B------:R-:W-:Y:S01]  /*49f0*/  FMUL.FTZ R250, R135, R250 ;  /* 0x000000fa87fa7220 */ /* 0x000fe20000410000 */
[----:B------:R-:W-:Y:S01]  /*4a00*/  FSEL R9, R122, R249, P6 ;  /* 0x000000f97a097208 */ /* 0x000fe20003000000 */
[----:B------:R-:W-:Y:S01]  /*4a10*/  FMUL.FTZ R233, R233, R18 ;  /* 0x00000012e9e97220 */ /* 0x000fe20000410000 */
[----:B------:R-:W-:Y:S01]  /*4a20*/  FSEL R17, R22, R247, P0 ;  /* 0x000000f716117208 */ /* 0x000fe20000000000 */
[C---:B------:R-:W-:Y:S01]  /*4a30*/  FADD.FTZ R18, -R247.reuse, R12 ;  /* 0x0000000cf7127221 */ /* 0x040fe20000010100 */
[----:B------:R-:W-:Y:S01]  /*4a40*/  FSETP.GE.FTZ.AND P0, PT, R138, RZ, PT ;  /* 0x000000ff8a00720b */ /* 0x000fe20003f16000 */
[C---:B------:R-:W-:Y:S01]  /*4a50*/  FADD.FTZ R22, -R247.reuse, R13 ;  /* 0x0000000df7167221 */ /* 0x040fe20000010100 */
[----:B------:R-:W-:Y:S01]  /*4a60*/  FSEL R34, R34, R249, P5 ;  /* 0x000000f922227208 */ /* 0x000fe20002800000 */
[----:B------:R-:W-:Y:S01]  /*4a70*/  FADD.FTZ R122, -R247, R24 ;  /* 0x00000018f77a7221 */ /* 0x000fe20000010100 */
[-C--:B------:R-:W-:Y:S01]  /*4a80*/  FSEL R18, R18, R247.reuse, P3 ;  /* 0x000000f712127208 */ /* 0x080fe20001800000 */
[----:B------:R-:W-:Y:S01]  /*4a90*/  @P4 FADD.FTZ R249, -R249, R35 ;  /* 0x00000023f9f94221 */ /* 0x000fe20000010100 */
[----:B------:R-:W-:Y:S01]  /*4aa0*/  FSETP.GE.FTZ.AND P3, PT, R130, RZ, PT ;  /* 0x000000ff8200720b */ /* 0x000fe20003f76000 */
[----:B------:R-:W-:Y:S01]  /*4ab0*/  FADD.FTZ R13, -R252, R14 ;  /* 0x0000000efc0d7221 */ /* 0x000fe20000010100 */
[----:B------:R-:W-:Y:S01]  /*4ac0*/  FSETP.GE.FTZ.AND P5, PT, R240, RZ, PT ;  /* 0x000000fff000720b */ /* 0x000fe20003fb6000 */
[----:B------:R-:W-:Y:S01]  /*4ad0*/  FMUL.FTZ R237, R237, R18 ;  /* 0x00000012eded7220 */ /* 0x000fe20000410000 */
[----:B------:R-:W-:Y:S01]  /*4ae0*/  FSETP.GE.FTZ.AND P4, PT, R127, RZ, PT ;  /* 0x000000ff7f00720b */ /* 0x000fe20003f96000 */
[----:B------:R-:W-:Y:S01]  /*4af0*/  FADD.FTZ R18, -R247, R28 ;  /* 0x0000001cf7127221 */ /* 0x000fe20000010100 */
[----:B------:R-:W-:Y:S01]  /*4b00*/  FSEL R25, R25, R247, P3 ;  /* 0x000000f719197208 */ /* 0x000fe20001800000 */
[----:B------:R-:W-:Y:S01]  /*4b10*/  FMUL.FTZ R126, R126, R9 ;  /* 0x000000097e7e7220 */ /* 0x000fe20000410000 */
[----:B------:R-:W-:Y:S01]  /*4b20*/  FSETP.GE.FTZ.AND P3, PT, R131, RZ, PT ;  /* 0x000000ff8300720b */ /* 0x000fe20003f76000 */
[----:B------:R-:W-:Y:S01]  /*4b30*/  FMUL.FTZ R34, R137, R34 ;  /* 0x0000002289227220 */ /* 0x000fe20000410000 */
[----:B------:R-:W-:Y:S01]  /*4b40*/  FSEL R9, R22, R247, P5 ;  /* 0x000000f716097208 */ /* 0x000fe20002800000 */
[----:B------:R-:W-:Y:S01]  /*4b50*/  FMUL.FTZ R249, R185, R249 ;  /* 0x000000f9b9f97220 */ /* 0x000fe20000410000 */
[----:B------:R-:W-:Y:S01]  /*4b60*/  FSEL R122, R122, R247, P4 ;  /* 0x000000f77a7a7208 */ /* 0x000fe20002000000 */
[----:B------:R-:W-:Y:S01]  /*4b70*/  FMUL.FTZ R236, R236, R17 ;  /* 0x00000011ecec7220 */ /* 0x000fe20000410000 */
[----:B------:R-:W-:Y:S01]  /*4b80*/  FSEL R18, R18, R247, P3 ;  /* 0x000000f712127208 */ /* 0x000fe20001800000 */
[----:B------:R-:W-:Y:S01]  /*4b90*/  @P0 FADD.FTZ R247, -R247, R29 ;  /* 0x0000001df7f70221 */ /* 0x000fe20000010100 */
[----:B------:R-:W-:Y:S01]  /*4ba0*/  FSETP.GE.FTZ.AND P0, PT, R239, RZ, PT ;  /* 0x000000ffef00720b */ /* 0x000fe20003f16000 */
[----:B------:R-:W-:Y:S01]  /*4bb0*/  FMUL.FTZ R240, R240, R9 ;  /* 0x00000009f0f07220 */ /* 0x000fe20000410000 */
[----:B------:R-:W-:Y:S01]  /*4bc0*/  FSETP.GE.FTZ.AND P3, PT, R238, RZ, PT ;  /* 0x000000ffee00720b */ /* 0x000fe20003f76000 */
[----:B------:R-:W-:Y:S01]  /*4bd0*/  FADD.FTZ R9, -R252, R10 ;  /* 0x0000000afc097221 */ /* 0x000fe20000010100 */
[----:B------:R-:W-:Y:S01]  /*4be0*/  FSETP.GE.FTZ.AND P6, PT, R242, RZ, PT ;  /* 0x000000fff200720b */ /* 0x000fe20003fd6000 */
[----:B------:R-:W-:Y:S01]  /*4bf0*/  FMUL.FTZ R122, R127, R122 ;  /* 0x0000007a7f7a7220 */ /* 0x000fe20000410000 */
[----:B------:R-:W-:Y:S01]  /*4c00*/  FSEL R14, R13, R252, P0 ;  /* 0x000000fc0d0e7208 */ /* 0x000fe20000000000 */
[----:B------:R-:W-:Y:S01]  /*4c10*/  FMUL.FTZ R25, R130, R25 ;  /* 0x0000001982197220 */ /* 0x000fe20000410000 */
[----:B------:R-:W-:Y:S01]  /*4c20*/  FSETP.GE.FTZ.AND P0, PT, R128, RZ, PT ;  /* 0x000000ff8000720b */ /* 0x000fe20003f16000 */
[----:B------:R-:W-:Y:S01]  /*4c30*/  FMUL.FTZ R18, R131, R18 ;  /* 0x0000001283127220 */ /* 0x000fe20000410000 */
[----:B------:R-:W-:Y:S01]  /*4c40*/  FSEL R11, R11, R252, P3 ;  /* 0x000000fc0b0b7208 */ /* 0x000fe20001800000 */
[----:B------:R-:W-:Y:S01]  /*4c50*/  FMUL.FTZ R239, R239, R14 ;  /* 0x0000000eefef7220 */ /* 0x000fe20000410000 */
[-C--:B------:R-:W-:Y:S01]  /*4c60*/  FSEL R15, R15, R252.reuse, P6 ;  /* 0x000000fc0f0f7208 */ /* 0x080fe20003000000 */
[----:B------:R-:W-:Y:S01]  /*4c70*/  FMUL.FTZ R247, R138, R247 ;  /* 0x000000f78af77220 */ /* 0x000fe20000410000 */
[----:B------:R-:W-:Y:S01]  /*4c80*/  ISETP.GE.AND P6, PT, R214, 0x1, PT ;  /* 0x00000001d600780c */ /* 0x000fe20003fc6270 */
[----:B------:R-:W-:Y:S01]  /*4c90*/  FMUL.FTZ R238, R238, R11 ;  /* 0x0000000beeee7220 */ /* 0x000fe20000410000 */
[----:B------:R-:W-:Y:S01]  /*4ca0*/  FSETP.GE.FTZ.AND P4, PT, R235, RZ, PT ;  /* 0x000000ffeb00720b */ /* 0x000fe20003f96000 */
[----:B------:R-:W-:Y:S01]  /*4cb0*/  FADD.FTZ R11, -R252, R30 ;  /* 0x0000001efc0b7221 */ /* 0x000fe20000010100 */
[----:B------:R-:W-:Y:S01]  /*4cc0*/  FSETP.GE.FTZ.AND P5, PT, R129, RZ, PT ;  /* 0x000000ff8100720b */ /* 0x000fe20003fb6000 */
[----:B------:R-:W-:Y:S01]  /*4cd0*/  FMUL.FTZ R242, R242, R15 ;  /* 0x0000000ff2f27220 */ /* 0x000fe20000410000 */
[----:B------:R-:W-:Y:S01]  /*4ce0*/  FSEL R10, R9, R252, P4 ;  /* 0x000000fc090a7208 */ /* 0x000fe20002000000 */
[----:B------:R-:W-:Y:S01]  /*4cf0*/  FADD.FTZ R9, -R252, R26 ;  /* 0x0000001afc097221 */ /* 0x000fe20000010100 */
[----:B------:R-:W-:Y:S02]  /*4d00*/  FSETP.GE.FTZ.AND P4, PT, R134, RZ, PT ;  /* 0x000000ff8600720b */ /* 0x000fe40003f96000 */
[----:B------:R-:W-:Y:S01]  /*4d10*/  FSETP.GE.FTZ.AND P3, PT, R139, RZ, PT ;  /* 0x000000ff8b00720b */ /* 0x000fe20003f76000 */
[----:B------:R-:W-:Y:S01]  /*4d20*/  FMUL.FTZ R235, R235, R10 ;  /* 0x0000000aebeb7220 */ /* 0x000fe20000410000 */
[-C--:B------:R-:W-:Y:S02]  /*4d30*/  FSEL R10, R9, R252.reuse, P5 ;  /* 0x000000fc090a7208 */ /* 0x080fe40002800000 */
[-C--:B------:R-:W-:Y:S02]  /*4d40*/  FSEL R27, R27, R252.reuse, P4 ;  /* 0x000000fc1b1b7208 */ /* 0x080fe40002000000 */
[----:B------:R-:W-:Y:S01]  /*4d50*/  FSEL R14, R11, R252, P3 ;  /* 0x000000fc0b0e7208 */ /* 0x000fe20001800000 */
[----:B------:R-:W-:Y:S02]  /*4d60*/  @P0 FADD.FTZ R252, -R252, R31 ;  /* 0x0000001ffcfc0221 */ /* 0x000fe40000010100 */
        /* <DEDUP_REMOVED lines=11> */
[C---:B------:R-:W-:Y:S03]  /*4e20*/  LEA R224, P0, R5.reuse, R224, 0x1 ;  /* 0x000000e005e07211 */ /* 0x040fe600078008ff */
        /* <DEDUP_REMOVED lines=12> */
.L_x_821:
        /* <DEDUP_REMOVED lines=100> */
.L_x_822:
        /* <DEDUP_REMOVED lines=51> */
[----:B------:R-:W-:Y:S01]  /*5860*/  @P6 IADD3 R101, R192, -0x40, RZ ;  /* 0xffffffc0c0656810 */ /* 0x000fe20007ffe0ff */
[C---:B----4-:R-:W-:Y:S01]  /*5870*/  HMMA.16816.F32 R4, R28.reuse, R104, R4 ;  /* 0x000000681c04723c */ /* 0x050fe20000001804 */
[----:B------:R-:W-:Y:S06]  /*5880*/  IMAD.U32 R103, RZ, RZ, UR18 ;  /* 0x00000012ff677e24 */ /* 0x000fec000f8e00ff */
[----:B------:R-:W-:Y:S01]  /*5890*/  @P6 IMAD.WIDE R104, R101, 0x4, R226 ;  /* 0x0000000465686825 */ /* 0x000fe200078e02e2 */
[C---:B------:R-:W-:Y:S04]  /*58a0*/  HMMA.16816.F32 R8, R28.reuse, R106, R8 ;  /* 0x0000006a1c08723c */ /* 0x040fe80000001808 */
[----:B------:R4:W5:Y:S01]  /*58b0*/  @P6 LDG.E R210, [R104.64] ;  /* 0x0000001868d26981 */ /* 0x000962000c1e1900 */
[----:B------:R-:W-:Y:S02]  /*58c0*/  IMAD.U32 R101, RZ, RZ, UR17 ;  /* 0x00000011ff657e24 */ /* 0x000fe4000f8e00ff */
[----:B------:R-:W-:Y:S01]  /*58d0*/  IMAD.U32 R107, RZ, RZ, UR11 ;  /* 0x0000000bff6b7e24 */ /* 0x000fe2000f8e00ff */
[C---:B-1----:R-:W-:Y:S01]  /*58e0*/  HMMA.16816.F32 R12, R28.reuse, R20, R12 ;  /* 0x000000141c0c723c */ /* 0x042fe2000000180c */
[----:B------:R4:W5:Y:S04]  /*58f0*/  @P6 LDG.E R211, [R104.64+0x20] ;  /* 0x0000201868d36981 */ /* 0x000968000c1e1900 */
[----:B------:R4:W5:Y:S03]  /*5900*/  @P6 LDG.E R207, [R104.64+0x80] ;  /* 0x0000801868cf6981 */ /* 0x000966000c1e1900 */
[----:B------:R-:W-:Y:S01]  /*5910*/  HMMA.16816.F32 R16, R28, R22, R16 ;  /* 0x000000161c10723c */ /* 0x000fe20000001810 */
[----:B------:R-:W-:Y:S04]  /*5920*/  LDSM.16.MT88.4 R20, [R177+0xc000] ;  /* 0x00c00000b114783b */ /* 0x000fe80000004200 */
[----:B------:R4:W5:Y:S02]  /*5930*/  @P6 LDG.E R209, [R104.64+0xa0] ;  /* 0x0000a01868d16981 */ /* 0x000964000c1e1900 */
        /* <DEDUP_REMOVED lines=10> */
[C---:B---3--:R-:W-:Y:S04]  /*59e0*/  HMMA.16816.F32 R12, R32.reuse, R24, R12 ;  /* 0x00000018200c723c */ /* 0x048fe8000000180c */
[-C--:B------:R-:W-:Y:S01]  /*59f0*/  LEA.HI.X.SX32 R29, R29, R231.reuse, 0x2, P3 ;  /* 0x000000e71d1d7211 */ /* 0x080fe200018f16ff */
[----:B----4-:R-:W-:Y:S02]  /*5a00*/  IMAD.IADD R104, R183, 0x1, R176 ;  /* 0x00000001b7687824 */ /* 0x010fe400078e02b0 */
[-C--:B------:R-:W-:Y:S01]  /*5a10*/  LEA R24, P0, R31, R230.reuse, 0x2 ;  /* 0x000000e61f187211 */ /* 0x080fe200078010ff */
[----:B------:R-:W-:Y:S01]  /*5a20*/  HMMA.16816.F32 R16, R32, R26, R16 ;  /* 0x0000001a2010723c */ /* 0x000fe20000001810 */
[----:B------:R-:W-:Y:S01]  /*5a30*/  IMAD.U32 R25, RZ, RZ, UR18 ;  /* 0x00000012ff197e24 */ /* 0x000fe2000f8e00ff */
[----:B------:R-:W-:Y:S02]  /*5a40*/  RED.E.ADD.F32.FTZ.RN.STRONG.GPU [R230.64], R4 ;  /* 0x00000004e600798e */ /* 0x000fe4000c10e798 */
[----:B------:R-:W-:Y:S02]  /*5a50*/  IMAD.U32 R105, RZ, RZ, UR15 ;  /* 0x0000000fff697e24 */ /* 0x000fe4000f8e00ff */
[-C--:B------:R-:W-:Y:S01]  /*5a60*/  LEA R30, P4, R25, R230.reuse, 0x2 ;  /* 0x000000e6191e7211 */ /* 0x080fe200078810ff */
[----:B------:R-:W-:Y:S02]  /*5a70*/  IMAD.U32 R25, RZ, RZ, UR16 ;  /* 0x00000010ff197e24 */ /* 0x000fe4000f8e00ff */
[----:B------:R-:W-:Y:S03]  /*5a80*/  IMAD.U32 R27, RZ, RZ, UR15 ;  /* 0x0000000fff1b7e24 */ /* 0x000fe6000f8e00ff */
[-C--:B------:R-:W-:Y:S01]  /*5a90*/  LEA.HI.X.SX32 R31, R103, R231.reuse, 0x2, P4 ;  /* 0x000000e7671f7211 */ /* 0x080fe200020f16ff */
[----:B------:R-:W-:Y:S01]  /*5aa0*/  IMAD.U32 R103, RZ, RZ, UR14 ;  /* 0x0000000eff677e24 */ /* 0x000fe2000f8e00ff */
[-C--:B------:R-:W-:Y:S01]  /*5ab0*/  LEA.HI.X.SX32 R25, R25, R231.reuse, 0x2, P0 ;  /* 0x000000e719197211 */ /* 0x080fe200000f16ff */
[----:B------:R-:W-:Y:S01]  /*5ac0*/  IMAD.U32 R35, RZ, RZ, UR13 ;  /* 0x0000000dff237e24 */ /* 0x000fe2000f8e00ff */
[-C--:B------:R-:W-:Y:S01]  /*5ad0*/  LEA R34, P0, R27, R230.reuse, 0x2 ;  /* 0x000000e61b227211 */ /* 0x080fe200078010ff */
[----:B------:R1:W-:Y:S01]  /*5ae0*/  RED.E.ADD.F32.FTZ.RN.STRONG.GPU [R30.64], R5 ;  /* 0x000000051e00798e */ /* 0x0003e2000c10e798 */
[-C--:B------:R-:W-:Y:S01]  /*5af0*/  LEA R108, P4, R103, R230.reuse, 0x2 ;  /* 0x000000e6676c7211 */ /* 0x080fe200078810ff */
[----:B------:R-:W-:Y:S02]  /*5b00*/  IMAD.U32 R33, RZ, RZ, UR12 ;  /* 0x0000000cff217e24 */ /* 0x000fe4000f8e00ff */
[----:B------:R2:W-:Y:S01]  /*5b10*/  RED.E.ADD.F32.FTZ.RN.STRONG.GPU [R28.64], R6 ;  /* 0x000000061c00798e */ /* 0x0005e2000c10e798 */
[----:B------:R-:W-:Y:S01]  /*5b20*/  IMAD.U32 R27, RZ, RZ, UR13 ;  /* 0x0000000dff1b7e24 */ /* 0x000fe2000f8e00ff */
[-C--:B------:R-:W-:Y:S01]  /*5b30*/  LEA.HI.X.SX32 R109, R101, R231.reuse, 0x2, P4 ;  /* 0x000000e7656d7211 */ /* 0x080fe200020f16ff */
[----:B------:R-:W-:Y:S01]  /*5b40*/  IMAD.U32 R101, RZ, RZ, UR9 ;  /* 0x00000009ff657e24 */ /* 0x000fe2000f8e00ff */
[----:B------:R3:W-:Y:S01]  /*5b50*/  RED.E.ADD.F32.FTZ.RN.STRONG.GPU [R24.64], R7 ;  /* 0x000000071800798e */ /* 0x0007e2000c10e798 */
        /* <DEDUP_REMOVED lines=39> */
[----:B------:R-:W-:Y:S03]  /*5dd0*/  @P6 IADD3 R204, P3, R204, -0x100, RZ ;  /* 0xffffff00cccc6810 */ /* 0x000fe60007f7e0ff */
[----:B------:R-:W1:Y:S01]  /*5de0*/  LDSM.16.MT88.4 R4, [R177+0xa000] ;  /* 0x00a00000b104783b */ /* 0x000e620000004200 */
[----:B------:R-:W-:Y:S03]  /*5df0*/  @P6 IADD3.X R203, R203, -0x1, RZ, P3, !PT ;  /* 0xffffffffcbcb6810 */ /* 0x000fe60001ffe4ff */
        /* <DEDUP_REMOVED lines=41> */
[----:B------:R-:W-:Y:S02]  /*6090*/  @P6 IADD3 R5, P4, R226, -0x100, RZ ;  /* 0xffffff00e2056810 */ /* 0x000fe40007f9e0ff */
[----:B------:R-:W-:Y:S01]  /*60a0*/  IADD3 R214, R214, -0x1, RZ ;  /* 0xffffffffd6d67810 */ /* 0x000fe20007ffe0ff */
[----:B------:R-:W-:Y:S04]  /*60b0*/  HMMA.16816.F32 R96, R8, R6, R96 ;  /* 0x000000060860723c */ /* 0x000fe80000001860 */
[----:B------:R-:W-:Y:S01]  /*60c0*/  @P6 IMAD.MOV.U32 R226, RZ, RZ, R5 ;  /* 0x000000ffffe26224 */ /* 0x000fe200078e0005 */
[----:B------:R-:W-:Y:S02]  /*60d0*/  @P6 IADD3.X R4, R227, -0x1, RZ, P4, !PT ;  /* 0xffffffffe3046810 */ /* 0x000fe400027fe4ff */
[C---:B------:R-:W-:Y:S01]  /*60e0*/  IADD3 R6, R176.reuse, -0x2000, RZ ;  /* 0xffffe000b0067810 */ /* 0x040fe20007ffe0ff */
[-C--:B---3--:R-:W-:Y:S05]  /*60f0*/  HMMA.16816.F32 R68, R12, R24.reuse, R68 ;  /* 0x000000180c44723c */ /* 0x088fea0000001844 */
[----:B------:R-:W-:Y:S01]  /*6100*/  @P0 IADD3 R6, R176, 0x2000, RZ ;  /* 0x00002000b0060810 */ /* 0x000fe20007ffe0ff */
[----:B------:R-:W-:Y:S02]  /*6110*/  @P6 IMAD.MOV.U32 R227, RZ, RZ, R4 ;  /* 0x000000ffffe36224 */ /* 0x000fe400078e0004 */
        /* <DEDUP_REMOVED lines=11> */
[----:B------:R-:W-:Y:S01]  /*61d0*/  ISETP.NE.AND P0, PT, R218, -0x1, PT ;  /* 0xffffffffda00780c */ /* 0x000fe20003f05270 */
[----:B------:R-:W-:Y:S01]  /*61e0*/  FMUL.FTZ R69, R69, c[0x0][0x2e0] ;  /* 0x0000b80045457a20 */ /* 0x000fe20000410000 */
[----:B------:R-:W-:Y:S01]  /*61f0*/  SHF.R.S32.HI R3, RZ, 0x1f, R189 ;  /* 0x0000001fff037819 */ /* 0x000fe200000114bd */
        /* <DEDUP_REMOVED lines=9> */
[----:B------:R-:W-:Y:S01]  /*6290*/  FMUL.FTZ R72, R72, c[0x0][0x2e0] ;  /* 0x0000b80048487a20 */ /* 0x000fe20000410000 */
[----:B------:R-:W-:Y:S01]  /*62a0*/  @P0 IADD3 R32, R215, R218, RZ ;  /* 0x000000dad7200210 */ /* 0x000fe20007ffe0ff */
[----:B------:R-:W-:Y:S01]  /*62b0*/  FMUL.FTZ R73, R73, c[0x0][0x2e0] ;  /* 0x0000b80049497a20 */ /* 0x000fe20000410000 */
[----:B------:R-:W-:Y:S01]  /*62c0*/  F2FP.PACK_AB R83, R83, R82 ;  /* 0x000000525353723e */ /* 0x000fe200000000ff */
[----:B------:R-:W-:-:S02]  /*62d0*/  FMUL.FTZ R74, R74, c[0x0][0x2e0] ;  /* 0x0000b8004a4a7a20 */ /* 0x000fc40000410000 */
        /* <DEDUP_REMOVED lines=106> */
[C---:B------:R-:W-:Y:S01]  /*6980*/  @P0 IMAD.WIDE.U32 R34, R32.reuse, c[0x0][0x3a0], RZ ;  /* 0x0000e80020220a25 */ /* 0x040fe200078e00ff */
[----:B------:R1:W-:Y:S02]  /*6990*/  STS [R202+0x4000], R65 ;  /* 0x00400041ca007388 */ /* 0x0003e40000000800 */
[----:B------:R-:W-:Y:S01]  /*69a0*/  F2FP.PACK_AB R63, R63, R62 ;  /* 0x0000003e3f3f723e */ /* 0x000fe200000000ff */
[----:B------:R-:W-:Y:S01]  /*69b0*/  @P0 IMAD R32, R32, c[0x0][0x3a4], R35 ;  /* 0x0000e90020200a24 */ /* 0x000fe200078e0223 */
        /* <DEDUP_REMOVED lines=15> */
.L_x_824:
        /* <DEDUP_REMOVED lines=15> */
.L_x_825:
[----:B------:R-:W-:Y:S01]  /*6ba0*/  BAR.SYNC.DEFER_BLOCKING 0x0 ;  /* 0x0000000000007b1d */ /* 0x000fe20000010000 */
[C---:B-1----:R-:W-:Y:S01]  /*6bb0*/  SHF.L.U32 R37, R195.reuse, 0x7, RZ ;  /* 0x00000007c3257819 */ /* 0x042fe200000006ff */
[----:B------:R-:W-:Y:S01]  /*6bc0*/  IMAD R39, R195, -0x80, R216 ;  /* 0xffffff80c3277824 */ /* 0x000fe200078e02d8 */
[----:B------:R-:W-:Y:S02]  /*6bd0*/  SHF.R.S32.HI R45, RZ, 0x1f, R190 ;  /* 0x0000001fff2d7819 */ /* 0x000fe400000114be */
[----:B------:R-:W-:Y:S01]  /*6be0*/  SHF.R.S32.HI R3, RZ, 0x1f, R37 ;  /* 0x0000001fff037819 */ /* 0x000fe20000011425 */
[----:B------:R-:W-:Y:S01]  /*6bf0*/  BSSY B0, `(.L_x_826) ;  /* 0x000001f000007945 */ /* 0x000fe20003800000 */
[----:B------:R-:W-:Y:S02]  /*6c00*/  MOV R44, R190 ;  /* 0x000000be002c7202 */ /* 0x000fe40000000f00 */
[----:B------:R-:W-:Y:S01]  /*6c10*/  ISETP.GE.AND P4, PT, R188, R39, PT ;  /* 0x00000027bc00720c */ /* 0x000fe20003f86270 */
[----:B------:R-:W-:Y:S01]  /*6c20*/  IMAD R38, R3, c[0x0][0x3a0], RZ ;  /* 0x0000e80003267a24 */ /* 0x000fe200078e02ff */
[----:B------:R-:W-:Y:S01]  /*6c30*/  SHF.R.S32.HI R36, RZ, 0x1f, R208 ;  /* 0x0000001fff247819 */ /* 0x000fe200000114d0 */
[----:B------:R-:W-:-:S04]  /*6c40*/  IMAD.WIDE.U32 R40, R37, c[0x0][0x3a0], R44 ;  /* 0x0000e80025287a25 */ /* 0x000fc800078e002c */
[----:B------:R-:W-:Y:S01]  /*6c50*/  IMAD R33, R37, c[0x0][0x3a4], R38 ;  /* 0x0000e90025217a24 */ /* 0x000fe200078e0226 */
[----:B------:R-:W-:Y:S02]  /*6c60*/  IADD3 R46, P0, R34, R40, RZ ;  /* 0x00000028222e7210 */ /* 0x000fe40007f1e0ff */
[----:B------:R-:W-:Y:S02]  /*6c70*/  SHF.R.S32.HI R38, RZ, 0x1f, R188 ;  /* 0x0000001fff267819 */ /* 0x000fe400000114bc */
        /* <DEDUP_REMOVED lines=22> */
.L_x_827:
[----:B------:R-:W-:Y:S05]  /*6de0*/  BSYNC B0 ;  /* 0x0000000000007941 */ /* 0x000fea0003800000 */
.L_x_826:
        /* <DEDUP_REMOVED lines=14> */
.L_x_829:
[----:B------:R-:W-:Y:S05]  /*6ed0*/  BSYNC B0 ;  /* 0x0000000000007941 */ /* 0x000fea0003800000 */
.L_x_828:
        /* <DEDUP_REMOVED lines=14> */
.L_x_831:
[----:B------:R-:W-:Y:S05]  /*6fc0*/  BSYNC B0 ;  /* 0x0000000000007941 */ /* 0x000fea0003800000 */
.L_x_830:
        /* <DEDUP_REMOVED lines=14> */
.L_x_833:
[----:B------:R-:W-:Y:S05]  /*70b0*/  BSYNC B0 ;  /* 0x0000000000007941 */ /* 0x000fea0003800000 */
.L_x_832:
[----:B------:R-:W-:Y:S01]  /*70c0*/  IMAD.WIDE.U32 R44, R37, c[0x0][0x3a8], R44 ;  /* 0x0000ea00252c7a25 */ /* 0x000fe200078e002c */
[----:B------:R-:W-:Y:S03]  /*70d0*/  BSSY B0, `(.L_x_834) ;  /* 0x0000012000007945 */ /* 0x000fe60003800000 */
[----:B--2---:R-:W-:Y:S01]  /*70e0*/  IMAD R20, R3, c[0x0][0x3a8], RZ ;  /* 0x0000ea0003147a24 */ /* 0x004fe200078e02ff */
        /* <DEDUP_REMOVED lines=16> */
.L_x_835:
[----:B------:R-:W-:Y:S05]  /*71f0*/  BSYNC B0 ;  /* 0x0000000000007941 */ /* 0x000fea0003800000 */
.L_x_834:
[----:B------:R-:W-:Y:S01]  /*7200*/  BSSY B0, `(.L_x_836) ;  /* 0x000000d000007945 */ /* 0x000fe20003800000 */
        /* <DEDUP_REMOVED lines=12> */
.L_x_837:
[----:B------:R-:W-:Y:S05]  /*72d0*/  BSYNC B0 ;  /* 0x0000000000007941 */ /* 0x000fea0003800000 */
.L_x_836:
        /* <DEDUP_REMOVED lines=13> */
.L_x_839:
[----:B------:R-:W-:Y:S05]  /*73b0*/  BSYNC B0 ;  /* 0x0000000000007941 */ /* 0x000fea0003800000 */
.L_x_838:
        /* <DEDUP_REMOVED lines=10> */
[----:B------:R1:W-:Y:S01]  /*7460*/  STG.E.128 [R8.64], R4 ;  /* 0x0000000408007986 */ /* 0x0003e2000c101d18 */
[----:B------:R-:W-:Y:S05]  /*7470*/  BRA `(.L_x_840) ;  /* 0x000009e000007947 */ /* 0x000fea0003800000 */
.L_x_820:
        /* <DEDUP_REMOVED lines=15> */
.L_x_841:
        /* <DEDUP_REMOVED lines=15> */
.L_x_842:
        /* <DEDUP_REMOVED lines=25> */
.L_x_844:
[----:B------:R-:W-:Y:S05]  /*77f0*/  BSYNC B0 ;  /* 0x0000000000007941 */ /* 0x000fea0003800000 */
.L_x_843:
        /* <DEDUP_REMOVED lines=14> */
.L_x_846:
[----:B------:R-:W-:Y:S05]  /*78e0*/  BSYNC B0 ;  /* 0x0000000000007941 */ /* 0x000fea0003800000 */
.L_x_845:
        /* <DEDUP_REMOVED lines=14> */
.L_x_848:
[----:B------:R-:W-:Y:S05]  /*79d0*/  BSYNC B0 ;  /* 0x0000000000007941 */ /* 0x000fea0003800000 */
.L_x_847:
        /* <DEDUP_REMOVED lines=8> */
[----:B------:R-:W-:-:S04]  /*7a60*/  IMAD R7, R7, c[0x0][0x3a0], RZ ;  /* 0x0000e80007077a24 */ /* 0x000fc800078e02ff */
[----:B------:R-:W-:Y:S01]  /*7a70*/  IMAD R7, R8, c[0x0][0x3a4], R7 ;  /* 0x0000e90008077a24 */ /* 0x000fe200078e0207 */
[----:B------:R-:W-:-:S04]  /*7a80*/  LEA R8, P0, R10, c[0x0][0x340], 0x1 ;  /* 0x0000d0000a087a11 */ /* 0x000fc800078008ff */
[----:B------:R-:W-:-:S04]  /*7a90*/  IADD3 R7, R7, R11, RZ ;  /* 0x0000000b07077210 */ /* 0x000fc80007ffe0ff */
[----:B------:R-:W-:-:S05]  /*7aa0*/  LEA.HI.X R9, R10, c[0x0][0x344], R7, 0x1, P0 ;  /* 0x0000d1000a097a11 */ /* 0x000fca00000f0c07 */
[----:B------:R2:W-:Y:S02]  /*7ab0*/  STG.E.128 [R8.64], RZ ;  /* 0x000000ff08007986 */ /* 0x0005e4000c101d18 */
.L_x_850:
[----:B------:R-:W-:Y:S05]  /*7ac0*/  BSYNC B0 ;  /* 0x0000000000007941 */ /* 0x000fea0003800000 */
.L_x_849:
[----:B------:R-:W-:Y:S01]  /*7ad0*/  IMAD.WIDE.U32 R10, R5, c[0x0][0x3a8], R190 ;  /* 0x0000ea00050a7a25 */ /* 0x000fe200078e00be */
[----:B------:R-:W-:Y:S03]  /*7ae0*/  BSSY B0, `(.L_x_851) ;  /* 0x0000012000007945 */ /* 0x000fe60003800000 */
[----:B--2---:R-:W-:Y:S02]  /*7af0*/  IMAD R8, R3, c[0x0][0x3a8], RZ ;  /* 0x0000ea0003087a24 */ /* 0x004fe400078e02ff */
        /* <DEDUP_REMOVED lines=16> */
.L_x_852:
[----:B------:R-:W-:Y:S05]  /*7c00*/  BSYNC B0 ;  /* 0x0000000000007941 */ /* 0x000fea0003800000 */
.L_x_851:
        /* <DEDUP_REMOVED lines=12> */
.L_x_854:
[----:B------:R-:W-:Y:S05]  /*7cd0*/  BSYNC B0 ;  /* 0x0000000000007941 */ /* 0x000fea0003800000 */
.L_x_853:
        /* <DEDUP_REMOVED lines=12> */
.L_x_856:
[----:B------:R-:W-:Y:S05]  /*7da0*/  BSYNC B0 ;  /* 0x0000000000007941 */ /* 0x000fea0003800000 */
.L_x_855:
        /* <DEDUP_REMOVED lines=11> */
.L_x_840:
[----:B------:R-:W-:Y:S05]  /*7e60*/  BSYNC B1 ;  /* 0x0000000000017941 */ /* 0x000fea0003800000 */
.L_x_815:
        /* <DEDUP_REMOVED lines=9> */
.L_x_857:
[----:B------:R-:W-:Y:S05]  /*7f00*/  EXIT ;  /* 0x000000000000794d */ /* 0x000fea0003800000 */
.L_x_859:
        /* <DEDUP_REMOVED lines=15> */
.L_x_2466:


//--------------------- .text._ZN5flash44flash_bwd_dq_dk_dv_loop_seqk_parallel_kernelI23Flash_bwd_kernel_traitsILi64ELi64ELi128ELi8ELi2ELi4ELi4ELb1ELb0EN7cutlass6half_tE19Flash_kernel_traitsILi64ELi64ELi128ELi8ES3_EELb0ELb0ELb0ELb0ELb0ELb1ELb1EEEvNS_16Flash_bwd_paramsE --------------------------
	.section	.text._ZN5flash44flash_bwd_dq_dk_dv_loop_seqk_parallel_kernelI23Flash_bwd_kernel_traitsILi64ELi64ELi128ELi8ELi2ELi4ELi4ELb1ELb0EN7cutlass6half_tE19Flash_kernel_traitsILi64ELi64ELi128ELi8ES3_EELb0ELb0ELb0ELb0ELb0ELb1ELb1EEEvNS_16Flash_bwd_paramsE,"ax",@progbits
	.sectioninfo	@"SHI_REGISTERS=255"
	.align	128
        .global         _ZN5flash44flash_bwd_dq_dk_dv_loop_seqk_parallel_kernelI23Flash_bwd_kernel_traitsILi64ELi64ELi128ELi8ELi2ELi4ELi4ELb1ELb0EN7cutlass6half_tE19Flash_kernel_traitsILi64ELi64ELi128ELi8ES3_EELb0ELb0ELb0ELb0ELb0ELb1ELb1EEEvNS_16Flash_bwd_paramsE
        .type           _ZN5flash44flash_bwd_dq_dk_dv_loop_seqk_parallel_kernelI23Flash_bwd_kernel_traitsILi64ELi64ELi128ELi8ELi2ELi4ELi4ELb1ELb0EN7cutlass6half_tE19Flash_kernel_traitsILi64ELi64ELi128ELi8ES3_EELb0ELb0ELb0ELb0ELb0ELb1ELb1EEEvNS_16Flash_bwd_paramsE,@function
        .size           _ZN5flash44flash_bwd_dq_dk_dv_loop_seqk_parallel_kernelI23Flash_bwd_kernel_traitsILi64ELi64ELi128ELi8ELi2ELi4ELi4ELb1ELb0EN7cutlass6half_tE19Flash_kernel_traitsILi64ELi64ELi128ELi8ES3_EELb0ELb0ELb0ELb0ELb0ELb1ELb1EEEvNS_16Flash_bwd_paramsE,(.L_x_2467 - _ZN5flash44flash_bwd_dq_dk_dv_loop_seqk_parallel_kernelI23Flash_bwd_kernel_traitsILi64ELi64ELi128ELi8ELi2ELi4ELi4ELb1ELb0EN7cutlass6half_tE19Flash_kernel_traitsILi64ELi64ELi128ELi8ES3_EELb0ELb0ELb0ELb0ELb0ELb1ELb1EEEvNS_16Flash_bwd_paramsE)
        .other          _ZN5flash44flash_bwd_dq_dk_dv_loop_seqk_parallel_kernelI23Flash_bwd_kernel_traitsILi64ELi64ELi128ELi8ELi2ELi4ELi4ELb1ELb0EN7cutlass6half_tE19Flash_kernel_traitsILi64ELi64ELi128ELi8ES3_EELb0ELb0ELb0ELb0ELb0ELb1ELb1EEEvNS_16Flash_bwd_paramsE,@"STO_CUDA_ENTRY STV_DEFAULT"
_ZN5flash44flash_bwd_dq_dk_dv_loop_seqk_parallel_kernelI23Flash_bwd_kernel_traitsILi64ELi64ELi128ELi8ELi2ELi4ELi4ELb1ELb0EN7cutlass6half_tE19Flash_kernel_traitsILi64ELi64ELi128ELi8ES3_EELb0ELb0ELb0ELb0ELb0ELb1ELb1EEEvNS_16Flash_bwd_paramsE:
.text._ZN5flash44flash_bwd_dq_dk_dv_loop_seqk_parallel_kernelI23Flash_bwd_kernel_traitsILi64ELi64ELi128ELi8ELi2ELi4ELi4ELb1ELb0EN7cutlass6half_tE19Flash_kernel_traitsILi64ELi64ELi128ELi8ES3_EELb0ELb0ELb0ELb0ELb0ELb1ELb1EEEvNS_16Flash_bwd_paramsE:
        /* <DEDUP_REMOVED lines=13> */
[----:B------:R-:W-:Y:S01]  /*00d0*/  UMOV UR8, 0x80 ;  /* 0x0000008000087882 */ /* 0x000fe20000000000 */
[----:B------:R-:W-:Y:S01]  /*00e0*/  IMAD.MOV.U32 R185, RZ, RZ, -0x10 ;  /* 0xfffffff0ffb97424 */ /* 0x000fe200078e00ff */
[----:B------:R-:W-:Y:S02]  /*00f0*/  ULDC UR7, c[0x0][0x210] ;  /* 0x0000840000077ab9 */ /* 0x000fe40000000800 */
[----:B------:R-:W-:Y:S02]  /*0100*/  ULDC UR6, c[0x0][0x234] ;  /* 0x00008d0000067ab9 */ /* 0x000fe40000000800 */
[----:B------:R-:W-:Y:S01]  /*0110*/  UIMAD UR6, UR8, UR7, UR6 ;  /* 0x00000007080672a4 */ /* 0x000fe2000f8e0206 */
[----:B------:R-:W3:Y:S01]  /*0120*/  S2UR UR42, SR_CTAID.Y ;  /* 0x00000000002a79c3 */ /* 0x000ee20000002600 */
[----:B------:R-:W-:-:S02]  /*0130*/  ULDC UR13, c[0x0][0x1c8] ;  /* 0x00007200000d7ab9 */ /* 0x000fc40000000800 */
[----:B------:R-:W-:Y:S02]  /*0140*/  ULDC.U8 UR10, c[0x0][0x328] ;  /* 0x0000ca00000a7ab9 */ /* 0x000fe40000000000 */
[----:B------:R-:W-:Y:S01]  /*0150*/  IMAD.U32 R0, RZ, RZ, UR6 ;  /* 0x00000006ff007e24 */ /* 0x000fe2000f8e00ff */
[----:B------:R-:W-:Y:S02]  /*0160*/  UISETP.NE.AND UP1, UPT, UR10, URZ, UPT ;  /* 0x0000003f0a00728c */ /* 0x000fe4000bf25270 */
[----:B------:R-:W-:Y:S02]  /*0170*/  ULDC UR60, c[0x0][0x214] ;  /* 0x00008500003c7ab9 */ /* 0x000fe40000000800 */
[----:B------:R4:W-:Y:S01]  /*0180*/  STL [R1+0x14], R0 ;  /* 0x0000140001007387 */ /* 0x0009e20000100800 */
[----:B------:R-:W-:Y:S02]  /*0190*/  ULDC UR9, c[0x0][0x1c0] ;  /* 0x0000700000097ab9 */ /* 0x000fe40000000800 */
[----:B------:R-:W-:Y:S01]  /*01a0*/  ULDC UR16, c[0x0][0x224] ;  /* 0x0000890000107ab9 */ /* 0x000fe20000000800 */
[----:B-1----:R-:W-:Y:S01]  /*01b0*/  SHF.R.S32.HI R11, RZ, 0x1f, R13 ;  /* 0x0000001fff0b7819 */ /* 0x002fe2000001140d */
[----:B--2---:R-:W-:Y:S01]  /*01c0*/  ULOP3.LUT UR7, UR47, UR13, URZ, 0x3c, !UPT ;  /* 0x0000000d2f077292 */ /* 0x004fe2000f8e3c3f */
[----:B------:R-:W-:Y:S01]  /*01d0*/  IMAD.SHL.U32 R242, R13, 0x2, RZ ;  /* 0x000000020df27824 */ /* 0x000fe200078e00ff */
[----:B------:R-:W-:Y:S01]  /*01e0*/  USHF.R.S32.HI UR8, URZ, 0x1f, UR47 ;  /* 0x0000001f3f087899 */ /* 0x000fe2000801142f */
[CC--:B------:R-:W-:Y:S01]  /*01f0*/  LEA.HI R3, R11.reuse, R13.reuse, RZ, 0x4 ;  /* 0x0000000d0b037211 */ /* 0x0c0fe200078f20ff */
[----:B------:R-:W-:Y:S01]  /*0200*/  ULDC UR15, c[0x0][0x224] ;  /* 0x00008900000f7ab9 */ /* 0x000fe20000000800 */
[-C--:B------:R-:W-:Y:S01]  /*0210*/  LEA.HI R16, R11, R13.reuse, RZ, 0x2 ;  /* 0x0000000d0b107211 */ /* 0x080fe200078f10ff */
[----:B------:R-:W-:Y:S01]  /*0220*/  ULDC UR55, c[0x0][0x22c] ;  /* 0x00008b0000377ab9 */ /* 0x000fe20000000800 */
[----:B------:R-:W-:Y:S01]  /*0230*/  SHF.R.S32.HI R4, RZ, 0x4, R3 ;  /* 0x00000004ff047819 */ /* 0x000fe20000011403 */
[----:B---3--:R-:W-:Y:S01]  /*0240*/  @UP1 UIMAD UR10, UR42, UR60, URZ ;  /* 0x0000003c2a0a12a4 */ /* 0x008fe2000f8e023f */
[----:B------:R-:W-:Y:S01]  /*0250*/  SHF.R.S32.HI R5, RZ, 0x2, R16 ;  /* 0x00000002ff057819 */ /* 0x000fe20000011410 */
[----:B------:R-:W-:Y:S01]  /*0260*/  UIMAD UR6, UR42, UR9, UR47 ;  /* 0x000000092a0672a4 */ /* 0x000fe2000f8e022f */
[----:B------:R-:W-:Y:S01]  /*0270*/  LEA.HI R2, R3, R4, RZ, 0x1 ;  /* 0x0000000403027211 */ /* 0x000fe200078f08ff */
[----:B------:R-:W-:Y:S01]  /*0280*/  UIMAD UR58, UR47, UR55, URZ ;  /* 0x000000372f3a72a4 */ /* 0x000fe2000f8e023f */
[----:B------:R-:W-:Y:S01]  /*0290*/  LEA.HI R14, R11, R13, RZ, 0x3 ;  /* 0x0000000d0b0e7211 */ /* 0x000fe200078f18ff */
[----:B------:R-:W-:Y:S01]  /*02a0*/  UIMAD UR9, UR6, UR15, URZ ;  /* 0x0000000f060972a4 */ /* 0x000fe2000f8e023f */
[----:B------:R-:W-:Y:S01]  /*02b0*/  LOP3.LUT R2, R2, 0xfffffffe, RZ, 0xc0, !PT ;  /* 0xfffffffe02027812 */ /* 0x000fe200078ec0ff */
[----:B------:R-:W-:Y:S01]  /*02c0*/  ULDC UR48, c[0x0][0x1c0] ;  /* 0x0000700000307ab9 */ /* 0x000fe20000000800 */
[----:B------:R-:W-:Y:S01]  /*02d0*/  SHF.R.S32.HI R237, RZ, 0x3, R14 ;  /* 0x00000003ffed7819 */ /* 0x000fe2000001140e */
[----:B------:R-:W-:Y:S01]  /*02e0*/  ULDC UR12, c[0x0][0x1c0] ;  /* 0x00007000000c7ab9 */ /* 0x000fe20000000800 */
[----:B----4-:R-:W-:Y:S01]  /*02f0*/  SHF.R.S32.HI R0, RZ, 0x1f, R16 ;  /* 0x0000001fff007819 */ /* 0x010fe20000011410 */
[----:B------:R-:W-:Y:S01]  /*0300*/  IMAD.IADD R10, R4, 0x1, -R2 ;  /* 0x00000001040a7824 */ /* 0x000fe200078e0a02 */
[----:B------:R-:W-:Y:S01]  /*0310*/  LOP3.LUT R2, R3, 0xfffffff0, RZ, 0xc0, !PT ;  /* 0xfffffff003027812 */ /* 0x000fe200078ec0ff */
[----:B------:R-:W-:Y:S01]  /*0320*/  IMAD.U32 R4, RZ, RZ, UR8 ;  /* 0x00000008ff047e24 */ /* 0x000fe2000f8e00ff */
[----:B------:R-:W-:Y:S01]  /*0330*/  LEA.HI R0, R0, R5, RZ, 0x3 ;  /* 0x0000000500007211 */ /* 0x000fe200078f18ff */
[----:B------:R-:W-:Y:S01]  /*0340*/  IMAD.SHL.U32 R3, R237, 0x40, RZ ;  /* 0x00000040ed037824 */ /* 0x000fe200078e00ff */
[----:B------:R-:W-:Y:S01]  /*0350*/  LEA.HI R8, R11, R13, RZ, 0x5 ;  /* 0x0000000d0b087211 */ /* 0x000fe200078f28ff */
[----:B------:R-:W-:Y:S01]  /*0360*/  IMAD.IADD R2, R13, 0x1, -R2 ;  /* 0x000000010d027824 */ /* 0x000fe200078e0a02 */
[----:B------:R-:W-:Y:S01]  /*0370*/  LOP3.LUT R0, R0, 0xfffffff8, RZ, 0xc0, !PT ;  /* 0xfffffff800007812 */ /* 0x000fe200078ec0ff */
[----:B------:R-:W-:Y:S01]  /*0380*/  USHF.L.U32 UR8, UR42, 0x7, URZ ;  /* 0x000000072a087899 */ /* 0x000fe2000800063f */
[----:B------:R-:W-:Y:S01]  /*0390*/  LOP3.LUT R3, R3, 0x1c0, RZ, 0xc0, !PT ;  /* 0x000001c003037812 */ /* 0x000fe200078ec0ff */
[----:B------:R-:W-:Y:S01]  /*03a0*/  UIMAD.WIDE UR48, UR55, UR48, URZ ;  /* 0x00000030373072a5 */ /* 0x000fe2000f8e023f */
[----:B------:R-:W-:Y:S01]  /*03b0*/  SHF.R.S32.HI R4, RZ, 0x1f, R2 ;  /* 0x0000001fff047819 */ /* 0x000fe20000011402 */
[----:B------:R-:W-:Y:S01]  /*03c0*/  IMAD.IADD R7, R5, 0x1, -R0 ;  /* 0x0000000105077824 */ /* 0x000fe200078e0a00 */
[----:B------:R-:W-:Y:S01]  /*03d0*/  SHF.R.U32.HI R5, RZ, 0x3, R3 ;  /* 0x00000003ff057819 */ /* 0x000fe20000011603 */
[----:B------:R-:W-:Y:S01]  /*03e0*/  IMAD.U32 R0, RZ, RZ, UR7 ;  /* 0x00000007ff007e24 */ /* 0x000fe2000f8e00ff */
[----:B------:R-:W-:Y:S01]  /*03f0*/  LEA.HI R12, R4, R2, RZ, 0x3 ;  /* 0x00000002040c7211 */ /* 0x000fe200078f18ff */
[----:B------:R-:W-:Y:S01]  /*0400*/  USHF.R.S32.HI UR7, URZ, 0x1f, UR16 ;  /* 0x0000001f3f077899 */ /* 0x000fe20008011410 */
[--C-:B------:R-:W-:Y:S01]  /*0410*/  SHF.R.S32.HI R17, RZ, 0x5, R8.reuse ;  /* 0x00000005ff117819 */ /* 0x100fe20000011408 */
[----:B------:R-:W-:Y:S01]  /*0420*/  UIMAD UR55, UR55, UR12, URZ ;  /* 0x0000000c373772a4 */ /* 0x000fe2000f8e023f */
[----:B------:R1:W-:Y:S01]  /*0430*/  STL [R1+0x10], R0 ;  /* 0x0000100001007387 */ /* 0x0003e20000100800 */
[----:B------:R-:W-:Y:S01]  /*0440*/  LOP3.LUT R4, R12, 0xfffffff8, RZ, 0xc0, !PT ;  /* 0xfffffff80c047812 */ /* 0x000fe200078ec0ff */
[----:B------:R-:W-:Y:S01]  /*0450*/  UIMAD UR6, UR7, UR42, URZ ;  /* 0x0000002a070672a4 */ /* 0x000fe2000f8e023f */
[----:B------:R-:W-:Y:S01]  /*0460*/  SHF.R.S32.HI R6, RZ, 0x1f, R8 ;  /* 0x0000001fff067819 */ /* 0x000fe20000011408 */
[----:B------:R-:W-:-:S02]  /*0470*/  USHF.L.U32 UR19, UR55, 0x4, URZ ;  /* 0x0000000437137899 */ /* 0x000fc4000800063f */
[----:B------:R-:W-:Y:S01]  /*0480*/  IMAD.IADD R15, R2, 0x1, -R4 ;  /* 0x00000001020f7824 */ /* 0x000fe200078e0a04 */
[----:B------:R-:W-:Y:S01]  /*0490*/  LOP3.LUT R4, R7, 0x1, RZ, 0xc0, !PT ;  /* 0x0000000107047812 */ /* 0x000fe200078ec0ff */
[----:B------:R-:W-:Y:S01]  /*04a0*/  IMAD.U32 R2, RZ, RZ, UR8 ;  /* 0x00000008ff027e24 */ /* 0x000fe2000f8e00ff */
[----:B------:R-:W-:Y:S02]  /*04b0*/  USHF.R.S32.HI UR8, URZ, 0x1f, UR42 ;  /* 0x0000001f3f087899 */ /* 0x000fe4000801142a */
[----:B------:R-:W-:Y:S01]  /*04c0*/  ISETP.NE.U32.AND P0, PT, R4, 0x1, PT ;  /* 0x000000010400780c */ /* 0x000fe20003f05070 */
[----:B------:R-:W-:Y:S02]  /*04d0*/  USHF.L.U32 UR13, UR55, 0x3, URZ ;  /* 0x00000003370d7899 */ /* 0x000fe4000800063f */
[----:B------:R-:W-:Y:S01]  /*04e0*/  UIADD3 UR18, UR19, 0x20, URZ ;  /* 0x0000002013127890 */ /* 0x000fe2000fffe03f */
[----:B------:R-:W-:Y:S01]  /*04f0*/  SEL R185, R185, 0x10, !P0 ;  /* 0x00000010b9b97807 */ /* 0x000fe20004000000 */
[----:B------:R-:W-:-:S02]  /*0500*/  UIMAD.WIDE.U32 UR56, UR42, UR16, URZ ;  /* 0x000000102a3872a5 */ /* 0x000fc4000f8e003f */
[----:B------:R-:W-:Y:S02]  /*0510*/  UIADD3 UR17, UR13, UR18, URZ ;  /* 0x000000120d117290 */ /* 0x000fe4000fffe03f */
[----:B------:R-:W-:Y:S02]  /*0520*/  ULDC UR14, c[0x0][0x1c0] ;  /* 0x00007000000e7ab9 */ /* 0x000fe40000000800 */
[----:B------:R-:W-:Y:S02]  /*0530*/  UIADD3 UR16, UR13, UR17, URZ ;  /* 0x000000110d107290 */ /* 0x000fe4000fffe03f */
[----:B------:R-:W-:Y:S01]  /*0540*/  USHF.L.U32 UR54, UR55, 0x6, URZ ;  /* 0x0000000637367899 */ /* 0x000fe2000800063f */
[----:B-1----:R-:W-:Y:S01]  /*0550*/  LOP3.LUT R0, R14, 0xfffffff8, RZ, 0xc0, !PT ;  /* 0xfffffff80e007812 */ /* 0x002fe200078ec0ff */
[----:B------:R-:W-:Y:S02]  /*0560*/  UIADD3 UR15, UR13, UR16, URZ ;  /* 0x000000100d0f7290 */ /* 0x000fe4000fffe03f */
[----:B------:R-:W-:-:S02]  /*0570*/  ULDC.U8 UR11, c[0x0][0x3d0] ;  /* 0x0000f400000b7ab9 */ /* 0x000fc40000000000 */
[----:B------:R-:W-:Y:S01]  /*0580*/  IMAD.IADD R0, R13, 0x1, -R0 ;  /* 0x000000010d007824 */ /* 0x000fe200078e0a00 */
[----:B------:R-:W-:Y:S02]  /*0590*/  ULDC.64 UR4, c[0x0][0x118] ;  /* 0x0000460000047ab9 */ /* 0x000fe40000000a00 */
[----:B------:R-:W-:Y:S01]  /*05a0*/  UISETP.NE.AND UP2, UPT, UR11, URZ, UPT ;  /* 0x0000003f0b00728c */ /* 0x000fe2000bf45270 */
[C---:B------:R-:W-:Y:S01]  /*05b0*/  IMAD.SHL.U32 R244, R0.reuse, 0x8, RZ ;  /* 0x0000000800f47824 */ /* 0x040fe200078e00ff */
[C---:B------:R-:W-:Y:S01]  /*05c0*/  LOP3.LUT P4, RZ, R0.reuse, 0x2, RZ, 0xc0, !PT ;  /* 0x0000000200ff7812 */ /* 0x040fe2000788c0ff */
[----:B------:R-:W-:Y:S01]  /*05d0*/  UIMAD.WIDE.U32 UR52, UR48, UR56, URZ ;  /* 0x00000038303472a5 */ /* 0x000fe2000f8e003f */
[C---:B------:R-:W-:Y:S01]  /*05e0*/  LOP3.LUT P3, RZ, R0.reuse, 0x4, RZ, 0xc0, !PT ;  /* 0x0000000400ff7812 */ /* 0x040fe2000786c0ff */
[----:B------:R-:W-:Y:S01]  /*05f0*/  IMAD.SHL.U32 R0, R0, 0x40, RZ ;  /* 0x0000004000007824 */ /* 0x000fe200078e00ff */
[----:B------:R-:W-:Y:S01]  /*0600*/  LOP3.LUT R3, R3, 0x38, R244, 0xf8, !PT ;  /* 0x0000003803037812 */ /* 0x000fe200078ef8f4 */
[----:B------:R-:W-:Y:S01]  /*0610*/  UIMAD UR61, UR49, UR56, URZ ;  /* 0x00000038313d72a4 */ /* 0x000fe2000f8e023f */
[C---:B------:R-:W-:Y:S01]  /*0620*/  R2P PR, R7.reuse, 0x6 ;  /* 0x0000000607007804 */ /* 0x040fe20000000000 */
[----:B------:R-:W-:Y:S01]  /*0630*/  IMAD.SHL.U32 R7, R7, 0x40, RZ ;  /* 0x0000004007077824 */ /* 0x000fe200078e00ff */
[----:B------:R-:W-:Y:S01]  /*0640*/  LOP3.LUT R9, R3, R5, RZ, 0x3c, !PT ;  /* 0x0000000503097212 */ /* 0x000fe200078e3cff */
[----:B------:R-:W-:Y:S01]  /*0650*/  UIMAD UR25, UR55, 0x18, URZ ;  /* 0x00000018371978a4 */ /* 0x000fe2000f8e023f */
[----:B------:R-:W-:Y:S01]  /*0660*/  LEA.HI R3, R6, R17, RZ, 0x2 ;  /* 0x0000001106037211 */ /* 0x000fe200078f10ff */
[----:B------:R-:W-:Y:S01]  /*0670*/  USHF.L.U32 UR24, UR55, 0x5, URZ ;  /* 0x0000000537187899 */ /* 0x000fe2000800063f */
[----:B------:R-:W-:Y:S01]  /*0680*/  LOP3.LUT R0, R0, 0x1c0, RZ, 0xc0, !PT ;  /* 0x000001c000007812 */ /* 0x000fe200078ec0ff */
[----:B------:R-:W-:Y:S01]  /*0690*/  UIMAD UR23, UR55, 0x28, URZ ;  /* 0x00000028371778a4 */ /* 0x000fe2000f8e023f */
[----:B------:R-:W-:Y:S01]  /*06a0*/  LOP3.LUT R2, R3, 0xfffffffc, RZ, 0xc0, !PT ;  /* 0xfffffffc03027812 */ /* 0x000fe200078ec0ff */
[----:B------:R-:W-:Y:S01]  /*06b0*/  IMAD.U32 R3, RZ, RZ, UR8 ;  /* 0x00000008ff037e24 */ /* 0x000fe2000f8e00ff */
[----:B------:R-:W-:Y:S01]  /*06c0*/  USHF.R.S32.HI UR8, URZ, 0x1f, UR47 ;  /* 0x0000001f3f087899 */ /* 0x000fe2000801142f */
[----:B------:R-:W-:Y:S01]  /*06d0*/  LEA.HI R5, R11, R13, RZ, 0x6 ;  /* 0x0000000d0b057211 */ /* 0x000fe200078f30ff */
[----:B------:R-:W-:Y:S01]  /*06e0*/  UIMAD UR22, UR55, 0x30, URZ ;  /* 0x00000030371678a4 */ /* 0x000fe2000f8e023f */
[----:B------:R-:W-:Y:S01]  /*06f0*/  IMAD.IADD R175, R17, 0x1, -R2 ;  /* 0x0000000111af7824 */ /* 0x000fe200078e0a02 */
[----:B------:R-:W-:Y:S01]  /*0700*/  LOP3.LUT R178, R0, 0x8, R14, 0xf8, !PT ;  /* 0x0000000800b27812 */ /* 0x000fe200078ef80e */
[----:B------:R-:W-:Y:S01]  /*0710*/  UIMAD UR21, UR55, 0x38, URZ ;  /* 0x00000038371578a4 */ /* 0x000fe2000f8e023f */
[----:B------:R-:W-:Y:S01]  /*0720*/  IMAD.U32 R2, RZ, RZ, UR8 ;  /* 0x00000008ff027e24 */ /* 0x000fe2000f8e00ff */
[----:B------:R-:W-:Y:S01]  /*0730*/  USHF.R.S32.HI UR8, URZ, 0x1f, UR42 ;  /* 0x0000001f3f087899 */ /* 0x000fe2000801142a */
[----:B------:R-:W-:Y:S01]  /*0740*/  IMAD.SHL.U32 R2, R175, 0x10, RZ ;  /* 0x00000010af027824 */ /* 0x000fe200078e00ff */
[----:B------:R-:W-:Y:S01]  /*0750*/  SHF.R.S32.HI R5, RZ, 0x6, R5 ;  /* 0x00000006ff057819 */ /* 0x000fe20000011405 */
[----:B------:R-:W-:-:S02]  /*0760*/  USHF.R.S32.HI UR59, URZ, 0x1f, UR54 ;  /* 0x0000001f3f3b7899 */ /* 0x000fc40008011436 */
[----:B------:R-:W-:Y:S01]  /*0770*/  UMOV UR51, 0xffffe000 ;  /* 0xffffe00000337882 */ /* 0x000fe20000000000 */
[----:B------:R-:W-:Y:S01]  /*0780*/  LOP3.LUT R6, R0, 0x30, R2, 0xf8, !PT ;  /* 0x0000003000067812 */ /* 0x000fe200078ef802 */
[----:B------:R-:W-:Y:S01]  /*0790*/  IMAD.U32 R3, RZ, RZ, UR8 ;  /* 0x00000008ff037e24 */ /* 0x000fe2000f8e00ff */
[----:B------:R-:W-:Y:S01]  /*07a0*/  SHF.R.U32.HI R0, RZ, 0x3, R0 ;  /* 0x00000003ff007819 */ /* 0x000fe20000011600 */
[----:B------:R-:W-:Y:S01]  /*07b0*/  IMAD.SHL.U32 R3, R10, 0x200, RZ ;  /* 0x000002000a037824 */ /* 0x000fe200078e00ff */
[----:B------:R-:W-:Y:S01]  /*07c0*/  LOP3.LUT R4, R6, 0x8, R14, 0xf8, !PT ;  /* 0x0000000806047812 */ /* 0x000fe200078ef80e */
[----:B------:R-:W-:Y:S01]  /*07d0*/  IMAD.U32 R6, RZ, RZ, UR6 ;  /* 0x00000006ff067e24 */ /* 0x000fe2000f8e00ff */
[----:B------:R-:W-:Y:S01]  /*07e0*/  LOP3.LUT R178, R178, R0, RZ, 0x3c, !PT ;  /* 0x00000000b2b27212 */ /* 0x000fe200078e3cff */
[----:B------:R-:W-:Y:S01]  /*07f0*/  IMAD R2, R5, 0x800, R3 ;  /* 0x0000080005027824 */ /* 0x000fe200078e0203 */
[----:B------:R-:W-:Y:S01]  /*0800*/  LOP3.LUT R3, R3, R4, R0, 0xf6, !PT ;  /* 0x0000000403037212 */ /* 0x000fe200078ef600 */
[----:B------:R-:W-:Y:S01]  /*0810*/  USHF.R.S32.HI UR6, URZ, 0x1f, UR58 ;  /* 0x0000001f3f067899 */ /* 0x000fe2000801143a */
[----:B------:R-:W-:Y:S01]  /*0820*/  LOP3.LUT R0, R16, 0x7ffffffc, RZ, 0xc0, !PT ;  /* 0x7ffffffc10007812 */ /* 0x000fe200078ec0ff */
[----:B------:R-:W-:Y:S01]  /*0830*/  IMAD.IADD R178, R2, 0x1, R178 ;  /* 0x0000000102b27824 */ /* 0x000fe200078e02b2 */
[----:B------:R-:W-:Y:S01]  /*0840*/  LOP3.LUT R4, R8, 0xffffffe0, RZ, 0xc0, !PT ;  /* 0xffffffe008047812 */ /* 0x000fe200078ec0ff */
[----:B------:R-:W-:Y:S01]  /*0850*/  IMAD.U32 R2, RZ, RZ, UR10 ;  /* 0x0000000aff027e24 */ /* 0x000fe2000f8e00ff */
[----:B------:R-:W-:Y:S01]  /*0860*/  USHF.R.S32.HI UR8, URZ, 0x1f, UR47 ;  /* 0x0000001f3f087899 */ /* 0x000fe2000801142f */
[----:B------:R-:W-:-:S02]  /*0870*/  IMAD R251, R5, 0x200, R9 ;  /* 0x0000020005fb7824 */ /* 0x000fc400078e0209 */
[----:B------:R-:W-:Y:S01]  /*0880*/  IMAD.IADD R14, R13, 0x1, -R4 ;  /* 0x000000010d0e7824 */ /* 0x000fe200078e0a04 */
[----:B------:R1:W-:Y:S01]  /*0890*/  STL [R1+0x4], R2 ;  /* 0x0000040201007387 */ /* 0x0003e20000100800 */
[----:B------:R-:W-:Y:S02]  /*08a0*/  IMAD.SHL.U32 R4, R5, 0x20, RZ ;  /* 0x0000002005047824 */ /* 0x000fe400078e00ff */
[----:B------:R-:W-:Y:S02]  /*08b0*/  IMAD.SHL.U32 R178, R178, 0x2, RZ ;  /* 0x00000002b2b27824 */ /* 0x000fe400078e00ff */
[----:B------:R-:W-:Y:S01]  /*08c0*/  IMAD.U32 R18, RZ, RZ, UR8 ;  /* 0x00000008ff127e24 */ /* 0x000fe2000f8e00ff */
[----:B------:R-:W-:Y:S01]  /*08d0*/  LOP3.LUT R242, R4, 0x6, R242, 0xf8, !PT ;  /* 0x0000000604f27812 */ /* 0x000fe200078ef8f2 */
[----:B------:R-:W-:Y:S01]  /*08e0*/  @!UP1 UIMAD UR8, UR42, UR14, UR47 ;  /* 0x0000000e2a0892a4 */ /* 0x000fe2000f8e022f */
[----:B------:R-:W-:Y:S01]  /*08f0*/  IMAD.SHL.U32 R236, R251, 0x2, RZ ;  /* 0x00000002fbec7824 */ /* 0x000fe200078e00ff */
[----:B------:R-:W-:Y:S01]  /*0900*/  UIADD3 UR14, UR13, UR15, URZ ;  /* 0x0000000f0d0e7290 */ /* 0x000fe2000fffe03f */
[----:B------:R-:W-:Y:S01]  /*0910*/  IMAD.SHL.U32 R3, R3, 0x2, RZ ;  /* 0x0000000203037824 */ /* 0x000fe200078e00ff */
[----:B------:R-:W-:-:S02]  /*0920*/  @!UP1 UIMAD UR60, UR8, UR60, URZ ;  /* 0x0000003c083c92a4 */ /* 0x000fc4000f8e023f */
[----:B------:R-:W-:Y:S01]  /*0930*/  UIADD3 UR20, UR13, UR14, URZ ;  /* 0x0000000e0d147290 */ /* 0x000fe2000fffe03f */
[----:B-1----:R-:W-:-:S05]  /*0940*/  IMAD.U32 R2, RZ, RZ, UR9 ;  /* 0x00000009ff027e24 */ /* 0x002fca000f8e00ff */
[----:B------:R1:W-:Y:S04]  /*0950*/  STL [R1+0xc], R2 ;  /* 0x00000c0201007387 */ /* 0x0003e80000100800 */
[----:B------:R2:W-:Y:S04]  /*0960*/  STL [R1+0x8], R6 ;  /* 0x0000080601007387 */ /* 0x0005e80000100800 */
[----:B------:R3:W-:Y:S01]  /*0970*/  STL [R1], R14 ;  /* 0x0000000e01007387 */ /* 0x0007e20000100800 */
[----:B-1----:R-:W-:Y:S01]  /*0980*/  LEA.HI R2, R11, R13, RZ, 0x7 ;  /* 0x0000000d0b027211 */ /* 0x002fe200078f38ff */
[----:B--2---:R-:W-:-:S03]  /*0990*/  IMAD.IADD R6, R13, 0x1, -R0 ;  /* 0x000000010d067824 */ /* 0x004fc600078e0a00 */
[----:B------:R-:W-:Y:S01]  /*09a0*/  SHF.R.S32.HI R2, RZ, 0x7, R2 ;  /* 0x00000007ff027819 */ /* 0x000fe20000011402 */
[----:B------:R-:W-:Y:S01]  /*09b0*/  IMAD.U32 R0, RZ, RZ, UR6 ;  /* 0x00000006ff007e24 */ /* 0x000fe2000f8e00ff */
[----:B------:R-:W-:Y:S01]  /*09c0*/  LEA.HI R0, R8, R17, RZ, 0x1 ;  /* 0x0000001108007211 */ /* 0x000fe200078f08ff */
[----:B------:R-:W-:Y:S02]  /*09d0*/  IMAD.SHL.U32 R6, R6, 0x2, RZ ;  /* 0x0000000206067824 */ /* 0x000fe400078e00ff */
[----:B------:R-:W-:Y:S01]  /*09e0*/  IMAD.SHL.U32 R5, R2, 0x8, RZ ;  /* 0x0000000802057824 */ /* 0x000fe200078e00ff */
[----:B------:R-:W-:Y:S02]  /*09f0*/  LOP3.LUT R8, R0, 0xfffffffe, RZ, 0xc0, !PT ;  /* 0xfffffffe00087812 */ /* 0x000fe400078ec0ff */
[----:B------:R-:W-:Y:S02]  /*0a00*/  LOP3.LUT R0, R7, 0x1c0, RZ, 0xc0, !PT ;  /* 0x000001c007007812 */ /* 0x000fe400078ec0ff */
[----:B------:R-:W-:Y:S01]  /*0a10*/  LOP3.LUT R5, R5, 0x8, RZ, 0xc0, !PT ;  /* 0x0000000805057812 */ /* 0x000fe200078ec0ff */
[----:B------:R-:W-:Y:S01]  /*0a20*/  IMAD.IADD R184, R17, 0x1, -R8 ;  /* 0x0000000111b87824 */ /* 0x000fe200078e0a08 */
[----:B------:R-:W-:Y:S01]  /*0a30*/  LOP3.LUT R7, R0, 0x20, R4, 0xf8, !PT ;  /* 0x0000002000077812 */ /* 0x000fe200078ef804 */
[----:B------:R-:W-:-:S02]  /*0a40*/  IMAD.SHL.U32 R4, R10, 0x10, RZ ;  /* 0x000000100a047824 */ /* 0x000fc400078e00ff */
[----:B------:R-:W-:Y:S01]  /*0a50*/  IMAD R8, R2, 0x1000, R6 ;  /* 0x0000100002087824 */ /* 0x000fe200078e0206 */
[----:B------:R-:W-:Y:S02]  /*0a60*/  SHF.R.U32.HI R2, RZ, 0x3, R0 ;  /* 0x00000003ff027819 */ /* 0x000fe40000011600 */
[----:B------:R-:W-:Y:S01]  /*0a70*/  LOP3.LUT R9, R5, 0x10, R4, 0xf8, !PT ;  /* 0x0000001005097812 */ /* 0x000fe200078ef804 */
[----:B------:R-:W-:Y:S01]  /*0a80*/  IMAD R8, R184, 0x400, R8 ;  /* 0x00000400b8087824 */ /* 0x000fe200078e0208 */
[----:B------:R-:W-:Y:S01]  /*0a90*/  LOP3.LUT R5, R2, R0, R5, 0x1e, !PT ;  /* 0x0000000002057212 */ /* 0x000fe200078e1e05 */
[----:B------:R-:W-:Y:S01]  /*0aa0*/  IMAD R0, R175, 0x400, R6 ;  /* 0x00000400af007824 */ /* 0x000fe200078e0206 */
[----:B------:R-:W-:Y:S01]  /*0ab0*/  LOP3.LUT R7, R7, R2, RZ, 0x3c, !PT ;  /* 0x0000000207077212 */ /* 0x000fe200078e3cff */
[----:B------:R-:W-:Y:S02]  /*0ac0*/  IMAD.SHL.U32 R2, R15, 0x40, RZ ;  /* 0x000000400f027824 */ /* 0x000fe400078e00ff */
[----:B------:R-:W-:Y:S01]  /*0ad0*/  IMAD.IADD R243, R0, 0x1, R5 ;  /* 0x0000000100f37824 */ /* 0x000fe200078e0205 */
[----:B------:R-:W-:Y:S01]  /*0ae0*/  SHF.R.S32.HI R5, RZ, 0x1f, R14 ;  /* 0x0000001fff057819 */ /* 0x000fe2000001140e */
[----:B------:R-:W-:Y:S01]  /*0af0*/  IMAD.SHL.U32 R0, R10, 0x8, RZ ;  /* 0x000000080a007824 */ /* 0x000fe200078e00ff */
[----:B------:R-:W-:Y:S01]  /*0b00*/  LOP3.LUT R2, R2, 0x1c0, RZ, 0xc0, !PT ;  /* 0x000001c002027812 */ /* 0x000fe200078ec0ff */
[----:B------:R-:W-:Y:S01]  /*0b10*/  IMAD.SHL.U32 R6, R12, 0x40, RZ ;  /* 0x000000400c067824 */ /* 0x000fe200078e00ff */
[----:B------:R-:W-:Y:S01]  /*0b20*/  LEA.HI R5, R5, R14, RZ, 0x2 ;  /* 0x0000000e05057211 */ /* 0x000fe200078f10ff */
[----:B------:R-:W-:Y:S01]  /*0b30*/  IMAD.IADD R8, R7, 0x1, R8 ;  /* 0x0000000107087824 */ /* 0x000fe200078e0208 */
[----:B------:R-:W-:-:S02]  /*0b40*/  SHF.R.U32.HI R4, RZ, 0x3, R2 ;  /* 0x00000003ff047819 */ /* 0x000fc40000011602 */
[----:B------:R-:W-:Y:S01]  /*0b50*/  LOP3.LUT R7, R2, 0x8, R0, 0xf8, !PT ;  /* 0x0000000802077812 */ /* 0x000fe200078ef800 */
[----:B------:R-:W-:Y:S01]  /*0b60*/  IMAD.SHL.U32 R187, R8, 0x2, RZ ;  /* 0x0000000208bb7824 */ /* 0x000fe200078e00ff */
[----:B------:R-:W-:Y:S02]  /*0b70*/  SHF.R.S32.HI R5, RZ, 0x2, R5 ;  /* 0x00000002ff057819 */ /* 0x000fe40000011405 */
[----:B------:R-:W-:Y:S01]  /*0b80*/  LOP3.LUT R0, R6, 0xfffffe00, RZ, 0xc0, !PT ;  /* 0xfffffe0006007812 */ /* 0x000fe200078ec0ff */
[----:B------:R-:W-:Y:S01]  /*0b90*/  IMAD.IADD R188, R187, 0x1, R185 ;  /* 0x00000001bbbc7824 */ /* 0x000fe200078e02b9 */
[----:B------:R-:W-:Y:S01]  /*0ba0*/  LOP3.LUT R2, R4, R9, R2, 0x1e, !PT ;  /* 0x0000000904027212 */ /* 0x000fe200078e1e02 */
[C---:B------:R-:W-:Y:S01]  /*0bb0*/  IMAD R247, R184.reuse, 0x10, R5 ;  /* 0x00000010b8f77824 */ /* 0x040fe200078e0205 */
[----:B------:R-:W-:Y:S01]  /*0bc0*/  LOP3.LUT R4, R7, R4, RZ, 0x3c, !PT ;  /* 0x0000000407047212 */ /* 0x000fe200078e3cff */
[--C-:B------:R-:W-:Y:S01]  /*0bd0*/  IMAD R184, R184, 0x400, R0.reuse ;  /* 0x00000400b8b87824 */ /* 0x100fe200078e0200 */
[----:B------:R-:W-:Y:S01]  /*0be0*/  LOP3.LUT R183, R2, R0, RZ, 0xfc, !PT ;  /* 0x0000000002b77212 */ /* 0x000fe200078efcff */
[----:B------:R-:W-:Y:S01]  /*0bf0*/  IMAD R175, R175, 0x400, R0 ;  /* 0x00000400afaf7824 */ /* 0x000fe200078e0200 */
[----:B------:R-:W-:Y:S01]  /*0c00*/  LEA R243, R243, 0x6000, 0x1 ;  /* 0x00006000f3f37811 */ /* 0x000fe200078e08ff */
[----:B------:R-:W-:Y:S01]  /*0c10*/  IMAD.MOV.U32 R5, RZ, RZ, 0x20 ;  /* 0x00000020ff057424 */ /* 0x000fe200078e00ff */
[----:B------:R-:W-:Y:S01]  /*0c20*/  IADD3 R2, R247, -0x40, RZ ;  /* 0xffffffc0f7027810 */ /* 0x000fe20007ffe0ff */
[----:B------:R-:W-:Y:S01]  /*0c30*/  IMAD.MOV.U32 R0, RZ, RZ, 0x40 ;  /* 0x00000040ff007424 */ /* 0x000fe200078e00ff */
[----:B------:R-:W-:Y:S01]  /*0c40*/  IADD3 R246, R243, 0x40, RZ ;  /* 0x00000040f3f67810 */ /* 0x000fe20007ffe0ff */
[----:B------:R-:W-:Y:S01]  /*0c50*/  IMAD.IADD R184, R184, 0x1, R4 ;  /* 0x00000001b8b87824 */ /* 0x000fe200078e0204 */
[C---:B------:R-:W-:Y:S01]  /*0c60*/  SEL R180, R5.reuse, 0xffffffe0, !P4 ;  /* 0xffffffe005b47807 */ /* 0x040fe20006000000 */
[----:B------:R-:W-:Y:S01]  /*0c70*/  IMAD.IADD R175, R4, 0x1, R175 ;  /* 0x0000000104af7824 */ /* 0x000fe200078e02af */
[----:B------:R-:W-:Y:S01]  /*0c80*/  SEL R0, R0, 0xffffffc0, !P3 ;  /* 0xffffffc000007807 */ /* 0x000fe20005800000 */
[----:B------:R-:W-:Y:S01]  /*0c90*/  IMAD.SHL.U32 R240, R2, 0x4, RZ ;  /* 0x0000000402f07824 */ /* 0x000fe200078e00ff */
[----:B------:R-:W-:Y:S01]  /*0ca0*/  SEL R5, R5, 0xffffffe0, !P1 ;  /* 0xffffffe005057807 */ /* 0x000fe20004800000 */
[C---:B------:R-:W-:Y:S01]  /*0cb0*/  IMAD.IADD R181, R178.reuse, 0x1, R180 ;  /* 0x00000001b2b57824 */ /* 0x040fe200078e02b4 */
[----:B------:R-:W-:Y:S01]  /*0cc0*/  @P2 IADD3 R246, R243, -0x40, RZ ;  /* 0xffffffc0f3f62810 */ /* 0x000fe20007ffe0ff */
[----:B------:R-:W-:Y:S01]  /*0cd0*/  IMAD.IADD R179, R178, 0x1, R0 ;  /* 0x00000001b2b37824 */ /* 0x000fe200078e0200 */
[----:B------:R-:W-:Y:S01]  /*0ce0*/  SHF.R.S32.HI R4, RZ, 0x1f, R2 ;  /* 0x0000001fff047819 */ /* 0x000fe20000011402 */
[----:B------:R-:W-:Y:S01]  /*0cf0*/  IMAD.IADD R186, R187, 0x1, R5 ;  /* 0x00000001bbba7824 */ /* 0x000fe200078e0205 */
[----:B------:R-:W-:Y:S01]  /*0d00*/  IADD3 R252, R243, 0x420, RZ ;  /* 0x00000420f3fc7810 */ /* 0x000fe20007ffe0ff */
[----:B------:R-:W-:Y:S01]  /*0d10*/  IMAD.IADD R180, R180, 0x1, R179 ;  /* 0x00000001b4b47824 */ /* 0x000fe200078e02b3 */
[----:B------:R-:W-:Y:S01]  /*0d20*/  SHF.R.S32.HI R6, RZ, 0x1f, R247 ;  /* 0x0000001fff067819 */ /* 0x000fe200000114f7 */
[----:B------:R-:W-:Y:S01]  /*0d30*/  IMAD.IADD R249, R5, 0x1, R243 ;  /* 0x0000000105f97824 */ /* 0x000fe200078e02f3 */
[----:B------:R-:W-:Y:S01]  /*0d40*/  SHF.L.U64.HI R241, R2, 0x2, R4 ;  /* 0x0000000202f17819 */ /* 0x000fe20000010204 */
[----:B------:R-:W-:Y:S01]  /*0d50*/  IMAD.IADD R185, R185, 0x1, R186 ;  /* 0x00000001b9b97824 */ /* 0x000fe200078e02ba */
[----:B------:R-:W-:Y:S01]  /*0d60*/  LEA R175, R175, 0xa000, 0x1 ;  /* 0x0000a000afaf7811 */ /* 0x000fe200078e08ff */
[----:B------:R-:W-:Y:S01]  /*0d70*/  IMAD.IADD R248, R5, 0x1, R246 ;  /* 0x0000000105f87824 */ /* 0x000fe200078e02f6 */
[----:B---3--:R-:W-:-:S02]  /*0d80*/  @P1 IADD3 R252, R243, 0x3e0, RZ ;  /* 0x000003e0f3fc1810 */ /* 0x008fc40007ffe0ff */
.L_x_904:
[----:B------:R-:W-:Y:S02]  /*0d90*/  USHF.R.S32.HI UR30, URZ, 0x1f, UR42 ;  /* 0x0000001f3f1e7899 */ /* 0x000fe4000801142a */
[----:B------:R-:W-:-:S02]  /*0da0*/  USHF.L.U32 UR12, UR42, 0x2, URZ ;  /* 0x000000022a0c7899 */ /* 0x000fc4000800063f */
[----:B------:R-:W-:Y:S02]  /*0db0*/  ULDC.64 UR8, c[0x0][0x240] ;  /* 0x0000900000087ab9 */ /* 0x000fe40000000a00 */
[----:B------:R-:W-:Y:S02]  /*0dc0*/  UISETP.NE.U32.AND UP5, UPT, URZ, UR8, UPT ;  /* 0x000000083f00728c */ /* 0x000fe4000bfa5070 */
[----:B------:R-:W-:Y:S02]  /*0dd0*/  USHF.L.U64.HI UR6, UR42, 0x2, UR30 ;  /* 0x000000022a067899 */ /* 0x000fe4000801021e */
[----:B------:R-:W-:Y:S02]  /*0de0*/  UIADD3 UR8, UP0, UR12, UR8, URZ ;  /* 0x000000080c087290 */ /* 0x000fe4000ff1e03f */
[----:B------:R-:W-:Y:S02]  /*0df0*/  UISETP.NE.AND.EX UP5, UPT, URZ, UR9, UPT, UP5 ;  /* 0x000000093f00728c */ /* 0x000fe4000bfa5350 */
[----:B------:R-:W-:-:S02]  /*0e00*/  UIADD3.X UR9, UR6, UR9, URZ, UP0, !UPT ;  /* 0x0000000906097290 */ /* 0x000fc400087fe43f */
[----:B------:R-:W-:Y:S01]  /*0e10*/  IMAD.U32 R6, RZ, RZ, UR8 ;  /* 0x00000008ff067e24 */ /* 0x000fe2000f8e00ff */
[----:B------:R-:W-:Y:S01]  /*0e20*/  ULDC.U8 UR7, c[0x0][0x312] ;  /* 0x0000c48000077ab9 */ /* 0x000fe20000000000 */
[----:B------:R-:W-:Y:S01]  /*0e30*/  PLOP3.LUT P2, PT, PT, PT, UP5, 0x80, 0x0 ;  /* 0x000000000000781c */ /* 0x000fe20003f4f058 */
[----:B------:R-:W-:Y:S01]  /*0e40*/  UISETP.NE.AND UP4, UPT, UR7, URZ, UPT ;  /* 0x0000003f0700728c */ /* 0x000fe2000bf85270 */
[----:B------:R-:W-:Y:S01]  /*0e50*/  IMAD.U32 R7, RZ, RZ, UR9 ;  /* 0x00000009ff077e24 */ /* 0x000fe2000f8e00ff */
[----:B------:R-:W-:Y:S02]  /*0e60*/  ULDC.64 UR8, c[0x0][0x250] ;  /* 0x0000940000087ab9 */ /* 0x000fe40000000a00 */
[----:B------:R-:W-:-:S04]  /*0e70*/  UISETP.NE.U32.AND UP3, UPT, URZ, UR8, UPT ;  /* 0x000000083f00728c */ /* 0x000fc8000bf65070 */
[----:B------:R-:W-:-:S04]  /*0e80*/  UISETP.NE.AND.EX UP3, UPT, URZ, UR9, UPT, UP3 ;  /* 0x000000093f00728c */ /* 0x000fc8000bf65330 */
[----:B-12---:R1:W2:Y:S02]  /*0e90*/  @P2 LDG.E R2, [R6.64] ;  /* 0x0000000406022981 */ /* 0x0062a4000c1e1900 */
[----:B------:R-:W-:-:S05]  /*0ea0*/  PLOP3.LUT P0, PT, PT, PT, UP3, 0x80, 0x0 ;  /* 0x000000000000781c */ /* 0x000fca0003f0f038 */
[----:B------:R-:W-:-:S04]  /*0eb0*/  @UP3 UIADD3 UR8, UP0, UR12, UR8, URZ ;  /* 0x000000080c083290 */ /* 0x000fc8000ff1e03f */
[----:B------:R-:W-:Y:S02]  /*0ec0*/  @UP3 UIADD3.X UR9, UR6, UR9, URZ, UP0, !UPT ;  /* 0x0000000906093290 */ /* 0x000fe400087fe43f */
[----:B------:R-:W-:-:S04]  /*0ed0*/  IMAD.U32 R8, RZ, RZ, UR8 ;  /* 0x00000008ff087e24 */ /* 0x000fc8000f8e00ff */
[----:B------:R-:W-:Y:S01]  /*0ee0*/  MOV R9, UR9 ;  /* 0x0000000900097c02 */ /* 0x000fe20008000f00 */
[----:B------:R-:W-:Y:S02]  /*0ef0*/  ULDC.64 UR8, c[0x0][0x248] ;  /* 0x0000920000087ab9 */ /* 0x000fe40000000a00 */
[----:B------:R-:W-:Y:S02]  /*0f00*/  UISETP.EQ.U32.AND UP6, UPT, URZ, UR8, UPT ;  /* 0x000000083f00728c */ /* 0x000fe4000bfc2070 */
[----:B---3--:R-:W3:Y:S01]  /*0f10*/  @P0 LDG.E R8, [R8.64] ;  /* 0x0000000408080981 */ /* 0x008ee2000c1e1900 */
[----:B------:R-:W-:Y:S02]  /*0f20*/  UIADD3 UR8, UP0, UR12, UR8, URZ ;  /* 0x000000080c087290 */ /* 0x000fe4000ff1e03f */
[----:B------:R-:W-:Y:S01]  /*0f30*/  UISETP.EQ.OR.EX UP6, UPT, URZ, UR9, !UP4, UP6 ;  /* 0x000000093f00728c */ /* 0x000fe2000e7c2760 */
[----:B-1----:R-:W4:Y:S01]  /*0f40*/  @P2 LDG.E R6, [R6.64+0x4] ;  /* 0x0000040406062981 */ /* 0x002f22000c1e1900 */
[----:B------:R-:W-:-:S02]  /*0f50*/  UIADD3.X UR9, UR6, UR9, URZ, UP0, !UPT ;  /* 0x0000000906097290 */ /* 0x000fc400087fe43f */
[----:B------:R-:W-:Y:S02]  /*0f60*/  IMAD.U32 R4, RZ, RZ, UR8 ;  /* 0x00000008ff047e24 */ /* 0x000fe4000f8e00ff */
[----:B------:R-:W-:Y:S02]  /*0f70*/  PLOP3.LUT P1, PT, PT, PT, UP6, 0x80, 0x0 ;  /* 0x000000000000781c */ /* 0x000fe40003f2f068 */
[----:B------:R-:W-:-:S11]  /*0f80*/  MOV R5, UR9 ;  /* 0x0000000900057c02 */ /* 0x000fd60008000f00 */
[----:B-----5:R-:W5:Y:S01]  /*0f90*/  @!P1 LDG.E R0, [R4.64] ;  /* 0x0000000404009981 */ /* 0x020f62000c1e1900 */
[----:B------:R-:W-:Y:S02]  /*0fa0*/  UMOV UR7, 0xffffffff ;  /* 0xffffffff00077882 */ /* 0x000fe40000000000 */
[----:B------:R-:W-:Y:S02]  /*0fb0*/  UMOV UR26, URZ ;  /* 0x0000003f001a7c82 */ /* 0x000fe40008000000 */
[----:B------:R-:W-:Y:S01]  /*0fc0*/  UMOV UR32, 0xffffffff ;  /* 0xffffffff00207882 */ /* 0x000fe20000000000 */
[----:B--2---:R-:W1:Y:S08]  /*0fd0*/  @P2 R2UR UR7, R2 ;  /* 0x00000000020723c2 */ /* 0x004e7000000e0000 */
[----:B----4-:R-:W1:Y:S08]  /*0fe0*/  @P2 R2UR UR8, R6 ;  /* 0x00000000060823c2 */ /* 0x010e7000000e0000 */
[----:B---3--:R2:W3:Y:S01]  /*0ff0*/  @P0 R2UR UR26, R8 ;  /* 0x00000000081a03c2 */ /* 0x0084e200000e0000 */
[----:B------:R-:W-:-:S04]  /*1000*/  ISETP.NE.U32.AND P0, PT, RZ, c[0x0][0x248], PT ;  /* 0x00009200ff007a0c */ /* 0x000fc80003f05070 */
[----:B------:R-:W-:Y:S01]  /*1010*/  ISETP.NE.AND.EX P0, PT, RZ, c[0x0][0x24c], PT, P0 ;  /* 0x00009300ff007a0c */ /* 0x000fe20003f05300 */
[----:B-1----:R-:W-:Y:S02]  /*1020*/  @UP5 UIADD3 UR39, UR8, -UR7, URZ ;  /* 0x8000000708275290 */ /* 0x002fe4000fffe03f */
[----:B-----5:R2:W1:Y:S01]  /*1030*/  @!P1 R2UR UR32, R0 ;  /* 0x00000000002093c2 */ /* 0x02046200000e0000 */
[----:B------:R-:W-:-:S04]  /*1040*/  ULDC UR8, c[0x0][0x218] ;  /* 0x0000860000087ab9 */ /* 0x000fc80000000800 */
        /* <DEDUP_REMOVED lines=9> */
.L_x_860:
[----:B---3--:R-:W-:Y:S02]  /*10e0*/  ULDC.64 UR10, c[0x0][0x258] ;  /* 0x00009600000a7ab9 */ /* 0x008fe40000000a00 */
[----:B------:R-:W-:Y:S02]  /*10f0*/  UISETP.NE.U32.AND UP3, UPT, URZ, UR10, UPT ;  /* 0x0000000a3f00728c */ /* 0x000fe4000bf65070 */
[----:B------:R-:W-:Y:S02]  /*1100*/  ULDC UR9, c[0x0][0x21c] ;  /* 0x0000870000097ab9 */ /* 0x000fe40000000800 */
[----:B------:R-:W-:-:S06]  /*1110*/  UISETP.NE.AND.EX UP3, UPT, URZ, UR11, UPT, UP3 ;  /* 0x0000000b3f00728c */ /* 0x000fcc000bf65330 */
[----:B------:R-:W-:-:S05]  /*1120*/  PLOP3.LUT P0, PT, PT, PT, UP3, 0x80, 0x0 ;  /* 0x000000000000781c */ /* 0x000fca0003f0f038 */
[----:B------:R-:W-:-:S04]  /*1130*/  @UP3 UIADD3 UR10, UP0, UR12, UR10, URZ ;  /* 0x0000000a0c0a3290 */ /* 0x000fc8000ff1e03f */
[----:B------:R-:W-:Y:S02]  /*1140*/  @UP3 UIADD3.X UR11, UR6, UR11, URZ, UP0, !UPT ;  /* 0x0000000b060b3290 */ /* 0x000fe400087fe43f */
[----:B------:R-:W-:-:S04]  /*1150*/  IMAD.U32 R4, RZ, RZ, UR10 ;  /* 0x0000000aff047e24 */ /* 0x000fc8000f8e00ff */
[----:B------:R-:W-:Y:S01]  /*1160*/  IMAD.U32 R5, RZ, RZ, UR11 ;  /* 0x0000000bff057e24 */ /* 0x000fe2000f8e00ff */
[----:B------:R-:W-:Y:S02]  /*1170*/  ULDC.64 UR10, c[0x0][0x268] ;  /* 0x00009a00000a7ab9 */ /* 0x000fe40000000a00 */
[----:B------:R-:W-:Y:S02]  /*1180*/  @!UP3 UISETP.NE.U32.AND UP0, UPT, URZ, UR10, UPT ;  /* 0x0000000a3f00b28c */ /* 0x000fe4000bf05070 */
[----:B--2---:R-:W2:Y:S02]  /*1190*/  @P0 LDG.E R0, [R4.64] ;  /* 0x0000000404000981 */ /* 0x004ea4000c1e1900 */
[----:B------:R-:W-:-:S04]  /*11a0*/  @!UP3 UISETP.NE.AND.EX UP0, UPT, URZ, UR11, UPT, UP0 ;  /* 0x0000000b3f00b28c */ /* 0x000fc8000bf05300 */
[----:B------:R-:W-:Y:S02]  /*11b0*/  @!UP3 USEL UR9, URZ, UR9, !UP0 ;  /* 0x000000093f09b287 */ /* 0x000fe4000c000000 */
[----:B------:R-:W-:Y:S01]  /*11c0*/  USHF.L.U32 UR34, UR27, 0x7, URZ ;  /* 0x000000071b227899 */ /* 0x000fe2000800063f */
[----:B--2---:R-:W2:Y:S02]  /*11d0*/  @P0 R2UR UR6, R0 ;  /* 0x00000000000603c2 */ /* 0x004ea400000e0000 */
[----:B--2---:R-:W-:Y:S02]  /*11e0*/  @UP3 UIADD3 UR6, UR6, -UR26, URZ ;  /* 0x8000001a06063290 */ /* 0x004fe4000fffe03f */
[----:B------:R-:W-:-:S04]  /*11f0*/  @!UP3 UIADD3 UR6, UR9, UR8, -UR26 ;  /* 0x000000080906b290 */ /* 0x000fc8000fffe81a */
[----:B------:R-:W-:-:S06]  /*1200*/  UISETP.GT.AND UP0, UPT, UR6, UR34, UPT ;  /* 0x000000220600728c */ /* 0x000fcc000bf04270 */
[----:B------:R-:W-:-:S13]  /*1210*/  PLOP3.LUT P0, PT, PT, PT, UP0, 0x80, 0x0 ;  /* 0x000000000000781c */ /* 0x000fda0003f0f008 */
[----:B------:R-:W-:Y:S05]  /*1220*/  @!P0 BRA `(.L_x_861) ;  /* 0x000074a000008947 */ /* 0x000fea0003800000 */
[----:B------:R-:W-:Y:S02]  /*1230*/  ULDC.64 UR10, c[0x0][0x178] ;  /* 0x00005e00000a7ab9 */ /* 0x000fe40000000a00 */
[----:B------:R-:W-:Y:S02]  /*1240*/  UIMAD UR8, UR30, UR10, URZ ;  /* 0x0000000a1e0872a4 */ /* 0x000fe4000f8e023f */
[----:B------:R-:W-:Y:S02]  /*1250*/  UISETP.NE.AND UP3, UPT, UR7, -0x1, UPT ;  /* 0xffffffff0700788c */ /* 0x000fe4000bf65270 */
[----:B------:R-:W-:Y:S02]  /*1260*/  UIMAD UR8, UR42, UR11, UR8 ;  /* 0x0000000b2a0872a4 */ /* 0x000fe4000f8e0208 */
[----:B------:R-:W-:Y:S02]  /*1270*/  UIMAD.WIDE.U32 UR10, UR42, UR10, URZ ;  /* 0x0000000a2a0a72a5 */ /* 0x000fe4000f8e003f */
[----:B------:R-:W-:-:S02]  /*1280*/  ULDC.64 UR28, c[0x0][0x190] ;  /* 0x00006400001c7ab9 */ /* 0x000fc40000000a00 */
[----:B------:R-:W-:Y:S02]  /*1290*/  UIADD3 UR46, UR11, UR8, URZ ;  /* 0x000000080b2e7290 */ /* 0x000fe4000fffe03f */
[----:B------:R-:W-:Y:S02]  /*12a0*/  UIMAD.WIDE.U32 UR8, UR7, UR28, URZ ;  /* 0x0000001c070872a5 */ /* 0x000fe4000f8e003f */
[----:B-1----:R-:W-:Y:S02]  /*12b0*/  UISETP.NE.AND UP0, UPT, UR32, -0x1, UPT ;  /* 0xffffffff2000788c */ /* 0x002fe4000bf05270 */
[----:B------:R-:W-:Y:S02]  /*12c0*/  USEL UR50, UR10, UR8, !UP3 ;  /* 0x000000080a327287 */ /* 0x000fe4000d800000 */
[----:B------:R-:W-:Y:S02]  /*12d0*/  UIMAD UR8, UR7, UR29, URZ ;  /* 0x0000001d070872a4 */ /* 0x000fe4000f8e023f */
[----:B------:R-:W-:Y:S01]  /*12e0*/  PLOP3.LUT P0, PT, PT, PT, UP0, 0x80, 0x0 ;  /* 0x000000000000781c */ /* 0x000fe20003f0f008 */
[----:B------:R-:W-:-:S02]  /*12f0*/  ULDC.64 UR28, c[0x0][0x198] ;  /* 0x00006600001c7ab9 */ /* 0x000fc40000000a00 */
[----:B------:R-:W-:Y:S02]  /*1300*/  @UP3 UIADD3 UR46, UR9, UR8, URZ ;  /* 0x00000008092e3290 */ /* 0x000fe4000fffe03f */
[----:B------:R-:W-:Y:S02]  /*1310*/  UIADD3 UR8, UR39, 0x3f, URZ ;  /* 0x0000003f27087890 */ /* 0x000fe4000fffe03f */
[----:B------:R-:W-:Y:S02]  /*1320*/  @UP0 UIADD3 UR10, UR26, UR32, URZ ;  /* 0x000000201a0a0290 */ /* 0x000fe4000fffe03f */
[----:B------:R-:W-:-:S04]  /*1330*/  USHF.R.S32.HI UR9, URZ, 0x1f, UR8 ;  /* 0x0000001f3f097899 */ /* 0x000fc80008011408 */
[----:B------:R-:W-:Y:S02]  /*1340*/  ULEA.HI UR43, UR9, UR8, URZ, 0x6 ;  /* 0x00000008092b7291 */ /* 0x000fe4000f8f303f */
[----:B------:R-:W-:-:S04]  /*1350*/  @UP0 UIMAD.WIDE.U32 UR8, UR10, UR28, URZ ;  /* 0x0000001c0a0802a5 */ /* 0x000fc8000f8e003f */
[----:B------:R-:W-:-:S03]  /*1360*/  @UP0 UIMAD UR45, UR10, UR29, UR9 ;  /* 0x0000001d0a2d02a4 */ /* 0x000fc6000f8e0209 */
[----:B------:R-:W-:Y:S02]  /*1370*/  @UP0 UMOV UR44, UR8 ;  /* 0x00000008002c0c82 */ /* 0x000fe40008000000 */
[----:B------:R-:W-:-:S04]  /*1380*/  ULOP3.LUT UR8, UR43, 0xffffffc0, URZ, 0xc0, !UPT ;  /* 0xffffffc02b087892 */ /* 0x000fc8000f8ec03f */
[----:B------:R-:W-:-:S04]  /*1390*/  UIADD3 UR12, UR8, -0x40, URZ ;  /* 0xffffffc0080c7890 */ /* 0x000fc8000fffe03f */
[----:B------:R-:W-:Y:S01]  /*13a0*/  USHF.R.S32.HI UR38, URZ, 0x1f, UR12 ;  /* 0x0000001f3f267899 */ /* 0x000fe2000801140c */
[----:B------:R-:W-:Y:S05]  /*13b0*/  @P0 BRA `(.L_x_862) ;  /* 0x000000c000000947 */ /* 0x000fea0003800000 */
[----:B------:R-:W-:Y:S02]  /*13c0*/  USHF.R.S32.HI UR10, URZ, 0x1f, UR26 ;  /* 0x0000001f3f0a7899 */ /* 0x000fe4000801141a */
[----:B------:R-:W-:Y:S02]  /*13d0*/  ULDC.64 UR8, c[0x0][0x198] ;  /* 0x0000660000087ab9 */ /* 0x000fe40000000a00 */
[----:B------:R-:W-:-:S04]  /*13e0*/  UIMAD UR10, UR10, UR8, URZ ;  /* 0x000000080a0a72a4 */ /* 0x000fc8000f8e023f */
[----:B------:R-:W-:-:S03]  /*13f0*/  UIMAD UR28, UR26, UR9, UR10 ;  /* 0x000000091a1c72a4 */ /* 0x000fc6000f8e020a */
[----:B------:R-:W-:Y:S02]  /*1400*/  ULDC.64 UR10, c[0x0][0x180] ;  /* 0x00006000000a7ab9 */ /* 0x000fe40000000a00 */
[----:B------:R-:W-:-:S04]  /*1410*/  UIMAD UR9, UR30, UR10, URZ ;  /* 0x0000000a1e0972a4 */ /* 0x000fc8000f8e023f */
[----:B------:R-:W-:Y:S02]  /*1420*/  UIMAD UR11, UR42, UR11, UR9 ;  /* 0x0000000b2a0b72a4 */ /* 0x000fe4000f8e0209 */
[----:B------:R-:W-:-:S04]  /*1430*/  UIMAD.WIDE.U32 UR8, UR26, UR8, URZ ;  /* 0x000000081a0872a5 */ /* 0x000fc8000f8e003f */
[----:B------:R-:W-:-:S04]  /*1440*/  UIADD3 UR9, UR9, UR28, URZ ;  /* 0x0000001c09097290 */ /* 0x000fc8000fffe03f */
[----:B------:R-:W-:-:S04]  /*1450*/  UIMAD.WIDE.U32 UR8, UR42, UR10, UR8 ;  /* 0x0000000a2a0872a5 */ /* 0x000fc8000f8e0008 */
[----:B------:R-:W-:-:S03]  /*1460*/  UIADD3 UR45, UR9, UR11, URZ ;  /* 0x0000000b092d7290 */ /* 0x000fc6000fffe03f */
[----:B------:R-:W-:Y:S02]  /*1470*/  UMOV UR44, UR8 ;  /* 0x00000008002c7c82 */ /* 0x000fe40008000000 */
.L_x_862:
        /* <DEDUP_REMOVED lines=18> */
.L_x_863:
[----:B------:R-:W2:Y:S01]  /*15a0*/  LDL R4, [R1+0x8] ;  /* 0x0000080001047983 */ /* 0x000ea20000100800 */
[----:B------:R-:W-:-:S03]  /*15b0*/  ULDC.64 UR10, c[0x0][0x370] ;  /* 0x0000dc00000a7ab9 */ /* 0x000fc60000000a00 */
[----:B------:R-:W3:Y:S04]  /*15c0*/  LDL R0, [R1+0x4] ;  /* 0x0000040001007983 */ /* 0x000ee80000100800 */
[----:B------:R-:W4:Y:S01]  /*15d0*/  LDL R2, [R1+0x10] ;  /* 0x0000100001027983 */ /* 0x000f220000100800 */
[----:B------:R-:W-:Y:S01]  /*15e0*/  IABS R6, c[0x0][0x1c8] ;  /* 0x0000720000067a13 */ /* 0x000fe20000000000 */
[----:B------:R-:W-:-:S04]  /*15f0*/  @UP3 UIMAD.WIDE.U32 UR8, UR7, UR10, URZ ;  /* 0x0000000a070832a5 */ /* 0x000fc8000f8e003f */
[----:B------:R-:W-:-:S03]  /*1600*/  @UP3 UIMAD UR37, UR7, UR11, UR9 ;  /* 0x0000000b072532a4 */ /* 0x000fc6000f8e0209 */
[----:B------:R-:W-:Y:S02]  /*1610*/  @UP3 UMOV UR36, UR8 ;  /* 0x0000000800243c82 */ /* 0x000fe40008000000 */
[----:B------:R-:W-:Y:S02]  /*1620*/  ULDC.64 UR8, c[0x0][0x368] ;  /* 0x0000da0000087ab9 */ /* 0x000fe40000000a00 */
[----:B------:R-:W-:-:S04]  /*1630*/  @!UP3 UIMAD UR10, UR30, UR8, URZ ;  /* 0x000000081e0ab2a4 */ /* 0x000fc8000f8e023f */
[----:B------:R-:W-:Y:S02]  /*1640*/  @!UP3 UIMAD UR10, UR42, UR9, UR10 ;  /* 0x000000092a0ab2a4 */ /* 0x000fe4000f8e020a */
[----:B------:R-:W-:Y:S02]  /*1650*/  @!UP3 UIMAD.WIDE.U32 UR8, UR42, UR8, URZ ;  /* 0x000000082a08b2a5 */ /* 0x000fe4000f8e003f */
[----:B------:R-:W-:-:S05]  /*1660*/  ULDC UR28, c[0x0][0x224] ;  /* 0x00008900001c7ab9 */ /* 0x000fca0000000800 */
[----:B------:R-:W-:Y:S02]  /*1670*/  @!UP3 UMOV UR36, UR8 ;  /* 0x000000080024bc82 */ /* 0x000fe40008000000 */
[----:B------:R-:W-:Y:S02]  /*1680*/  @!UP3 UIADD3 UR37, UR9, UR10, URZ ;  /* 0x0000000a0925b290 */ /* 0x000fe4000fffe03f */
[----:B------:R-:W-:Y:S02]  /*1690*/  UIMAD UR10, UR49, UR7, URZ ;  /* 0x00000007310a72a4 */ /* 0x000fe4000f8e023f */
[----:B------:R-:W-:Y:S01]  /*16a0*/  USHF.L.U32 UR33, UR42, 0x7, URZ ;  /* 0x000000072a217899 */ /* 0x000fe2000800063f */
[----:B------:R-:W-:Y:S01]  /*16b0*/  ISETP.NE.AND P1, PT, RZ, c[0x0][0x1c8], PT ;  /* 0x00007200ff007a0c */ /* 0x000fe20003f25270 */
[----:B--2---:R1:W2:Y:S02]  /*16c0*/  R2UR UR29, R4 ;  /* 0x00000000041d73c2 */ /* 0x0042a400000e0000 */
[----:B-1----:R-:W1:Y:S01]  /*16d0*/  I2F.RP R4, R6 ;  /* 0x0000000600047306 */ /* 0x002e620000209400 */
[----:B--2---:R-:W-:-:S05]  /*16e0*/  UIMAD UR8, UR30, UR28, UR29 ;  /* 0x0000001c1e0872a4 */ /* 0x004fca000f8e021d */
[----:B------:R-:W2:Y:S02]  /*16f0*/  S2UR UR29, SR_CTAID.X ;  /* 0x00000000001d79c3 */ /* 0x000ea40000002500 */
[----:B-1----:R-:W1:Y:S01]  /*1700*/  MUFU.RCP R4, R4 ;  /* 0x0000000400047308 */ /* 0x002e620000001000 */
[----:B------:R-:W-:-:S04]  /*1710*/  UIADD3 UR8, UR57, UR8, URZ ;  /* 0x0000000839087290 */ /* 0x000fc8000fffe03f */
[----:B------:R-:W-:-:S04]  /*1720*/  UIMAD UR8, UR48, UR8, UR61 ;  /* 0x00000008300872a4 */ /* 0x000fc8000f8e023d */
[----:B------:R-:W-:Y:S01]  /*1730*/  UIADD3 UR28, UR53, UR8, URZ ;  /* 0x00000008351c7290 */ /* 0x000fe2000fffe03f */
[----:B-1----:R-:W-:Y:S01]  /*1740*/  IADD3 R4, R4, 0xffffffe, RZ ;  /* 0x0ffffffe04047810 */ /* 0x002fe20007ffe0ff */
[----:B------:R-:W-:-:S03]  /*1750*/  UIMAD.WIDE.U32 UR8, UR48, UR7, URZ ;  /* 0x00000007300872a5 */ /* 0x000fc6000f8e003f */
[----:B------:R1:W5:Y:S01]  /*1760*/  F2I.FTZ.U32.TRUNC.NTZ R5, R4 ;  /* 0x0000000400057305 */ /* 0x000362000021f000 */
[----:B------:R-:W-:Y:S02]  /*1770*/  @UP3 UIADD3 UR28, UR9, UR10, URZ ;  /* 0x0000000a091c3290 */ /* 0x000fe4000fffe03f */
[----:B------:R-:W-:Y:S02]  /*1780*/  USEL UR35, UR52, UR8, !UP3 ;  /* 0x0000000834237287 */ /* 0x000fe4000d800000 */
[----:B------:R-:W-:Y:S02]  /*1790*/  ULDC.64 UR10, c[0x0][0x3d8] ;  /* 0x0000f600000a7ab9 */ /* 0x000fe40000000a00 */
[----:B--2---:R-:W-:-:S04]  /*17a0*/  UIMAD.WIDE.U32 UR8, UR29, UR10, URZ ;  /* 0x0000000a1d0872a5 */ /* 0x004fc8000f8e003f */
[----:B------:R-:W-:Y:S02]  /*17b0*/  USEL UR31, UR8, URZ, UP2 ;  /* 0x0000003f081f7287 */ /* 0x000fe40009000000 */
[----:B------:R-:W-:Y:S01]  /*17c0*/  USHF.L.U64.HI UR8, UR42, 0x7, UR30 ;  /* 0x000000072a087899 */ /* 0x000fe2000801021e */
[----:B---3--:R5:W2:Y:S01]  /*17d0*/  R2UR UR30, R0 ;  /* 0x00000000001e73c2 */ /* 0x008aa200000e0000 */
[----:B-1----:R-:W-:Y:S01]  /*17e0*/  IMAD.MOV.U32 R4, RZ, RZ, RZ ;  /* 0x000000ffff047224 */ /* 0x002fe200078e00ff */
[----:B------:R-:W-:-:S06]  /*17f0*/  UIMAD UR11, UR29, UR11, UR9 ;  /* 0x0000000b1d0b72a4 */ /* 0x000fcc000f8e0209 */
[----:B----4-:R1:W3:Y:S01]  /*1800*/  R2UR UR29, R2 ;  /* 0x00000000021d73c2 */ /* 0x0102e200000e0000 */
[----:B-----5:R-:W-:-:S04]  /*1810*/  IMAD.MOV R0, RZ, RZ, -R5 ;  /* 0x000000ffff007224 */ /* 0x020fc800078e0a05 */
[----:B------:R-:W-:-:S04]  /*1820*/  IMAD R0, R0, R6, RZ ;  /* 0x0000000600007224 */ /* 0x000fc800078e02ff */
[----:B------:R-:W-:Y:S01]  /*1830*/  IMAD.HI.U32 R0, R5, R0, R4 ;  /* 0x0000000005007227 */ /* 0x000fe200078e0004 */
[----:B-1----:R-:W-:-:S05]  /*1840*/  IABS R2, UR47 ;  /* 0x0000002f00027c13 */ /* 0x002fca0008000000 */
[----:B------:R-:W-:-:S04]  /*1850*/  IMAD.HI.U32 R0, R0, R2, RZ ;  /* 0x0000000200007227 */ /* 0x000fc800078e00ff */
[----:B------:R-:W-:-:S04]  /*1860*/  IMAD.MOV R4, RZ, RZ, -R0 ;  /* 0x000000ffff047224 */ /* 0x000fc800078e0a00 */
[----:B------:R-:W-:-:S05]  /*1870*/  IMAD R2, R6, R4, R2 ;  /* 0x0000000406027224 */ /* 0x000fca00078e0202 */
[----:B------:R-:W-:-:S13]  /*1880*/  ISETP.GT.U32.AND P0, PT, R6, R2, PT ;  /* 0x000000020600720c */ /* 0x000fda0003f04070 */
[----:B------:R-:W-:-:S05]  /*1890*/  @!P0 IMAD.IADD R2, R2, 0x1, -R6 ;  /* 0x0000000102028824 */ /* 0x000fca00078e0a06 */
[----:B------:R-:W-:Y:S01]  /*18a0*/  ISETP.GE.U32.AND P2, PT, R2, R6, PT ;  /* 0x000000060200720c */ /* 0x000fe20003f46070 */
[----:B------:R-:W-:Y:S01]  /*18b0*/  USEL UR9, UR8, URZ, UP5 ;  /* 0x0000003f08097287 */ /* 0x000fe2000a800000 */
[----:B------:R-:W-:Y:S01]  /*18c0*/  @!P0 IADD3 R0, R0, 0x1, RZ ;  /* 0x0000000100008810 */ /* 0x000fe20007ffe0ff */
[----:B------:R-:W-:Y:S01]  /*18d0*/  USEL UR8, UR33, URZ, UP5 ;  /* 0x0000003f21087287 */ /* 0x000fe2000a800000 */
[----:B---3--:R-:W-:-:S03]  /*18e0*/  ISETP.LE.AND P0, PT, RZ, UR29, PT ;  /* 0x0000001dff007c0c */ /* 0x008fc6000bf03270 */
[----:B------:R-:W-:-:S06]  /*18f0*/  UIADD3 UR8, UP0, UR12, UR8, URZ ;  /* 0x000000080c087290 */ /* 0x000fcc000ff1e03f */
[----:B------:R-:W-:Y:S01]  /*1900*/  @P2 IADD3 R0, R0, 0x1, RZ ;  /* 0x0000000100002810 */ /* 0x000fe20007ffe0ff */
[----:B------:R-:W-:Y:S02]  /*1910*/  UIADD3.X UR10, UR38, UR9, URZ, UP0, !UPT ;  /* 0x00000009260a7290 */ /* 0x000fe400087fe43f */
[----:B------:R-:W-:Y:S02]  /*1920*/  UIMAD UR9, UR49, UR8, URZ ;  /* 0x00000008310972a4 */ /* 0x000fe4000f8e023f */
[----:B------:R-:W-:Y:S02]  /*1930*/  IMAD.MOV.U32 R2, RZ, RZ, R0 ;  /* 0x000000ffff027224 */ /* 0x000fe400078e0000 */
[----:B------:R-:W-:Y:S02]  /*1940*/  UIMAD UR10, UR48, UR10, UR9 ;  /* 0x0000000a300a72a4 */ /* 0x000fe4000f8e0209 */
[----:B------:R-:W-:Y:S01]  /*1950*/  @!P0 IMAD.MOV R2, RZ, RZ, -R2 ;  /* 0x000000ffff028224 */ /* 0x000fe200078e0a02 */
[----:B------:R-:W-:Y:S01]  /*1960*/  PLOP3.LUT P0, PT, PT, PT, UP1, 0x80, 0x0 ;  /* 0x000000000000781c */ /* 0x000fe20003f0f018 */
[----:B--2---:R-:W-:-:S02]  /*1970*/  @UP1 USEL UR9, UR30, UR7, !UP3 ;  /* 0x000000071e091287 */ /* 0x004fc4000d800000 */
[----:B------:R-:W-:Y:S02]  /*1980*/  ULDC UR29, c[0x0][0x234] ;  /* 0x00008d00001d7ab9 */ /* 0x000fe40000000800 */
[----:B------:R-:W-:Y:S02]  /*1990*/  @UP1 UIMAD UR29, UR47, UR29, UR9 ;  /* 0x0000001d2f1d12a4 */ /* 0x000fe4000f8e0209 */
[----:B------:R-:W-:Y:S01]  /*19a0*/  UIMAD.WIDE.U32 UR8, UR48, UR8, URZ ;  /* 0x00000008300872a5 */ /* 0x000fe2000f8e003f */
[----:B------:R-:W-:Y:S01]  /*19b0*/  @!P1 LOP3.LUT R2, RZ, c[0x0][0x1c8], RZ, 0x33, !PT ;  /* 0x00007200ff029a12 */ /* 0x000fe200078e33ff */
[----:B------:R-:W-:Y:S02]  /*19c0*/  USEL UR30, UR11, URZ, UP2 ;  /* 0x0000003f0b1e7287 */ /* 0x000fe40009000000 */
[----:B------:R-:W-:Y:S02]  /*19d0*/  UIADD3 UR11, UR9, UR10, URZ ;  /* 0x0000000a090b7290 */ /* 0x000fe4000fffe03f */
[----:B------:R-:W-:-:S02]  /*19e0*/  @!UP1 UMOV UR29, UR60 ;  /* 0x0000003c001d9c82 */ /* 0x000fc40008000000 */
[----:B------:R-:W-:Y:S01]  /*19f0*/  USHF.R.S32.HI UR33, URZ, 0x1f, UR34 ;  /* 0x0000001f3f217899 */ /* 0x000fe20008011422 */
[----:B------:R-:W-:Y:S01]  /*1a00*/  SHF.R.S32.HI R24, RZ, 0x1f, R2 ;  /* 0x0000001fff187819 */ /* 0x000fe20000011402 */
[----:B------:R-:W-:Y:S05]  /*1a10*/  @!P0 BRA `(.L_x_864) ;  /* 0x0000008000008947 */ /* 0x000fea0003800000 */
[----:B------:R-:W2:Y:S01]  /*1a20*/  LDL R7, [R1+0x14] ;  /* 0x0000140001077983 */ /* 0x000ea20000100800 */
[----:B------:R-:W-:Y:S02]  /*1a30*/  ULDC UR47, c[0x0][0x224] ;  /* 0x00008900002f7ab9 */ /* 0x000fe40000000800 */
[----:B------:R-:W-:Y:S02]  /*1a40*/  @!UP3 UIMAD UR7, UR42, UR47, URZ ;  /* 0x0000002f2a07b2a4 */ /* 0x000fe4000f8e023f */
[----:B------:R-:W1:Y:S02]  /*1a50*/  S2UR UR47, SR_CTAID.Z ;  /* 0x00000000002f79c3 */ /* 0x000e640000002700 */
[----:B------:R-:W-:-:S06]  /*1a60*/  ULEA UR7, UR42, UR7, 0x7 ;  /* 0x000000072a077291 */ /* 0x000fcc000f8e383f */
[----:B--2---:R-:W1:Y:S02]  /*1a70*/  R2UR UR10, R7 ;  /* 0x00000000070a73c2 */ /* 0x004e6400000e0000 */
[----:B-1----:R-:W-:Y:S01]  /*1a80*/  UIMAD UR10, UR10, UR47, UR7 ;  /* 0x0000002f0a0a72a4 */ /* 0x002fe2000f8e0207 */
[----:B------:R-:W-:Y:S05]  /*1a90*/  BRA `(.L_x_865) ;  /* 0x0000003000007947 */ /* 0x000fea0003800000 */
.L_x_864:
[----:B------:R-:W2:Y:S02]  /*1aa0*/  LDL R0, [R1+0xc] ;  /* 0x00000c0001007983 */ /* 0x000ea40000100800 */
[----:B--2---:R1:W2:Y:S01]  /*1ab0*/  R2UR UR10, R0 ;  /* 0x00000000000a73c2 */ /* 0x0042a200000e0000 */
[----:B------:R-:W-:-:S07]  /*1ac0*/  DEPBAR.LE SB1, 0x0, {2} ;  /* 0x000090040000791a */ /* 0x000fce0000000000 */
.L_x_865:
[----:B------:R-:W2:Y:S01]  /*1ad0*/  LDL R10, [R1] ;  /* 0x00000000010a7983 */ /* 0x000ea20000100800 */
[----:B------:R-:W-:Y:S01]  /*1ae0*/  USHF.R.S32.HI UR7, URZ, 0x1f, UR58 ;  /* 0x0000001f3f077899 */ /* 0x000fe2000801143a */
[----:B------:R-:W-:Y:S01]  /*1af0*/  SHF.R.S32.HI R26, RZ, 0x1f, R237 ;  /* 0x0000001fff1a7819 */ /* 0x000fe200000114ed */
[----:B------:R-:W-:Y:S01]  /*1b00*/  UIADD3 UR8, UP5, UP4, UR8, UR54, UR58 ;  /* 0x0000003608087290 */ /* 0x000fe2000fcbe03a */
[----:B------:R-:W1:Y:S01]  /*1b10*/  S2R R8, SR_TID.X ;  /* 0x0000000000087919 */ /* 0x000e620000002100 */
[----:B------:R-:W-:Y:S01]  /*1b20*/  IADD3 R0, P1, R237, UR12, RZ ;  /* 0x0000000ced007c10 */ /* 0x000fe2000ff3e0ff */
[----:B------:R-:W-:Y:S01]  /*1b30*/  BSSY B1, `(.L_x_861) ;  /* 0x00006b9000017945 */ /* 0x000fe20003800000 */
[----:B------:R-:W-:Y:S01]  /*1b40*/  UIADD3 UR35, UP3, UP0, UR31, UR8, UR35 ;  /* 0x000000081f237290 */ /* 0x000fe2000f87e023 */
[----:B------:R-:W3:Y:S01]  /*1b50*/  S2R R9, SR_TID.X ;  /* 0x0000000000097919 */ /* 0x000ee20000002100 */
[----:B------:R-:W-:Y:S01]  /*1b60*/  UIADD3.X UR7, UR11, UR59, UR7, UP5, UP4 ;  /* 0x0000003b0b077290 */ /* 0x000fe2000afe8407 */
[----:B------:R-:W-:Y:S01]  /*1b70*/  IADD3.X R5, R26, UR38, RZ, P1, !PT ;  /* 0x000000261a057c10 */ /* 0x000fe20008ffe4ff */
[----:B------:R-:W-:Y:S01]  /*1b80*/  USHF.R.S32.HI UR11, URZ, 0x1f, UR47 ;  /* 0x0000001f3f0b7899 */ /* 0x000fe2000801142f */
[--C-:B------:R-:W-:Y:S01]  /*1b90*/  SHF.R.S32.HI R245, RZ, 0x1f, R244.reuse ;  /* 0x0000001ffff57819 */ /* 0x100fe200000114f4 */
[----:B------:R-:W-:Y:S01]  /*1ba0*/  ULDC.64 UR8, c[0x0][0x1a8] ;  /* 0x00006a0000087ab9 */ /* 0x000fe20000000a00 */
[----:B------:R-:W-:Y:S01]  /*1bb0*/  IADD3 R4, P0, R244, UR36, RZ ;  /* 0x00000024f4047c10 */ /* 0x000fe2000ff1e0ff */
[----:B------:R-:W-:Y:S01]  /*1bc0*/  UIADD3.X UR31, UR30, UR7, UR28, UP3, UP0 ;  /* 0x000000071e1f7290 */ /* 0x000fe20009fe041c */
[----:B------:R-:W-:Y:S01]  /*1bd0*/  IMAD R5, R5, c[0x0][0x190], RZ ;  /* 0x0000640005057a24 */ /* 0x000fe200078e02ff */
[----:B------:R-:W-:Y:S01]  /*1be0*/  UIMAD UR7, UR11, UR8, URZ ;  /* 0x000000080b0772a4 */ /* 0x000fe2000f8e023f */
[----:B------:R-:W-:Y:S01]  /*1bf0*/  IMAD.WIDE.U32 R6, R0, c[0x0][0x190], R244 ;  /* 0x0000640000067a25 */ /* 0x000fe200078e00f4 */
[----:B------:R-:W-:-:S02]  /*1c00*/  UISETP.GE.AND UP0, UPT, UR39, 0x1, UPT ;  /* 0x000000012700788c */ /* 0x000fc4000bf06270 */
[----:B------:R-:W-:Y:S01]  /*1c10*/  UIMAD UR30, UR47, UR9, UR7 ;  /* 0x000000092f1e72a4 */ /* 0x000fe2000f8e0207 */
[----:B------:R-:W-:Y:S01]  /*1c20*/  IMAD R0, R0, c[0x0][0x194], R5 ;  /* 0x0000650000007a24 */ /* 0x000fe200078e0205 */
[----:B------:R-:W-:Y:S01]  /*1c30*/  IADD3 R6, P1, R6, UR50, RZ ;  /* 0x0000003206067c10 */ /* 0x000fe2000ff3e0ff */
[----:B------:R-:W-:Y:S01]  /*1c40*/  ULDC.64 UR8, c[0x0][0x378] ;  /* 0x0000de0000087ab9 */ /* 0x000fe20000000a00 */
[----:B------:R-:W-:Y:S01]  /*1c50*/  IADD3.X R5, R245, UR37, RZ, P0, !PT ;  /* 0x00000025f5057c10 */ /* 0x000fe200087fe4ff */
[----:B------:R-:W-:Y:S01]  /*1c60*/  UIMAD UR7, UR11, UR8, URZ ;  /* 0x000000080b0772a4 */ /* 0x000fe2000f8e023f */
[----:B------:R-:W-:Y:S01]  /*1c70*/  IADD3.X R7, R7, UR46, R0, P1, !PT ;  /* 0x0000002e07077c10 */ /* 0x000fe20008ffe400 */
[----:B------:R-:W-:Y:S01]  /*1c80*/  UIADD3 UR28, UR12, UR10, URZ ;  /* 0x0000000a0c1c7290 */ /* 0x000fe2000fffe03f */
[----:B-1----:R-:W-:Y:S01]  /*1c90*/  SHF.R.S32.HI R8, RZ, 0x1f, R8 ;  /* 0x0000001fff087819 */ /* 0x002fe20000011408 */
[----:B------:R-:W-:Y:S02]  /*1ca0*/  UIMAD UR11, UR47, UR9, UR7 ;  /* 0x000000092f0b72a4 */ /* 0x000fe4000f8e0207 */
[----:B------:R-:W-:Y:S01]  /*1cb0*/  UIADD3 UR10, UR12, UR29, URZ ;  /* 0x0000001d0c0a7290 */ /* 0x000fe2000fffe03f */
[----:B---3--:R-:W-:Y:S01]  /*1cc0*/  LEA.HI R8, R8, R9, RZ, 0x5 ;  /* 0x0000000908087211 */ /* 0x008fe200078f28ff */
[----:B------:R-:W-:-:S02]  /*1cd0*/  ULDC.64 UR8, c[0x0][0x370] ;  /* 0x0000dc0000087ab9 */ /* 0x000fc40000000a00 */
[----:B------:R-:W-:Y:S01]  /*1ce0*/  UIMAD UR7, UR38, UR8, URZ ;  /* 0x00000008260772a4 */ /* 0x000fe2000f8e023f */
[----:B------:R-:W-:Y:S01]  /*1cf0*/  SHF.R.S32.HI R8, RZ, 0x5, R8 ;  /* 0x00000005ff087819 */ /* 0x000fe20000011408 */
[----:B------:R-:W-:Y:S02]  /*1d00*/  UMOV UR36, 0x4 ;  /* 0x0000000400247882 */ /* 0x000fe40000000000 */
[----:B------:R-:W-:-:S03]  /*1d10*/  UIMAD UR7, UR12, UR9, UR7 ;  /* 0x000000090c0772a4 */ /* 0x000fc6000f8e0207 */
[----:B------:R-:W-:Y:S02]  /*1d20*/  ULDC.64 UR8, c[0x0][0x3c8] ;  /* 0x0000f20000087ab9 */ /* 0x000fe40000000a00 */
[----:B------:R-:W-:Y:S01]  /*1d30*/  UIMAD.WIDE UR28, UR28, UR36, UR8 ;  /* 0x000000241c1c72a5 */ /* 0x000fe2000f8e0208 */
[----:B--2---:R-:W-:Y:S02]  /*1d40*/  IMAD R0, R8, UR55, R10 ;  /* 0x0000003708007c24 */ /* 0x004fe4000f8e020a */
[----:B------:R-:W-:Y:S01]  /*1d50*/  IMAD.U32 R8, RZ, RZ, UR12 ;  /* 0x0000000cff087e24 */ /* 0x000fe2000f8e00ff */
[----:B------:R-:W-:Y:S02]  /*1d60*/  ULEA.HI.SX32 UR12, UR43, 0xffffffff, 0x1a ;  /* 0xffffffff2b0c7891 */ /* 0x000fe4000f8fd23f */
[----:B------:R-:W-:Y:S01]  /*1d70*/  IADD3 R9, P0, R0, UR35, RZ ;  /* 0x0000002300097c10 */ /* 0x000fe2000ff1e0ff */
[----:B------:R-:W-:-:S03]  /*1d80*/  IMAD.WIDE.U32 R4, R8, c[0x0][0x370], R4 ;  /* 0x0000dc0008047a25 */ /* 0x000fc600078e0004 */
[----:B------:R-:W-:Y:S01]  /*1d90*/  LEA.HI.X.SX32 R10, R0, UR31, 0x1, P0 ;  /* 0x0000001f000a7c11 */ /* 0x000fe200080f0eff */
[----:B------:R-:W-:Y:S01]  /*1da0*/  IMAD.U32 R0, RZ, RZ, UR47 ;  /* 0x0000002fff007e24 */ /* 0x000fe2000f8e00ff */
[----:B------:R-:W-:Y:S02]  /*1db0*/  IADD3 R5, R5, UR7, RZ ;  /* 0x0000000705057c10 */ /* 0x000fe4000fffe0ff */
[----:B------:R-:W-:Y:S01]  /*1dc0*/  LEA R194, P0, R9, c[0x0][0x350], 0x2 ;  /* 0x0000d40009c27a11 */ /* 0x000fe200078010ff */
[----:B------:R-:W-:-:S03]  /*1dd0*/  IMAD.WIDE.U32 R6, R0, c[0x0][0x1a8], R6 ;  /* 0x00006a0000067a25 */ /* 0x000fc600078e0006 */
[----:B------:R-:W-:Y:S01]  /*1de0*/  LEA.HI.X R189, R9, c[0x0][0x354], R10, 0x2, P0 ;  /* 0x0000d50009bd7a11 */ /* 0x000fe200000f140a */
[----:B------:R-:W-:Y:S01]  /*1df0*/  IMAD.WIDE.U32 R4, R0, c[0x0][0x378], R4 ;  /* 0x0000de0000047a25 */ /* 0x000fe200078e0004 */
[----:B------:R-:W-:Y:S02]  /*1e00*/  PLOP3.LUT P0, PT, PT, PT, UP0, 0x80, 0x0 ;  /* 0x000000000000781c */ /* 0x000fe40003f0f008 */
[----:B------:R-:W-:Y:S01]  /*1e10*/  IADD3 R7, R7, UR30, RZ ;  /* 0x0000001e07077c10 */ /* 0x000fe2000fffe0ff */
[----:B------:R-:W-:Y:S01]  /*1e20*/  IMAD R0, R26, c[0x0][0x370], RZ ;  /* 0x0000dc001a007a24 */ /* 0x000fe200078e02ff */
[----:B------:R-:W-:Y:S01]  /*1e30*/  IADD3 R5, R5, UR11, RZ ;  /* 0x0000000b05057c10 */ /* 0x000fe2000fffe0ff */
[----:B------:R-:W-:Y:S01]  /*1e40*/  ULDC.64 UR30, c[0x0][0x200] ;  /* 0x00008000001e7ab9 */ /* 0x000fe20000000a00 */
[C---:B------:R-:W-:Y:S01]  /*1e50*/  LEA R192, P2, R6.reuse, c[0x0][0x160], 0x1 ;  /* 0x0000580006c07a11 */ /* 0x040fe200078408ff */
[C---:B------:R-:W-:Y:S01]  /*1e60*/  IMAD R0, R237.reuse, c[0x0][0x374], R0 ;  /* 0x0000dd00ed007a24 */ /* 0x040fe200078e0200 */
[----:B------:R-:W-:Y:S01]  /*1e70*/  UIMAD.WIDE UR10, UR10, UR36, UR30 ;  /* 0x000000240a0a72a5 */ /* 0x000fe2000f8e021e */
[----:B------:R-:W-:Y:S01]  /*1e80*/  IMAD.WIDE.U32 R4, R237, c[0x0][0x370], R4 ;  /* 0x0000dc00ed047a25 */ /* 0x000fe200078e0004 */
[----:B------:R-:W-:-:S03]  /*1e90*/  LEA.HI.X R193, R6, c[0x0][0x164], R7, 0x1, P2 ;  /* 0x0000590006c17a11 */ /* 0x000fc600010f0c07 */
[----:B------:R-:W-:Y:S01]  /*1ea0*/  IMAD.IADD R0, R5, 0x1, R0 ;  /* 0x0000000105007824 */ /* 0x000fe200078e0200 */
[----:B------:R-:W-:-:S04]  /*1eb0*/  LEA R190, P1, R4, c[0x0][0x330], 0x1 ;  /* 0x0000cc0004be7a11 */ /* 0x000fc800078208ff */
[----:B------:R-:W-:Y:S01]  /*1ec0*/  LEA.HI.X R191, R4, c[0x0][0x334], R0, 0x1, P1 ;  /* 0x0000cd0004bf7a11 */ /* 0x000fe200008f0c00 */
[----:B------:R-:W-:Y:S05]  /*1ed0*/  @!P0 BRA `(.L_x_866) ;  /* 0x00005c6000008947 */ /* 0x000fea0003800000 */
[----:B------:R-:W-:Y:S01]  /*1ee0*/  ULDC.64 UR8, c[0x0][0x198] ;  /* 0x0000660000087ab9 */ /* 0x000fe20000000a00 */
[----:B------:R-:W-:Y:S01]  /*1ef0*/  IMAD.U32 R6, RZ, RZ, UR34 ;  /* 0x00000022ff067e24 */ /* 0x000fe2000f8e00ff */
[----:B------:R-:W-:Y:S01]  /*1f00*/  UIMAD UR7, UR33, UR8, URZ ;  /* 0x00000008210772a4 */ /* 0x000fe2000f8e023f */
[C---:B------:R-:W-:Y:S01]  /*1f10*/  IADD3 R25, R237.reuse, 0x20, RZ ;  /* 0x00000020ed197810 */ /* 0x040fe20007ffe0ff */
[----:B------:R-:W-:Y:S01]  /*1f20*/  ULDC.64 UR30, c[0x0][0x1a0] ;  /* 0x00006800001e7ab9 */ /* 0x000fe20000000a00 */
[C-C-:B------:R-:W-:Y:S01]  /*1f30*/  IMAD.WIDE.U32 R4, R6.reuse, c[0x0][0x1a0], R244.reuse ;  /* 0x0000680006047a25 */ /* 0x140fe200078e00f4 */
[----:B------:R-:W-:Y:S01]  /*1f40*/  UIMAD UR7, UR34, UR9, UR7 ;  /* 0x00000009220772a4 */ /* 0x000fe2000f8e0207 */
[----:B------:R-:W-:Y:S01]  /*1f50*/  MOV R128, 0x40 ;  /* 0x0000004000807802 */ /* 0x000fe20000000f00 */
[----:B------:R-:W-:Y:S01]  /*1f60*/  UIMAD UR30, UR33, UR30, URZ ;  /* 0x0000001e211e72a4 */ /* 0x000fe2000f8e023f */
[----:B------:R-:W-:Y:S01]  /*1f70*/  IMAD.WIDE.U32 R6, R6, c[0x0][0x198], R244 ;  /* 0x0000660006067a25 */ /* 0x000fe200078e00f4 */
[----:B------:R-:W-:Y:S01]  /*1f80*/  IADD3 R4, P1, R4, UR40, RZ ;  /* 0x0000002804047c10 */ /* 0x000fe2000ff3e0ff */
[----:B------:R-:W-:Y:S01]  /*1f90*/  UMOV UR9, UR10 ;  /* 0x0000000a00097c82 */ /* 0x000fe20008000000 */
[----:B------:R-:W-:Y:S01]  /*1fa0*/  SHF.R.S32.HI R27, RZ, 0x1f, R247 ;  /* 0x0000001fff1b7819 */ /* 0x000fe200000114f7 */
[----:B------:R-:W-:Y:S01]  /*1fb0*/  IMAD.U32 R0, RZ, RZ, UR7 ;  /* 0x00000007ff007e24 */ /* 0x000fe2000f8e00ff */
[----:B------:R-:W-:Y:S01]  /*1fc0*/  UIADD3 UR7, UR34, 0x80, URZ ;  /* 0x0000008022077890 */ /* 0x000fe2000fffe03f */
[----:B------:R-:W-:Y:S01]  /*1fd0*/  IADD3 R20, P0, R6, UR44, RZ ;  /* 0x0000002c06147c10 */ /* 0x000fe2000ff1e0ff */
[----:B------:R-:W-:Y:S01]  /*1fe0*/  UIMAD UR30, UR34, UR31, UR30 ;  /* 0x0000001f221e72a4 */ /* 0x000fe2000f8e021e */
[----:B------:R-:W-:Y:S01]  /*1ff0*/  IADD3 R6, R237, 0x40, RZ ;  /* 0x00000040ed067810 */ /* 0x000fe20007ffe0ff */
[----:B------:R-:W-:Y:S01]  /*2000*/  UISETP.GE.AND UP0, UPT, UR7, UR6, UPT ;  /* 0x000000060700728c */ /* 0x000fe2000bf06270 */
[----:B------:R-:W-:Y:S01]  /*2010*/  IADD3.X R21, R7, UR45, R0, P0, !PT ;  /* 0x0000002d07157c10 */ /* 0x000fe200087fe400 */
[----:B------:R-:W-:Y:S01]  /*2020*/  UIMAD UR7, UR27, -0x80, UR6 ;  /* 0xffffff801b0778a4 */ /* 0x000fe2000f8e0206 */
[----:B------:R-:W-:Y:S01]  /*2030*/  IADD3 R0, R237, 0x60, RZ ;  /* 0x00000060ed007810 */ /* 0x000fe20007ffe0ff */
[----:B------:R-:W-:Y:S01]  /*2040*/  IMAD.U32 R8, RZ, RZ, UR30 ;  /* 0x0000001eff087e24 */ /* 0x000fe2000f8e00ff */
[----:B------:R-:W-:Y:S01]  /*2050*/  UMOV UR8, UR11 ;  /* 0x0000000b00087c82 */ /* 0x000fe20008000000 */
[----:B------:R-:W-:Y:S01]  /*2060*/  IMAD.MOV.U32 R232, RZ, RZ, 0x7f800000 ;  /* 0x7f800000ffe87424 */ /* 0x000fe200078e00ff */
[----:B------:R-:W-:Y:S01]  /*2070*/  MOV R233, 0x7f800000 ;  /* 0x7f80000000e97802 */ /* 0x000fe20000000f00 */
[----:B------:R-:W-:Y:S01]  /*2080*/  IMAD.MOV.U32 R230, RZ, RZ, 0x7f800000 ;  /* 0x7f800000ffe67424 */ /* 0x000fe200078e00ff */
[----:B------:R-:W-:Y:S01]  /*2090*/  ISETP.GE.AND P4, PT, R25, UR7, PT ;  /* 0x0000000719007c0c */ /* 0x000fe2000bf86270 */
[----:B------:R-:W-:Y:S01]  /*20a0*/  IMAD.MOV.U32 R231, RZ, RZ, 0x7f800000 ;  /* 0x7f800000ffe77424 */ /* 0x000fe200078e00ff */
[----:B------:R-:W-:Y:S01]  /*20b0*/  ISETP.GE.AND P5, PT, R237, UR7, PT ;  /* 0x00000007ed007c0c */ /* 0x000fe2000bfa6270 */
[----:B------:R-:W-:Y:S01]  /*20c0*/  IMAD.MOV.U32 R182, RZ, RZ, 0x20 ;  /* 0x00000020ffb67424 */ /* 0x000fe200078e00ff */
[----:B------:R-:W-:Y:S01]  /*20d0*/  ISETP.GE.AND P3, PT, R6, UR7, PT ;  /* 0x0000000706007c0c */ /* 0x000fe2000bf66270 */
[----:B------:R-:W-:Y:S01]  /*20e0*/  IMAD.SHL.U32 R174, R184, 0x2, RZ ;  /* 0x00000002b8ae7824 */ /* 0x000fe200078e00ff */
[----:B------:R-:W-:Y:S01]  /*20f0*/  IADD3.X R5, R5, UR41, R8, P1, !PT ;  /* 0x0000002905057c10 */ /* 0x000fe20008ffe408 */
[----:B------:R-:W-:Y:S01]  /*2100*/  IMAD R250, RZ, RZ, -UR54 ;  /* 0x80000036fffa7e24 */ /* 0x000fe2000f8e02ff */
[----:B------:R-:W-:Y:S01]  /*2110*/  ISETP.GE.AND P2, PT, R0, UR7, PT ;  /* 0x0000000700007c0c */ /* 0x000fe2000bf46270 */
[----:B------:R-:W-:Y:S01]  /*2120*/  IMAD R0, R24, c[0x0][0x1b8], RZ ;  /* 0x00006e0018007a24 */ /* 0x000fe200078e02ff */
[----:B------:R-:W-:Y:S01]  /*2130*/  UMOV UR7, UR12 ;  /* 0x0000000c00077c82 */ /* 0x000fe20008000000 */
[C---:B------:R-:W-:Y:S01]  /*2140*/  IMAD.WIDE.U32 R4, R2.reuse, c[0x0][0x1b8], R4 ;  /* 0x00006e0002047a25 */ /* 0x040fe200078e0004 */
[----:B------:R-:W-:Y:S01]  /*2150*/  ULEA.HI UR12, UR7, UR7, URZ, 0x1 ;  /* 0x00000007070c7291 */ /* 0x000fe2000f8f083f */
[C---:B------:R-:W-:Y:S01]  /*2160*/  @!P4 IADD3 R10, P0, R237.reuse, 0x20, RZ ;  /* 0x00000020ed0ac810 */ /* 0x040fe20007f1e0ff */
[----:B------:R-:W-:Y:S01]  /*2170*/  CS2R R94, SRZ ;  /* 0x00000000005e7805 */ /* 0x000fe2000001ff00 */
[----:B------:R-:W-:Y:S01]  /*2180*/  IMAD R0, R2, c[0x0][0x1bc], R0 ;  /* 0x00006f0002007a24 */ /* 0x000fe200078e0200 */
[----:B------:R-:W-:Y:S01]  /*2190*/  ULOP3.LUT UR12, UR12, 0xfffffffe, URZ, 0xc0, !UPT ;  /* 0xfffffffe0c0c7892 */ /* 0x000fe2000f8ec03f */
[----:B------:R-:W-:Y:S01]  /*21a0*/  @!P3 IADD3 R8, P1, R237, 0x40, RZ ;  /* 0x00000040ed08b810 */ /* 0x000fe20007f3e0ff */
[----:B------:R-:W-:Y:S01]  /*21b0*/  @!P4 IMAD.X R9, RZ, RZ, R26, P0 ;  /* 0x000000ffff09c224 */ /* 0x000fe200000e061a */
[----:B------:R-:W-:Y:S01]  /*21c0*/  CS2R R92, SRZ ;  /* 0x00000000005c7805 */ /* 0x000fe2000001ff00 */
[----:B------:R-:W-:Y:S01]  /*21d0*/  IMAD.IADD R5, R5, 0x1, R0 ;  /* 0x0000000105057824 */ /* 0x000fe200078e0200 */
[----:B------:R-:W-:Y:S01]  /*21e0*/  @!P2 MOV R22, R4 ;  /* 0x000000040016a202 */ /* 0x000fe20000000f00 */
[----:B------:R-:W-:Y:S01]  /*21f0*/  @!P5 IMAD R0, R26, c[0x0][0x1a0], RZ ;  /* 0x000068001a00da24 */ /* 0x000fe200078e02ff */
[C---:B------:R-:W-:Y:S01]  /*2200*/  @!P2 IADD3 R15, P0, R237.reuse, 0x60, RZ ;  /* 0x00000060ed0fa810 */ /* 0x040fe20007f1e0ff */
[----:B------:R-:W-:Y:S01]  /*2210*/  @!P4 IMAD.MOV.U32 R6, RZ, RZ, R4 ;  /* 0x000000ffff06c224 */ /* 0x000fe200078e0004 */
[----:B------:R-:W-:Y:S01]  /*2220*/  UIADD3 UR12, UR7, -UR12, URZ ;  /* 0x8000000c070c7290 */ /* 0x000fe2000fffe03f */
[----:B------:R-:W-:Y:S01]  /*2230*/  @!P5 IMAD R14, R237, c[0x0][0x1a4], R0 ;  /* 0x00006900ed0eda24 */ /* 0x000fe200078e0200 */
[----:B------:R-:W-:Y:S01]  /*2240*/  CS2R R98, SRZ ;  /* 0x0000000000627805 */ /* 0x000fe2000001ff00 */
[----:B------:R-:W-:Y:S01]  /*2250*/  @!P4 IMAD R0, R9, c[0x0][0x1a0], RZ ;  /* 0x000068000900ca24 */ /* 0x000fe200078e02ff */
[----:B------:R-:W-:Y:S01]  /*2260*/  UISETP.NE.AND UP3, UPT, UR12, 0x1, UPT ;  /* 0x000000010c00788c */ /* 0x000fe2000bf65270 */
[--C-:B------:R-:W-:Y:S01]  /*2270*/  @!P4 IMAD.MOV.U32 R7, RZ, RZ, R5.reuse ;  /* 0x000000ffff07c224 */ /* 0x100fe200078e0005 */
[----:B------:R-:W-:Y:S01]  /*2280*/  UIMAD UR12, UR7, -0x40, UR39 ;  /* 0xffffffc0070c78a4 */ /* 0x000fe2000f8e0227 */
[----:B------:R-:W-:Y:S01]  /*2290*/  @!P3 IMAD.MOV.U32 R12, RZ, RZ, R4 ;  /* 0x000000ffff0cb224 */ /* 0x000fe200078e0004 */
[----:B------:R-:W-:Y:S01]  /*22a0*/  CS2R R96, SRZ ;  /* 0x0000000000607805 */ /* 0x000fe2000001ff00 */
[--C-:B------:R-:W-:Y:S01]  /*22b0*/  @!P3 IMAD.MOV.U32 R13, RZ, RZ, R5.reuse ;  /* 0x000000ffff0db224 */ /* 0x100fe200078e0005 */
[----:B------:R-:W-:Y:S01]  /*22c0*/  CS2R R90, SRZ ;  /* 0x00000000005a7805 */ /* 0x000fe2000001ff00 */
[--C-:B------:R-:W-:Y:S01]  /*22d0*/  @!P2 IMAD.MOV.U32 R23, RZ, RZ, R5.reuse ;  /* 0x000000ffff17a224 */ /* 0x100fe200078e0005 */
[----:B------:R-:W-:Y:S01]  /*22e0*/  CS2R R88, SRZ ;  /* 0x0000000000587805 */ /* 0x000fe2000001ff00 */
[----:B------:R-:W-:Y:S01]  /*22f0*/  @!P3 IMAD.X R9, RZ, RZ, R26, P1 ;  /* 0x000000ffff09b224 */ /* 0x000fe200008e061a */
[----:B------:R-:W-:Y:S01]  /*2300*/  CS2R R86, SRZ ;  /* 0x0000000000567805 */ /* 0x000fe2000001ff00 */
[----:B------:R-:W-:Y:S01]  /*2310*/  @!P5 IMAD.WIDE.U32 R4, R237, c[0x0][0x1a0], R4 ;  /* 0x00006800ed04da25 */ /* 0x000fe200078e0004 */
[----:B------:R-:W-:Y:S01]  /*2320*/  CS2R R84, SRZ ;  /* 0x0000000000547805 */ /* 0x000fe2000001ff00 */
[----:B------:R-:W-:Y:S01]  /*2330*/  CS2R R78, SRZ ;  /* 0x00000000004e7805 */ /* 0x000fe2000001ff00 */
[----:B------:R-:W-:Y:S01]  /*2340*/  CS2R R76, SRZ ;  /* 0x00000000004c7805 */ /* 0x000fe2000001ff00 */
[C---:B------:R-:W-:Y:S01]  /*2350*/  @!P4 IMAD R17, R10.reuse, c[0x0][0x1a4], R0 ;  /* 0x000069000a11ca24 */ /* 0x040fe200078e0200 */
[----:B------:R-:W-:Y:S01]  /*2360*/  CS2R R82, SRZ ;  /* 0x0000000000527805 */ /* 0x000fe2000001ff00 */
[----:B------:R-:W-:Y:S01]  /*2370*/  @!P4 IMAD.WIDE.U32 R10, R10, c[0x0][0x1a0], R6 ;  /* 0x000068000a0aca25 */ /* 0x000fe200078e0006 */
[----:B------:R-:W-:Y:S01]  /*2380*/  CS2R R80, SRZ ;  /* 0x0000000000507805 */ /* 0x000fe2000001ff00 */
[----:B------:R-:W-:Y:S01]  /*2390*/  CS2R R74, SRZ ;  /* 0x00000000004a7805 */ /* 0x000fe2000001ff00 */
[----:B------:R-:W-:Y:S01]  /*23a0*/  CS2R R72, SRZ ;  /* 0x0000000000487805 */ /* 0x000fe2000001ff00 */
[----:B------:R-:W-:Y:S01]  /*23b0*/  @!P2 IMAD.X R16, RZ, RZ, R26, P0 ;  /* 0x000000ffff10a224 */ /* 0x000fe200000e061a */
[----:B------:R-:W-:Y:S01]  /*23c0*/  @!P5 LEA R18, P0, R4, c[0x0][0x170], 0x1 ;  /* 0x00005c000412da11 */ /* 0x000fe200078008ff */
[----:B------:R-:W-:Y:S01]  /*23d0*/  @!P3 IMAD R0, R9, c[0x0][0x1a0], RZ ;  /* 0x000068000900ba24 */ /* 0x000fe200078e02ff */
[----:B------:R-:W-:Y:S01]  /*23e0*/  CS2R R70, SRZ ;  /* 0x0000000000467805 */ /* 0x000fe2000001ff00 */
[----:B------:R-:W-:Y:S01]  /*23f0*/  @!P5 IMAD.IADD R6, R5, 0x1, R14 ;  /* 0x000000010506d824 */ /* 0x000fe200078e020e */
[----:B------:R-:W-:Y:S01]  /*2400*/  CS2R R68, SRZ ;  /* 0x0000000000447805 */ /* 0x000fe2000001ff00 */
[----:B------:R-:W-:Y:S01]  /*2410*/  @!P3 IMAD R7, R8, c[0x0][0x1a4], R0 ;  /* 0x000069000807ba24 */ /* 0x000fe200078e0200 */
[----:B------:R-:W-:Y:S01]  /*2420*/  CS2R R62, SRZ ;  /* 0x00000000003e7805 */ /* 0x000fe2000001ff00 */
[----:B------:R-:W-:Y:S01]  /*2430*/  @!P2 IMAD R5, R16, c[0x0][0x1a0], RZ ;  /* 0x000068001005aa24 */ /* 0x000fe200078e02ff */
[----:B------:R-:W-:Y:S01]  /*2440*/  @!P5 LEA.HI.X R19, R4, c[0x0][0x174], R6, 0x1, P0 ;  /* 0x00005d000413da11 */ /* 0x000fe200000f0c06 */
[----:B------:R-:W-:Y:S01]  /*2450*/  @!P4 IMAD.IADD R0, R11, 0x1, R17 ;  /* 0x000000010b00c824 */ /* 0x000fe200078e0211 */
[----:B------:R-:W-:Y:S01]  /*2460*/  @!P4 LEA R16, P0, R10, c[0x0][0x170], 0x1 ;  /* 0x00005c000a10ca11 */ /* 0x000fe200078008ff */
[----:B------:R-:W-:Y:S01]  /*2470*/  @!P3 IMAD.WIDE.U32 R8, R8, c[0x0][0x1a0], R12 ;  /* 0x000068000808ba25 */ /* 0x000fe200078e000c */
[----:B------:R-:W-:Y:S01]  /*2480*/  CS2R R60, SRZ ;  /* 0x00000000003c7805 */ /* 0x000fe2000001ff00 */
[----:B------:R-:W-:Y:S01]  /*2490*/  CS2R R66, SRZ ;  /* 0x0000000000427805 */ /* 0x000fe2000001ff00 */
[----:B------:R-:W-:Y:S01]  /*24a0*/  @!P4 LEA.HI.X R17, R10, c[0x0][0x174], R0, 0x1, P0 ;  /* 0x00005d000a11ca11 */ /* 0x000fe200000f0c00 */
[----:B------:R-:W-:Y:S01]  /*24b0*/  @!P3 IMAD.IADD R4, R9, 0x1, R7 ;  /* 0x000000010904b824 */ /* 0x000fe200078e0207 */
[----:B------:R-:W-:Y:S01]  /*24c0*/  PLOP3.LUT P0, PT, PT, PT, UP2, 0x80, 0x0 ;  /* 0x000000000000781c */ /* 0x000fe20003f0f028 */
[C---:B------:R-:W-:Y:S01]  /*24d0*/  @!P2 IMAD R5, R15.reuse, c[0x0][0x1a4], R5 ;  /* 0x000069000f05aa24 */ /* 0x040fe200078e0205 */
[C---:B------:R-:W-:Y:S01]  /*24e0*/  @!P3 LEA R14, P1, R8.reuse, c[0x0][0x170], 0x1 ;  /* 0x00005c00080eba11 */ /* 0x040fe200078208ff */
[----:B------:R-:W-:Y:S01]  /*24f0*/  @!P2 IMAD.WIDE.U32 R6, R15, c[0x0][0x1a0], R22 ;  /* 0x000068000f06aa25 */ /* 0x000fe200078e0016 */
[----:B------:R-:W-:Y:S01]  /*2500*/  CS2R R64, SRZ ;  /* 0x0000000000407805 */ /* 0x000fe2000001ff00 */
[----:B------:R-:W-:Y:S01]  /*2510*/  CS2R R58, SRZ ;  /* 0x00000000003a7805 */ /* 0x000fe2000001ff00 */
[----:B------:R-:W-:Y:S01]  /*2520*/  @!P3 LEA.HI.X R15, R8, c[0x0][0x174], R4, 0x1, P1 ;  /* 0x00005d00080fba11 */ /* 0x000fe200008f0c04 */
[----:B------:R-:W-:Y:S01]  /*2530*/  @!P2 IMAD.IADD R7, R7, 0x1, R5 ;  /* 0x000000010707a824 */ /* 0x000fe200078e0205 */
[----:B------:R-:W-:Y:S01]  /*2540*/  ISETP.GE.AND P1, PT, R25, UR12, PT ;  /* 0x0000000c19007c0c */ /* 0x000fe2000bf26270 */
[----:B------:R-:W-:Y:S01]  /*2550*/  IMAD R0, R24, c[0x0][0x1b0], RZ ;  /* 0x00006c0018007a24 */ /* 0x000fe200078e02ff */
[----:B------:R-:W-:Y:S01]  /*2560*/  @!P2 LEA R8, P6, R6, c[0x0][0x170], 0x1 ;  /* 0x00005c000608aa11 */ /* 0x000fe200078c08ff */
[----:B------:R-:W-:Y:S01]  /*2570*/  IMAD.WIDE.U32 R4, R2, c[0x0][0x1b0], R20 ;  /* 0x00006c0002047a25 */ /* 0x000fe200078e0014 */
[----:B------:R-:W-:Y:S01]  /*2580*/  CS2R R56, SRZ ;  /* 0x0000000000387805 */ /* 0x000fe2000001ff00 */
[----:B------:R-:W-:Y:S01]  /*2590*/  @P0 BAR.SYNC.DEFER_BLOCKING 0x0 ;  /* 0x0000000000000b1d */ /* 0x000fe20000010000 */
[----:B------:R-:W-:Y:S01]  /*25a0*/  @!P2 LEA.HI.X R9, R6, c[0x0][0x174], R7, 0x1, P6 ;  /* 0x00005d000609aa11 */ /* 0x000fe200030f0c07 */
[----:B------:R-:W-:Y:S01]  /*25b0*/  IMAD.WIDE.U32 R12, R128, c[0x0][0x370], RZ ;  /* 0x0000dc00800c7a25 */ /* 0x000fe200078e00ff */
[----:B------:R-:W-:-:S03]  /*25c0*/  @!P4 IADD3 R6, P0, R237, 0x20, RZ ;  /* 0x00000020ed06c810 */ /* 0x000fc60007f1e0ff */
[----:B------:R-:W-:Y:S01]  /*25d0*/  IMAD R11, R2, c[0x0][0x1b4], R0 ;  /* 0x00006d00020b7a24 */ /* 0x000fe200078e0200 */
[----:B------:R-:W-:Y:S01]  /*25e0*/  IADD3 R2, R247, 0x8, RZ ;  /* 0x00000008f7027810 */ /* 0x000fe20007ffe0ff */
[----:B------:R-:W-:Y:S01]  /*25f0*/  IMAD.WIDE.U32 R20, R128, c[0x0][0x190], RZ ;  /* 0x0000640080147a25 */ /* 0x000fe200078e00ff */
[----:B------:R-:W-:Y:S01]  /*2600*/  @!P1 IADD3 R10, P6, R190, R12, RZ ;  /* 0x0000000cbe0a9210 */ /* 0x000fe20007fde0ff */
[----:B------:R-:W-:Y:S01]  /*2610*/  CS2R R54, SRZ ;  /* 0x0000000000367805 */ /* 0x000fe2000001ff00 */
[----:B------:R-:W-:Y:S01]  /*2620*/  CS2R R52, SRZ ;  /* 0x0000000000347805 */ /* 0x000fe2000001ff00 */
[----:B------:R-:W-:Y:S01]  /*2630*/  @!P4 IMAD.X R0, RZ, RZ, R26, P0 ;  /* 0x000000ffff00c224 */ /* 0x000fe200000e061a */
[----:B------:R-:W-:Y:S01]  /*2640*/  @!P1 IADD3 R12, P0, R192, R20, RZ ;  /* 0x00000014c00c9210 */ /* 0x000fe20007f1e0ff */
[C---:B------:R-:W-:Y:S01]  /*2650*/  IMAD R22, R128.reuse, c[0x0][0x374], RZ ;  /* 0x0000dd0080167a24 */ /* 0x040fe200078e02ff */
[----:B------:R-:W-:Y:S01]  /*2660*/  CS2R R46, SRZ ;  /* 0x00000000002e7805 */ /* 0x000fe2000001ff00 */
[----:B------:R-:W-:Y:S01]  /*2670*/  IMAD R7, R128, c[0x0][0x194], RZ ;  /* 0x0000650080077a24 */ /* 0x000fe200078e02ff */
[----:B------:R-:W-:Y:S01]  /*2680*/  CS2R R44, SRZ ;  /* 0x00000000002c7805 */ /* 0x000fe2000001ff00 */
[----:B------:R-:W-:Y:S01]  /*2690*/  @!P4 IMAD R0, R0, c[0x0][0x198], RZ ;  /* 0x000066000000ca24 */ /* 0x000fe200078e02ff */
[----:B------:R-:W-:Y:S01]  /*26a0*/  CS2R R50, SRZ ;  /* 0x0000000000327805 */ /* 0x000fe2000001ff00 */
[----:B------:R-:W-:Y:S01]  /*26b0*/  IMAD.IADD R5, R5, 0x1, R11 ;  /* 0x0000000105057824 */ /* 0x000fe200078e020b */
[----:B------:R-:W-:Y:S01]  /*26c0*/  @!P1 IADD3.X R11, R191, R13, R22, P6, !PT ;  /* 0x0000000dbf0b9210 */ /* 0x000fe200037fe416 */
[C---:B------:R-:W-:Y:S01]  /*26d0*/  @!P4 IMAD R20, R6.reuse, c[0x0][0x19c], R0 ;  /* 0x000067000614ca24 */ /* 0x040fe200078e0200 */
[----:B------:R-:W-:Y:S01]  /*26e0*/  @!P1 IADD3.X R13, R193, R21, R7, P0, !PT ;  /* 0x00000015c10d9210 */ /* 0x000fe200007fe407 */
[----:B------:R1:W-:Y:S01]  /*26f0*/  @P5 STS.128 [R236+0xa000], RZ ;  /* 0x00a000ffec005388 */ /* 0x0003e20000000c00 */
[----:B------:R-:W-:Y:S01]  /*2700*/  IADD3 R0, R251, 0x1000, RZ ;  /* 0x00001000fb007810 */ /* 0x000fe20007ffe0ff */
[----:B------:R-:W-:Y:S01]  /*2710*/  @!P4 IMAD.WIDE.U32 R6, R6, c[0x0][0x198], R4 ;  /* 0x000066000606ca25 */ /* 0x000fe200078e0004 */
[----:B------:R-:W-:Y:S01]  /*2720*/  PLOP3.LUT P0, PT, PT, PT, UP3, 0x40, 0x0 ;  /* 0x000000000000781c */ /* 0x000fe20003f0e838 */
[----:B------:R-:W-:Y:S01]  /*2730*/  @!PT LDS RZ, [RZ] ;  /* 0x00000000fffff984 */ /* 0x000fe20000000800 */
[----:B------:R-:W-:Y:S01]  /*2740*/  @!PT LDS RZ, [RZ] ;  /* 0x00000000fffff984 */ /* 0x000fe20000000800 */
[----:B------:R-:W-:Y:S01]  /*2750*/  @!PT LDS RZ, [RZ] ;  /* 0x00000000fffff984 */ /* 0x000fe20000000800 */
[----:B------:R1:W-:Y:S01]  /*2760*/  @!P5 LDGSTS.E.BYPASS.LTC128B.128 [R236+0xa000], [R18.64] ;  /* 0x0a00000012ecdfae */ /* 0x0003e2000b901d44 */
[----:B------:R-:W-:Y:S01]  /*2770*/  ISETP.GE.AND P6, PT, R2, UR12, PT ;  /* 0x0000000c02007c0c */ /* 0x000fe2000bfc6270 */
[----:B------:R-:W-:Y:S01]  /*2780*/  CS2R R48, SRZ ;  /* 0x0000000000307805 */ /* 0x000fe2000001ff00 */
[----:B------:R-:W-:Y:S01]  /*2790*/  SEL R2, R0, R251, P0 ;  /* 0x000000fb00027207 */ /* 0x000fe20000000000 */
[----:B------:R1:W-:Y:S01]  /*27a0*/  @P4 STS.128 [R236+0xb000], RZ ;  /* 0x00b000ffec004388 */ /* 0x0003e20000000c00 */
[C---:B------:R-:W-:Y:S01]  /*27b0*/  ISETP.GE.AND P0, PT, R237.reuse, UR12, PT ;  /* 0x0000000ced007c0c */ /* 0x040fe2000bf06270 */
[----:B------:R-:W-:Y:S01]  /*27c0*/  @!P5 IMAD R0, R26, c[0x0][0x198], RZ ;  /* 0x000066001a00da24 */ /* 0x000fe200078e02ff */
[----:B------:R-:W-:Y:S01]  /*27d0*/  CS2R R42, SRZ ;  /* 0x00000000002a7805 */ /* 0x000fe2000001ff00 */
[----:B------:R-:W-:Y:S01]  /*27e0*/  @!PT LDS RZ, [RZ] ;  /* 0x00000000fffff984 */ /* 0x000fe20000000800 */
[----:B------:R-:W-:Y:S01]  /*27f0*/  @!PT LDS RZ, [RZ] ;  /* 0x00000000fffff984 */ /* 0x000fe20000000800 */
[----:B------:R-:W-:Y:S01]  /*2800*/  @!PT LDS RZ, [RZ] ;  /* 0x00000000fffff984 */ /* 0x000fe20000000800 */
[----:B------:R1:W-:Y:S01]  /*2810*/  @!P4 LDGSTS.E.BYPASS.LTC128B.128 [R236+0xb000], [R16.64] ;  /* 0x0b00000010eccfae */ /* 0x0003e2000b901d44 */
[----:B------:R-:W-:Y:S01]  /*2820*/  IMAD.SHL.U32 R195, R2, 0x2, RZ ;  /* 0x0000000202c37824 */ /* 0x000fe200078e00ff */
[----:B------:R-:W-:Y:S01]  /*2830*/  CS2R R40, SRZ ;  /* 0x0000000000287805 */ /* 0x000fe2000001ff00 */
[----:B------:R-:W-:Y:S01]  /*2840*/  @!P5 IMAD R0, R237, c[0x0][0x19c], R0 ;  /* 0x00006700ed00da24 */ /* 0x000fe200078e0200 */
[----:B------:R1:W-:Y:S01]  /*2850*/  @P3 STS.128 [R236+0xc000], RZ ;  /* 0x00c000ffec003388 */ /* 0x0003e20000000c00 */
[----:B------:R-:W-:Y:S01]  /*2860*/  @!P4 IMAD.IADD R2, R7, 0x1, R20 ;  /* 0x000000010702c824 */ /* 0x000fe200078e0214 */
[----:B------:R-:W-:Y:S01]  /*2870*/  CS2R R38, SRZ ;  /* 0x0000000000267805 */ /* 0x000fe2000001ff00 */
[----:B------:R-:W-:Y:S01]  /*2880*/  CS2R R36, SRZ ;  /* 0x0000000000247805 */ /* 0x000fe2000001ff00 */
[----:B------:R-:W-:Y:S01]  /*2890*/  @!PT LDS RZ, [RZ] ;  /* 0x00000000fffff984 */ /* 0x000fe20000000800 */
[----:B------:R-:W-:Y:S01]  /*28a0*/  @!PT LDS RZ, [RZ] ;  /* 0x00000000fffff984 */ /* 0x000fe20000000800 */
[----:B------:R-:W-:Y:S01]  /*28b0*/  @!PT LDS RZ, [RZ] ;  /* 0x00000000fffff984 */ /* 0x000fe20000000800 */
[----:B------:R1:W-:Y:S01]  /*28c0*/  @!P3 LDGSTS.E.BYPASS.LTC128B.128 [R236+0xc000], [R14.64] ;  /* 0x0c0000000eecbfae */ /* 0x0003e2000b901d44 */
[C---:B------:R-:W-:Y:S01]  /*28d0*/  IMAD.SHL.U32 R239, R247.reuse, 0x4, RZ ;  /* 0x00000004f7ef7824 */ /* 0x040fe200078e00ff */
[----:B------:R-:W-:Y:S01]  /*28e0*/  SHF.L.U64.HI R238, R247, 0x2, R27 ;  /* 0x00000002f7ee7819 */ /* 0x000fe2000001021b */
[----:B------:R-:W-:Y:S01]  /*28f0*/  UMOV UR11, UR28 ;  /* 0x0000001c000b7c82 */ /* 0x000fe20008000000 */
[----:B------:R1:W-:Y:S01]  /*2900*/  @P2 STS.128 [R236+0xd000], RZ ;  /* 0x00d000ffec002388 */ /* 0x0003e20000000c00 */
[----:B------:R-:W-:-:S03]  /*2910*/  UMOV UR10, UR29 ;  /* 0x0000001d000a7c82 */ /* 0x000fc60008000000 */
[----:B------:R-:W-:Y:S01]  /*2920*/  @!PT LDS RZ, [RZ] ;  /* 0x00000000fffff984 */ /* 0x000fe20000000800 */
[----:B------:R-:W-:Y:S01]  /*2930*/  @!PT LDS RZ, [RZ] ;  /* 0x00000000fffff984 */ /* 0x000fe20000000800 */
[----:B------:R-:W-:Y:S01]  /*2940*/  @!PT LDS RZ, [RZ] ;  /* 0x00000000fffff984 */ /* 0x000fe20000000800 */
[----:B------:R2:W-:Y:S04]  /*2950*/  @!P2 LDGSTS.E.BYPASS.LTC128B.128 [R236+0xd000], [R8.64] ;  /* 0x0d00000008ecafae */ /* 0x0005e8000b901d44 */
[----:B------:R-:W0:Y:S04]  /*2960*/  LDGDEPBAR ;  /* 0x00000000000079af */ /* 0x000e280000000000 */
[----:B------:R1:W-:Y:S04]  /*2970*/  @P0 STS.128 [R236+0x4000], RZ ;  /* 0x004000ffec000388 */ /* 0x0003e80000000c00 */
[----:B------:R-:W-:Y:S01]  /*2980*/  @!PT LDS RZ, [RZ] ;  /* 0x00000000fffff984 */ /* 0x000fe20000000800 */
[----:B------:R-:W-:Y:S01]  /*2990*/  @!PT LDS RZ, [RZ] ;  /* 0x00000000fffff984 */ /* 0x000fe20000000800 */
[----:B------:R-:W-:Y:S01]  /*29a0*/  @!PT LDS RZ, [RZ] ;  /* 0x00000000fffff984 */ /* 0x000fe20000000800 */
[----:B------:R1:W-:Y:S04]  /*29b0*/  @!P0 LDGSTS.E.BYPASS.LTC128B.128 [R236+0x4000], [R190.64] ;  /* 0x04000000beec8fae */ /* 0x0003e8000b901d44 */
[----:B------:R1:W-:Y:S04]  /*29c0*/  @P1 STS.128 [R236+0x5000], RZ ;  /* 0x005000ffec001388 */ /* 0x0003e80000000c00 */
[----:B------:R-:W-:Y:S01]  /*29d0*/  @!PT LDS RZ, [RZ] ;  /* 0x00000000fffff984 */ /* 0x000fe20000000800 */
[----:B------:R-:W-:Y:S01]  /*29e0*/  @!PT LDS RZ, [RZ] ;  /* 0x00000000fffff984 */ /* 0x000fe20000000800 */
[----:B------:R-:W-:Y:S01]  /*29f0*/  @!PT LDS RZ, [RZ] ;  /* 0x00000000fffff984 */ /* 0x000fe20000000800 */
[----:B------:R3:W-:Y:S04]  /*2a00*/  @!P1 LDGSTS.E.BYPASS.LTC128B.128 [R236+0x5000], [R10.64] ;  /* 0x050000000aec9fae */ /* 0x0007e8000b901d44 */
[----:B------:R1:W-:Y:S01]  /*2a10*/  @P0 STS [R195], RZ ;  /* 0x000000ffc3000388 */ /* 0x0003e20000000800 */
[----:B--2---:R-:W-:-:S03]  /*2a20*/  @!P5 IMAD.MOV.U32 R8, RZ, RZ, R4 ;  /* 0x000000ffff08d224 */ /* 0x004fc600078e0004 */
[----:B------:R1:W-:Y:S01]  /*2a30*/  @P0 STS [R195+0x4], RZ ;  /* 0x000004ffc3000388 */ /* 0x0003e20000000800 */
[----:B------:R-:W-:-:S03]  /*2a40*/  @!P5 IMAD.MOV.U32 R9, RZ, RZ, R5 ;  /* 0x000000ffff09d224 */ /* 0x000fc600078e0005 */
[----:B------:R1:W-:Y:S01]  /*2a50*/  @P0 STS [R195+0x8], RZ ;  /* 0x000008ffc3000388 */ /* 0x0003e20000000800 */
[----:B------:R-:W-:-:S03]  /*2a60*/  @!P5 IMAD.WIDE.U32 R8, R237, c[0x0][0x198], R8 ;  /* 0x00006600ed08da25 */ /* 0x000fc600078e0008 */
[----:B------:R1:W-:Y:S01]  /*2a70*/  @P0 STS [R195+0xc], RZ ;  /* 0x00000cffc3000388 */ /* 0x0003e20000000800 */
[----:B------:R-:W-:-:S03]  /*2a80*/  @!P5 IMAD.IADD R0, R9, 0x1, R0 ;  /* 0x000000010900d824 */ /* 0x000fc600078e0200 */
[----:B------:R-:W-:Y:S01]  /*2a90*/  @!PT LDS RZ, [RZ] ;  /* 0x00000000fffff984 */ /* 0x000fe20000000800 */
[----:B------:R-:W-:Y:S01]  /*2aa0*/  @!PT LDS RZ, [RZ] ;  /* 0x00000000fffff984 */ /* 0x000fe20000000800 */
[----:B------:R-:W-:Y:S01]  /*2ab0*/  @!PT LDS RZ, [RZ] ;  /* 0x00000000fffff984 */ /* 0x000fe20000000800 */
[----:B------:R1:W-:Y:S04]  /*2ac0*/  @!P0 LDGSTS.E.BYPASS.LTC128B.128 [R195], [R192.64] ;  /* 0x00000000c0c38fae */ /* 0x0003e8000b901d44 */
[----:B------:R1:W-:Y:S01]  /*2ad0*/  @P1 STS [R195+0x1000], RZ ;  /* 0x001000ffc3001388 */ /* 0x0003e20000000800 */
[----:B---3--:R-:W-:-:S03]  /*2ae0*/  @!P5 LEA R10, P0, R8, c[0x0][0x168], 0x1 ;  /* 0x00005a00080ada11 */ /* 0x008fc600078008ff */
[----:B------:R1:W-:Y:S01]  /*2af0*/  @P1 STS [R195+0x1004], RZ ;  /* 0x001004ffc3001388 */ /* 0x0003e20000000800 */
[----:B------:R-:W-:-:S03]  /*2b00*/  @!P5 LEA.HI.X R11, R8, c[0x0][0x16c], R0, 0x1, P0 ;  /* 0x00005b00080bda11 */ /* 0x000fc600000f0c00 */
[----:B------:R1:W-:Y:S01]  /*2b10*/  @P1 STS [R195+0x1008], RZ ;  /* 0x001008ffc3001388 */ /* 0x0003e20000000800 */
[----:B------:R-:W-:Y:S02]  /*2b20*/  @!P3 IADD3 R8, P0, R237, 0x40, RZ ;  /* 0x00000040ed08b810 */ /* 0x000fe40007f1e0ff */
[C---:B------:R-:W-:Y:S01]  /*2b30*/  IADD3 R0, R247.reuse, 0x20, RZ ;  /* 0x00000020f7007810 */ /* 0x040fe20007ffe0ff */
[----:B------:R1:W-:Y:S01]  /*2b40*/  @P1 STS [R195+0x100c], RZ ;  /* 0x00100cffc3001388 */ /* 0x0003e20000000800 */
[----:B------:R-:W-:Y:S02]  /*2b50*/  @!P3 IADD3.X R7, RZ, R26, RZ, P0, !PT ;  /* 0x0000001aff07b210 */ /* 0x000fe400007fe4ff */
[----:B------:R-:W-:Y:S01]  /*2b60*/  ISETP.GE.AND P0, PT, R0, UR12, PT ;  /* 0x0000000c00007c0c */ /* 0x000fe2000bf06270 */
[----:B------:R-:W-:Y:S01]  /*2b70*/  @!PT LDS RZ, [RZ] ;  /* 0x00000000fffff984 */ /* 0x000fe20000000800 */
[----:B------:R-:W-:Y:S01]  /*2b80*/  @!PT LDS RZ, [RZ] ;  /* 0x00000000fffff984 */ /* 0x000fe20000000800 */
[----:B------:R-:W-:Y:S01]  /*2b90*/  @!PT LDS RZ, [RZ] ;  /* 0x00000000fffff984 */ /* 0x000fe20000000800 */
[----:B------:R2:W-:Y:S01]  /*2ba0*/  @!P1 LDGSTS.E.BYPASS.LTC128B.128 [R195+0x1000], [R12.64] ;  /* 0x010000000cc39fae */ /* 0x0005e2000b901d44 */
[----:B------:R-:W-:Y:S01]  /*2bb0*/  IADD3 R0, R247, 0x28, RZ ;  /* 0x00000028f7007810 */ /* 0x000fe20007ffe0ff */
[----:B------:R-:W-:-:S02]  /*2bc0*/  @!P3 IMAD R9, R7, c[0x0][0x198], RZ ;  /* 0x000066000709ba24 */ /* 0x000fc400078e02ff */
[----:B------:R1:W-:Y:S01]  /*2bd0*/  @P5 STS.128 [R236+0x6000], RZ ;  /* 0x006000ffec005388 */ /* 0x0003e20000000c00 */
[----:B------:R-:W-:Y:S02]  /*2be0*/  @!P3 IMAD.MOV.U32 R7, RZ, RZ, R5 ;  /* 0x000000ffff07b224 */ /* 0x000fe400078e0005 */
[----:B------:R-:W-:Y:S01]  /*2bf0*/  @!P3 IMAD R9, R8, c[0x0][0x19c], R9 ;  /* 0x000067000809ba24 */ /* 0x000fe200078e0209 */
[----:B------:R-:W-:Y:S01]  /*2c00*/  @!PT LDS RZ, [RZ] ;  /* 0x00000000fffff984 */ /* 0x000fe20000000800 */
[----:B------:R-:W-:Y:S01]  /*2c10*/  @!PT LDS RZ, [RZ] ;  /* 0x00000000fffff984 */ /* 0x000fe20000000800 */
[----:B------:R-:W-:Y:S01]  /*2c20*/  @!PT LDS RZ, [RZ] ;  /* 0x00000000fffff984 */ /* 0x000fe20000000800 */
[----:B------:R3:W-:Y:S01]  /*2c30*/  @!P5 LDGSTS.E.BYPASS.LTC128B.128 [R236+0x6000], [R10.64] ;  /* 0x060000000aecdfae */ /* 0x0007e2000b901d44 */
[----:B------:R-:W-:-:S03]  /*2c40*/  ISETP.GE.AND P5, PT, R247, UR12, PT ;  /* 0x0000000cf7007c0c */ /* 0x000fc6000bfa6270 */
[----:B------:R1:W-:Y:S01]  /*2c50*/  @P4 STS.128 [R236+0x7000], RZ ;  /* 0x007000ffec004388 */ /* 0x0003e20000000c00 */
[----:B--2---:R-:W-:-:S04]  /*2c60*/  @!P4 LEA R12, P1, R6, c[0x0][0x168], 0x1 ;  /* 0x00005a00060cca11 */ /* 0x004fc800078208ff */
[----:B------:R-:W-:Y:S02]  /*2c70*/  @!P4 LEA.HI.X R13, R6, c[0x0][0x16c], R2, 0x1, P1 ;  /* 0x00005b00060dca11 */ /* 0x000fe400008f0c02 */
[----:B------:R-:W-:-:S03]  /*2c80*/  @!P2 IADD3 R2, P1, R237, 0x60, RZ ;  /* 0x00000060ed02a810 */ /* 0x000fc60007f3e0ff */
[----:B------:R-:W-:Y:S01]  /*2c90*/  @!PT LDS RZ, [RZ] ;  /* 0x00000000fffff984 */ /* 0x000fe20000000800 */
[----:B------:R-:W-:Y:S01]  /*2ca0*/  @!PT LDS RZ, [RZ] ;  /* 0x00000000fffff984 */ /* 0x000fe20000000800 */
[----:B------:R-:W-:Y:S01]  /*2cb0*/  @!PT LDS RZ, [RZ] ;  /* 0x00000000fffff984 */ /* 0x000fe20000000800 */
[----:B------:R1:W-:Y:S02]  /*2cc0*/  @!P4 LDGSTS.E.BYPASS.LTC128B.128 [R236+0x7000], [R12.64] ;  /* 0x070000000ceccfae */ /* 0x0003e4000b901d44 */
[----:B------:R-:W-:Y:S01]  /*2cd0*/  @!P2 IMAD.X R6, RZ, RZ, R26, P1 ;  /* 0x000000ffff06a224 */ /* 0x000fe200008e061a */
[----:B------:R-:W-:Y:S01]  /*2ce0*/  ISETP.GE.AND P1, PT, R0, UR12, PT ;  /* 0x0000000c00007c0c */ /* 0x000fe2000bf26270 */
[----:B------:R1:W-:Y:S02]  /*2cf0*/  @P3 STS.128 [R236+0x8000], RZ ;  /* 0x008000ffec003388 */ /* 0x0003e40000000c00 */
[----:B---3--:R-:W-:Y:S02]  /*2d00*/  @!P2 IMAD R10, R6, c[0x0][0x198], RZ ;  /* 0x00006600060aaa24 */ /* 0x008fe400078e02ff */
[--C-:B------:R-:W-:Y:S02]  /*2d10*/  @!P3 IMAD.MOV.U32 R6, RZ, RZ, R4.reuse ;  /* 0x000000ffff06b224 */ /* 0x100fe400078e0004 */
[----:B------:R-:W-:-:S04]  /*2d20*/  @!P2 IMAD.WIDE.U32 R4, R2, c[0x0][0x198], R4 ;  /* 0x000066000204aa25 */ /* 0x000fc800078e0004 */
[----:B------:R-:W-:-:S04]  /*2d30*/  @!P3 IMAD.WIDE.U32 R6, R8, c[0x0][0x198], R6 ;  /* 0x000066000806ba25 */ /* 0x000fc800078e0006 */
[----:B------:R-:W-:Y:S01]  /*2d40*/  @!P2 IMAD R8, R2, c[0x0][0x19c], R10 ;  /* 0x000067000208aa24 */ /* 0x000fe200078e020a */
[----:B------:R-:W-:Y:S01]  /*2d50*/  @!P3 LEA R10, P4, R6, c[0x0][0x168], 0x1 ;  /* 0x00005a00060aba11 */ /* 0x000fe200078808ff */
[----:B------:R-:W-:-:S05]  /*2d60*/  @!P3 IMAD.IADD R2, R7, 0x1, R9 ;  /* 0x000000010702b824 */ /* 0x000fca00078e0209 */
[----:B------:R-:W-:Y:S01]  /*2d70*/  @!P3 LEA.HI.X R11, R6, c[0x0][0x16c], R2, 0x1, P4 ;  /* 0x00005b00060bba11 */ /* 0x000fe200020f0c02 */
[----:B------:R-:W-:Y:S01]  /*2d80*/  @!P2 IMAD.IADD R2, R5, 0x1, R8 ;  /* 0x000000010502a824 */ /* 0x000fe200078e0208 */
[----:B------:R-:W-:-:S03]  /*2d90*/  @!P2 LEA R8, P4, R4, c[0x0][0x168], 0x1 ;  /* 0x00005a000408aa11 */ /* 0x000fc600078808ff */
[----:B------:R-:W-:Y:S01]  /*2da0*/  @!PT LDS RZ, [RZ] ;  /* 0x00000000fffff984 */ /* 0x000fe20000000800 */
[----:B------:R-:W-:Y:S01]  /*2db0*/  @!PT LDS RZ, [RZ] ;  /* 0x00000000fffff984 */ /* 0x000fe20000000800 */
[----:B------:R-:W-:Y:S01]  /*2dc0*/  @!PT LDS RZ, [RZ] ;  /* 0x00000000fffff984 */ /* 0x000fe20000000800 */
[----:B------:R1:W-:Y:S01]  /*2dd0*/  @!P3 LDGSTS.E.BYPASS.LTC128B.128 [R236+0x8000], [R10.64] ;  /* 0x080000000aecbfae */ /* 0x0003e2000b901d44 */
[----:B------:R-:W-:Y:S01]  /*2de0*/  @!P2 LEA.HI.X R9, R4, c[0x0][0x16c], R2, 0x1, P4 ;  /* 0x00005b000409aa11 */ /* 0x000fe200020f0c02 */
[C---:B------:R-:W-:Y:S01]  /*2df0*/  IMAD.SHL.U32 R4, R247.reuse, 0x4, RZ ;  /* 0x00000004f7047824 */ /* 0x040fe200078e00ff */
[----:B------:R-:W-:Y:S01]  /*2e00*/  SHF.R.S32.HI R2, RZ, 0x1f, R0 ;  /* 0x0000001fff027819 */ /* 0x000fe20000011400 */
[----:B------:R1:W-:Y:S01]  /*2e10*/  @P2 STS.128 [R236+0x9000], RZ ;  /* 0x009000ffec002388 */ /* 0x0003e20000000c00 */
[----:B------:R-:W-:Y:S02]  /*2e20*/  @!P1 LEA R6, P4, R0, UR9, 0x2 ;  /* 0x0000000900069c11 */ /* 0x000fe4000f8810ff */
[----:B------:R-:W-:Y:S01]  /*2e30*/  IADD3 R4, P3, R4, UR9, RZ ;  /* 0x0000000904047c10 */ /* 0x000fe2000ff7e0ff */
[----:B------:R-:W-:Y:S01]  /*2e40*/  @!PT LDS RZ, [RZ] ;  /* 0x00000000fffff984 */ /* 0x000fe20000000800 */
[----:B------:R-:W-:Y:S01]  /*2e50*/  @!PT LDS RZ, [RZ] ;  /* 0x00000000fffff984 */ /* 0x000fe20000000800 */
[----:B------:R-:W-:Y:S01]  /*2e60*/  @!PT LDS RZ, [RZ] ;  /* 0x00000000fffff984 */ /* 0x000fe20000000800 */
[----:B------:R1:W-:Y:S01]  /*2e70*/  @!P2 LDGSTS.E.BYPASS.LTC128B.128 [R236+0x9000], [R8.64] ;  /* 0x0900000008ecafae */ /* 0x0003e2000b901d44 */
[----:B------:R-:W-:Y:S02]  /*2e80*/  @!P1 LEA.HI.X R7, R0, UR8, R2, 0x2, P4 ;  /* 0x0000000800079c11 */ /* 0x000fe4000a0f1402 */
[----:B------:R-:W-:Y:S01]  /*2e90*/  SHF.L.U64.HI R0, R247, 0x2, R27 ;  /* 0x00000002f7007819 */ /* 0x000fe2000001021b */
[----:B------:R-:W0:Y:S03]  /*2ea0*/  LDGDEPBAR ;  /* 0x00000000000079af */ /* 0x000e260000000000 */
[----:B------:R-:W-:Y:S01]  /*2eb0*/  IADD3.X R5, R0, UR8, RZ, P3, !PT ;  /* 0x0000000800057c10 */ /* 0x000fe20009ffe4ff */
[----:B------:R-:W2:Y:S04]  /*2ec0*/  S2R R2, SR_TID.X ;  /* 0x0000000000027919 */ /* 0x000ea80000002100 */
[----:B------:R1:W5:Y:S04]  /*2ed0*/  @!P5 LDG.E R232, [R4.64] ;  /* 0x0000000404e8d981 */ /* 0x000368000c1e1900 */
[----:B------:R1:W5:Y:S04]  /*2ee0*/  @!P6 LDG.E R233, [R4.64+0x20] ;  /* 0x0000200404e9e981 */ /* 0x000368000c1e1900 */
[----:B------:R1:W5:Y:S04]  /*2ef0*/  @!P0 LDG.E R230, [R4.64+0x80] ;  /* 0x0000800404e68981 */ /* 0x000368000c1e1900 */
[----:B------:R1:W5:Y:S01]  /*2f00*/  @!P1 LDG.E R231, [R6.64] ;  /* 0x0000000406e79981 */ /* 0x000362000c1e1900 */
[----:B------:R-:W-:-:S02]  /*2f10*/  PLOP3.LUT P2, PT, PT, PT, UP3, 0x40, 0x0 ;  /* 0x000000000000781c */ /* 0x000fc40003f4e838 */
[----:B------:R-:W-:Y:S01]  /*2f20*/  PLOP3.LUT P3, PT, PT, PT, UP3, 0x40, 0x0 ;  /* 0x000000000000781c */ /* 0x000fe20003f6e838 */
[----:B------:R-:W-:-:S04]  /*2f30*/  DEPBAR.LE SB0, 0x1 ;  /* 0x000080400000791a */ /* 0x000fc80000000000 */
[----:B------:R-:W-:Y:S01]  /*2f40*/  BAR.SYNC.DEFER_BLOCKING 0x0 ;  /* 0x0000000000007b1d */ /* 0x000fe20000010000 */
[----:B--2---:R-:W-:-:S04]  /*2f50*/  SHF.R.S32.HI R0, RZ, 0x1f, R2 ;  /* 0x0000001fff007819 */ /* 0x004fc80000011402 */
[----:B------:R-:W-:-:S04]  /*2f60*/  LEA.HI R0, R0, R2, RZ, 0x4 ;  /* 0x0000000200007211 */ /* 0x000fc800078f20ff */
[----:B------:R-:W-:-:S05]  /*2f70*/  LOP3.LUT R0, R0, 0xfffffff0, RZ, 0xc0, !PT ;  /* 0xfffffff000007812 */ /* 0x000fca00078ec0ff */
[----:B------:R-:W-:-:S05]  /*2f80*/  IMAD.IADD R0, R2, 0x1, -R0 ;  /* 0x0000000102007824 */ /* 0x000fca00078e0a00 */
[----:B------:R-:W-:-:S04]  /*2f90*/  SHF.R.S32.HI R2, RZ, 0x1f, R0 ;  /* 0x0000001fff027819 */ /* 0x000fc80000011400 */
[----:B------:R-:W-:Y:S01]  /*2fa0*/  LEA.HI R2, R2, R0, RZ, 0x3 ;  /* 0x0000000002027211 */ /* 0x000fe200078f18ff */
[----:B------:R1:W2:Y:S03]  /*2fb0*/  LDSM.16.M88.4 R140, [R178+0xa000] ;  /* 0x00a00000b28c783b */ /* 0x0002a60000000200 */
[----:B------:R-:W-:Y:S01]  /*2fc0*/  LOP3.LUT R2, R2, 0xfffffff8, RZ, 0xc0, !PT ;  /* 0xfffffff802027812 */ /* 0x000fe200078ec0ff */
[----:B------:R1:W3:Y:S04]  /*2fd0*/  LDSM.16.M88.4 R144, [R178+0xa800] ;  /* 0x00a80000b290783b */ /* 0x0002e80000000200 */
[----:B------:R1:W4:Y:S01]  /*2fe0*/  LDSM.16.M88.4 R148, [R181+0xa000] ;  /* 0x00a00000b594783b */ /* 0x0003220000000200 */
[----:B------:R-:W-:Y:S01]  /*2ff0*/  IMAD.IADD R0, R0, 0x1, -R2 ;  /* 0x0000000100007824 */ /* 0x000fe200078e0a02 */
[----:B------:R-:W-:-:S02]  /*3000*/  IADD3 R2, R184, 0x1000, RZ ;  /* 0x00001000b8027810 */ /* 0x000fc40007ffe0ff */
[----:B------:R1:W1:Y:S02]  /*3010*/  LDSM.16.M88.4 R152, [R181+0xa800] ;  /* 0x00a80000b598783b */ /* 0x0002640000000200 */
[C---:B------:R-:W-:Y:S02]  /*3020*/  LOP3.LUT P0, RZ, R0.reuse, 0x2, RZ, 0xc0, !PT ;  /* 0x0000000200ff7812 */ /* 0x040fe4000780c0ff */
[----:B------:R1:W1:Y:S01]  /*3030*/  LDSM.16.M88.4 R156, [R179+0xa000] ;  /* 0x00a00000b39c783b */ /* 0x0002620000000200 */
[----:B------:R-:W-:Y:S02]  /*3040*/  LOP3.LUT P1, RZ, R0, 0x4, RZ, 0xc0, !PT ;  /* 0x0000000400ff7812 */ /* 0x000fe4000782c0ff */
[----:B------:R-:W-:Y:S01]  /*3050*/  IADD3 R0, R183, 0x1000, RZ ;  /* 0x00001000b7007810 */ /* 0x000fe20007ffe0ff */
[----:B------:R1:W1:Y:S01]  /*3060*/  LDSM.16.M88.4 R160, [R179+0xa800] ;  /* 0x00a80000b3a0783b */ /* 0x0002620000000200 */
[----:B------:R-:W-:Y:S02]  /*3070*/  SEL R182, R182, 0xffffffe0, !P0 ;  /* 0xffffffe0b6b67807 */ /* 0x000fe40004000000 */
[----:B------:R-:W-:Y:S01]  /*3080*/  SEL R0, R0, R183, P2 ;  /* 0x000000b700007207 */ /* 0x000fe20001000000 */
[----:B------:R1:W1:Y:S01]  /*3090*/  LDSM.16.M88.4 R164, [R180+0xa000] ;  /* 0x00a00000b4a4783b */ /* 0x0002620000000200 */
[----:B------:R-:W-:Y:S01]  /*30a0*/  SEL R2, R2, R184, P3 ;  /* 0x000000b802027207 */ /* 0x000fe20001800000 */
[----:B------:R-:W-:Y:S01]  /*30b0*/  IMAD.IADD R176, R175, 0x1, R182 ;  /* 0x00000001afb07824 */ /* 0x000fe200078e02b6 */
[----:B------:R-:W-:Y:S01]  /*30c0*/  SEL R128, R128, 0xffffffc0, !P1 ;  /* 0xffffffc080807807 */ /* 0x000fe20004800000 */
[----:B------:R1:W1:Y:S01]  /*30d0*/  LDSM.16.M88.4 R168, [R180+0xa800] ;  /* 0x00a80000b4a8783b */ /* 0x0002620000000200 */
[----:B------:R-:W-:Y:S01]  /*30e0*/  SHF.L.U32 R173, R2, 0x1, RZ ;  /* 0x0000000102ad7819 */ /* 0x000fe200000006ff */
[----:B------:R-:W-:-:S02]  /*30f0*/  IMAD.SHL.U32 R172, R0, 0x2, RZ ;  /* 0x0000000200ac7824 */ /* 0x000fc400078e00ff */
[----:B------:R-:W-:Y:S02]  /*3100*/  IMAD.IADD R177, R182, 0x1, R174 ;  /* 0x00000001b6b17824 */ /* 0x000fe400078e02ae */
.L_x_869:
[----:B------:R-:W0:Y:S01]  /*3110*/  LDGDEPBAR ;  /* 0x00000000000079af */ /* 0x000e220000000000 */
[C---:B------:R-:W-:Y:S01]  /*3120*/  IADD3 R0, R173.reuse, R182, RZ ;  /* 0x000000b6ad007210 */ /* 0x040fe20007ffe0ff */
[----:B------:R-:W-:Y:S01]  /*3130*/  UISETP.GE.AND UP5, UPT, UR7, 0x1, UPT ;  /* 0x000000010700788c */ /* 0x000fe2000bfa6270 */
[-C--:B------:R-:W-:Y:S02]  /*3140*/  IADD3 R2, R173, R128.reuse, RZ ;  /* 0x00000080ad027210 */ /* 0x080fe40007ffe0ff */
[----:B------:R-:W-:Y:S02]  /*3150*/  PLOP3.LUT P2, PT, PT, PT, UP0, 0x80, 0x0 ;  /* 0x000000000000781c */ /* 0x000fe40003f4f008 */
[----:B------:R-:W-:Y:S02]  /*3160*/  PLOP3.LUT P4, PT, PT, PT, UP0, 0x80, 0x0 ;  /* 0x000000000000781c */ /* 0x000fe40003f8f008 */
[----:B------:R-:W-:Y:S02]  /*3170*/  PLOP3.LUT P0, PT, PT, PT, UP0, 0x80, 0x0 ;  /* 0x000000000000781c */ /* 0x000fe40003f0f008 */
[----:B------:R-:W-:Y:S02]  /*3180*/  PLOP3.LUT P5, PT, PT, PT, UP0, 0x80, 0x0 ;  /* 0x000000000000781c */ /* 0x000fe40003faf008 */
[----:B-----5:R-:W-:Y:S02]  /*3190*/  FSETP.NEU.FTZ.AND P3, PT, R232, -INF , PT ;  /* 0xff800000e800780b */ /* 0x020fe40003f7d000 */
[----:B------:R-:W-:Y:S01]  /*31a0*/  PLOP3.LUT P6, PT, PT, PT, UP0, 0x80, 0x0 ;  /* 0x000000000000781c */ /* 0x000fe20003fcf008 */
[----:B------:R-:W-:Y:S04]  /*31b0*/  DEPBAR.LE SB0, 0x0 ;  /* 0x000080000000791a */ /* 0x000fe80000000000 */
[----:B------:R-:W-:Y:S08]  /*31c0*/  BAR.SYNC.DEFER_BLOCKING 0x0 ;  /* 0x0000000000007b1d */ /* 0x000ff00000010000 */
[----:B------:R-:W-:Y:S08]  /*31d0*/  LDSM.16.M88.4 R32, [R173] ;  /* 0x00000000ad20783b */ /* 0x000ff00000000200 */
[----:B-1----:R-:W1:Y:S08]  /*31e0*/  LDSM.16.M88.4 R16, [R178+0x6000] ;  /* 0x00600000b210783b */ /* 0x002e700000000200 */
[----:B------:R-:W4:Y:S08]  /*31f0*/  LDSM.16.M88.4 R28, [R173+0x1000] ;  /* 0x00100000ad1c783b */ /* 0x000f300000000200 */
[----:B------:R-:W3:Y:S08]  /*3200*/  LDSM.16.M88.4 R100, [R178+0x6800] ;  /* 0x00680000b264783b */ /* 0x000ef00000000200 */
[----:B------:R-:W-:Y:S08]  /*3210*/  LDSM.16.M88.4 R104, [R0] ;  /* 0x000000000068783b */ /* 0x000ff00000000200 */
[----:B------:R-:W2:Y:S01]  /*3220*/  LDSM.16.M88.4 R108, [R181+0x6000] ;  /* 0x00600000b56c783b */ /* 0x000ea20000000200 */
[-C--:B-1----:R-:W-:Y:S07]  /*3230*/  HMMA.16816.F32 R4, R32, R16.reuse, RZ ;  /* 0x000000102004723c */ /* 0x082fee00000018ff */
[----:B------:R1:W2:Y:S01]  /*3240*/  LDSM.16.M88.4 R112, [R0+0x1000] ;  /* 0x001000000070783b */ /* 0x0002a20000000200 */
[C---:B----4-:R-:W-:Y:S07]  /*3250*/  HMMA.16816.F32 R8, R28.reuse, R16, RZ ;  /* 0x000000101c08723c */ /* 0x050fee00000018ff */
[----:B------:R-:W4:Y:S01]  /*3260*/  LDSM.16.M88.4 R116, [R181+0x6800] ;  /* 0x00680000b574783b */ /* 0x000f220000000200 */
[-C--:B------:R-:W-:Y:S07]  /*3270*/  HMMA.16816.F32 R12, R28, R18.reuse, RZ ;  /* 0x000000121c0c723c */ /* 0x080fee00000018ff */
[----:B------:R-:W-:Y:S01]  /*3280*/  LDSM.16.M88.4 R120, [R2] ;  /* 0x000000000278783b */ /* 0x000fe20000000200 */
[C---:B------:R-:W-:Y:S07]  /*3290*/  HMMA.16816.F32 R16, R32.reuse, R18, RZ ;  /* 0x000000122010723c */ /* 0x040fee00000018ff */
[----:B------:R-:W4:Y:S01]  /*32a0*/  LDSM.16.M88.4 R124, [R179+0x6000] ;  /* 0x00600000b37c783b */ /* 0x000f220000000200 */
[----:B-1----:R-:W-:Y:S01]  /*32b0*/  IADD3 R0, R0, R128, RZ ;  /* 0x0000008000007210 */ /* 0x002fe20007ffe0ff */
[-C--:B---3--:R-:W-:Y:S06]  /*32c0*/  HMMA.16816.F32 R20, R32, R100.reuse, RZ ;  /* 0x000000642014723c */ /* 0x088fec00000018ff */
[----:B------:R-:W-:Y:S02]  /*32d0*/  LDSM.16.M88.4 R128, [R179+0x6800] ;  /* 0x00680000b380783b */ /* 0x000fe40000000200 */
[C---:B------:R-:W-:Y:S06]  /*32e0*/  HMMA.16816.F32 R24, R28.reuse, R100, RZ ;  /* 0x000000641c18723c */ /* 0x040fec00000018ff */
[----:B------:R-:W-:Y:S02]  /*32f0*/  LDSM.16.M88.4 R132, [R0] ;  /* 0x000000000084783b */ /* 0x000fe40000000200 */
[-C--:B------:R-:W-:Y:S06]  /*3300*/  HMMA.16816.F32 R28, R28, R102.reuse, RZ ;  /* 0x000000661c1c723c */ /* 0x080fec00000018ff */
[----:B------:R-:W-:Y:S02]  /*3310*/  LDSM.16.M88.4 R136, [R180+0x6000] ;  /* 0x00600000b488783b */ /* 0x000fe40000000200 */
[----:B------:R-:W-:Y:S06]  /*3320*/  HMMA.16816.F32 R32, R32, R102, RZ ;  /* 0x000000662020723c */ /* 0x000fec00000018ff */
[----:B------:R-:W1:Y:S02]  /*3330*/  LDSM.16.M88.4 R100, [R2+0x1000] ;  /* 0x001000000264783b */ /* 0x000e640000000200 */
[-C--:B--2---:R-:W-:Y:S08]  /*3340*/  HMMA.16816.F32 R4, R104, R108.reuse, R4 ;  /* 0x0000006c6804723c */ /* 0x084ff00000001804 */
[C---:B------:R-:W-:Y:S07]  /*3350*/  HMMA.16816.F32 R8, R112.reuse, R108, R8 ;  /* 0x0000006c7008723c */ /* 0x040fee0000001808 */
[----:B------:R-:W-:Y:S01]  /*3360*/  MOV R108, 0x40 ;  /* 0x00000040006c7802 */ /* 0x000fe20000000f00 */
[-C--:B------:R-:W-:Y:S08]  /*3370*/  HMMA.16816.F32 R12, R112, R110.reuse, R12 ;  /* 0x0000006e700c723c */ /* 0x080ff0000000180c */
[C---:B------:R-:W-:Y:S08]  /*3380*/  HMMA.16816.F32 R16, R104.reuse, R110, R16 ;  /* 0x0000006e6810723c */ /* 0x040ff00000001810 */
[-C--:B----4-:R-:W-:Y:S08]  /*3390*/  HMMA.16816.F32 R20, R104, R116.reuse, R20 ;  /* 0x000000746814723c */ /* 0x090ff00000001814 */
[C---:B------:R-:W-:Y:S08]  /*33a0*/  HMMA.16816.F32 R24, R112.reuse, R116, R24 ;  /* 0x000000747018723c */ /* 0x040ff00000001818 */
[-C--:B------:R-:W-:Y:S08]  /*33b0*/  HMMA.16816.F32 R28, R112, R118.reuse, R28 ;  /* 0x00000076701c723c */ /* 0x080ff0000000181c */
[----:B------:R-:W-:Y:S01]  /*33c0*/  HMMA.16816.F32 R32, R104, R118, R32 ;  /* 0x000000766820723c */ /* 0x000fe20000001820 */
[----:B------:R-:W2:Y:S07]  /*33d0*/  LDSM.16.M88.4 R104, [R0+0x1000] ;  /* 0x001000000068783b */ /* 0x000eae0000000200 */
[-C--:B------:R-:W-:Y:S08]  /*33e0*/  HMMA.16816.F32 R4, R120, R124.reuse, R4 ;  /* 0x0000007c7804723c */ /* 0x080ff00000001804 */
[C---:B-1----:R-:W-:Y:S08]  /*33f0*/  HMMA.16816.F32 R8, R100.reuse, R124, R8 ;  /* 0x0000007c6408723c */ /* 0x042ff00000001808 */
[-C--:B------:R-:W-:Y:S08]  /*3400*/  HMMA.16816.F32 R12, R100, R126.reuse, R12 ;  /* 0x0000007e640c723c */ /* 0x080ff0000000180c */
[C---:B------:R-:W-:Y:S08]  /*3410*/  HMMA.16816.F32 R16, R120.reuse, R126, R16 ;  /* 0x0000007e7810723c */ /* 0x040ff00000001810 */
[-C--:B------:R-:W-:Y:S08]  /*3420*/  HMMA.16816.F32 R20, R120, R128.reuse, R20 ;  /* 0x000000807814723c */ /* 0x080ff00000001814 */
[C---:B------:R-:W-:Y:S07]  /*3430*/  HMMA.16816.F32 R24, R100.reuse, R128, R24 ;  /* 0x000000806418723c */ /* 0x040fee0000001818 */
[----:B------:R-:W-:Y:S01]  /*3440*/  SEL R128, R108, 0xffffffc0, !P1 ;  /* 0xffffffc06c807807 */ /* 0x000fe20004800000 */
[-C--:B------:R-:W-:Y:S08]  /*3450*/  HMMA.16816.F32 R28, R100, R130.reuse, R28 ;  /* 0x00000082641c723c */ /* 0x080ff0000000181c */
[----:B------:R-:W-:Y:S08]  /*3460*/  HMMA.16816.F32 R32, R120, R130, R32 ;  /* 0x000000827820723c */ /* 0x000ff00000001820 */
[-C--:B------:R-:W-:Y:S08]  /*3470*/  HMMA.16816.F32 R4, R132, R136.reuse, R4 ;  /* 0x000000888404723c */ /* 0x080ff00000001804 */
[C---:B--2---:R-:W-:Y:S08]  /*3480*/  HMMA.16816.F32 R8, R104.reuse, R136, R8 ;  /* 0x000000886808723c */ /* 0x044ff00000001808 */
[-C--:B------:R-:W-:Y:S08]  /*3490*/  HMMA.16816.F32 R12, R104, R138.reuse, R12 ;  /* 0x0000008a680c723c */ /* 0x080ff0000000180c */
[----:B------:R-:W-:Y:S01]  /*34a0*/  FMUL.FTZ R4, R4, c[0x0][0x2ec] ;  /* 0x0000bb0004047a20 */ /* 0x000fe20000410000 */
[C---:B------:R-:W-:Y:S03]  /*34b0*/  HMMA.16816.F32 R16, R132.reuse, R138, R16 ;  /* 0x0000008a8410723c */ /* 0x040fe60000001810 */
[----:B------:R-:W1:Y:S01]  /*34c0*/  MUFU.TANH R112, R4 ;  /* 0x0000000400707308 */ /* 0x000e620000002400 */
[----:B------:R-:W-:Y:S02]  /*34d0*/  FMUL.FTZ R5, R5, c[0x0][0x2ec] ;  /* 0x0000bb0005057a20 */ /* 0x000fe40000410000 */
[----:B------:R-:W-:Y:S02]  /*34e0*/  FMUL.FTZ R6, R6, c[0x0][0x2ec] ;  /* 0x0000bb0006067a20 */ /* 0x000fe40000410000 */
[----:B------:R-:W-:Y:S04]  /*34f0*/  FMUL.FTZ R9, R9, c[0x0][0x2ec] ;  /* 0x0000bb0009097a20 */ /* 0x000fe80000410000 */
[----:B------:R-:W-:Y:S01]  /*3500*/  FMUL.FTZ R7, R7, c[0x0][0x2ec] ;  /* 0x0000bb0007077a20 */ /* 0x000fe20000410000 */
[----:B------:R2:W-:Y:S01]  /*3510*/  MUFU.TANH R211, R9 ;  /* 0x0000000900d37308 */ /* 0x0005e20000002400 */
[----:B------:R-:W-:Y:S02]  /*3520*/  FMUL.FTZ R8, R8, c[0x0][0x2ec] ;  /* 0x0000bb0008087a20 */ /* 0x000fe40000410000 */
[----:B------:R-:W-:Y:S02]  /*3530*/  FMUL.FTZ R12, R12, c[0x0][0x2ec] ;  /* 0x0000bb000c0c7a20 */ /* 0x000fe40000410000 */
[----:B------:R-:W-:Y:S02]  /*3540*/  FMUL.FTZ R13, R13, c[0x0][0x2ec] ;  /* 0x0000bb000d0d7a20 */ /* 0x000fe40000410000 */
[----:B------:R-:W-:Y:S02]  /*3550*/  FMUL.FTZ R14, R14, c[0x0][0x2ec] ;  /* 0x0000bb000e0e7a20 */ /* 0x000fe40000410000 */
[----:B------:R-:W-:Y:S01]  /*3560*/  FMUL.FTZ R15, R15, c[0x0][0x2ec] ;  /* 0x0000bb000f0f7a20 */ /* 0x000fe20000410000 */
[----:B------:R3:W-:Y:S01]  /*3570*/  MUFU.TANH R214, R8 ;  /* 0x0000000800d67308 */ /* 0x0007e20000002400 */
[----:B------:R-:W-:Y:S02]  /*3580*/  FMUL.FTZ R16, R16, c[0x0][0x2ec] ;  /* 0x0000bb0010107a20 */ /* 0x000fe40000410000 */
[----:B------:R-:W-:Y:S02]  /*3590*/  FMUL.FTZ R17, R17, c[0x0][0x2ec] ;  /* 0x0000bb0011117a20 */ /* 0x000fe40000410000 */
[----:B------:R-:W-:Y:S02]  /*35a0*/  FMUL.FTZ R18, R18, c[0x0][0x2ec] ;  /* 0x0000bb0012127a20 */ /* 0x000fe40000410000 */
[----:B------:R-:W-:Y:S02]  /*35b0*/  FMUL.FTZ R19, R19, c[0x0][0x2ec] ;  /* 0x0000bb0013137a20 */ /* 0x000fe40000410000 */
[----:B------:R-:W-:Y:S01]  /*35c0*/  FMUL.FTZ R11, R11, c[0x0][0x2ec] ;  /* 0x0000bb000b0b7a20 */ /* 0x000fe20000410000 */
[----:B------:R-:W4:Y:S01]  /*35d0*/  MUFU.TANH R109, R5 ;  /* 0x00000005006d7308 */ /* 0x000f220000002400 */
[----:B------:R-:W-:Y:S01]  /*35e0*/  FMUL.FTZ R10, R10, c[0x0][0x2ec] ;  /* 0x0000bb000a0a7a20 */ /* 0x000fe20000410000 */
[----:B--2---:R-:W-:Y:S04]  /*35f0*/  MOV R9, UR27 ;  /* 0x0000001b00097c02 */ /* 0x004fe80008000f00 */
[----:B------:R-:W-:Y:S04]  /*3600*/  @P2 LEA R9, R9, R242, 0x7 ;  /* 0x000000f209092211 */ /* 0x000fe800078e38ff */
[----:B------:R-:W2:Y:S01]  /*3610*/  MUFU.TANH R202, R6 ;  /* 0x0000000600ca7308 */ /* 0x000ea20000002400 */
[----:B------:R-:W-:Y:S02]  /*3620*/  PLOP3.LUT P2, PT, PT, PT, UP0, 0x80, 0x0 ;  /* 0x000000000000781c */ /* 0x000fe40003f4f008 */
[C---:B------:R-:W-:Y:S01]  /*3630*/  @P4 ISETP.GE.AND P4, PT, R9.reuse, UR6, PT ;  /* 0x0000000609004c0c */ /* 0x040fe2000bf86270 */
[----:B---3--:R-:W-:Y:S01]  /*3640*/  FMUL.FTZ R8, R232, 1.4426950216293334961 ;  /* 0x3fb8aa3be8087820 */ /* 0x008fe20000410000 */
[----:B------:R-:W-:Y:S02]  /*3650*/  @P0 IADD3 R0, R9, 0x1, RZ ;  /* 0x0000000109000810 */ /* 0x000fe40007ffe0ff */
[----:B------:R-:W-:Y:S02]  /*3660*/  PLOP3.LUT P0, PT, PT, PT, UP0, 0x80, 0x0 ;  /* 0x000000000000781c */ /* 0x000fe40003f0f008 */
[----:B------:R-:W-:Y:S01]  /*3670*/  FSEL R8, R8, RZ, P3 ;  /* 0x000000ff08087208 */ /* 0x000fe20001800000 */
[----:B------:R3:W2:Y:S01]  /*3680*/  MUFU.TANH R201, R7 ;  /* 0x0000000700c97308 */ /* 0x0006a20000002400 */
[----:B------:R-:W-:Y:S02]  /*3690*/  @P5 ISETP.GE.AND P5, PT, R0, UR6, PT ;  /* 0x0000000600005c0c */ /* 0x000fe4000bfa6270 */
[----:B-1----:R-:W-:Y:S02]  /*36a0*/  MOV R0, R112 ;  /* 0x0000007000007202 */ /* 0x002fe40000000f00 */
[----:B------:R-:W-:Y:S02]  /*36b0*/  FSETP.NEU.FTZ.AND P3, PT, R233, -INF , PT ;  /* 0xff800000e900780b */ /* 0x000fe40003f7d000 */
[----:B------:R-:W-:Y:S02]  /*36c0*/  @P2 FSEL R0, R112, -INF , !P4 ;  /* 0xff80000070002808 */ /* 0x000fe40006000000 */
[----:B------:R-:W-:Y:S01]  /*36d0*/  PLOP3.LUT P2, PT, PT, PT, UP0, 0x80, 0x0 ;  /* 0x000000000000781c */ /* 0x000fe20003f4f008 */
[----:B------:R1:W1:Y:S02]  /*36e0*/  MUFU.TANH R221, R10 ;  /* 0x0000000a00dd7308 */ /* 0x0002640000002400 */
[--C-:B------:R-:W-:Y:S01]  /*36f0*/  FFMA.FTZ R2, R0, c[0x0][0x23c], -R8.reuse ;  /* 0x00008f0000027a23 */ /* 0x100fe20000010808 */
[----:B----4-:R-:W-:Y:S02]  /*3700*/  MOV R0, R109 ;  /* 0x0000006d00007202 */ /* 0x010fe40000000f00 */
[----:B------:R-:W-:Y:S02]  /*3710*/  @P0 FSEL R0, R109, -INF , !P5 ;  /* 0xff8000006d000808 */ /* 0x000fe40006800000 */
[----:B------:R-:W-:Y:S03]  /*3720*/  PLOP3.LUT P0, PT, PT, PT, UP0, 0x80, 0x0 ;  /* 0x000000000000781c */ /* 0x000fe60003f0f008 */
[----:B------:R4:W-:Y:S01]  /*3730*/  MUFU.EX2 R114, R2 ;  /* 0x0000000200727308 */ /* 0x0009e20000000800 */
[----:B---3--:R-:W3:Y:S09]  /*3740*/  LDSM.16.M88.4 R4, [R180+0x6800] ;  /* 0x00680000b404783b */ /* 0x008ef20000000200 */
[----:B------:R-:W3:Y:S01]  /*3750*/  MUFU.TANH R220, R11 ;  /* 0x0000000b00dc7308 */ /* 0x000ee20000002400 */
[----:B-1----:R-:W-:Y:S09]  /*3760*/  FMUL.FTZ R10, R231, 1.4426950216293334961 ;  /* 0x3fb8aa3be70a7820 */ /* 0x002ff20000410000 */
[----:B------:R-:W1:Y:S01]  /*3770*/  MUFU.TANH R209, R12 ;  /* 0x0000000c00d17308 */ /* 0x000e620000002400 */
[----:B----4-:R-:W-:Y:S01]  /*3780*/  FFMA.FTZ R2, R0, c[0x0][0x23c], -R8 ;  /* 0x00008f0000027a23 */ /* 0x010fe20000010808 */
[----:B--2---:R-:W-:Y:S02]  /*3790*/  MOV R0, R202 ;  /* 0x000000ca00007202 */ /* 0x004fe40000000f00 */
[----:B------:R-:W-:Y:S02]  /*37a0*/  @P2 FSEL R0, R202, -INF , !P4 ;  /* 0xff800000ca002808 */ /* 0x000fe40006000000 */
[----:B------:R-:W-:Y:S04]  /*37b0*/  PLOP3.LUT P2, PT, PT, PT, UP0, 0x80, 0x0 ;  /* 0x000000000000781c */ /* 0x000fe80003f4f008 */
[----:B------:R2:W-:Y:S10]  /*37c0*/  MUFU.EX2 R113, R2 ;  /* 0x0000000200717308 */ /* 0x0005f40000000800 */
[----:B------:R-:W4:Y:S01]  /*37d0*/  MUFU.TANH R205, R13 ;  /* 0x0000000d00cd7308 */ /* 0x000f220000002400 */
[-C--:B---3--:R-:W-:Y:S09]  /*37e0*/  HMMA.16816.F32 R20, R132, R4.reuse, R20 ;  /* 0x000000048414723c */ /* 0x088ff20000001814 */
[----:B------:R-:W3:Y:S01]  /*37f0*/  MUFU.TANH R218, R14 ;  /* 0x0000000e00da7308 */ /* 0x000ee20000002400 */
[C---:B------:R-:W-:Y:S07]  /*3800*/  HMMA.16816.F32 R24, R104.reuse, R4, R24 ;  /* 0x000000046818723c */ /* 0x040fee0000001818 */
[----:B------:R-:W-:Y:S02]  /*3810*/  FMUL.FTZ R4, R233, 1.4426950216293334961 ;  /* 0x3fb8aa3be9047820 */ /* 0x000fe40000410000 */
[----:B------:R-:W1:Y:S01]  /*3820*/  MUFU.TANH R216, R15 ;  /* 0x0000000f00d87308 */ /* 0x000e620000002400 */
[-C--:B------:R-:W-:Y:S02]  /*3830*/  HMMA.16816.F32 R28, R104, R6.reuse, R28 ;  /* 0x00000006681c723c */ /* 0x080fe4000000181c */
[----:B------:R-:W-:Y:S02]  /*3840*/  FSEL R4, R4, RZ, P3 ;  /* 0x000000ff04047208 */ /* 0x000fe40001800000 */
[----:B------:R-:W-:Y:S01]  /*3850*/  FSETP.NEU.FTZ.AND P3, PT, R230, -INF , PT ;  /* 0xff800000e600780b */ /* 0x000fe20003f7d000 */
[----:B------:R-:W-:Y:S03]  /*3860*/  FMUL.FTZ R20, R20, c[0x0][0x2ec] ;  /* 0x0000bb0014147a20 */ /* 0x000fe60000410000 */
[----:B------:R-:W-:Y:S01]  /*3870*/  HMMA.16816.F32 R32, R132, R6, R32 ;  /* 0x000000068420723c */ /* 0x000fe20000001820 */
[----:B------:R-:W1:Y:S03]  /*3880*/  MUFU.TANH R125, R16 ;  /* 0x00000010007d7308 */ /* 0x000e660000002400 */
[--C-:B--2---:R-:W-:Y:S01]  /*3890*/  FFMA.FTZ R2, R0, c[0x0][0x23c], -R4.reuse ;  /* 0x00008f0000027a23 */ /* 0x104fe20000010804 */
[----:B------:R-:W-:Y:S01]  /*38a0*/  MOV R0, R201 ;  /* 0x000000c900007202 */ /* 0x000fe20000000f00 */
[----:B------:R-:W-:Y:S01]  /*38b0*/  FMUL.FTZ R21, R21, c[0x0][0x2ec] ;  /* 0x0000bb0015157a20 */ /* 0x000fe20000410000 */
[----:B------:R-:W-:Y:S01]  /*38c0*/  @P0 FSEL R0, R201, -INF , !P5 ;  /* 0xff800000c9000808 */ /* 0x000fe20006800000 */
[----:B------:R-:W-:Y:S01]  /*38d0*/  FMUL.FTZ R22, R22, c[0x0][0x2ec] ;  /* 0x0000bb0016167a20 */ /* 0x000fe20000410000 */
[----:B------:R-:W-:Y:S02]  /*38e0*/  PLOP3.LUT P0, PT, PT, PT, UP0, 0x80, 0x0 ;  /* 0x000000000000781c */ /* 0x000fe40003f0f008 */
[----:B------:R2:W-:Y:S01]  /*38f0*/  MUFU.EX2 R198, R2 ;  /* 0x0000000200c67308 */ /* 0x0005e20000000800 */
[----:B------:R-:W-:Y:S02]  /*3900*/  FFMA.FTZ R0, R0, c[0x0][0x23c], -R4 ;  /* 0x00008f0000007a23 */ /* 0x000fe40000010804 */
[----:B------:R-:W-:Y:S02]  /*3910*/  FMUL.FTZ R23, R23, c[0x0][0x2ec] ;  /* 0x0000bb0017177a20 */ /* 0x000fe40000410000 */
[----:B------:R-:W-:Y:S02]  /*3920*/  FMUL.FTZ R28, R28, c[0x0][0x2ec] ;  /* 0x0000bb001c1c7a20 */ /* 0x000fe40000410000 */
[----:B------:R-:W-:Y:S02]  /*3930*/  FMUL.FTZ R29, R29, c[0x0][0x2ec] ;  /* 0x0000bb001d1d7a20 */ /* 0x000fe40000410000 */
[----:B------:R-:W-:Y:S01]  /*3940*/  FMUL.FTZ R30, R30, c[0x0][0x2ec] ;  /* 0x0000bb001e1e7a20 */ /* 0x000fe20000410000 */
[----:B------:R1:W-:Y:S01]  /*3950*/  MUFU.EX2 R219, R0 ;  /* 0x0000000000db7308 */ /* 0x0003e20000000800 */
[----:B------:R-:W-:Y:S02]  /*3960*/  FMUL.FTZ R31, R31, c[0x0][0x2ec] ;  /* 0x0000bb001f1f7a20 */ /* 0x000fe40000410000 */
[----:B------:R-:W-:Y:S02]  /*3970*/  FMUL.FTZ R32, R32, c[0x0][0x2ec] ;  /* 0x0000bb0020207a20 */ /* 0x000fe40000410000 */
[----:B------:R-:W-:Y:S02]  /*3980*/  FMUL.FTZ R33, R33, c[0x0][0x2ec] ;  /* 0x0000bb0021217a20 */ /* 0x000fe40000410000 */
[----:B------:R-:W-:Y:S02]  /*3990*/  FMUL.FTZ R34, R34, c[0x0][0x2ec] ;  /* 0x0000bb0022227a20 */ /* 0x000fe40000410000 */
[----:B------:R-:W-:Y:S01]  /*39a0*/  FMUL.FTZ R35, R35, c[0x0][0x2ec] ;  /* 0x0000bb0023237a20 */ /* 0x000fe20000410000 */
[----:B------:R-:W3:Y:S01]  /*39b0*/  MUFU.TANH R124, R17 ;  /* 0x00000011007c7308 */ /* 0x000ee20000002400 */
[----:B------:R-:W-:Y:S02]  /*39c0*/  FMUL.FTZ R24, R24, c[0x0][0x2ec] ;  /* 0x0000bb0018187a20 */ /* 0x000fe40000410000 */
[----:B------:R-:W-:Y:S02]  /*39d0*/  FMUL.FTZ R25, R25, c[0x0][0x2ec] ;  /* 0x0000bb0019197a20 */ /* 0x000fe40000410000 */
[----:B--2---:R-:W-:Y:S02]  /*39e0*/  FMUL.FTZ R2, R230, 1.4426950216293334961 ;  /* 0x3fb8aa3be6027820 */ /* 0x004fe40000410000 */
[----:B------:R-:W-:Y:S02]  /*39f0*/  FMUL.FTZ R26, R26, c[0x0][0x2ec] ;  /* 0x0000bb001a1a7a20 */ /* 0x000fe40000410000 */
[----:B------:R-:W-:Y:S01]  /*3a00*/  FMUL.FTZ R27, R27, c[0x0][0x2ec] ;  /* 0x0000bb001b1b7a20 */ /* 0x000fe20000410000 */
[----:B------:R-:W2:Y:S01]  /*3a10*/  MUFU.TANH R196, R18 ;  /* 0x0000001200c47308 */ /* 0x000ea20000002400 */
[----:B------:R-:W-:Y:S02]  /*3a20*/  FSEL R2, R2, RZ, P3 ;  /* 0x000000ff02027208 */ /* 0x000fe40001800000 */
[----:B------:R-:W-:Y:S02]  /*3a30*/  FSETP.NEU.FTZ.AND P3, PT, R231, -INF , PT ;  /* 0xff800000e700780b */ /* 0x000fe40003f7d000 */
[----:B-1----:R-:W-:Y:S02]  /*3a40*/  MOV R0, R214 ;  /* 0x000000d600007202 */ /* 0x002fe40000000f00 */
[----:B------:R-:W-:Y:S02]  /*3a50*/  @P2 FSEL R0, R214, -INF , !P4 ;  /* 0xff800000d6002808 */ /* 0x000fe40006000000 */
[----:B------:R-:W-:Y:S01]  /*3a60*/  PLOP3.LUT P2, PT, PT, PT, UP0, 0x80, 0x0 ;  /* 0x000000000000781c */ /* 0x000fe20003f4f008 */
[----:B------:R-:W1:Y:S02]  /*3a70*/  MUFU.TANH R138, R19 ;  /* 0x00000013008a7308 */ /* 0x000e640000002400 */
[--C-:B------:R-:W-:Y:S01]  /*3a80*/  FFMA.FTZ R5, R0, c[0x0][0x23c], -R2.reuse ;  /* 0x00008f0000057a23 */ /* 0x100fe20000010802 */
[----:B------:R-:W-:Y:S02]  /*3a90*/  MOV R0, R211 ;  /* 0x000000d300007202 */ /* 0x000fe40000000f00 */
[----:B------:R-:W-:Y:S02]  /*3aa0*/  @P0 FSEL R0, R211, -INF , !P5 ;  /* 0xff800000d3000808 */ /* 0x000fe40006800000 */
[----:B------:R-:W-:Y:S03]  /*3ab0*/  PLOP3.LUT P0, PT, PT, PT, UP0, 0x80, 0x0 ;  /* 0x000000000000781c */ /* 0x000fe60003f0f008 */
[----:B------:R1:W-:Y:S01]  /*3ac0*/  MUFU.EX2 R228, R5 ;  /* 0x0000000500e47308 */ /* 0x0003e20000000800 */
[----:B------:R-:W-:Y:S01]  /*3ad0*/  FFMA.FTZ R11, R0, c[0x0][0x23c], -R2 ;  /* 0x00008f00000b7a23 */ /* 0x000fe20000010802 */
[----:B------:R-:W-:Y:S02]  /*3ae0*/  FSEL R0, R10, RZ, P3 ;  /* 0x000000ff0a007208 */ /* 0x000fe40001800000 */
[----:B------:R-:W-:Y:S06]  /*3af0*/  PLOP3.LUT P3, PT, PT, PT, UP0, 0x80, 0x0 ;  /* 0x000000000000781c */ /* 0x000fec0003f6f008 */
[----:B------:R-:W2:Y:S10]  /*3b00*/  MUFU.TANH R122, R20 ;  /* 0x00000014007a7308 */ /* 0x000eb40000002400 */
[----:B------:R-:W2:Y:S01]  /*3b10*/  MUFU.TANH R127, R21 ;  /* 0x00000015007f7308 */ /* 0x000ea20000002400 */
[----:B-1----:R-:W-:Y:S02]  /*3b20*/  MOV R5, R221 ;  /* 0x000000dd00057202 */ /* 0x002fe40000000f00 */
[----:B------:R-:W-:Y:S02]  /*3b30*/  @P2 FSEL R5, R221, -INF , !P4 ;  /* 0xff800000dd052808 */ /* 0x000fe40006000000 */
[----:B------:R-:W-:Y:S05]  /*3b40*/  PLOP3.LUT P2, PT, PT, PT, UP0, 0x80, 0x0 ;  /* 0x000000000000781c */ /* 0x000fea0003f4f008 */
[----:B------:R-:W1:Y:S01]  /*3b50*/  MUFU.TANH R197, R22 ;  /* 0x0000001600c57308 */ /* 0x000e620000002400 */
[--C-:B------:R-:W-:Y:S01]  /*3b60*/  FFMA.FTZ R10, R5, c[0x0][0x23c], -R0.reuse ;  /* 0x00008f00050a7a23 */ /* 0x100fe20000010800 */
[----:B------:R-:W-:Y:S02]  /*3b70*/  MOV R5, R220 ;  /* 0x000000dc00057202 */ /* 0x000fe40000000f00 */
[----:B------:R-:W-:Y:S02]  /*3b80*/  @P0 FSEL R5, R220, -INF , !P5 ;  /* 0xff800000dc050808 */ /* 0x000fe40006800000 */
[----:B------:R-:W-:Y:S02]  /*3b90*/  PLOP3.LUT P5, PT, PT, PT, UP0, 0x80, 0x0 ;  /* 0x000000000000781c */ /* 0x000fe40003faf008 */
[----:B------:R-:W-:Y:S01]  /*3ba0*/  PLOP3.LUT P0, PT, PT, PT, UP0, 0x80, 0x0 ;  /* 0x000000000000781c */ /* 0x000fe20003f0f008 */
[----:B------:R-:W-:Y:S01]  /*3bb0*/  FFMA.FTZ R5, R5, c[0x0][0x23c], -R0 ;  /* 0x00008f0005057a23 */ /* 0x000fe20000010800 */
[----:B------:R-:W-:Y:S01]  /*3bc0*/  MUFU.EX2 R235, R10 ;  /* 0x0000000a00eb7308 */ /* 0x000fe20000000800 */
[----:B------:R-:W-:Y:S09]  /*3bd0*/  PLOP3.LUT P4, PT, PT, PT, UP0, 0x80, 0x0 ;  /* 0x000000000000781c */ /* 0x000ff20003f8f008 */
[----:B------:R1:W-:Y:S10]  /*3be0*/  MUFU.EX2 R234, R5 ;  /* 0x0000000500ea7308 */ /* 0x0003f40000000800 */
[----:B------:R-:W2:Y:S10]  /*3bf0*/  MUFU.TANH R139, R23 ;  /* 0x00000017008b7308 */ /* 0x000eb40000002400 */
[----:B------:R-:W2:Y:S01]  /*3c00*/  MUFU.TANH R200, R24 ;  /* 0x0000001800c87308 */ /* 0x000ea20000002400 */
[----:B-1----:R-:W-:Y:S02]  /*3c10*/  @P2 IADD3 R5, R9, 0x8, RZ ;  /* 0x0000000809052810 */ /* 0x002fe40007ffe0ff */
[----:B------:R-:W-:Y:S02]  /*3c20*/  PLOP3.LUT P2, PT, PT, PT, UP0, 0x80, 0x0 ;  /* 0x000000000000781c */ /* 0x000fe40003f4f008 */
[----:B------:R-:W-:Y:S02]  /*3c30*/  @P5 ISETP.GE.AND P5, PT, R5, UR6, PT ;  /* 0x0000000605005c0c */ /* 0x000fe4000bfa6270 */
[----:B------:R-:W-:Y:S03]  /*3c40*/  @P0 IADD3 R5, R9, 0x9, RZ ;  /* 0x0000000909050810 */ /* 0x000fe60007ffe0ff */
[----:B------:R-:W1:Y:S01]  /*3c50*/  MUFU.TANH R199, R25 ;  /* 0x0000001900c77308 */ /* 0x000e620000002400 */
[----:B------:R-:W-:Y:S02]  /*3c60*/  PLOP3.LUT P0, PT, PT, PT, UP0, 0x80, 0x0 ;  /* 0x000000000000781c */ /* 0x000fe40003f0f008 */
[----:B------:R-:W-:Y:S02]  /*3c70*/  @P6 ISETP.GE.AND P6, PT, R5, UR6, PT ;  /* 0x0000000605006c0c */ /* 0x000fe4000bfc6270 */
[----:B------:R-:W-:Y:S03]  /*3c80*/  MOV R5, R209 ;  /* 0x000000d100057202 */ /* 0x000fe60000000f00 */
[----:B------:R-:W-:Y:S02]  /*3c90*/  @P2 FSEL R5, R209, -INF , !P5 ;  /* 0xff800000d1052808 */ /* 0x000fe40006800000 */
[----:B------:R-:W-:Y:S01]  /*3ca0*/  MUFU.TANH R137, R28 ;  /* 0x0000001c00897308 */ /* 0x000fe20000002400 */
[----:B------:R-:W-:Y:S02]  /*3cb0*/  PLOP3.LUT P2, PT, PT, PT, UP0, 0x80, 0x0 ;  /* 0x000000000000781c */ /* 0x000fe40003f4f008 */
[--C-:B------:R-:W-:Y:S01]  /*3cc0*/  FFMA.FTZ R10, R5, c[0x0][0x23c], -R2.reuse ;  /* 0x00008f00050a7a23 */ /* 0x100fe20000010802 */
[----:B----4-:R-:W-:Y:S02]  /*3cd0*/  MOV R5, R205 ;  /* 0x000000cd00057202 */ /* 0x010fe40000000f00 */
[----:B------:R-:W-:Y:S02]  /*3ce0*/  @P0 FSEL R5, R205, -INF , !P6 ;  /* 0xff800000cd050808 */ /* 0x000fe40007000000 */
[----:B------:R-:W-:Y:S02]  /*3cf0*/  PLOP3.LUT P0, PT, PT, PT, UP0, 0x80, 0x0 ;  /* 0x000000000000781c */ /* 0x000fe40003f0f008 */
[----:B------:R-:W-:Y:S01]  /*3d00*/  MUFU.TANH R136, R29 ;  /* 0x0000001d00887308 */ /* 0x000fe20000002400 */
[----:B------:R-:W-:Y:S01]  /*3d10*/  FFMA.FTZ R6, R5, c[0x0][0x23c], -R2 ;  /* 0x00008f0005067a23 */ /* 0x000fe20000010802 */
[----:B---3--:R-:W-:Y:S02]  /*3d20*/  MOV R5, R218 ;  /* 0x000000da00057202 */ /* 0x008fe40000000f00 */
[----:B------:R-:W-:Y:S02]  /*3d30*/  @P2 FSEL R5, R218, -INF , !P5 ;  /* 0xff800000da052808 */ /* 0x000fe40006800000 */
[----:B------:R-:W-:Y:S04]  /*3d40*/  PLOP3.LUT P2, PT, PT, PT, UP0, 0x80, 0x0 ;  /* 0x000000000000781c */ /* 0x000fe80003f4f008 */
[----:B------:R3:W-:Y:S10]  /*3d50*/  MUFU.EX2 R217, R6 ;  /* 0x0000000600d97308 */ /* 0x0007f40000000800 */
[----:B------:R-:W-:Y:S10]  /*3d60*/  MUFU.TANH R204, R30 ;  /* 0x0000001e00cc7308 */ /* 0x000ff40000002400 */
[----:B------:R-:W-:Y:S01]  /*3d70*/  MUFU.TANH R115, R32 ;  /* 0x0000002000737308 */ /* 0x000fe20000002400 */
[--C-:B---3--:R-:W-:Y:S01]  /*3d80*/  FFMA.FTZ R6, R5, c[0x0][0x23c], -R0.reuse ;  /* 0x00008f0005067a23 */ /* 0x108fe20000010800 */
[----:B------:R-:W-:Y:S02]  /*3d90*/  MOV R5, R216 ;  /* 0x000000d800057202 */ /* 0x000fe40000000f00 */
[----:B------:R-:W-:Y:S02]  /*3da0*/  @P0 FSEL R5, R216, -INF , !P6 ;  /* 0xff800000d8050808 */ /* 0x000fe40007000000 */
[----:B------:R-:W-:Y:S04]  /*3db0*/  PLOP3.LUT P0, PT, PT, PT, UP0, 0x80, 0x0 ;  /* 0x000000000000781c */ /* 0x000fe80003f0f008 */
[----:B------:R-:W-:Y:S01]  /*3dc0*/  MUFU.TANH R116, R33 ;  /* 0x0000002100747308 */ /* 0x000fe20000002400 */
[----:B------:R-:W-:Y:S09]  /*3dd0*/  FFMA.FTZ R5, R5, c[0x0][0x23c], -R0 ;  /* 0x00008f0005057a23 */ /* 0x000ff20000010800 */
[----:B------:R3:W-:Y:S10]  /*3de0*/  MUFU.EX2 R227, R5 ;  /* 0x0000000500e37308 */ /* 0x0007f40000000800 */
[----:B------:R4:W-:Y:S10]  /*3df0*/  MUFU.EX2 R229, R6 ;  /* 0x0000000600e57308 */ /* 0x0009f40000000800 */
[----:B------:R-:W1:Y:S01]  /*3e00*/  MUFU.TANH R210, R26 ;  /* 0x0000001a00d27308 */ /* 0x000e620000002400 */
[----:B---3--:R-:W-:Y:S02]  /*3e10*/  MOV R5, R125 ;  /* 0x0000007d00057202 */ /* 0x008fe40000000f00 */
[----:B------:R-:W-:Y:S02]  /*3e20*/  @P0 FSEL R5, R125, -INF , !P5 ;  /* 0xff8000007d050808 */ /* 0x000fe40006800000 */
[----:B------:R-:W-:Y:S05]  /*3e30*/  PLOP3.LUT P0, PT, PT, PT, UP0, 0x80, 0x0 ;  /* 0x000000000000781c */ /* 0x000fea0003f0f008 */
[----:B------:R-:W-:Y:S01]  /*3e40*/  MUFU.TANH R118, R34 ;  /* 0x0000002200767308 */ /* 0x000fe20000002400 */
[--C-:B----4-:R-:W-:Y:S01]  /*3e50*/  FFMA.FTZ R6, R5, c[0x0][0x23c], -R8.reuse ;  /* 0x00008f0005067a23 */ /* 0x110fe20000010808 */
[----:B------:R-:W-:Y:S02]  /*3e60*/  MOV R5, R124 ;  /* 0x0000007c00057202 */ /* 0x000fe40000000f00 */
[----:B------:R-:W-:Y:S02]  /*3e70*/  @P3 FSEL R5, R124, -INF , !P6 ;  /* 0xff8000007c053808 */ /* 0x000fe40007000000 */
[----:B------:R-:W-:Y:S04]  /*3e80*/  PLOP3.LUT P3, PT, PT, PT, UP0, 0x80, 0x0 ;  /* 0x000000000000781c */ /* 0x000fe80003f6f008 */
[----:B------:R3:W-:Y:S01]  /*3e90*/  MUFU.EX2 R129, R6 ;  /* 0x0000000600817308 */ /* 0x0007e20000000800 */
[----:B------:R-:W-:Y:S02]  /*3ea0*/  @P0 IADD3 R7, R9, 0x10, RZ ;  /* 0x0000001009070810 */ /* 0x000fe40007ffe0ff */
[----:B------:R-:W-:Y:S07]  /*3eb0*/  PLOP3.LUT P0, PT, PT, PT, UP0, 0x80, 0x0 ;  /* 0x000000000000781c */ /* 0x000fee0003f0f008 */
[----:B------:R-:W-:Y:S10]  /*3ec0*/  MUFU.TANH R117, R35 ;  /* 0x0000002300757308 */ /* 0x000ff40000002400 */
[----:B------:R-:W-:Y:S01]  /*3ed0*/  MUFU.TANH R203, R31 ;  /* 0x0000001f00cb7308 */ /* 0x000fe20000002400 */
[----:B---3--:R-:W-:Y:S01]  /*3ee0*/  FFMA.FTZ R6, R5, c[0x0][0x23c], -R8 ;  /* 0x00008f0005067a23 */ /* 0x008fe20000010808 */
[----:B--2---:R-:W-:Y:S02]  /*3ef0*/  MOV R5, R196 ;  /* 0x000000c400057202 */ /* 0x004fe40000000f00 */
[----:B------:R-:W-:Y:S02]  /*3f00*/  @P2 FSEL R5, R196, -INF , !P5 ;  /* 0xff800000c4052808 */ /* 0x000fe40006800000 */
[----:B------:R-:W-:Y:S04]  /*3f10*/  @P3 ISETP.GE.AND P5, PT, R7, UR6, PT ;  /* 0x0000000607003c0c */ /* 0x000fe8000bfa6270 */
[----:B------:R2:W-:Y:S01]  /*3f20*/  MUFU.EX2 R126, R6 ;  /* 0x00000006007e7308 */ /* 0x0005e20000000800 */
[----:B------:R-:W-:Y:S02]  /*3f30*/  @P4 IADD3 R7, R9, 0x11, RZ ;  /* 0x0000001109074810 */ /* 0x000fe40007ffe0ff */
[----:B------:R-:W-:Y:S02]  /*3f40*/  PLOP3.LUT P3, PT, PT, PT, UP0, 0x80, 0x0 ;  /* 0x000000000000781c */ /* 0x000fe40003f6f008 */
[----:B------:R-:W-:Y:S02]  /*3f50*/  PLOP3.LUT P2, PT, PT, PT, UP0, 0x80, 0x0 ;  /* 0x000000000000781c */ /* 0x000fe40003f4f008 */
[----:B------:R-:W-:Y:S03]  /*3f60*/  PLOP3.LUT P4, PT, PT, PT, UP0, 0x80, 0x0 ;  /* 0x000000000000781c */ /* 0x000fe60003f8f008 */
[----:B------:R-:W-:Y:S08]  /*3f70*/  MUFU.EX2 R226, R11 ;  /* 0x0000000b00e27308 */ /* 0x000ff00000000800 */
[----:B------:R-:W-:Y:S02]  /*3f80*/  @P2 ISETP.GE.AND P2, PT, R7, UR6, PT ;  /* 0x0000000607002c0c */ /* 0x000fe4000bf46270 */
[----:B------:R-:W-:Y:S01]  /*3f90*/  MUFU.EX2 R223, R10 ;  /* 0x0000000a00df7308 */ /* 0x000fe20000000800 */
[--C-:B--2---:R-:W-:Y:S01]  /*3fa0*/  FFMA.FTZ R6, R5, c[0x0][0x23c], -R4.reuse ;  /* 0x00008f0005067a23 */ /* 0x104fe20000010804 */
[----:B------:R-:W-:Y:S02]  /*3fb0*/  MOV R5, R138 ;  /* 0x0000008a00057202 */ /* 0x000fe40000000f00 */
[----:B------:R-:W-:Y:S02]  /*3fc0*/  @P0 FSEL R5, R138, -INF , !P6 ;  /* 0xff8000008a050808 */ /* 0x000fe40007000000 */
[----:B------:R-:W-:Y:S04]  /*3fd0*/  PLOP3.LUT P0, PT, PT, PT, UP0, 0x80, 0x0 ;  /* 0x000000000000781c */ /* 0x000fe80003f0f008 */
[----:B------:R2:W-:Y:S01]  /*3fe0*/  MUFU.EX2 R135, R6 ;  /* 0x0000000600877308 */ /* 0x0005e20000000800 */
[----:B------:R-:W-:Y:S09]  /*3ff0*/  PLOP3.LUT P6, PT, PT, PT, UP0, 0x80, 0x0 ;  /* 0x000000000000781c */ /* 0x000ff20003fcf008 */
[----:B------:R-:W3:Y:S01]  /*4000*/  MUFU.TANH R208, R27 ;  /* 0x0000001b00d07308 */ /* 0x000ee20000002400 */
[----:B--2---:R-:W-:Y:S01]  /*4010*/  FFMA.FTZ R6, R5, c[0x0][0x23c], -R4 ;  /* 0x00008f0005067a23 */ /* 0x004fe20000010804 */
[----:B------:R-:W-:Y:S02]  /*4020*/  MOV R5, R122 ;  /* 0x0000007a00057202 */ /* 0x000fe40000000f00 */
[----:B------:R-:W-:Y:S06]  /*4030*/  @P3 FSEL R5, R122, -INF , !P5 ;  /* 0xff8000007a053808 */ /* 0x000fec0006800000 */
[----:B------:R2:W4:Y:S01]  /*4040*/  MUFU.EX2 R134, R6 ;  /* 0x0000000600867308 */ /* 0x0005220000000800 */
[----:B------:R-:W-:Y:S01]  /*4050*/  PLOP3.LUT P3, PT, PT, PT, UP0, 0x80, 0x0 ;  /* 0x000000000000781c */ /* 0x000fe20003f6f008 */
[--C-:B--2---:R-:W-:Y:S01]  /*4060*/  FFMA.FTZ R6, R5, c[0x0][0x23c], -R8.reuse ;  /* 0x00008f0005067a23 */ /* 0x104fe20000010808 */
[----:B------:R-:W-:Y:S02]  /*4070*/  MOV R5, R127 ;  /* 0x0000007f00057202 */ /* 0x000fe40000000f00 */
[----:B------:R-:W-:Y:S05]  /*4080*/  @P0 FSEL R5, R127, -INF , !P2 ;  /* 0xff8000007f050808 */ /* 0x000fea0005000000 */
[----:B------:R2:W-:Y:S01]  /*4090*/  MUFU.EX2 R121, R6 ;  /* 0x0000000600797308 */ /* 0x0005e20000000800 */
[----:B------:R-:W-:Y:S01]  /*40a0*/  PLOP3.LUT P0, PT, PT, PT, UP0, 0x80, 0x0 ;  /* 0x000000000000781c */ /* 0x000fe20003f0f008 */
[----:B--2---:R-:W-:Y:S01]  /*40b0*/  FFMA.FTZ R6, R5, c[0x0][0x23c], -R8 ;  /* 0x00008f0005067a23 */ /* 0x004fe20000010808 */
[----:B------:R-:W-:Y:S02]  /*40c0*/  MOV R5, R197 ;  /* 0x000000c500057202 */ /* 0x000fe40000000f00 */
[----:B------:R-:W-:Y:S05]  /*40d0*/  @P3 FSEL R5, R197, -INF , !P5 ;  /* 0xff800000c5053808 */ /* 0x000fea0006800000 */
[----:B------:R2:W-:Y:S01]  /*40e0*/  MUFU.EX2 R123, R6 ;  /* 0x00000006007b7308 */ /* 0x0005e20000000800 */
[----:B------:R-:W-:Y:S01]  /*40f0*/  PLOP3.LUT P3, PT, PT, PT, UP0, 0x80, 0x0 ;  /* 0x000000000000781c */ /* 0x000fe20003f6f008 */
[--C-:B--2---:R-:W-:Y:S01]  /*4100*/  FFMA.FTZ R6, R5, c[0x0][0x23c], -R4.reuse ;  /* 0x00008f0005067a23 */ /* 0x104fe20000010804 */
[----:B------:R-:W-:Y:S02]  /*4110*/  MOV R5, R139 ;  /* 0x0000008b00057202 */ /* 0x000fe40000000f00 */
[----:B------:R-:W-:Y:S05]  /*4120*/  @P0 FSEL R5, R139, -INF , !P2 ;  /* 0xff8000008b050808 */ /* 0x000fea0005000000 */
[----:B------:R2:W-:Y:S01]  /*4130*/  MUFU.EX2 R133, R6 ;  /* 0x0000000600857308 */ /* 0x0005e20000000800 */
[----:B------:R-:W-:Y:S11]  /*4140*/  PLOP3.LUT P0, PT, PT, PT, UP0, 0x80, 0x0 ;  /* 0x000000000000781c */ /* 0x000ff60003f0f008 */
[----:B------:R-:W-:Y:S02]  /*4150*/  @!UPT UIADD3 URZ, URZ, URZ, URZ ;  /* 0x0000003f3f3ff290 */ /* 0x000fe4000fffe03f */
[C---:B------:R-:W-:Y:S02]  /*4160*/  @P0 IADD3 R7, R9.reuse, 0x18, RZ ;  /* 0x0000001809070810 */ /* 0x040fe40007ffe0ff */
[----:B------:R-:W-:Y:S02]  /*4170*/  @P6 IADD3 R9, R9, 0x19, RZ ;  /* 0x0000001909096810 */ /* 0x000fe40007ffe0ff */
[----:B------:R-:W-:Y:S01]  /*4180*/  PLOP3.LUT P0, PT, PT, PT, UP0, 0x80, 0x0 ;  /* 0x000000000000781c */ /* 0x000fe20003f0f008 */
[----:B--2---:R-:W-:Y:S01]  /*4190*/  FFMA.FTZ R6, R5, c[0x0][0x23c], -R4 ;  /* 0x00008f0005067a23 */ /* 0x004fe20000010804 */
[----:B------:R-:W-:Y:S02]  /*41a0*/  MOV R5, R200 ;  /* 0x000000c800057202 */ /* 0x000fe40000000f00 */
[----:B------:R-:W-:Y:S01]  /*41b0*/  @P3 FSEL R5, R200, -INF , !P5 ;  /* 0xff800000c8053808 */ /* 0x000fe20006800000 */
[----:B------:R2:W1:Y:S01]  /*41c0*/  MUFU.EX2 R132, R6 ;  /* 0x0000000600847308 */ /* 0x0004620000000800 */
[----:B------:R-:W-:Y:S03]  /*41d0*/  PLOP3.LUT P3, PT, PT, PT, UP0, 0x80, 0x0 ;  /* 0x000000000000781c */ /* 0x000fe60003f6f008 */
[--C-:B--2---:R-:W-:Y:S01]  /*41e0*/  FFMA.FTZ R6, R5, c[0x0][0x23c], -R2.reuse ;  /* 0x00008f0005067a23 */ /* 0x104fe20000010802 */
[----:B-1----:R-:W-:Y:S02]  /*41f0*/  MOV R5, R199 ;  /* 0x000000c700057202 */ /* 0x002fe40000000f00 */
[----:B------:R-:W-:Y:S03]  /*4200*/  @P4 FSEL R5, R199, -INF , !P2 ;  /* 0xff800000c7054808 */ /* 0x000fe60005000000 */
[----:B------:R1:W-:Y:S01]  /*4210*/  MUFU.EX2 R213, R6 ;  /* 0x0000000600d57308 */ /* 0x0003e20000000800 */
[----:B------:R-:W-:Y:S01]  /*4220*/  PLOP3.LUT P4, PT, PT, PT, UP0, 0x80, 0x0 ;  /* 0x000000000000781c */ /* 0x000fe20003f8f008 */
[----:B-1----:R-:W-:Y:S01]  /*4230*/  FFMA.FTZ R6, R5, c[0x0][0x23c], -R2 ;  /* 0x00008f0005067a23 */ /* 0x002fe20000010802 */
[----:B------:R-:W-:Y:S02]  /*4240*/  MOV R5, R210 ;  /* 0x000000d200057202 */ /* 0x000fe40000000f00 */
[----:B------:R-:W-:Y:S05]  /*4250*/  @P3 FSEL R5, R210, -INF , !P5 ;  /* 0xff800000d2053808 */ /* 0x000fea0006800000 */
[----:B------:R1:W-:Y:S04]  /*4260*/  MUFU.EX2 R212, R6 ;  /* 0x0000000600d47308 */ /* 0x0003e80000000800 */
[----:B------:R-:W-:Y:S02]  /*4270*/  @P4 ISETP.GE.AND P5, PT, R7, UR6, PT ;  /* 0x0000000607004c0c */ /* 0x000fe4000bfa6270 */
[----:B------:R-:W-:Y:S02]  /*4280*/  PLOP3.LUT P3, PT, PT, PT, UP0, 0x80, 0x0 ;  /* 0x000000000000781c */ /* 0x000fe40003f6f008 */
[----:B------:R-:W-:Y:S11]  /*4290*/  PLOP3.LUT P4, PT, PT, PT, UP0, 0x80, 0x0 ;  /* 0x000000000000781c */ /* 0x000ff60003f8f008 */
[----:B------:R-:W-:Y:S01]  /*42a0*/  @P3 ISETP.GE.AND P3, PT, R9, UR6, PT ;  /* 0x0000000609003c0c */ /* 0x000fe2000bf66270 */
[--C-:B-1----:R-:W-:Y:S01]  /*42b0*/  FFMA.FTZ R6, R5, c[0x0][0x23c], -R0.reuse ;  /* 0x00008f0005067a23 */ /* 0x102fe20000010800 */
[----:B---3--:R-:W-:Y:S02]  /*42c0*/  MOV R5, R208 ;  /* 0x000000d000057202 */ /* 0x008fe40000000f00 */
[----:B------:R-:W-:Y:S01]  /*42d0*/  @P0 FSEL R5, R208, -INF , !P2 ;  /* 0xff800000d0050808 */ /* 0x000fe20005000000 */
[----:B------:R1:W-:Y:S01]  /*42e0*/  MUFU.EX2 R225, R6 ;  /* 0x0000000600e17308 */ /* 0x0003e20000000800 */
[----:B------:R-:W-:Y:S02]  /*42f0*/  PLOP3.LUT P0, PT, PT, PT, UP0, 0x80, 0x0 ;  /* 0x000000000000781c */ /* 0x000fe40003f0f008 */
[----:B------:R-:W-:Y:S01]  /*4300*/  PLOP3.LUT P2, PT, PT, PT, UP0, 0x80, 0x0 ;  /* 0x000000000000781c */ /* 0x000fe20003f4f008 */
[----:B-1----:R-:W-:Y:S01]  /*4310*/  FFMA.FTZ R6, R5, c[0x0][0x23c], -R0 ;  /* 0x00008f0005067a23 */ /* 0x002fe20000010800 */
[----:B------:R-:W-:Y:S02]  /*4320*/  MOV R5, R137 ;  /* 0x0000008900057202 */ /* 0x000fe40000000f00 */
[----:B------:R-:W-:Y:S03]  /*4330*/  @P4 FSEL R5, R137, -INF , !P5 ;  /* 0xff80000089054808 */ /* 0x000fe60006800000 */
[----:B------:R1:W-:Y:S02]  /*4340*/  MUFU.EX2 R224, R6 ;  /* 0x0000000600e07308 */ /* 0x0003e40000000800 */
[--C-:B-1----:R-:W-:Y:S01]  /*4350*/  FFMA.FTZ R6, R5, c[0x0][0x23c], -R2.reuse ;  /* 0x00008f0005067a23 */ /* 0x102fe20000010802 */
[----:B------:R-:W-:Y:S02]  /*4360*/  MOV R5, R136 ;  /* 0x0000008800057202 */ /* 0x000fe40000000f00 */
[----:B------:R-:W-:Y:S05]  /*4370*/  @P0 FSEL R5, R136, -INF , !P3 ;  /* 0xff80000088050808 */ /* 0x000fea0005800000 */
[----:B------:R1:W-:Y:S01]  /*4380*/  MUFU.EX2 R207, R6 ;  /* 0x0000000600cf7308 */ /* 0x0003e20000000800 */
[----:B------:R-:W-:Y:S01]  /*4390*/  PLOP3.LUT P0, PT, PT, PT, UP0, 0x80, 0x0 ;  /* 0x000000000000781c */ /* 0x000fe20003f0f008 */
[----:B------:R-:W-:Y:S01]  /*43a0*/  FFMA.FTZ R2, R5, c[0x0][0x23c], -R2 ;  /* 0x00008f0005027a23 */ /* 0x000fe20000010802 */
[----:B------:R-:W-:Y:S02]  /*43b0*/  MOV R5, R204 ;  /* 0x000000cc00057202 */ /* 0x000fe40000000f00 */
[----:B------:R-:W-:Y:S02]  /*43c0*/  @P2 FSEL R5, R204, -INF , !P5 ;  /* 0xff800000cc052808 */ /* 0x000fe40006800000 */
[----:B------:R-:W-:Y:S03]  /*43d0*/  PLOP3.LUT P2, PT, PT, PT, UP0, 0x80, 0x0 ;  /* 0x000000000000781c */ /* 0x000fe60003f4f008 */
[----:B------:R2:W-:Y:S01]  /*43e0*/  MUFU.EX2 R206, R2 ;  /* 0x0000000200ce7308 */ /* 0x0005e20000000800 */
[----:B------:R-:W-:Y:S09]  /*43f0*/  FFMA.FTZ R5, R5, c[0x0][0x23c], -R0 ;  /* 0x00008f0005057a23 */ /* 0x000ff20000010800 */
[----:B------:R3:W-:Y:S01]  /*4400*/  MUFU.EX2 R222, R5 ;  /* 0x0000000500de7308 */ /* 0x0007e20000000800 */
[----:B-1----:R-:W-:Y:S05]  /*4410*/  F2FP.PACK_AB R6, R219, R198 ;  /* 0x000000c6db06723e */ /* 0x002fea00000000ff */
[----:B------:R1:W-:Y:S01]  /*4420*/  STS [R187+0xe400], R6 ;  /* 0x00e40006bb007388 */ /* 0x0003e20000000800 */
[----:B--2---:R-:W-:Y:S02]  /*4430*/  MOV R2, R115 ;  /* 0x0000007300027202 */ /* 0x004fe40000000f00 */
[----:B------:R-:W-:Y:S02]  /*4440*/  @P0 FSEL R2, R115, -INF , !P5 ;  /* 0xff80000073020808 */ /* 0x000fe40006800000 */
[----:B------:R-:W-:Y:S03]  /*4450*/  PLOP3.LUT P0, PT, PT, PT, UP0, 0x80, 0x0 ;  /* 0x000000000000781c */ /* 0x000fe60003f0f008 */
[--C-:B---3--:R-:W-:Y:S01]  /*4460*/  FFMA.FTZ R5, R2, c[0x0][0x23c], -R8.reuse ;  /* 0x00008f0002057a23 */ /* 0x108fe20000010808 */
[----:B------:R-:W-:Y:S02]  /*4470*/  MOV R2, R116 ;  /* 0x0000007400027202 */ /* 0x000fe40000000f00 */
[----:B------:R-:W-:Y:S01]  /*4480*/  @P2 FSEL R2, R116, -INF , !P3 ;  /* 0xff80000074022808 */ /* 0x000fe20005800000 */
[----:B------:R2:W-:Y:S01]  /*4490*/  MUFU.EX2 R119, R5 ;  /* 0x0000000500777308 */ /* 0x0005e20000000800 */
[----:B------:R-:W-:Y:S03]  /*44a0*/  PLOP3.LUT P2, PT, PT, PT, UP0, 0x80, 0x0 ;  /* 0x000000000000781c */ /* 0x000fe60003f4f008 */
[----:B------:R-:W-:Y:S01]  /*44b0*/  FFMA.FTZ R8, R2, c[0x0][0x23c], -R8 ;  /* 0x00008f0002087a23 */ /* 0x000fe20000010808 */
[----:B------:R-:W-:Y:S02]  /*44c0*/  MOV R2, R118 ;  /* 0x0000007600027202 */ /* 0x000fe40000000f00 */
[----:B------:R-:W-:Y:S02]  /*44d0*/  @P0 FSEL R2, R118, -INF , !P5 ;  /* 0xff80000076020808 */ /* 0x000fe40006800000 */
[----:B-1----:R-:W-:Y:S01]  /*44e0*/  F2FP.PACK_AB R6, R217, R223 ;  /* 0x000000dfd906723e */ /* 0x002fe200000000ff */
[----:B------:R-:W1:Y:S01]  /*44f0*/  MUFU.EX2 R120, R8 ;  /* 0x0000000800787308 */ /* 0x000e620000000800 */
[----:B------:R-:W-:Y:S01]  /*4500*/  PLOP3.LUT P0, PT, PT, PT, UP0, 0x80, 0x0 ;  /* 0x000000000000781c */ /* 0x000fe20003f0f008 */
[--C-:B--2---:R-:W-:Y:S01]  /*4510*/  FFMA.FTZ R5, R2, c[0x0][0x23c], -R4.reuse ;  /* 0x00008f0002057a23 */ /* 0x104fe20000010804 */
[----:B------:R-:W-:Y:S02]  /*4520*/  MOV R2, R117 ;  /* 0x0000007500027202 */ /* 0x000fe40000000f00 */
[----:B------:R-:W-:Y:S05]  /*4530*/  @P2 FSEL R2, R117, -INF , !P3 ;  /* 0xff80000075022808 */ /* 0x000fea0005800000 */
[----:B------:R2:W-:Y:S01]  /*4540*/  MUFU.EX2 R131, R5 ;  /* 0x0000000500837308 */ /* 0x0005e20000000800 */
[----:B------:R-:W-:Y:S01]  /*4550*/  PLOP3.LUT P2, PT, PT, PT, UP5, 0x80, 0x0 ;  /* 0x000000000000781c */ /* 0x000fe20003f4f058 */
[----:B------:R-:W-:Y:S01]  /*4560*/  FFMA.FTZ R4, R2, c[0x0][0x23c], -R4 ;  /* 0x00008f0002047a23 */ /* 0x000fe20000010804 */
[----:B------:R-:W-:Y:S05]  /*4570*/  F2FP.PACK_AB R2, R113, R114 ;  /* 0x000000727102723e */ /* 0x000fea00000000ff */
[----:B------:R3:W-:Y:S02]  /*4580*/  STS [R187+0xe000], R2 ;  /* 0x00e00002bb007388 */ /* 0x0007e40000000800 */
[----:B------:R1:W1:Y:S01]  /*4590*/  MUFU.EX2 R130, R4 ;  /* 0x0000000400827308 */ /* 0x0002620000000800 */
[----:B--2---:R-:W-:Y:S02]  /*45a0*/  MOV R5, R203 ;  /* 0x000000cb00057202 */ /* 0x004fe40000000f00 */
[----:B------:R-:W-:Y:S02]  /*45b0*/  @P0 FSEL R5, R203, -INF , !P3 ;  /* 0xff800000cb050808 */ /* 0x000fe40005800000 */
[----:B------:R-:W-:Y:S03]  /*45c0*/  IADD3 R110, P0, R239, UR11, RZ ;  /* 0x0000000bef6e7c10 */ /* 0x000fe6000ff1e0ff */
[----:B------:R-:W-:Y:S01]  /*45d0*/  FFMA.FTZ R0, R5, c[0x0][0x23c], -R0 ;  /* 0x00008f0005007a23 */ /* 0x000fe20000010800 */
[----:B------:R-:W-:Y:S02]  /*45e0*/  F2FP.PACK_AB R5, R226, R228 ;  /* 0x000000e4e205723e */ /* 0x000fe400000000ff */
[----:B------:R-:W-:Y:S01]  /*45f0*/  IADD3.X R111, R238, UR10, RZ, P0, !PT ;  /* 0x0000000aee6f7c10 */ /* 0x000fe200087fe4ff */
[----:B------:R4:W2:Y:S01]  /*4600*/  MUFU.EX2 R215, R0 ;  /* 0x0000000000d77308 */ /* 0x0008a20000000800 */
[----:B---3--:R-:W-:Y:S02]  /*4610*/  F2FP.PACK_AB R2, R126, R129 ;  /* 0x000000817e02723e */ /* 0x008fe400000000ff */
[----:B-1----:R-:W-:Y:S01]  /*4620*/  F2FP.PACK_AB R4, R234, R235 ;  /* 0x000000ebea04723e */ /* 0x002fe200000000ff */
[----:B------:R-:W3:Y:S04]  /*4630*/  LDG.E R108, [R110.64] ;  /* 0x000000046e6c7981 */ /* 0x000ee8000c1e1900 */
[----:B------:R1:W-:Y:S01]  /*4640*/  STS [R188+0xe000], R2 ;  /* 0x00e00002bc007388 */ /* 0x0003e20000000800 */
[----:B----4-:R-:W-:Y:S05]  /*4650*/  F2FP.PACK_AB R0, R134, R135 ;  /* 0x000000878600723e */ /* 0x010fea00000000ff */
[----:B------:R4:W-:Y:S04]  /*4660*/  STS [R188+0xe400], R0 ;  /* 0x00e40000bc007388 */ /* 0x0009e80000000800 */
[----:B------:R2:W-:Y:S01]  /*4670*/  STS [R187+0xf000], R5 ;  /* 0x00f00005bb007388 */ /* 0x0005e20000000800 */
[----:B-1----:R-:W-:Y:S03]  /*4680*/  F2FP.PACK_AB R2, R132, R133 ;  /* 0x000000858402723e */ /* 0x002fe600000000ff */
[----:B------:R1:W-:Y:S04]  /*4690*/  STS [R187+0xf400], R4 ;  /* 0x00f40004bb007388 */ /* 0x0003e80000000800 */
[----:B------:R1:W-:Y:S01]  /*46a0*/  STS [R188+0xf000], R6 ;  /* 0x00f00006bc007388 */ /* 0x0003e20000000800 */
[----:B----4-:R-:W-:Y:S02]  /*46b0*/  F2FP.PACK_AB R0, R120, R119 ;  /* 0x000000777800723e */ /* 0x010fe400000000ff */
[----:B--2---:R-:W-:Y:S02]  /*46c0*/  F2FP.PACK_AB R5, R227, R229 ;  /* 0x000000e5e305723e */ /* 0x004fe400000000ff */
[----:B-1----:R-:W-:Y:S03]  /*46d0*/  F2FP.PACK_AB R4, R123, R121 ;  /* 0x000000797b04723e */ /* 0x002fe600000000ff */
[----:B------:R1:W-:Y:S01]  /*46e0*/  STS [R188+0xf400], R5 ;  /* 0x00f40005bc007388 */ /* 0x0003e20000000800 */
[----:B------:R-:W-:Y:S03]  /*46f0*/  F2FP.PACK_AB R6, R212, R213 ;  /* 0x000000d5d406723e */ /* 0x000fe600000000ff */
[----:B------:R2:W-:Y:S04]  /*4700*/  STS [R186+0xe000], R4 ;  /* 0x00e00004ba007388 */ /* 0x0005e80000000800 */
[----:B------:R4:W-:Y:S04]  /*4710*/  STS [R186+0xe400], R2 ;  /* 0x00e40002ba007388 */ /* 0x0009e80000000800 */
[----:B------:R4:W-:Y:S01]  /*4720*/  STS [R185+0xe000], R0 ;  /* 0x00e00000b9007388 */ /* 0x0009e20000000800 */
[----:B-1----:R-:W-:Y:S02]  /*4730*/  F2FP.PACK_AB R5, R224, R225 ;  /* 0x000000e1e005723e */ /* 0x002fe400000000ff */
[----:B--2---:R-:W-:Y:S02]  /*4740*/  F2FP.PACK_AB R4, R130, R131 ;  /* 0x000000838204723e */ /* 0x004fe400000000ff */
[----:B----4-:R-:W-:Y:S03]  /*4750*/  F2FP.PACK_AB R2, R206, R207 ;  /* 0x000000cfce02723e */ /* 0x010fe600000000ff */
[----:B------:R-:W-:Y:S01]  /*4760*/  STS [R185+0xe400], R4 ;  /* 0x00e40004b9007388 */ /* 0x000fe20000000800 */
[----:B------:R-:W-:Y:S03]  /*4770*/  F2FP.PACK_AB R0, R215, R222 ;  /* 0x000000ded700723e */ /* 0x000fe600000000ff */
[----:B------:R-:W-:Y:S04]  /*4780*/  STS [R186+0xf000], R6 ;  /* 0x00f00006ba007388 */ /* 0x000fe80000000800 */
[----:B------:R-:W-:Y:S04]  /*4790*/  STS [R186+0xf400], R5 ;  /* 0x00f40005ba007388 */ /* 0x000fe80000000800 */
[----:B------:R1:W-:Y:S04]  /*47a0*/  STS [R185+0xf000], R2 ;  /* 0x00f00002b9007388 */ /* 0x0003e80000000800 */
[----:B------:R2:W-:Y:S04]  /*47b0*/  STS [R185+0xf400], R0 ;  /* 0x00f40000b9007388 */ /* 0x0005e80000000800 */
[----:B------:R-:W4:Y:S08]  /*47c0*/  LDSM.16.M88.4 R32, [R174+0x4000] ;  /* 0x00400000ae20783b */ /* 0x000f300000000200 */
[----:B------:R-:W4:Y:S08]  /*47d0*/  LDSM.16.M88.4 R28, [R174+0x5000] ;  /* 0x00500000ae1c783b */ /* 0x000f300000000200 */
[----:B------:R-:W4:Y:S01]  /*47e0*/  LDSM.16.M88.4 R100, [R177+0x4000] ;  /* 0x00400000b164783b */ /* 0x000f220000000200 */
[----:B-1----:R-:W-:Y:S04]  /*47f0*/  FFMA.FTZ R2, -R112, R112, 1 ;  /* 0x3f80000070027423 */ /* 0x002fe80000010170 */
[----:B------:R-:W-:Y:S02]  /*4800*/  FMUL.FTZ R2, R2, c[0x0][0x2ec] ;  /* 0x0000bb0002027a20 */ /* 0x000fe40000410000 */
[----:B--2---:R-:W-:Y:S01]  /*4810*/  FFMA.FTZ R0, -R109, R109, 1 ;  /* 0x3f8000006d007423 */ /* 0x004fe2000001016d */
[----:B------:R-:W1:Y:S03]  /*4820*/  LDSM.16.M88.4 R104, [R177+0x5000] ;  /* 0x00500000b168783b */ /* 0x000e660000000200 */
[----:B------:R-:W-:Y:S01]  /*4830*/  FMUL.FTZ R0, R0, c[0x0][0x2ec] ;  /* 0x0000bb0000007a20 */ /* 0x000fe20000410000 */
[-C--:B----4-:R-:W-:Y:S08]  /*4840*/  HMMA.16816.F32 R4, R32, R140.reuse, RZ ;  /* 0x0000008c2004723c */ /* 0x090ff000000018ff */
[C---:B------:R-:W-:Y:S08]  /*4850*/  HMMA.16816.F32 R8, R28.reuse, R140, RZ ;  /* 0x0000008c1c08723c */ /* 0x040ff000000018ff */
[-C--:B------:R-:W-:Y:S08]  /*4860*/  HMMA.16816.F32 R12, R28, R142.reuse, RZ ;  /* 0x0000008e1c0c723c */ /* 0x080ff000000018ff */
[C---:B------:R-:W-:Y:S08]  /*4870*/  HMMA.16816.F32 R16, R32.reuse, R142, RZ ;  /* 0x0000008e2010723c */ /* 0x040ff000000018ff */
[-C--:B------:R-:W-:Y:S08]  /*4880*/  HMMA.16816.F32 R20, R32, R144.reuse, RZ ;  /* 0x000000902014723c */ /* 0x080ff000000018ff */
[C---:B------:R-:W-:Y:S08]  /*4890*/  HMMA.16816.F32 R24, R28.reuse, R144, RZ ;  /* 0x000000901c18723c */ /* 0x040ff000000018ff */
[-C--:B------:R-:W-:Y:S08]  /*48a0*/  HMMA.16816.F32 R28, R28, R146.reuse, RZ ;  /* 0x000000921c1c723c */ /* 0x080ff000000018ff */
[----:B------:R-:W-:Y:S08]  /*48b0*/  HMMA.16816.F32 R32, R32, R146, RZ ;  /* 0x000000922020723c */ /* 0x000ff000000018ff */
[-C--:B------:R-:W-:Y:S08]  /*48c0*/  HMMA.16816.F32 R4, R100, R148.reuse, R4 ;  /* 0x000000946404723c */ /* 0x080ff00000001804 */
[C---:B-1----:R-:W-:Y:S08]  /*48d0*/  HMMA.16816.F32 R8, R104.reuse, R148, R8 ;  /* 0x000000946808723c */ /* 0x042ff00000001808 */
[-C--:B------:R-:W-:Y:S08]  /*48e0*/  HMMA.16816.F32 R12, R104, R150.reuse, R12 ;  /* 0x00000096680c723c */ /* 0x080ff0000000180c */
[C---:B------:R-:W-:Y:S08]  /*48f0*/  HMMA.16816.F32 R16, R100.reuse, R150, R16 ;  /* 0x000000966410723c */ /* 0x040ff00000001810 */
[-C--:B------:R-:W-:Y:S08]  /*4900*/  HMMA.16816.F32 R20, R100, R152.reuse, R20 ;  /* 0x000000986414723c */ /* 0x080ff00000001814 */
[C---:B------:R-:W-:Y:S08]  /*4910*/  HMMA.16816.F32 R24, R104.reuse, R152, R24 ;  /* 0x000000986818723c */ /* 0x040ff00000001818 */
[-C--:B------:R-:W-:Y:S07]  /*4920*/  HMMA.16816.F32 R28, R104, R154.reuse, R28 ;  /* 0x0000009a681c723c */ /* 0x080fee000000181c */
[C---:B------:R-:W-:Y:S01]  /*4930*/  IADD3 R104, R128.reuse, R174, RZ ;  /* 0x000000ae80687210 */ /* 0x040fe20007ffe0ff */
[----:B------:R-:W-:Y:S04]  /*4940*/  HMMA.16816.F32 R32, R100, R154, R32 ;  /* 0x0000009a6420723c */ /* 0x000fe80000001820 */
[----:B------:R-:W1:Y:S08]  /*4950*/  LDSM.16.M88.4 R100, [R104+0x4000] ;  /* 0x004000006864783b */ /* 0x000e700000000200 */
[----:B------:R-:W2:Y:S01]  /*4960*/  LDSM.16.M88.4 R104, [R104+0x5000] ;  /* 0x005000006868783b */ /* 0x000ea20000000200 */
[-C--:B-1----:R-:W-:Y:S08]  /*4970*/  HMMA.16816.F32 R4, R100, R156.reuse, R4 ;  /* 0x0000009c6404723c */ /* 0x082ff00000001804 */
[C---:B--2---:R-:W-:Y:S08]  /*4980*/  HMMA.16816.F32 R8, R104.reuse, R156, R8 ;  /* 0x0000009c6808723c */ /* 0x044ff00000001808 */
[-C--:B------:R-:W-:Y:S08]  /*4990*/  HMMA.16816.F32 R12, R104, R158.reuse, R12 ;  /* 0x0000009e680c723c */ /* 0x080ff0000000180c */
[C---:B------:R-:W-:Y:S08]  /*49a0*/  HMMA.16816.F32 R16, R100.reuse, R158, R16 ;  /* 0x0000009e6410723c */ /* 0x040ff00000001810 */
[-C--:B------:R-:W-:Y:S08]  /*49b0*/  HMMA.16816.F32 R20, R100, R160.reuse, R20 ;  /* 0x000000a06414723c */ /* 0x080ff00000001814 */
[C---:B------:R-:W-:Y:S08]  /*49c0*/  HMMA.16816.F32 R24, R104.reuse, R160, R24 ;  /* 0x000000a06818723c */ /* 0x040ff00000001818 */
[-C--:B------:R-:W-:Y:S07]  /*49d0*/  HMMA.16816.F32 R28, R104, R162.reuse, R28 ;  /* 0x000000a2681c723c */ /* 0x080fee000000181c */
[----:B------:R-:W-:Y:S01]  /*49e0*/  IADD3 R104, R128, R177, RZ ;  /* 0x000000b180687210 */ /* 0x000fe20007ffe0ff */
[----:B------:R-:W-:Y:S04]  /*49f0*/  HMMA.16816.F32 R32, R100, R162, R32 ;  /* 0x000000a26420723c */ /* 0x000fe80000001820 */
[----:B------:R-:W1:Y:S04]  /*4a00*/  LDSM.16.M88.4 R100, [R104+0x4000] ;  /* 0x004000006864783b */ /* 0x000e680000000200 */
[-C--:B-1----:R-:W-:Y:S11]  /*4a10*/  HMMA.16816.F32 R4, R100, R164.reuse, R4 ;  /* 0x000000a46404723c */ /* 0x082ff60000001804 */
[----:B------:R-:W-:Y:S11]  /*4a20*/  @!UPT UIADD3 URZ, URZ, URZ, URZ ;  /* 0x0000003f3f3ff290 */ /* 0x000ff6000fffe03f */
[----:B------:R-:W-:Y:S02]  /*4a30*/  @!UPT UIADD3 URZ, URZ, URZ, URZ ;  /* 0x0000003f3f3ff290 */ /* 0x000fe4000fffe03f */
[C---:B---3--:R-:W-:Y:S02]  /*4a40*/  FADD.FTZ R4, -R108.reuse, R4 ;  /* 0x000000046c047221 */ /* 0x048fe40000010100 */
[----:B------:R-:W-:Y:S02]  /*4a50*/  FADD.FTZ R5, -R108, R5 ;  /* 0x000000056c057221 */ /* 0x000fe40000010100 */
[----:B------:R-:W-:Y:S02]  /*4a60*/  FMUL.FTZ R105, R114, R4 ;  /* 0x0000000472697220 */ /* 0x000fe40000410000 */
[----:B------:R-:W-:Y:S01]  /*4a70*/  FMUL.FTZ R5, R113, R5 ;  /* 0x0000000571057220 */ /* 0x000fe20000410000 */
[----:B------:R1:W2:Y:S01]  /*4a80*/  LDG.E R4, [R110.64+0x20] ;  /* 0x000020046e047981 */ /* 0x0002a2000c1e1900 */
[----:B------:R-:W-:Y:S02]  /*4a90*/  FMUL.FTZ R114, R105, R2 ;  /* 0x0000000269727220 */ /* 0x000fe40000410000 */
[----:B------:R-:W-:Y:S01]  /*4aa0*/  FMUL.FTZ R113, R5, R0 ;  /* 0x0000000005717220 */ /* 0x000fe20000410000 */
[----:B------:R1:W3:Y:S04]  /*4ab0*/  LDG.E R2, [R110.64+0x80] ;  /* 0x000080046e027981 */ /* 0x0002e8000c1e1900 */
[----:B------:R1:W4:Y:S04]  /*4ac0*/  LDG.E R0, [R110.64+0xa0] ;  /* 0x0000a0046e007981 */ /* 0x000328000c1e1900 */
[----:B------:R-:W1:Y:S02]  /*4ad0*/  LDSM.16.M88.4 R104, [R104+0x5000] ;  /* 0x005000006868783b */ /* 0x000e640000000200 */
[C---:B-1----:R-:W-:Y:S08]  /*4ae0*/  HMMA.16816.F32 R8, R104.reuse, R164, R8 ;  /* 0x000000a46808723c */ /* 0x042ff00000001808 */
[-C--:B------:R-:W-:Y:S08]  /*4af0*/  HMMA.16816.F32 R12, R104, R166.reuse, R12 ;  /* 0x000000a6680c723c */ /* 0x080ff0000000180c */
[C---:B------:R-:W-:Y:S08]  /*4b00*/  HMMA.16816.F32 R16, R100.reuse, R166, R16 ;  /* 0x000000a66410723c */ /* 0x040ff00000001810 */
[-C--:B------:R-:W-:Y:S08]  /*4b10*/  HMMA.16816.F32 R20, R100, R168.reuse, R20 ;  /* 0x000000a86414723c */ /* 0x080ff00000001814 */
[C---:B------:R-:W-:Y:S08]  /*4b20*/  HMMA.16816.F32 R24, R104.reuse, R168, R24 ;  /* 0x000000a86818723c */ /* 0x040ff00000001818 */
[C---:B------:R-:W-:Y:S01]  /*4b30*/  FADD.FTZ R5, -R108.reuse, R17 ;  /* 0x000000116c057221 */ /* 0x040fe20000010100 */
[-C--:B------:R-:W-:Y:S03]  /*4b40*/  HMMA.16816.F32 R28, R104, R170.reuse, R28 ;  /* 0x000000aa681c723c */ /* 0x080fe6000000181c */
[C---:B------:R-:W-:Y:S04]  /*4b50*/  FADD.FTZ R16, -R108.reuse, R16 ;  /* 0x000000106c107221 */ /* 0x040fe80000010100 */
[----:B------:R-:W-:Y:S01]  /*4b60*/  FADD.FTZ R17, -R108, R20 ;  /* 0x000000146c117221 */ /* 0x000fe20000010100 */
[----:B------:R-:W-:Y:S01]  /*4b70*/  HMMA.16816.F32 R32, R100, R170, R32 ;  /* 0x000000aa6420723c */ /* 0x000fe20000001820 */
[----:B------:R-:W-:Y:S03]  /*4b80*/  FMUL.FTZ R20, R126, R5 ;  /* 0x000000057e147220 */ /* 0x000fe60000410000 */
[----:B------:R-:W-:Y:S02]  /*4b90*/  FFMA.FTZ R5, -R122, R122, 1 ;  /* 0x3f8000007a057423 */ /* 0x000fe4000001017a */
[----:B------:R-:W-:Y:S02]  /*4ba0*/  FMUL.FTZ R17, R121, R17 ;  /* 0x0000001179117220 */ /* 0x000fe40000410000 */
[----:B------:R-:W-:Y:S04]  /*4bb0*/  FMUL.FTZ R100, R129, R16 ;  /* 0x0000001081647220 */ /* 0x000fe80000410000 */
[----:B------:R-:W-:Y:S02]  /*4bc0*/  FFMA.FTZ R16, -R125, R125, 1 ;  /* 0x3f8000007d107423 */ /* 0x000fe4000001017d */
[----:B------:R-:W-:Y:S02]  /*4bd0*/  FMUL.FTZ R5, R5, c[0x0][0x2ec] ;  /* 0x0000bb0005057a20 */ /* 0x000fe40000410000 */
[----:B------:R-:W-:Y:S02]  /*4be0*/  FADD.FTZ R21, -R108, R21 ;  /* 0x000000156c157221 */ /* 0x000fe40000010100 */
[----:B------:R-:W-:Y:S02]  /*4bf0*/  FMUL.FTZ R16, R16, c[0x0][0x2ec] ;  /* 0x0000bb0010107a20 */ /* 0x000fe40000410000 */
[----:B------:R-:W-:Y:S02]  /*4c00*/  FMUL.FTZ R110, R17, R5 ;  /* 0x00000005116e7220 */ /* 0x000fe40000410000 */
[----:B------:R-:W-:Y:S02]  /*4c10*/  FFMA.FTZ R5, -R115, R115, 1 ;  /* 0x3f80000073057423 */ /* 0x000fe40000010173 */
[----:B------:R-:W-:Y:S02]  /*4c20*/  FADD.FTZ R17, -R108, R32 ;  /* 0x000000206c117221 */ /* 0x000fe40000010100 */
[----:B------:R-:W-:Y:S02]  /*4c30*/  FMUL.FTZ R21, R123, R21 ;  /* 0x000000157b157220 */ /* 0x000fe40000410000 */
[----:B------:R-:W-:Y:S02]  /*4c40*/  FMUL.FTZ R109, R100, R16 ;  /* 0x00000010646d7220 */ /* 0x000fe40000410000 */
[----:B------:R-:W-:Y:S02]  /*4c50*/  FMUL.FTZ R17, R119, R17 ;  /* 0x0000001177117220 */ /* 0x000fe40000410000 */
[----:B------:R-:W-:Y:S02]  /*4c60*/  FMUL.FTZ R5, R5, c[0x0][0x2ec] ;  /* 0x0000bb0005057a20 */ /* 0x000fe40000410000 */
[----:B------:R-:W-:Y:S01]  /*4c70*/  FFMA.FTZ R16, -R116, R116, 1 ;  /* 0x3f80000074107423 */ /* 0x000fe20000010174 */
[----:B------:R-:W-:Y:S01]  /*4c80*/  MOV R116, R194 ;  /* 0x000000c200747202 */ /* 0x000fe20000000f00 */
[----:B------:R-:W-:Y:S02]  /*4c90*/  FMUL.FTZ R105, R17, R5 ;  /* 0x0000000511697220 */ /* 0x000fe40000410000 */
[----:B------:R-:W-:Y:S02]  /*4ca0*/  FMUL.FTZ R5, R16, c[0x0][0x2ec] ;  /* 0x0000bb0010057a20 */ /* 0x000fe40000410000 */
[C---:B--2---:R-:W-:Y:S02]  /*4cb0*/  FADD.FTZ R6, -R4.reuse, R6 ;  /* 0x0000000604067221 */ /* 0x044fe40000010100 */
[----:B------:R-:W-:Y:S02]  /*4cc0*/  FADD.FTZ R16, -R4, R7 ;  /* 0x0000000704107221 */ /* 0x000fe40000010100 */
[----:B------:R-:W-:Y:S02]  /*4cd0*/  FMUL.FTZ R112, R198, R6 ;  /* 0x00000006c6707220 */ /* 0x000fe40000410000 */
[----:B------:R-:W-:Y:S02]  /*4ce0*/  FFMA.FTZ R6, -R124, R124, 1 ;  /* 0x3f8000007c067423 */ /* 0x000fe4000001017c */
[----:B------:R-:W-:Y:S02]  /*4cf0*/  FFMA.FTZ R7, -R201, R201, 1 ;  /* 0x3f800000c9077423 */ /* 0x000fe400000101c9 */
[----:B------:R-:W-:Y:S02]  /*4d00*/  FMUL.FTZ R6, R6, c[0x0][0x2ec] ;  /* 0x0000bb0006067a20 */ /* 0x000fe40000410000 */
[----:B------:R-:W-:Y:S02]  /*4d10*/  FMUL.FTZ R16, R219, R16 ;  /* 0x00000010db107220 */ /* 0x000fe40000410000 */
[----:B------:R-:W-:Y:S02]  /*4d20*/  FMUL.FTZ R107, R20, R6 ;  /* 0x00000006146b7220 */ /* 0x000fe40000410000 */
[----:B------:R-:W-:Y:S02]  /*4d30*/  FFMA.FTZ R6, -R127, R127, 1 ;  /* 0x3f8000007f067423 */ /* 0x000fe4000001017f */
[----:B------:R-:W-:Y:S02]  /*4d40*/  FADD.FTZ R20, -R108, R33 ;  /* 0x000000216c147221 */ /* 0x000fe40000010100 */
[----:B------:R-:W-:Y:S02]  /*4d50*/  FMUL.FTZ R6, R6, c[0x0][0x2ec] ;  /* 0x0000bb0006067a20 */ /* 0x000fe40000410000 */
[----:B------:R-:W-:Y:S02]  /*4d60*/  FMUL.FTZ R20, R120, R20 ;  /* 0x0000001478147220 */ /* 0x000fe40000410000 */
[----:B------:R-:W-:Y:S02]  /*4d70*/  FMUL.FTZ R106, R21, R6 ;  /* 0x00000006156a7220 */ /* 0x000fe40000410000 */
[----:B------:R-:W-:Y:S02]  /*4d80*/  FFMA.FTZ R6, -R202, R202, 1 ;  /* 0x3f800000ca067423 */ /* 0x000fe400000101ca */
[----:B------:R-:W-:Y:S02]  /*4d90*/  FMUL.FTZ R104, R20, R5 ;  /* 0x0000000514687220 */ /* 0x000fe40000410000 */
[----:B------:R-:W-:Y:S02]  /*4da0*/  FMUL.FTZ R6, R6, c[0x0][0x2ec] ;  /* 0x0000bb0006067a20 */ /* 0x000fe40000410000 */
[----:B------:R-:W-:Y:S02]  /*4db0*/  FMUL.FTZ R5, R7, c[0x0][0x2ec] ;  /* 0x0000bb0007057a20 */ /* 0x000fe40000410000 */
[C---:B------:R-:W-:Y:S02]  /*4dc0*/  FADD.FTZ R18, -R4.reuse, R18 ;  /* 0x0000001204127221 */ /* 0x040fe40000010100 */
[----:B------:R-:W-:Y:S02]  /*4dd0*/  FADD.FTZ R7, -R4, R19 ;  /* 0x0000001304077221 */ /* 0x000fe40000010100 */
[----:B------:R-:W-:Y:S02]  /*4de0*/  FMUL.FTZ R103, R112, R6 ;  /* 0x0000000670677220 */ /* 0x000fe40000410000 */
[----:B------:R-:W-:Y:S02]  /*4df0*/  FMUL.FTZ R102, R16, R5 ;  /* 0x0000000510667220 */ /* 0x000fe40000410000 */
[----:B------:R-:W-:Y:S02]  /*4e00*/  FFMA.FTZ R6, -R196, R196, 1 ;  /* 0x3f800000c4067423 */ /* 0x000fe400000101c4 */
[----:B------:R-:W-:Y:S02]  /*4e10*/  FFMA.FTZ R5, -R138, R138, 1 ;  /* 0x3f8000008a057423 */ /* 0x000fe4000001018a */
[----:B------:R-:W-:Y:S02]  /*4e20*/  FMUL.FTZ R16, R135, R18 ;  /* 0x0000001287107220 */ /* 0x000fe40000410000 */
[----:B------:R-:W-:Y:S02]  /*4e30*/  FMUL.FTZ R7, R134, R7 ;  /* 0x0000000786077220 */ /* 0x000fe40000410000 */
[----:B------:R-:W-:Y:S02]  /*4e40*/  FMUL.FTZ R6, R6, c[0x0][0x2ec] ;  /* 0x0000bb0006067a20 */ /* 0x000fe40000410000 */
[----:B------:R-:W-:Y:S02]  /*4e50*/  FMUL.FTZ R5, R5, c[0x0][0x2ec] ;  /* 0x0000bb0005057a20 */ /* 0x000fe40000410000 */
[C---:B------:R-:W-:Y:S02]  /*4e60*/  FADD.FTZ R19, -R4.reuse, R22 ;  /* 0x0000001604137221 */ /* 0x040fe40000010100 */
[C---:B------:R-:W-:Y:S02]  /*4e70*/  FADD.FTZ R18, -R4.reuse, R23 ;  /* 0x0000001704127221 */ /* 0x040fe40000010100 */
[C---:B------:R-:W-:Y:S02]  /*4e80*/  FADD.FTZ R17, -R4.reuse, R34 ;  /* 0x0000002204117221 */ /* 0x040fe40000010100 */
[----:B------:R-:W-:Y:S02]  /*4e90*/  FADD.FTZ R35, -R4, R35 ;  /* 0x0000002304237221 */ /* 0x000fe40000010100 */
[----:B------:R-:W-:Y:S02]  /*4ea0*/  FMUL.FTZ R101, R16, R6 ;  /* 0x0000000610657220 */ /* 0x000fe40000410000 */
[----:B------:R-:W-:Y:S02]  /*4eb0*/  FMUL.FTZ R100, R7, R5 ;  /* 0x0000000507647220 */ /* 0x000fe40000410000 */
[----:B------:R-:W-:Y:S02]  /*4ec0*/  FFMA.FTZ R6, -R139, R139, 1 ;  /* 0x3f8000008b067423 */ /* 0x000fe4000001018b */
[----:B------:R-:W-:Y:S02]  /*4ed0*/  FFMA.FTZ R5, -R118, R118, 1 ;  /* 0x3f80000076057423 */ /* 0x000fe40000010176 */
[----:B------:R-:W-:Y:S01]  /*4ee0*/  FFMA.FTZ R4, -R117, R117, 1 ;  /* 0x3f80000075047423 */ /* 0x000fe20000010175 */
[----:B------:R-:W-:Y:S01]  /*4ef0*/  MOV R117, R189 ;  /* 0x000000bd00757202 */ /* 0x000fe20000000f00 */
[----:B------:R-:W-:Y:S02]  /*4f00*/  FMUL.FTZ R18, R132, R18 ;  /* 0x0000001284127220 */ /* 0x000fe40000410000 */
[----:B------:R-:W-:Y:S02]  /*4f10*/  FMUL.FTZ R17, R131, R17 ;  /* 0x0000001183117220 */ /* 0x000fe40000410000 */
[----:B------:R-:W-:Y:S02]  /*4f20*/  FMUL.FTZ R16, R130, R35 ;  /* 0x0000002382107220 */ /* 0x000fe40000410000 */
[----:B------:R-:W-:Y:S02]  /*4f30*/  FMUL.FTZ R6, R6, c[0x0][0x2ec] ;  /* 0x0000bb0006067a20 */ /* 0x000fe40000410000 */
[----:B------:R-:W-:Y:S02]  /*4f40*/  FMUL.FTZ R5, R5, c[0x0][0x2ec] ;  /* 0x0000bb0005057a20 */ /* 0x000fe40000410000 */
[----:B------:R-:W-:Y:S02]  /*4f50*/  FMUL.FTZ R4, R4, c[0x0][0x2ec] ;  /* 0x0000bb0004047a20 */ /* 0x000fe40000410000 */
[----:B------:R-:W-:Y:S02]  /*4f60*/  FFMA.FTZ R7, -R197, R197, 1 ;  /* 0x3f800000c5077423 */ /* 0x000fe400000101c5 */
[----:B------:R-:W-:Y:S02]  /*4f70*/  FMUL.FTZ R34, R18, R6 ;  /* 0x0000000612227220 */ /* 0x000fe40000410000 */
[----:B------:R-:W-:Y:S02]  /*4f80*/  FMUL.FTZ R33, R17, R5 ;  /* 0x0000000511217220 */ /* 0x000fe40000410000 */
[----:B------:R-:W-:Y:S02]  /*4f90*/  FMUL.FTZ R32, R16, R4 ;  /* 0x0000000410207220 */ /* 0x000fe40000410000 */
[C---:B---3--:R-:W-:Y:S02]  /*4fa0*/  FADD.FTZ R4, -R2.reuse, R8 ;  /* 0x0000000802047221 */ /* 0x048fe40000010100 */
[C---:B------:R-:W-:Y:S02]  /*4fb0*/  FADD.FTZ R5, -R2.reuse, R9 ;  /* 0x0000000902057221 */ /* 0x040fe40000010100 */
[----:B------:R-:W-:Y:S02]  /*4fc0*/  FADD.FTZ R6, -R2, R12 ;  /* 0x0000000c02067221 */ /* 0x000fe40000010100 */
[----:B------:R-:W-:Y:S02]  /*4fd0*/  FFMA.FTZ R9, -R214, R214, 1 ;  /* 0x3f800000d6097423 */ /* 0x000fe400000101d6 */
[----:B------:R-:W-:Y:S02]  /*4fe0*/  FFMA.FTZ R17, -R211, R211, 1 ;  /* 0x3f800000d3117423 */ /* 0x000fe400000101d3 */
[----:B------:R-:W-:Y:S02]  /*4ff0*/  FFMA.FTZ R23, -R209, R209, 1 ;  /* 0x3f800000d1177423 */ /* 0x000fe400000101d1 */
[----:B------:R-:W-:Y:S02]  /*5000*/  FMUL.FTZ R19, R133, R19 ;  /* 0x0000001385137220 */ /* 0x000fe40000410000 */
[----:B------:R-:W-:Y:S02]  /*5010*/  FMUL.FTZ R7, R7, c[0x0][0x2ec] ;  /* 0x0000bb0007077a20 */ /* 0x000fe40000410000 */
[----:B------:R-:W-:Y:S02]  /*5020*/  FMUL.FTZ R4, R228, R4 ;  /* 0x00000004e4047220 */ /* 0x000fe40000410000 */
[----:B------:R-:W-:Y:S02]  /*5030*/  FMUL.FTZ R5, R226, R5 ;  /* 0x00000005e2057220 */ /* 0x000fe40000410000 */
[----:B------:R-:W-:Y:S02]  /*5040*/  FMUL.FTZ R6, R223, R6 ;  /* 0x00000006df067220 */ /* 0x000fe40000410000 */
[----:B------:R-:W-:Y:S02]  /*5050*/  FMUL.FTZ R9, R9, c[0x0][0x2ec] ;  /* 0x0000bb0009097a20 */ /* 0x000fe40000410000 */
[----:B------:R-:W-:Y:S02]  /*5060*/  FMUL.FTZ R17, R17, c[0x0][0x2ec] ;  /* 0x0000bb0011117a20 */ /* 0x000fe40000410000 */
[----:B------:R-:W-:Y:S02]  /*5070*/  FMUL.FTZ R23, R23, c[0x0][0x2ec] ;  /* 0x0000bb0017177a20 */ /* 0x000fe40000410000 */
[C---:B------:R-:W-:Y:S02]  /*5080*/  FADD.FTZ R24, -R2.reuse, R24 ;  /* 0x0000001802187221 */ /* 0x040fe40000010100 */
[----:B------:R-:W-:Y:S02]  /*5090*/  FMUL.FTZ R35, R19, R7 ;  /* 0x0000000713237220 */ /* 0x000fe40000410000 */
[----:B------:R-:W-:Y:S02]  /*50a0*/  FADD.FTZ R7, -R2, R13 ;  /* 0x0000000d02077221 */ /* 0x000fe40000010100 */
[----:B------:R-:W-:Y:S02]  /*50b0*/  FFMA.FTZ R13, -R205, R205, 1 ;  /* 0x3f800000cd0d7423 */ /* 0x000fe400000101cd */
[----:B------:R-:W-:Y:S02]  /*50c0*/  FMUL.FTZ R9, R4, R9 ;  /* 0x0000000904097220 */ /* 0x000fe40000410000 */
[----:B------:R-:W-:Y:S02]  /*50d0*/  FMUL.FTZ R17, R5, R17 ;  /* 0x0000001105117220 */ /* 0x000fe40000410000 */
[----:B------:R-:W-:Y:S02]  /*50e0*/  FMUL.FTZ R23, R6, R23 ;  /* 0x0000001706177220 */ /* 0x000fe40000410000 */
[C---:B------:R-:W-:Y:S02]  /*50f0*/  FADD.FTZ R4, -R2.reuse, R25 ;  /* 0x0000001902047221 */ /* 0x040fe40000010100 */
[C---:B------:R-:W-:Y:S02]  /*5100*/  FADD.FTZ R5, -R2.reuse, R28 ;  /* 0x0000001c02057221 */ /* 0x040fe40000010100 */
[----:B------:R-:W-:Y:S02]  /*5110*/  FADD.FTZ R6, -R2, R29 ;  /* 0x0000001d02067221 */ /* 0x000fe40000010100 */
[----:B------:R-:W-:Y:S02]  /*5120*/  FMUL.FTZ R2, R213, R24 ;  /* 0x00000018d5027220 */ /* 0x000fe40000410000 */
[----:B------:R-:W-:Y:S02]  /*5130*/  FFMA.FTZ R25, -R200, R200, 1 ;  /* 0x3f800000c8197423 */ /* 0x000fe400000101c8 */
        /* <DEDUP_REMOVED lines=11> */
[----:B------:R-:W-:Y:S02]  /*51f0*/  FMUL.FTZ R28, R28, c[0x0][0x2ec] ;  /* 0x0000bb001c1c7a20 */ /* 0x000fe40000410000 */
[----:B------:R-:W-:Y:S02]  /*5200*/  FMUL.FTZ R13, R7, R13 ;  /* 0x0000000d070d7220 */ /* 0x000fe40000410000 */
[----:B------:R-:W-:Y:S02]  /*5210*/  FMUL.FTZ R25, R2, R25 ;  /* 0x0000001902197220 */ /* 0x000fe40000410000 */
[----:B------:R-:W-:Y:S02]  /*5220*/  FMUL.FTZ R24, R4, R24 ;  /* 0x0000001804187220 */ /* 0x000fe40000410000 */
[----:B------:R-:W-:Y:S02]  /*5230*/  FMUL.FTZ R29, R5, R29 ;  /* 0x0000001d051d7220 */ /* 0x000fe40000410000 */
[----:B------:R-:W-:Y:S02]  /*5240*/  FMUL.FTZ R28, R6, R28 ;  /* 0x0000001c061c7220 */ /* 0x000fe40000410000 */
[C---:B----4-:R-:W-:Y:S02]  /*5250*/  FADD.FTZ R2, -R0.reuse, R10 ;  /* 0x0000000a00027221 */ /* 0x050fe40000010100 */
[C---:B------:R-:W-:Y:S02]  /*5260*/  FADD.FTZ R4, -R0.reuse, R11 ;  /* 0x0000000b00047221 */ /* 0x040fe40000010100 */
[C---:B------:R-:W-:Y:S02]  /*5270*/  FADD.FTZ R5, -R0.reuse, R14 ;  /* 0x0000000e00057221 */ /* 0x040fe40000010100 */
[----:B------:R-:W-:Y:S02]  /*5280*/  FADD.FTZ R8, -R0, R15 ;  /* 0x0000000f00087221 */ /* 0x000fe40000010100 */
[----:B------:R-:W-:Y:S02]  /*5290*/  FFMA.FTZ R6, -R221, R221, 1 ;  /* 0x3f800000dd067423 */ /* 0x000fe400000101dd */
[----:B------:R-:W-:Y:S02]  /*52a0*/  FFMA.FTZ R16, -R220, R220, 1 ;  /* 0x3f800000dc107423 */ /* 0x000fe400000101dc */
[----:B------:R-:W-:Y:S02]  /*52b0*/  FFMA.FTZ R7, -R218, R218, 1 ;  /* 0x3f800000da077423 */ /* 0x000fe400000101da */
[----:B------:R-:W-:Y:S02]  /*52c0*/  FFMA.FTZ R12, -R216, R216, 1 ;  /* 0x3f800000d80c7423 */ /* 0x000fe400000101d8 */
[----:B------:R-:W-:Y:S02]  /*52d0*/  FMUL.FTZ R2, R235, R2 ;  /* 0x00000002eb027220 */ /* 0x000fe40000410000 */
        /* <DEDUP_REMOVED lines=11> */
[C---:B------:R-:W-:Y:S02]  /*5390*/  FADD.FTZ R26, -R0.reuse, R26 ;  /* 0x0000001a001a7221 */ /* 0x040fe40000010100 */
        /* <DEDUP_REMOVED lines=18> */
[----:B------:R-:W-:Y:S01]  /*54c0*/  FMUL.FTZ R21, R5, R21 ;  /* 0x0000001505157220 */ /* 0x000fe20000410000 */
[----:B------:R-:W-:-:S05]  /*54d0*/  @!P2 BRA `(.L_x_867) ;  /* 0x000001400000a947 */ /* 0x000fca0003800000 */
[----:B------:R-:W-:Y:S01]  /*54e0*/  IMAD.MOV.U32 R5, RZ, RZ, c[0x0][0x190] ;  /* 0x00006400ff057624 */ /* 0x000fe200078e00ff */
[----:B------:R-:W-:Y:S01]  /*54f0*/  ULOP3.LUT UR12, UR7, 0x1, URZ, 0xc0, !UPT ;  /* 0x00000001070c7892 */ /* 0x000fe2000f8ec03f */
[----:B------:R-:W-:Y:S02]  /*5500*/  IMAD.MOV.U32 R10, RZ, RZ, c[0x0][0x194] ;  /* 0x00006500ff0a7624 */ /* 0x000fe400078e00ff */
[----:B------:R-:W-:Y:S01]  /*5510*/  IMAD.U32 R0, R5, -0x40, RZ ;  /* 0xffffffc005007824 */ /* 0x000fe200078e00ff */
[----:B------:R-:W-:Y:S04]  /*5520*/  UISETP.NE.U32.AND UP3, UPT, UR12, 0x1, UPT ;  /* 0x000000010c00788c */ /* 0x000fe8000bf65070 */
[C---:B------:R-:W-:Y:S01]  /*5530*/  LEA R2, P0, R0.reuse, R192, 0x1 ;  /* 0x000000c000027211 */ /* 0x040fe200078008ff */
[----:B------:R-:W-:Y:S03]  /*5540*/  USEL UR12, UR51, 0x2000, !UP3 ;  /* 0x00002000330c7887 */ /* 0x000fe6000d800000 */
[----:B------:R-:W-:Y:S01]  /*5550*/  LEA.HI.X.SX32 R0, R0, R193, 0x1, P0 ;  /* 0x000000c100007211 */ /* 0x000fe200000f0eff */
[----:B------:R-:W-:Y:S02]  /*5560*/  IMAD.MOV.U32 R192, RZ, RZ, R2 ;  /* 0x000000ffffc07224 */ /* 0x000fe400078e0002 */
[----:B------:R-:W-:Y:S02]  /*5570*/  IADD3 R195, R195, UR12, RZ ;  /* 0x0000000cc3c37c10 */ /* 0x000fe4000fffe0ff */
[----:B------:R-:W-:Y:S01]  /*5580*/  IMAD.MOV.U32 R193, RZ, RZ, R0 ;  /* 0x000000ffffc17224 */ /* 0x000fe200078e0000 */
[----:B------:R-:W-:Y:S02]  /*5590*/  LEA R4, P0, R5, R192, 0x6 ;  /* 0x000000c005047211 */ /* 0x000fe400078030ff */
[----:B------:R-:W-:Y:S02]  /*55a0*/  IADD3 R173, R173, UR12, RZ ;  /* 0x0000000cadad7c10 */ /* 0x000fe4000fffe0ff */
[----:B------:R-:W-:Y:S01]  /*55b0*/  @!PT LDS RZ, [RZ] ;  /* 0x00000000fffff984 */ /* 0x000fe20000000800 */
[----:B------:R-:W-:Y:S01]  /*55c0*/  @!PT LDS RZ, [RZ] ;  /* 0x00000000fffff984 */ /* 0x000fe20000000800 */
[----:B------:R-:W-:Y:S01]  /*55d0*/  @!PT LDS RZ, [RZ] ;  /* 0x00000000fffff984 */ /* 0x000fe20000000800 */
[----:B------:R1:W-:Y:S01]  /*55e0*/  LDGSTS.E.BYPASS.LTC128B.128 [R195], [R192.64] ;  /* 0x00000000c0c37fae */ /* 0x0003e2000b901d44 */
[----:B------:R-:W-:Y:S05]  /*55f0*/  LEA.HI.X R5, R5, R193, R10, 0x6, P0 ;  /* 0x000000c105057211 */ /* 0x000fea00000f340a */
[----:B------:R1:W-:Y:S04]  /*5600*/  LDGSTS.E.BYPASS.LTC128B.128 [R195+0x1000], [R4.64] ;  /* 0x0100000004c37fae */ /* 0x0003e8000b901d44 */
[----:B------:R-:W0:Y:S02]  /*5610*/  LDGDEPBAR ;  /* 0x00000000000079af */ /* 0x000e240000000000 */
.L_x_867:
        /* <DEDUP_REMOVED lines=88> */
[----:B------:R-:W-:Y:S03]  /*5ba0*/  MOV R6, c[0x0][0x374] ;  /* 0x0000dd0000067a02 */ /* 0x000fe60000000f00 */
[C---:B------:R-:W-:Y:S05]  /*5bb0*/  IMAD.U32 R2, R5.reuse, -0x40, RZ ;  /* 0xffffffc005027824 */ /* 0x040fea00078e00ff */
[C---:B------:R-:W-:Y:S04]  /*5bc0*/  LEA R4, P0, R2.reuse, R190, 0x1 ;  /* 0x000000be02047211 */ /* 0x040fe800078008ff */
[----:B------:R-:W-:Y:S01]  /*5bd0*/  LEA.HI.X.SX32 R2, R2, R191, 0x1, P0 ;  /* 0x000000bf02027211 */ /* 0x000fe200000f0eff */
[----:B------:R-:W-:Y:S03]  /*5be0*/  IMAD.MOV.U32 R190, RZ, RZ, R4 ;  /* 0x000000ffffbe7224 */ /* 0x000fe600078e0004 */
[----:B------:R-:W-:Y:S02]  /*5bf0*/  MOV R191, R2 ;  /* 0x0000000200bf7202 */ /* 0x000fe40000000f00 */
        /* <DEDUP_REMOVED lines=8> */
.L_x_868:
[----:B------:R-:W-:Y:S01]  /*5c80*/  LDSM.16.M88.4 R16, [R175] ;  /* 0x00000000af10783b */ /* 0x000fe20000000200 */
[--C-:B------:R-:W-:Y:S01]  /*5c90*/  IMAD.IADD R2, R0, 0x1, R128.reuse ;  /* 0x0000000100027824 */ /* 0x100fe200078e0280 */
[----:B------:R-:W-:Y:S01]  /*5ca0*/  LEA R194, P0, R250, R116, 0x2 ;  /* 0x00000074fac27211 */ /* 0x000fe200078010ff */
[----:B------:R-:W-:Y:S01]  /*5cb0*/  IMAD.IADD R112, R175, 0x1, R128 ;  /* 0x00000001af707824 */ /* 0x000fe200078e0280 */
[----:B------:R-:W2:Y:S01]  /*5cc0*/  LDSM.16.MT88.4 R8, [R0+0x6000] ;  /* 0x006000000008783b */ /* 0x000ea20000004200 */
[----:B------:R-:W-:Y:S01]  /*5cd0*/  IMAD.IADD R113, R128, 0x1, R176 ;  /* 0x0000000180717824 */ /* 0x000fe200078e02b0 */
[----:B------:R-:W-:Y:S01]  /*5ce0*/  LEA.HI.X.SX32 R189, R250, R117, 0x2, P0 ;  /* 0x00000075fabd7211 */ /* 0x000fe200000f16ff */
[----:B------:R-:W-:Y:S01]  /*5cf0*/  ULOP3.LUT UR12, UR7, 0x1, URZ, 0xc0, !UPT ;  /* 0x00000001070c7892 */ /* 0x000fe2000f8ec03f */
[----:B------:R-:W3:Y:S03]  /*5d00*/  LDSM.16.MT88.4 R20, [R2+0x6000] ;  /* 0x006000000214783b */ /* 0x000ee60000004200 */
[----:B------:R-:W-:Y:S01]  /*5d10*/  UISETP.NE.U32.AND UP3, UPT, UR12, 0x1, UPT ;  /* 0x000000010c00788c */ /* 0x000fe2000bf65070 */
        /* <DEDUP_REMOVED lines=41> */
[----:B------:R2:W1:Y:S07]  /*5fb0*/  LDSM.16.MT88.4 R108, [R0+0x9800] ;  /* 0x00980000006c783b */ /* 0x00046e0000004200 */
[C---:B---3--:R-:W-:Y:S08]  /*5fc0*/  HMMA.16816.F32 R12, R100.reuse, R24, R12 ;  /* 0x00000018640c723c */ /* 0x048ff0000000180c */
[----:B------:R-:W-:Y:S01]  /*5fd0*/  HMMA.16816.F32 R16, R100, R26, R16 ;  /* 0x0000001a6410723c */ /* 0x000fe20000001810 */
[----:B------:R3:W1:Y:S07]  /*5fe0*/  LDSM.16.MT88.4 R24, [R2+0x9800] ;  /* 0x009800000218783b */ /* 0x00066e0000004200 */
[C---:B----4-:R-:W-:Y:S01]  /*5ff0*/  HMMA.16816.F32 R4, R28.reuse, R104, R4 ;  /* 0x000000681c04723c */ /* 0x050fe20000001804 */
[----:B--2---:R-:W-:Y:S07]  /*6000*/  IMAD.U32 R0, RZ, RZ, UR13 ;  /* 0x0000000dff007e24 */ /* 0x004fee000f8e00ff */
[C---:B------:R-:W-:Y:S08]  /*6010*/  HMMA.16816.F32 R8, R28.reuse, R106, R8 ;  /* 0x0000006a1c08723c */ /* 0x040ff00000001808 */
[C---:B-1----:R-:W-:Y:S01]  /*6020*/  HMMA.16816.F32 R12, R28.reuse, R20, R12 ;  /* 0x000000141c0c723c */ /* 0x042fe2000000180c */
[----:B---3--:R-:W-:Y:S06]  /*6030*/  IMAD.U32 R2, RZ, RZ, UR25 ;  /* 0x00000019ff027e24 */ /* 0x008fec000f8e00ff */
[----:B------:R-:W-:Y:S01]  /*6040*/  @P2 IADD3 R20, P3, R240, UR9, RZ ;  /* 0x00000009f0142c10 */ /* 0x000fe2000ff7e0ff */
[----:B------:R-:W-:Y:S01]  /*6050*/  HMMA.16816.F32 R16, R28, R22, R16 ;  /* 0x000000161c10723c */ /* 0x000fe20000001810 */
[----:B------:R-:W-:Y:S03]  /*6060*/  @UP5 UIADD3 UR9, UP4, UR9, -0x100, URZ ;  /* 0xffffff0009095890 */ /* 0x000fe6000ff9e03f */
[----:B------:R-:W-:Y:S01]  /*6070*/  @P2 IADD3.X R21, R241, UR8, RZ, P3, !PT ;  /* 0x00000008f1152c10 */ /* 0x000fe20009ffe4ff */
[----:B------:R-:W-:Y:S02]  /*6080*/  @UP5 UIADD3.X UR8, UR8, -0x1, URZ, UP4, !UPT ;  /* 0xffffffff08085890 */ /* 0x000fe4000a7fe43f */
[----:B------:R-:W-:Y:S01]  /*6090*/  IMAD.U32 R22, RZ, RZ, UR13 ;  /* 0x0000000dff167e24 */ /* 0x000fe2000f8e00ff */
[C---:B------:R-:W-:Y:S01]  /*60a0*/  HMMA.16816.F32 R4, R32.reuse, R108, R4 ;  /* 0x0000006c2004723c */ /* 0x040fe20000001804 */
[----:B------:R1:W5:Y:S03]  /*60b0*/  @P2 LDG.E R232, [R20.64] ;  /* 0x0000000414e82981 */ /* 0x000366000c1e1900 */
[----:B------:R-:W-:Y:S01]  /*60c0*/  IMAD.U32 R28, RZ, RZ, UR19 ;  /* 0x00000013ff1c7e24 */ /* 0x000fe2000f8e00ff */
[----:B------:R1:W5:Y:S03]  /*60d0*/  @P2 LDG.E R233, [R20.64+0x20] ;  /* 0x0000200414e92981 */ /* 0x000366000c1e1900 */
[C---:B------:R-:W-:Y:S01]  /*60e0*/  HMMA.16816.F32 R8, R32.reuse, R110, R8 ;  /* 0x0000006e2008723c */ /* 0x040fe20000001808 */
[----:B------:R1:W5:Y:S04]  /*60f0*/  @P2 LDG.E R230, [R20.64+0x80] ;  /* 0x0000800414e62981 */ /* 0x000368000c1e1900 */
[----:B------:R1:W5:Y:S03]  /*6100*/  @P2 LDG.E R231, [R20.64+0xa0] ;  /* 0x0000a00414e72981 */ /* 0x000366000c1e1900 */
[C---:B------:R-:W-:Y:S07]  /*6110*/  HMMA.16816.F32 R12, R32.reuse, R24, R12 ;  /* 0x00000018200c723c */ /* 0x040fee000000180c */
[----:B------:R-:W-:Y:S01]  /*6120*/  IMAD.U32 R24, RZ, RZ, UR25 ;  /* 0x00000019ff187e24 */ /* 0x000fe2000f8e00ff */
[----:B------:R-:W-:Y:S01]  /*6130*/  HMMA.16816.F32 R16, R32, R26, R16 ;  /* 0x0000001a2010723c */ /* 0x000fe20000001810 */
[----:B------:R-:W-:Y:S01]  /*6140*/  IMAD.U32 R25, RZ, RZ, UR19 ;  /* 0x00000013ff197e24 */ /* 0x000fe2000f8e00ff */
[----:B------:R-:W-:Y:S05]  /*6150*/  LDSM.16.MT88.4 R32, [R3+0xc800] ;  /* 0x00c800000320783b */ /* 0x000fea0000004200 */
[----:B------:R-:W-:Y:S02]  /*6160*/  IMAD.U32 R26, RZ, RZ, UR24 ;  /* 0x00000018ff1a7e24 */ /* 0x000fe4000f8e00ff */
[----:B-1----:R-:W-:Y:S03]  /*6170*/  IMAD.MOV.U32 R20, RZ, RZ, R194 ;  /* 0x000000ffff147224 */ /* 0x002fe600078e00c2 */
[----:B------:R-:W-:Y:S02]  /*6180*/  IMAD.MOV.U32 R21, RZ, RZ, R189 ;  /* 0x000000ffff157224 */ /* 0x000fe400078e00bd */
[-C--:B------:R-:W-:Y:S02]  /*6190*/  LEA R22, P3, R22, R20.reuse, 0x2 ;  /* 0x0000001416167211 */ /* 0x080fe400078610ff */
[-C--:B------:R-:W-:Y:S01]  /*61a0*/  LEA R28, P2, R28, R20.reuse, 0x2 ;  /* 0x000000141c1c7211 */ /* 0x080fe200078410ff */
[----:B------:R1:W-:Y:S01]  /*61b0*/  RED.E.ADD.F32.FTZ.RN.STRONG.GPU [R20.64], R4 ;  /* 0x000000041400798e */ /* 0x0003e2000c10e784 */
[-C--:B------:R-:W-:Y:S01]  /*61c0*/  LEA.HI.X.SX32 R23, R0, R21.reuse, 0x2, P3 ;  /* 0x0000001500177211 */ /* 0x080fe200018f16ff */
[----:B------:R-:W-:Y:S01]  /*61d0*/  IMAD.U32 R0, RZ, RZ, UR24 ;  /* 0x00000018ff007e24 */ /* 0x000fe2000f8e00ff */
[-C--:B------:R-:W-:Y:S02]  /*61e0*/  LEA R24, P0, R24, R20.reuse, 0x2 ;  /* 0x0000001418187211 */ /* 0x080fe400078010ff */
[-C--:B------:R-:W-:Y:S01]  /*61f0*/  LEA.HI.X.SX32 R29, R25, R21.reuse, 0x2, P2 ;  /* 0x00000015191d7211 */ /* 0x080fe200010f16ff */
[----:B------:R2:W-:Y:S01]  /*6200*/  RED.E.ADD.F32.FTZ.RN.STRONG.GPU [R22.64], R5 ;  /* 0x000000051600798e */ /* 0x0005e2000c10e784 */
[-C--:B------:R-:W-:Y:S01]  /*6210*/  LEA.HI.X.SX32 R25, R2, R21.reuse, 0x2, P0 ;  /* 0x0000001502197211 */ /* 0x080fe200000f16ff */
[----:B------:R-:W-:Y:S01]  /*6220*/  IMAD.U32 R2, RZ, RZ, UR22 ;  /* 0x00000016ff027e24 */ /* 0x000fe2000f8e00ff */
[-C--:B------:R-:W-:Y:S01]  /*6230*/  LEA R26, P0, R26, R20.reuse, 0x2 ;  /* 0x000000141a1a7211 */ /* 0x080fe200078010ff */
[----:B------:R3:W-:Y:S03]  /*6240*/  RED.E.ADD.F32.FTZ.RN.STRONG.GPU [R28.64], R6 ;  /* 0x000000061c00798e */ /* 0x0007e6000c10e784 */
[-C--:B------:R-:W-:Y:S01]  /*6250*/  LEA.HI.X.SX32 R27, R0, R21.reuse, 0x2, P0 ;  /* 0x00000015001b7211 */ /* 0x080fe200000f16ff */
[----:B------:R4:W-:Y:S01]  /*6260*/  RED.E.ADD.F32.FTZ.RN.STRONG.GPU [R24.64], R7 ;  /* 0x000000071800798e */ /* 0x0009e2000c10e784 */
[----:B------:R-:W-:Y:S03]  /*6270*/  IMAD.U32 R0, RZ, RZ, UR21 ;  /* 0x00000015ff007e24 */ /* 0x000fe6000f8e00ff */
[----:B------:R4:W-:Y:S04]  /*6280*/  RED.E.ADD.F32.FTZ.RN.STRONG.GPU [R26.64], R8 ;  /* 0x000000081a00798e */ /* 0x0009e8000c10e784 */
[----:B------:R-:W-:Y:S01]  /*6290*/  LDSM.16.MT88.4 R28, [R3+0xa800] ;  /* 0x00a80000031c783b */ /* 0x000fe20000004200 */
[----:B-1----:R-:W-:Y:S05]  /*62a0*/  IMAD.U32 R4, RZ, RZ, UR21 ;  /* 0x00000015ff047e24 */ /* 0x002fea000f8e00ff */
[-C--:B------:R-:W-:Y:S01]  /*62b0*/  LEA R4, P0, R4, R20.reuse, 0x2 ;  /* 0x0000001404047211 */ /* 0x080fe200078010ff */
[----:B--2---:R-:W-:Y:S02]  /*62c0*/  IMAD.U32 R5, RZ, RZ, UR23 ;  /* 0x00000017ff057e24 */ /* 0x004fe4000f8e00ff */
[----:B---3--:R-:W-:Y:S02]  /*62d0*/  IMAD.U32 R6, RZ, RZ, UR22 ;  /* 0x00000016ff067e24 */ /* 0x008fe4000f8e00ff */
[----:B----4-:R-:W-:Y:S03]  /*62e0*/  IMAD.U32 R24, RZ, RZ, UR23 ;  /* 0x00000017ff187e24 */ /* 0x010fe6000f8e00ff */
[-C--:B------:R-:W-:Y:S01]  /*62f0*/  LEA R6, P2, R6, R20.reuse, 0x2 ;  /* 0x0000001406067211 */ /* 0x080fe200078410ff */
[----:B------:R-:W-:Y:S01]  /*6300*/  IMAD.U32 R26, RZ, RZ, UR18 ;  /* 0x00000012ff1a7e24 */ /* 0x000fe2000f8e00ff */
[-C--:B------:R-:W-:Y:S01]  /*6310*/  LEA R24, P3, R24, R20.reuse, 0x2 ;  /* 0x0000001418187211 */ /* 0x080fe200078610ff */
[----:B------:R-:W-:Y:S01]  /*6320*/  IMAD.U32 R8, RZ, RZ, UR15 ;  /* 0x0000000fff087e24 */ /* 0x000fe2000f8e00ff */
[-C--:B------:R-:W-:Y:S01]  /*6330*/  LEA.HI.X.SX32 R7, R2, R21.reuse, 0x2, P2 ;  /* 0x0000001502077211 */ /* 0x080fe200010f16ff */
[----:B------:R-:W-:Y:S01]  /*6340*/  IMAD.U32 R2, RZ, RZ, UR14 ;  /* 0x0000000eff027e24 */ /* 0x000fe2000f8e00ff */
[-C--:B------:R-:W-:Y:S02]  /*6350*/  LEA.HI.X.SX32 R25, R5, R21.reuse, 0x2, P3 ;  /* 0x0000001505197211 */ /* 0x080fe400018f16ff */
[-C--:B------:R-:W-:Y:S01]  /*6360*/  LEA.HI.X.SX32 R5, R0, R21.reuse, 0x2, P0 ;  /* 0x0000001500057211 */ /* 0x080fe200000f16ff */
[----:B------:R-:W-:Y:S01]  /*6370*/  IMAD.U32 R0, RZ, RZ, UR20 ;  /* 0x00000014ff007e24 */ /* 0x000fe2000f8e00ff */
[-C--:B------:R-:W-:Y:S01]  /*6380*/  LEA R26, P6, R26, R20.reuse, 0x2 ;  /* 0x000000141a1a7211 */ /* 0x080fe200078c10ff */
[----:B------:R1:W-:Y:S01]  /*6390*/  RED.E.ADD.F32.FTZ.RN.STRONG.GPU [R24.64], R9 ;  /* 0x000000091800798e */ /* 0x0003e2000c10e784 */
[-C--:B------:R-:W-:Y:S03]  /*63a0*/  LEA R8, P3, R8, R20.reuse, 0x2 ;  /* 0x0000001408087211 */ /* 0x080fe600078610ff */
[----:B------:R2:W-:Y:S04]  /*63b0*/  RED.E.ADD.F32.FTZ.RN.STRONG.GPU [R6.64], R10 ;  /* 0x0000000a0600798e */ /* 0x0005e8000c10e784 */
[----:B------:R3:W-:Y:S04]  /*63c0*/  RED.E.ADD.F32.FTZ.RN.STRONG.GPU [R4.64], R11 ;  /* 0x0000000b0400798e */ /* 0x0007e8000c10e784 */
[----:B------:R-:W-:Y:S04]  /*63d0*/  RED.E.ADD.F32.FTZ.RN.STRONG.GPU [R20.64+0x80], R12 ;  /* 0x0000800c1400798e */ /* 0x000fe8000c10e784 */
[----:B------:R-:W-:Y:S01]  /*63e0*/  RED.E.ADD.F32.FTZ.RN.STRONG.GPU [R22.64+0x80], R13 ;  /* 0x0000800d1600798e */ /* 0x000fe2000c10e784 */
[----:B-1----:R-:W-:Y:S02]  /*63f0*/  IMAD.U32 R24, RZ, RZ, UR17 ;  /* 0x00000011ff187e24 */ /* 0x002fe4000f8e00ff */
[----:B------:R-:W-:Y:S02]  /*6400*/  IMAD.U32 R9, RZ, RZ, UR17 ;  /* 0x00000011ff097e24 */ /* 0x000fe4000f8e00ff */
[----:B--2---:R-:W-:Y:S01]  /*6410*/  IMAD.U32 R10, RZ, RZ, UR16 ;  /* 0x00000010ff0a7e24 */ /* 0x004fe2000f8e00ff */
[-C--:B------:R-:W-:Y:S01]  /*6420*/  LEA R24, P5, R24, R20.reuse, 0x2 ;  /* 0x0000001418187211 */ /* 0x080fe200078a10ff */
[----:B------:R-:W-:Y:S02]  /*6430*/  IMAD.U32 R7, RZ, RZ, UR16 ;  /* 0x00000010ff077e24 */ /* 0x000fe4000f8e00ff */
[----:B---3--:R-:W-:Y:S01]  /*6440*/  IMAD.U32 R11, RZ, RZ, UR18 ;  /* 0x00000012ff0b7e24 */ /* 0x008fe2000f8e00ff */
[-C--:B------:R-:W-:Y:S01]  /*6450*/  LEA R10, P4, R10, R20.reuse, 0x2 ;  /* 0x000000140a0a7211 */ /* 0x080fe200078810ff */
[----:B------:R-:W-:Y:S01]  /*6460*/  IMAD.U32 R6, RZ, RZ, UR14 ;  /* 0x0000000eff067e24 */ /* 0x000fe2000f8e00ff */
[-C--:B------:R-:W-:Y:S01]  /*6470*/  LEA.HI.X.SX32 R25, R9, R21.reuse, 0x2, P5 ;  /* 0x0000001509197211 */ /* 0x080fe200028f16ff */
[----:B------:R-:W-:Y:S01]  /*6480*/  IMAD.U32 R5, RZ, RZ, UR15 ;  /* 0x0000000fff057e24 */ /* 0x000fe2000f8e00ff */
[-C--:B------:R-:W-:Y:S01]  /*6490*/  LEA.HI.X.SX32 R27, R11, R21.reuse, 0x2, P6 ;  /* 0x000000150b1b7211 */ /* 0x080fe200030f16ff */
[----:B------:R-:W-:Y:S01]  /*64a0*/  IMAD.U32 R4, RZ, RZ, UR20 ;  /* 0x00000014ff047e24 */ /* 0x000fe2000f8e00ff */
[-C--:B------:R-:W-:Y:S02]  /*64b0*/  LEA.HI.X.SX32 R11, R7, R21.reuse, 0x2, P4 ;  /* 0x00000015070b7211 */ /* 0x080fe400020f16ff */
[-C--:B------:R-:W-:Y:S01]  /*64c0*/  LEA R6, P2, R6, R20.reuse, 0x2 ;  /* 0x0000001406067211 */ /* 0x080fe200078410ff */
[----:B------:R-:W-:Y:S01]  /*64d0*/  RED.E.ADD.F32.FTZ.RN.STRONG.GPU [R26.64], R14 ;  /* 0x0000000e1a00798e */ /* 0x000fe2000c10e784 */
[-C--:B------:R-:W-:Y:S02]  /*64e0*/  LEA.HI.X.SX32 R9, R5, R21.reuse, 0x2, P3 ;  /* 0x0000001505097211 */ /* 0x080fe400018f16ff */
[----:B------:R-:W-:Y:S01]  /*64f0*/  LEA R4, P0, R4, R20, 0x2 ;  /* 0x0000001404047211 */ /* 0x000fe200078010ff */
[----:B------:R-:W-:Y:S01]  /*6500*/  RED.E.ADD.F32.FTZ.RN.STRONG.GPU [R24.64], R15 ;  /* 0x0000000f1800798e */ /* 0x000fe2000c10e784 */
[-C--:B------:R-:W-:Y:S02]  /*6510*/  LEA.HI.X.SX32 R7, R2, R21.reuse, 0x2, P2 ;  /* 0x0000001502077211 */ /* 0x080fe400010f16ff */
[----:B------:R-:W-:Y:S01]  /*6520*/  LEA.HI.X.SX32 R5, R0, R21, 0x2, P0 ;  /* 0x0000001500057211 */ /* 0x000fe200000f16ff */
[----:B------:R-:W-:Y:S01]  /*6530*/  RED.E.ADD.F32.FTZ.RN.STRONG.GPU [R10.64], R16 ;  /* 0x000000100a00798e */ /* 0x000fe2000c10e784 */
[----:B------:R-:W-:Y:S01]  /*6540*/  IMAD.IADD R0, R128, 0x1, R172 ;  /* 0x0000000180007824 */ /* 0x000fe200078e02ac */
[----:B------:R-:W-:Y:S01]  /*6550*/  PLOP3.LUT P0, PT, PT, PT, UP3, 0x80, 0x0 ;  /* 0x000000000000781c */ /* 0x000fe20003f0f038 */
[----:B------:R-:W-:Y:S01]  /*6560*/  @UP5 UIADD3 UR11, UP3, UR11, -0x100, URZ ;  /* 0xffffff000b0b5890 */ /* 0x000fe2000ff7e03f */
[----:B------:R-:W-:Y:S01]  /*6570*/  RED.E.ADD.F32.FTZ.RN.STRONG.GPU [R8.64], R17 ;  /* 0x000000110800798e */ /* 0x000fe2000c10e784 */
[----:B------:R-:W-:Y:S01]  /*6580*/  ISETP.LT.AND P2, PT, RZ, UR7, PT ;  /* 0x00000007ff007c0c */ /* 0x000fe2000bf41270 */
[----:B------:R-:W-:Y:S02]  /*6590*/  UIADD3 UR7, UR7, -0x1, URZ ;  /* 0xffffffff07077890 */ /* 0x000fe4000fffe03f */
[----:B------:R-:W-:Y:S01]  /*65a0*/  RED.E.ADD.F32.FTZ.RN.STRONG.GPU [R6.64], R18 ;  /* 0x000000120600798e */ /* 0x000fe2000c10e784 */
[----:B------:R-:W-:Y:S03]  /*65b0*/  @UP5 UIADD3.X UR10, UR10, -0x1, URZ, UP3, !UPT ;  /* 0xffffffff0a0a5890 */ /* 0x000fe60009ffe43f */
        /* <DEDUP_REMOVED lines=20> */
[C---:B------:R-:W-:Y:S08]  /*6700*/  HMMA.16816.F32 R72, R32.reuse, R12, R72 ;  /* 0x0000000c2048723c */ /* 0x040ff00000001848 */
[-C--:B------:R-:W-:Y:S08]  /*6710*/  HMMA.16816.F32 R76, R32, R14.reuse, R76 ;  /* 0x0000000e204c723c */ /* 0x080ff0000000184c */
[C---:B------:R-:W-:Y:S01]  /*6720*/  HMMA.16816.F32 R80, R28.reuse, R14, R80 ;  /* 0x0000000e1c50723c */ /* 0x040fe20000001850 */
[----:B------:R-:W-:Y:S07]  /*6730*/  LDSM.16.MT88.4 R12, [R3+0xb800] ;  /* 0x00b80000030c783b */ /* 0x000fee0000004200 */
[-C--:B------:R-:W-:Y:S08]  /*6740*/  HMMA.16816.F32 R84, R28, R16.reuse, R84 ;  /* 0x000000101c54723c */ /* 0x080ff00000001854 */
[C---:B------:R-:W-:Y:S08]  /*6750*/  HMMA.16816.F32 R88, R32.reuse, R16, R88 ;  /* 0x000000102058723c */ /* 0x040ff00000001858 */
[-C--:B------:R-:W-:Y:S01]  /*6760*/  HMMA.16816.F32 R92, R32, R18.reuse, R92 ;  /* 0x00000012205c723c */ /* 0x080fe2000000185c */
[----:B------:R3:W-:Y:S07]  /*6770*/  LDSM.16.MT88.4 R32, [R0+0x1800] ;  /* 0x001800000020783b */ /* 0x0007ee0000004200 */
[----:B------:R-:W-:Y:S01]  /*6780*/  HMMA.16816.F32 R96, R28, R18, R96 ;  /* 0x000000121c60723c */ /* 0x000fe20000001860 */
[----:B------:R4:W2:Y:S04]  /*6790*/  LDSM.16.MT88.4 R16, [R172+0x1800] ;  /* 0x00180000ac10783b */ /* 0x0008a80000004200 */
[----:B------:R-:W2:Y:S03]  /*67a0*/  LDSM.16.MT88.4 R28, [R3+0xd800] ;  /* 0x00d80000031c783b */ /* 0x000ea60000004200 */
[-C--:B-1----:R-:W-:Y:S08]  /*67b0*/  HMMA.16816.F32 R68, R4, R8.reuse, R68 ;  /* 0x000000080444723c */ /* 0x082ff00000001844 */
[C---:B------:R-:W-:Y:S04]  /*67c0*/  HMMA.16816.F32 R72, R20.reuse, R8, R72 ;  /* 0x000000081448723c */ /* 0x040fe80000001848 */
[C---:B---3--:R-:W-:Y:S02]  /*67d0*/  IADD3 R0, R172.reuse, -0x2000, RZ ;  /* 0xffffe000ac007810 */ /* 0x048fe40007ffe0ff */
[----:B------:R-:W-:Y:S02]  /*67e0*/  @P0 IADD3 R0, R172, 0x2000, RZ ;  /* 0x00002000ac000810 */ /* 0x000fe40007ffe0ff */
[-C--:B------:R-:W-:Y:S04]  /*67f0*/  HMMA.16816.F32 R76, R20, R10.reuse, R76 ;  /* 0x0000000a144c723c */ /* 0x080fe8000000184c */
[----:B----4-:R-:W-:Y:S04]  /*6800*/  IMAD.MOV.U32 R172, RZ, RZ, R0 ;  /* 0x000000ffffac7224 */ /* 0x010fe800078e0000 */
[C---:B------:R-:W-:Y:S08]  /*6810*/  HMMA.16816.F32 R80, R4.reuse, R10, R80 ;  /* 0x0000000a0450723c */ /* 0x040ff00000001850 */
[-C--:B--2---:R-:W-:Y:S08]  /*6820*/  HMMA.16816.F32 R84, R4, R24.reuse, R84 ;  /* 0x000000180454723c */ /* 0x084ff00000001854 */
[C---:B------:R-:W-:Y:S08]  /*6830*/  HMMA.16816.F32 R88, R20.reuse, R24, R88 ;  /* 0x000000181458723c */ /* 0x040ff00000001858 */
[-C--:B------:R-:W-:Y:S08]  /*6840*/  HMMA.16816.F32 R92, R20, R26.reuse, R92 ;  /* 0x0000001a145c723c */ /* 0x080ff0000000185c */
[----:B------:R-:W-:Y:S08]  /*6850*/  HMMA.16816.F32 R96, R4, R26, R96 ;  /* 0x0000001a0460723c */ /* 0x000ff00000001860 */
        /* <DEDUP_REMOVED lines=74> */
[----:B------:R-:W-:Y:S01]  /*6d00*/  UISETP.NE.AND UP0, UPT, UR32, -0x1, UPT ;  /* 0xffffffff2000788c */ /* 0x000fe2000bf05270 */
[----:B------:R1:W-:Y:S01]  /*6d10*/  STS [R248], R5 ;  /* 0x00000005f8007388 */ /* 0x0003e20000000800 */
[----:B------:R-:W-:Y:S01]  /*6d20*/  F2FP.PACK_AB R46, R47, R46 ;  /* 0x0000002e2f2e723e */ /* 0x000fe200000000ff */
[----:B------:R-:W-:Y:S01]  /*6d30*/  ULDC.64 UR10, c[0x0][0x3a0] ;  /* 0x0000e800000a7ab9 */ /* 0x000fe20000000a00 */
[----:B------:R-:W-:Y:S01]  /*6d40*/  F2FP.PACK_AB R0, R0, R94 ;  /* 0x0000005e0000723e */ /* 0x000fe200000000ff */
[----:B------:R1:W-:Y:S01]  /*6d50*/  STS [R248+0x400], R4 ;  /* 0x00040004f8007388 */ /* 0x0003e20000000800 */
[----:B------:R-:W-:-:S02]  /*6d60*/  F2FP.PACK_AB R52, R53, R52 ;  /* 0x000000343534723e */ /* 0x000fc400000000ff */
[----:B------:R-:W-:Y:S01]  /*6d70*/  F2FP.PACK_AB R54, R55, R54 ;  /* 0x000000363736723e */ /* 0x000fe200000000ff */
[----:B------:R1:W-:Y:S01]  /*6d80*/  STS [R246+0x2000], R7 ;  /* 0x00200007f6007388 */ /* 0x0003e20000000800 */
[----:B------:R-:W-:Y:S01]  /*6d90*/  F2FP.PACK_AB R64, R65, R64 ;  /* 0x000000404140723e */ /* 0x000fe200000000ff */
[----:B------:R-:W-:Y:S01]  /*6da0*/  @UP0 UIADD3 UR7, UR26, UR32, URZ ;  /* 0x000000201a070290 */ /* 0x000fe2000fffe03f */
[----:B------:R-:W-:Y:S01]  /*6db0*/  F2FP.PACK_AB R66, R67, R66 ;  /* 0x000000424342723e */ /* 0x000fe200000000ff */
[----:B------:R1:W-:Y:S01]  /*6dc0*/  STS [R246+0x2400], R6 ;  /* 0x00240006f6007388 */ /* 0x0003e20000000800 */
[----:B------:R-:W-:Y:S01]  /*6dd0*/  F2FP.PACK_AB R56, R57, R56 ;  /* 0x000000383938723e */ /* 0x000fe200000000ff */
[----:B------:R-:W-:Y:S01]  /*6de0*/  @UP0 UIMAD.WIDE.U32 UR8, UR7, UR10, URZ ;  /* 0x0000000a070802a5 */ /* 0x000fe2000f8e003f */
[----:B------:R-:W-:Y:S01]  /*6df0*/  F2FP.PACK_AB R58, R59, R58 ;  /* 0x0000003a3b3a723e */ /* 0x000fe200000000ff */
[----:B------:R1:W-:Y:S01]  /*6e00*/  STS [R248+0x2000], R2 ;  /* 0x00200002f8007388 */ /* 0x0003e20000000800 */
[----:B------:R-:W-:Y:S01]  /*6e10*/  F2FP.PACK_AB R60, R61, R60 ;  /* 0x0000003c3d3c723e */ /* 0x000fe200000000ff */
[----:B------:R-:W-:Y:S01]  /*6e20*/  @UP0 UIMAD UR31, UR7, UR11, UR9 ;  /* 0x0000000b071f02a4 */ /* 0x000fe2000f8e0209 */
[----:B------:R-:W-:Y:S01]  /*6e30*/  F2FP.PACK_AB R62, R63, R62 ;  /* 0x0000003e3f3e723e */ /* 0x000fe200000000ff */
[----:B------:R1:W-:Y:S01]  /*6e40*/  STS [R248+0x2400], R0 ;  /* 0x00240000f8007388 */ /* 0x0003e20000000800 */
[----:B------:R-:W-:Y:S01]  /*6e50*/  PLOP3.LUT P0, PT, PT, PT, UP0, 0x80, 0x0 ;  /* 0x000000000000781c */ /* 0x000fe20003f0f008 */
[----:B------:R-:W-:-:S02]  /*6e60*/  @UP0 UMOV UR30, UR8 ;  /* 0x00000008001e0c82 */ /* 0x000fc40008000000 */
        /* <DEDUP_REMOVED lines=20> */
[----:B------:R-:W-:Y:S02]  /*6fb0*/  USHF.R.S32.HI UR28, URZ, 0x1f, UR42 ;  /* 0x0000001f3f1c7899 */ /* 0x000fe4000801142a */
[----:B------:R-:W-:Y:S02]  /*6fc0*/  UIMAD UR12, UR26, UR9, UR7 ;  /* 0x000000091a0c72a4 */ /* 0x000fe4000f8e0207 */
[----:B------:R-:W-:Y:S02]  /*6fd0*/  UIMAD.WIDE.U32 UR8, UR26, UR8, URZ ;  /* 0x000000081a0872a5 */ /* 0x000fe4000f8e003f */
[----:B------:R-:W-:Y:S02]  /*6fe0*/  ULDC.64 UR10, c[0x0][0x388] ;  /* 0x0000e200000a7ab9 */ /* 0x000fe40000000a00 */
[----:B------:R-:W-:-:S02]  /*6ff0*/  UIADD3 UR9, UR9, UR12, URZ ;  /* 0x0000000c09097290 */ /* 0x000fc4000fffe03f */
[----:B------:R-:W-:Y:S02]  /*7000*/  UIMAD UR7, UR28, UR10, URZ ;  /* 0x0000000a1c0772a4 */ /* 0x000fe4000f8e023f */
[----:B------:R-:W-:Y:S02]  /*7010*/  UIMAD.WIDE.U32 UR8, UR42, UR10, UR8 ;  /* 0x0000000a2a0872a5 */ /* 0x000fe4000f8e0008 */
[----:B------:R-:W-:-:S04]  /*7020*/  UIMAD UR7, UR42, UR11, UR7 ;  /* 0x0000000b2a0772a4 */ /* 0x000fc8000f8e0207 */
[----:B------:R-:W-:Y:S02]  /*7030*/  UIADD3 UR31, UR9, UR7, URZ ;  /* 0x00000007091f7290 */ /* 0x000fe4000fffe03f */
[----:B------:R-:W-:Y:S02]  /*7040*/  UMOV UR30, UR8 ;  /* 0x00000008001e7c82 */ /* 0x000fe40008000000 */
.L_x_870:
        /* <DEDUP_REMOVED lines=9> */
[----:B------:R-:W-:Y:S02]  /*70e0*/  USHF.R.S32.HI UR28, URZ, 0x1f, UR42 ;  /* 0x0000001f3f1c7899 */ /* 0x000fe4000801142a */
[----:B------:R-:W-:Y:S02]  /*70f0*/  UIMAD UR12, UR26, UR9, UR7 ;  /* 0x000000091a0c72a4 */ /* 0x000fe4000f8e0207 */
[----:B------:R-:W-:-:S02]  /*7100*/  UIMAD.WIDE.U32 UR8, UR26, UR8, URZ ;  /* 0x000000081a0872a5 */ /* 0x000fc4000f8e003f */
[----:B------:R-:W-:Y:S02]  /*7110*/  ULDC.64 UR10, c[0x0][0x390] ;  /* 0x0000e400000a7ab9 */ /* 0x000fe40000000a00 */
[----:B------:R-:W-:Y:S02]  /*7120*/  UIADD3 UR9, UR9, UR12, URZ ;  /* 0x0000000c09097290 */ /* 0x000fe4000fffe03f */
[----:B------:R-:W-:Y:S02]  /*7130*/  UIMAD UR7, UR28, UR10, URZ ;  /* 0x0000000a1c0772a4 */ /* 0x000fe4000f8e023f */
[----:B------:R-:W-:Y:S02]  /*7140*/  UIMAD.WIDE.U32 UR8, UR42, UR10, UR8 ;  /* 0x0000000a2a0872a5 */ /* 0x000fe4000f8e0008 */
[----:B------:R-:W-:-:S04]  /*7150*/  UIMAD UR7, UR42, UR11, UR7 ;  /* 0x0000000b2a0772a4 */ /* 0x000fc8000f8e0207 */
[----:B------:R-:W-:-:S03]  /*7160*/  UIADD3 UR10, UR9, UR7, URZ ;  /* 0x00000007090a7290 */ /* 0x000fc6000fffe03f */
[----:B------:R-:W-:Y:S02]  /*7170*/  UMOV UR9, UR8 ;  /* 0x0000000800097c82 */ /* 0x000fe40008000000 */
.L_x_871:
[----:B------:R-:W-:Y:S01]  /*7180*/  BAR.SYNC.DEFER_BLOCKING 0x0 ;  /* 0x0000000000007b1d */ /* 0x000fe20000010000 */
[----:B------:R-:W-:Y:S01]  /*7190*/  USHF.L.U32 UR7, UR27, 0x7, URZ ;  /* 0x000000071b077899 */ /* 0x000fe2000800063f */
[--C-:B-1----:R-:W-:Y:S01]  /*71a0*/  SHF.R.S32.HI R7, RZ, 0x1f, R244.reuse ;  /* 0x0000001fff077819 */ /* 0x102fe200000114f4 */
[----:B------:R-:W-:Y:S01]  /*71b0*/  IMAD.MOV.U32 R6, RZ, RZ, R244 ;  /* 0x000000ffff067224 */ /* 0x000fe200078e00f4 */
[----:B------:R-:W-:Y:S01]  /*71c0*/  UIMAD UR6, UR27, -0x80, UR6 ;  /* 0xffffff801b0678a4 */ /* 0x000fe2000f8e0206 */
[----:B------:R-:W-:Y:S01]  /*71d0*/  SHF.R.S32.HI R25, RZ, 0x1f, R237 ;  /* 0x0000001fff197819 */ /* 0x000fe200000114ed */
[----:B------:R-:W-:Y:S01]  /*71e0*/  USHF.R.S32.HI UR8, URZ, 0x1f, UR7 ;  /* 0x0000001f3f087899 */ /* 0x000fe20008011407 */
[----:B------:R-:W-:Y:S01]  /*71f0*/  IMAD.U32 R24, RZ, RZ, UR7 ;  /* 0x00000007ff187e24 */ /* 0x000fe2000f8e00ff */
[----:B------:R-:W-:Y:S01]  /*7200*/  ULDC.64 UR28, c[0x0][0x3a0] ;  /* 0x0000e800001c7ab9 */ /* 0x000fe20000000a00 */
[----:B------:R-:W-:Y:S01]  /*7210*/  BSSY B0, `(.L_x_872) ;  /* 0x0000021000007945 */ /* 0x000fe20003800000 */
[----:B------:R-:W-:Y:S01]  /*7220*/  UIMAD UR11, UR8, UR28, URZ ;  /* 0x0000001c080b72a4 */ /* 0x000fe2000f8e023f */
[----:B------:R-:W-:Y:S01]  /*7230*/  IMAD.WIDE.U32 R4, R24, c[0x0][0x3a0], R6 ;  /* 0x0000e80018047a25 */ /* 0x000fe200078e0006 */
[----:B------:R-:W-:Y:S01]  /*7240*/  USHF.R.S32.HI UR12, URZ, 0x1f, UR47 ;  /* 0x0000001f3f0c7899 */ /* 0x000fe2000801142f */
[----:B------:R-:W-:Y:S01]  /*7250*/  ISETP.GE.AND P4, PT, R237, UR6, PT ;  /* 0x00000006ed007c0c */ /* 0x000fe2000bf86270 */
[----:B------:R-:W-:-:S02]  /*7260*/  UIMAD UR11, UR7, UR29, UR11 ;  /* 0x0000001d070b72a4 */ /* 0x000fc4000f8e020b */
[----:B------:R-:W-:Y:S01]  /*7270*/  IADD3 R4, P0, R4, UR30, RZ ;  /* 0x0000001e04047c10 */ /* 0x000fe2000ff1e0ff */
[----:B------:R-:W-:-:S03]  /*7280*/  ULDC.64 UR28, c[0x0][0x3b8] ;  /* 0x0000ee00001c7ab9 */ /* 0x000fc60000000a00 */
[----:B------:R-:W-:Y:S01]  /*7290*/  IMAD.U32 R0, RZ, RZ, UR11 ;  /* 0x0000000bff007e24 */ /* 0x000fe2000f8e00ff */
[----:B------:R-:W-:Y:S01]  /*72a0*/  UIMAD UR11, UR12, UR28, URZ ;  /* 0x0000001c0c0b72a4 */ /* 0x000fe2000f8e023f */
[----:B------:R1:W2:Y:S03]  /*72b0*/  LDS.128 R16, [R236+0x7000] ;  /* 0x00700000ec107984 */ /* 0x0002a60000000c00 */
[----:B------:R-:W-:Y:S01]  /*72c0*/  IADD3.X R5, R5, UR31, R0, P0, !PT ;  /* 0x0000001f05057c10 */ /* 0x000fe200087fe400 */
[----:B------:R-:W-:Y:S01]  /*72d0*/  IMAD.U32 R0, RZ, RZ, UR47 ;  /* 0x0000002fff007e24 */ /* 0x000fe2000f8e00ff */
[----:B------:R-:W-:Y:S01]  /*72e0*/  UIMAD UR11, UR47, UR29, UR11 ;  /* 0x0000001d2f0b72a4 */ /* 0x000fe2000f8e020b */
[----:B------:R1:W3:Y:S02]  /*72f0*/  LDS.128 R20, [R236+0x8000] ;  /* 0x00800000ec147984 */ /* 0x0002e40000000c00 */
[----:B------:R-:W-:-:S02]  /*7300*/  IMAD.WIDE.U32 R4, R0, c[0x0][0x3b8], R4 ;  /* 0x0000ee0000047a25 */ /* 0x000fc400078e0004 */
[----:B------:R1:W4:Y:S03]  /*7310*/  LDS.128 R28, [R236+0x9000] ;  /* 0x00900000ec1c7984 */ /* 0x0003260000000c00 */
[----:B------:R-:W-:Y:S01]  /*7320*/  IADD3 R2, R5, UR11, RZ ;  /* 0x0000000b05027c10 */ /* 0x000fe2000fffe0ff */
        /* <DEDUP_REMOVED lines=15> */
.L_x_873:
[----:B------:R-:W-:Y:S05]  /*7420*/  BSYNC B0 ;  /* 0x0000000000007941 */ /* 0x000fea0003800000 */
.L_x_872:
[----:B------:R-:W-:Y:S01]  /*7430*/  IADD3 R0, R237, 0x20, RZ ;  /* 0x00000020ed007810 */ /* 0x000fe20007ffe0ff */
[----:B------:R-:W-:Y:S03]  /*7440*/  BSSY B0, `(.L_x_874) ;  /* 0x000000e000007945 */ /* 0x000fe60003800000 */
[----:B------:R-:W-:-:S13]  /*7450*/  ISETP.GE.AND P3, PT, R0, UR6, PT ;  /* 0x0000000600007c0c */ /* 0x000fda000bf66270 */
        /* <DEDUP_REMOVED lines=11> */
[----:B--2---:R2:W-:Y:S02]  /*7510*/  STG.E.128 [R10.64], R16 ;  /* 0x000000100a007986 */ /* 0x0045e4000c101d04 */
.L_x_875:
[----:B------:R-:W-:Y:S05]  /*7520*/  BSYNC B0 ;  /* 0x0000000000007941 */ /* 0x000fea0003800000 */
.L_x_874:
[----:B------:R-:W-:Y:S01]  /*7530*/  IADD3 R0, R237, 0x40, RZ ;  /* 0x00000040ed007810 */ /* 0x000fe20007ffe0ff */
[----:B------:R-:W-:Y:S03]  /*7540*/  BSSY B0, `(.L_x_876) ;  /* 0x000000e000007945 */ /* 0x000fe60003800000 */
[----:B------:R-:W-:-:S13]  /*7550*/  ISETP.GE.AND P2, PT, R0, UR6, PT ;  /* 0x0000000600007c0c */ /* 0x000fda000bf46270 */
[----:B------:R-:W-:Y:S05]  /*7560*/  @P2 BRA `(.L_x_877) ;  /* 0x000000b000002947 */ /* 0x000fea0003800000 */
[----:B------:R-:W-:Y:S02]  /*7570*/  IADD3 R0, P0, R237, 0x40, RZ ;  /* 0x00000040ed007810 */ /* 0x000fe40007f1e0ff */
[----:B------:R-:W-:-:S03]  /*7580*/  MOV R9, R2 ;  /* 0x0000000200097202 */ /* 0x000fc60000000f00 */
[----:B------:R-:W-:-:S04]  /*7590*/  IMAD.X R8, RZ, RZ, R25, P0 ;  /* 0x000000ffff087224 */ /* 0x000fc800000e0619 */
[----:B--2-4-:R-:W-:Y:S02]  /*75a0*/  IMAD R10, R8, c[0x0][0x3a0], RZ ;  /* 0x0000e800080a7a24 */ /* 0x014fe400078e02ff */
[----:B------:R-:W-:-:S04]  /*75b0*/  IMAD.MOV.U32 R8, RZ, RZ, R4 ;  /* 0x000000ffff087224 */ /* 0x000fc800078e0004 */
[----:B------:R-:W-:-:S04]  /*75c0*/  IMAD.WIDE.U32 R8, R0, c[0x0][0x3a0], R8 ;  /* 0x0000e80000087a25 */ /* 0x000fc800078e0008 */
[----:B------:R-:W-:Y:S01]  /*75d0*/  IMAD R0, R0, c[0x0][0x3a4], R10 ;  /* 0x0000e90000007a24 */ /* 0x000fe200078e020a */
[----:B------:R-:W-:-:S04]  /*75e0*/  LEA R10, P0, R8, c[0x0][0x340], 0x1 ;  /* 0x0000d000080a7a11 */ /* 0x000fc800078008ff */
[----:B------:R-:W-:-:S04]  /*75f0*/  IADD3 R0, R9, R0, RZ ;  /* 0x0000000009007210 */ /* 0x000fc80007ffe0ff */
[----:B------:R-:W-:-:S05]  /*7600*/  LEA.HI.X R11, R8, c[0x0][0x344], R0, 0x1, P0 ;  /* 0x0000d100080b7a11 */ /* 0x000fca00000f0c00 */
[----:B---3--:R2:W-:Y:S02]  /*7610*/  STG.E.128 [R10.64], R20 ;  /* 0x000000140a007986 */ /* 0x0085e4000c101d04 */
.L_x_877:
[----:B------:R-:W-:Y:S05]  /*7620*/  BSYNC B0 ;  /* 0x0000000000007941 */ /* 0x000fea0003800000 */
.L_x_876:
[----:B------:R-:W-:Y:S01]  /*7630*/  IADD3 R0, R237, 0x60, RZ ;  /* 0x00000060ed007810 */ /* 0x000fe20007ffe0ff */
[----:B------:R-:W-:Y:S03]  /*7640*/  BSSY B0, `(.L_x_878) ;  /* 0x000000d000007945 */ /* 0x000fe60003800000 */
[----:B------:R-:W-:-:S13]  /*7650*/  ISETP.GE.AND P1, PT, R0, UR6, PT ;  /* 0x0000000600007c0c */ /* 0x000fda000bf26270 */
[----:B------:R-:W-:Y:S05]  /*7660*/  @P1 BRA `(.L_x_879) ;  /* 0x000000a000001947 */ /* 0x000fea0003800000 */
[----:B------:R-:W-:-:S04]  /*7670*/  IADD3 R0, P0, R237, 0x60, RZ ;  /* 0x00000060ed007810 */ /* 0x000fc80007f1e0ff */
[----:B------:R-:W-:-:S05]  /*7680*/  IADD3.X R5, RZ, R25, RZ, P0, !PT ;  /* 0x00000019ff057210 */ /* 0x000fca00007fe4ff */
[----:B--2-4-:R-:W-:Y:S01]  /*7690*/  IMAD R10, R5, c[0x0][0x3a0], RZ ;  /* 0x0000e800050a7a24 */ /* 0x014fe200078e02ff */
[----:B------:R-:W-:-:S05]  /*76a0*/  MOV R5, R2 ;  /* 0x0000000200057202 */ /* 0x000fca0000000f00 */
[----:B------:R-:W-:-:S04]  /*76b0*/  IMAD.WIDE.U32 R8, R0, c[0x0][0x3a0], R4 ;  /* 0x0000e80000087a25 */ /* 0x000fc800078e0004 */
[----:B------:R-:W-:Y:S01]  /*76c0*/  IMAD R0, R0, c[0x0][0x3a4], R10 ;  /* 0x0000e90000007a24 */ /* 0x000fe200078e020a */
[----:B------:R-:W-:-:S04]  /*76d0*/  LEA R4, P0, R8, c[0x0][0x340], 0x1 ;  /* 0x0000d00008047a11 */ /* 0x000fc800078008ff */
[----:B------:R-:W-:-:S04]  /*76e0*/  IADD3 R0, R9, R0, RZ ;  /* 0x0000000009007210 */ /* 0x000fc80007ffe0ff */
[----:B------:R-:W-:-:S05]  /*76f0*/  LEA.HI.X R5, R8, c[0x0][0x344], R0, 0x1, P0 ;  /* 0x0000d10008057a11 */ /* 0x000fca00000f0c00 */
[----:B------:R2:W-:Y:S02]  /*7700*/  STG.E.128 [R4.64], R28 ;  /* 0x0000001c04007986 */ /* 0x0005e4000c101d04 */
.L_x_879:
[----:B------:R-:W-:Y:S05]  /*7710*/  BSYNC B0 ;  /* 0x0000000000007941 */ /* 0x000fea0003800000 */
.L_x_878:
        /* <DEDUP_REMOVED lines=14> */
[----:B----4-:R-:W-:Y:S01]  /*7800*/  IADD3 R10, R5, UR6, RZ ;  /* 0x00000006050a7c10 */ /* 0x010fe2000fffe0ff */
        /* <DEDUP_REMOVED lines=10> */
.L_x_881:
[----:B------:R-:W-:Y:S05]  /*78b0*/  BSYNC B0 ;  /* 0x0000000000007941 */ /* 0x000fea0003800000 */
.L_x_880:
        /* <DEDUP_REMOVED lines=12> */
[----:B------:R1:W-:Y:S02]  /*7980*/  STG.E.128 [R8.64], R36 ;  /* 0x0000002408007986 */ /* 0x0003e4000c101d04 */
.L_x_883:
[----:B------:R-:W-:Y:S05]  /*7990*/  BSYNC B0 ;  /* 0x0000000000007941 */ /* 0x000fea0003800000 */
.L_x_882:
        /* <DEDUP_REMOVED lines=13> */
.L_x_885:
[----:B------:R-:W-:Y:S05]  /*7a70*/  BSYNC B0 ;  /* 0x0000000000007941 */ /* 0x000fea0003800000 */
.L_x_884:
        /* <DEDUP_REMOVED lines=12> */
.L_x_866:
        /* <DEDUP_REMOVED lines=19> */
[----:B------:R-:W-:Y:S02]  /*7c70*/  UIADD3 UR31, UR9, UR7, URZ ;  /* 0x00000007091f7290 */ /* 0x000fe4000fffe03f */
[----:B------:R-:W-:Y:S02]  /*7c80*/  UMOV UR30, UR8 ;  /* 0x00000008001e7c82 */ /* 0x000fe40008000000 */
.L_x_887:
        /* <DEDUP_REMOVED lines=19> */
.L_x_888:
[----:B------:R-:W-:Y:S01]  /*7dc0*/  USHF.L.U32 UR7, UR27, 0x7, URZ ;  /* 0x000000071b077899 */ /* 0x000fe2000800063f */
[----:B------:R-:W-:Y:S01]  /*7dd0*/  BSSY B0, `(.L_x_889) ;  /* 0x000001e000007945 */ /* 0x000fe20003800000 */
[----:B------:R-:W-:Y:S01]  /*7de0*/  ULDC.64 UR28, c[0x0][0x3a0] ;  /* 0x0000e800001c7ab9 */ /* 0x000fe20000000a00 */
[----:B------:R-:W-:Y:S01]  /*7df0*/  SHF.R.S32.HI R12, RZ, 0x1f, R237 ;  /* 0x0000001fff0c7819 */ /* 0x000fe200000114ed */
[----:B------:R-:W-:Y:S02]  /*7e00*/  USHF.R.S32.HI UR8, URZ, 0x1f, UR7 ;  /* 0x0000001f3f087899 */ /* 0x000fe40008011407 */
[----:B------:R-:W-:Y:S01]  /*7e10*/  IMAD.U32 R11, RZ, RZ, UR7 ;  /* 0x00000007ff0b7e24 */ /* 0x000fe2000f8e00ff */
[----:B------:R-:W-:Y:S02]  /*7e20*/  UIMAD UR6, UR27, -0x80, UR6 ;  /* 0xffffff801b0678a4 */ /* 0x000fe4000f8e0206 */
[----:B------:R-:W-:Y:S01]  /*7e30*/  UIMAD UR11, UR8, UR28, URZ ;  /* 0x0000001c080b72a4 */ /* 0x000fe2000f8e023f */
[----:B------:R-:W-:Y:S01]  /*7e40*/  IMAD.WIDE.U32 R4, R11, c[0x0][0x3a0], R244 ;  /* 0x0000e8000b047a25 */ /* 0x000fe200078e00f4 */
[----:B------:R-:W-:-:S02]  /*7e50*/  USHF.R.S32.HI UR12, URZ, 0x1f, UR47 ;  /* 0x0000001f3f0c7899 */ /* 0x000fc4000801142f */
[----:B------:R-:W-:Y:S01]  /*7e60*/  UIMAD UR11, UR7, UR29, UR11 ;  /* 0x0000001d070b72a4 */ /* 0x000fe2000f8e020b */
[----:B------:R-:W-:Y:S02]  /*7e70*/  ISETP.GE.AND P4, PT, R237, UR6, PT ;  /* 0x00000006ed007c0c */ /* 0x000fe4000bf86270 */
[----:B------:R-:W-:Y:S01]  /*7e80*/  IADD3 R4, P0, R4, UR30, RZ ;  /* 0x0000001e04047c10 */ /* 0x000fe2000ff1e0ff */
[----:B------:R-:W-:Y:S02]  /*7e90*/  ULDC.64 UR28, c[0x0][0x3b8] ;  /* 0x0000ee00001c7ab9 */ /* 0x000fe40000000a00 */
[----:B------:R-:W-:Y:S01]  /*7ea0*/  IMAD.U32 R0, RZ, RZ, UR11 ;  /* 0x0000000bff007e24 */ /* 0x000fe2000f8e00ff */
[----:B------:R-:W-:-:S04]  /*7eb0*/  UIMAD UR11, UR12, UR28, URZ ;  /* 0x0000001c0c0b72a4 */ /* 0x000fc8000f8e023f */
        /* <DEDUP_REMOVED lines=15> */
.L_x_890:
[----:B------:R-:W-:Y:S05]  /*7fb0*/  BSYNC B0 ;  /* 0x0000000000007941 */ /* 0x000fea0003800000 */
.L_x_889:
[----:B------:R-:W-:Y:S01]  /*7fc0*/  IADD3 R0, R237, 0x20, RZ ;  /* 0x00000020ed007810 */ /* 0x000fe20007ffe0ff */
[----:B------:R-:W-:Y:S03]  /*7fd0*/  BSSY B0, `(.L_x_891) ;  /* 0x000000e000007945 */ /* 0x000fe60003800000 */
[----:B------:R-:W-:-:S13]  /*7fe0*/  ISETP.GE.AND P3, PT, R0, UR6, PT ;  /* 0x0000000600007c0c */ /* 0x000fda000bf66270 */
        /* <DEDUP_REMOVED lines=12> */
.L_x_892:
[----:B------:R-:W-:Y:S05]  /*80b0*/  BSYNC B0 ;  /* 0x0000000000007941 */ /* 0x000fea0003800000 */
.L_x_891:
        /* <DEDUP_REMOVED lines=15> */
.L_x_894:
[----:B------:R-:W-:Y:S05]  /*81b0*/  BSYNC B0 ;  /* 0x0000000000007941 */ /* 0x000fea0003800000 */
.L_x_893:
[----:B------:R-:W-:Y:S01]  /*81c0*/  IADD3 R0, R237, 0x60, RZ ;  /* 0x00000060ed007810 */ /* 0x000fe20007ffe0ff */
[----:B------:R-:W-:Y:S03]  /*81d0*/  BSSY B0, `(.L_x_895) ;  /* 0x000000d000007945 */ /* 0x000fe60003800000 */
[----:B------:R-:W-:-:S13]  /*81e0*/  ISETP.GE.AND P1, PT, R0, UR6, PT ;  /* 0x0000000600007c0c */ /* 0x000fda000bf26270 */
        /* <DEDUP_REMOVED lines=11> */
.L_x_896:
[----:B------:R-:W-:Y:S05]  /*82a0*/  BSYNC B0 ;  /* 0x0000000000007941 */ /* 0x000fea0003800000 */
.L_x_895:
[----:B------:R-:W-:Y:S01]  /*82b0*/  ULDC.64 UR28, c[0x0][0x3a8] ;  /* 0x0000ea00001c7ab9 */ /* 0x000fe20000000a00 */
[----:B--2---:R-:W-:Y:S01]  /*82c0*/  IMAD.WIDE.U32 R4, R11, c[0x0][0x3a8], R244 ;  /* 0x0000ea000b047a25 */ /* 0x004fe200078e00f4 */
        /* <DEDUP_REMOVED lines=23> */
.L_x_898:
[----:B------:R-:W-:Y:S05]  /*8440*/  BSYNC B0 ;  /* 0x0000000000007941 */ /* 0x000fea0003800000 */
.L_x_897:
        /* <DEDUP_REMOVED lines=13> */
.L_x_900:
[----:B------:R-:W-:Y:S05]  /*8520*/  BSYNC B0 ;  /* 0x0000000000007941 */ /* 0x000fea0003800000 */
.L_x_899:
        /* <DEDUP_REMOVED lines=13> */
.L_x_902:
[----:B------:R-:W-:Y:S05]  /*8600*/  BSYNC B0 ;  /* 0x0000000000007941 */ /* 0x000fea0003800000 */
.L_x_901:
        /* <DEDUP_REMOVED lines=11> */
.L_x_886:
[----:B------:R-:W-:Y:S05]  /*86c0*/  BSYNC B1 ;  /* 0x0000000000017941 */ /* 0x000fea0003800000 */
.L_x_861:
        /* <DEDUP_REMOVED lines=11> */
.L_x_903:
[----:B------:R-:W-:Y:S05]  /*8780*/  EXIT ;  /* 0x000000000000794d */ /* 0x000fea0003800000 */
.L_x_905:
        /* <DEDUP_REMOVED lines=15> */
.L_x_2467:


//--------------------- .text._ZN5flash44flash_bwd_dq_dk_dv_loop_seqk_parallel_kernelI23Flash_bwd_kernel_traitsILi64ELi64ELi128ELi8ELi2ELi4ELi4ELb1ELb0EN7cutlass6half_tE19Flash_kernel_traitsILi64ELi64ELi128ELi8ES3_EELb1ELb0ELb0ELb0ELb0ELb0ELb0EEEvNS_16Flash_bwd_paramsE --------------------------
	.section	.text._ZN5flash44flash_bwd_dq_dk_dv_loop_seqk_parallel_kernelI23Flash_bwd_kernel_traitsILi64ELi64ELi128ELi8ELi2ELi4ELi4ELb1ELb0EN7cutlass6half_tE19Flash_kernel_traitsILi64ELi64ELi128ELi8ES3_EELb1ELb0ELb0ELb0ELb0ELb0ELb0EEEvNS_16Flash_bwd_paramsE,"ax",@progbits
	.sectioninfo	@"SHI_REGISTERS=255"
	.align	128
        .global         _ZN5flash44flash_bwd_dq_dk_dv_loop_seqk_parallel_kernelI23Flash_bwd_kernel_traitsILi64ELi64ELi128ELi8ELi2ELi4ELi4ELb1ELb0EN7cutlass6half_tE19Flash_kernel_traitsILi64ELi64ELi128ELi8ES3_EELb1ELb0ELb0ELb0ELb0ELb0ELb0EEEvNS_16Flash_bwd_paramsE
        .type           _ZN5flash44flash_bwd_dq_dk_dv_loop_seqk_parallel_kernelI23Flash_bwd_kernel_traitsILi64ELi64ELi128ELi8ELi2ELi4ELi4ELb1ELb0EN7cutlass6half_tE19Flash_kernel_traitsILi64ELi64ELi128ELi8ES3_EELb1ELb0ELb0ELb0ELb0ELb0ELb0EEEvNS_16Flash_bwd_paramsE,@function
        .size           _ZN5flash44flash_bwd_dq_dk_dv_loop_seqk_parallel_kernelI23Flash_bwd_kernel_traitsILi64ELi64ELi128ELi8ELi2ELi4ELi4ELb1ELb0EN7cutlass6half_tE19Flash_kernel_traitsILi64ELi64ELi128ELi8ES3_EELb1ELb0ELb0ELb0ELb0ELb0ELb0EEEvNS_16Flash_bwd_paramsE,(.L_x_2468 - _ZN5flash44flash_bwd_dq_dk_dv_loop_seqk_parallel_kernelI23Flash_bwd_kernel_traitsILi64ELi64ELi128ELi8ELi2ELi4ELi4ELb1ELb0EN7cutlass6half_tE19Flash_kernel_traitsILi64ELi64ELi128ELi8ES3_EELb1ELb0ELb0ELb0ELb0ELb0ELb0EEEvNS_16Flash_bwd_paramsE)
        .other          _ZN5flash44flash_bwd_dq_dk_dv_loop_seqk_parallel_kernelI23Flash_bwd_kernel_traitsILi64ELi64ELi128ELi8ELi2ELi4ELi4ELb1ELb0EN7cutlass6half_tE19Flash_kernel_traitsILi64ELi64ELi128ELi8ES3_EELb1ELb0ELb0ELb0ELb0ELb0ELb0EEEvNS_16Flash_bwd_paramsE,@"STO_CUDA_ENTRY STV_DEFAULT"
_ZN5flash44flash_bwd_dq_dk_dv_loop_seqk_parallel_kernelI23Flash_bwd_kernel_traitsILi64ELi64ELi128ELi8ELi2ELi4ELi4ELb1ELb0EN7cutlass6half_tE19Flash_kernel_traitsILi64ELi64ELi128ELi8ES3_EELb1ELb0ELb0ELb0ELb0ELb0ELb0EEEvNS_16Flash_bwd_paramsE:
.text._ZN5flash44flash_bwd_dq_dk_dv_loop_seqk_parallel_kernelI23Flash_bwd_kernel_traitsILi64ELi64ELi128ELi8ELi2ELi4ELi4ELb1ELb0EN7cutlass6half_tE19Flash_kernel_traitsILi64ELi64ELi128ELi8ES3_EELb1ELb0ELb0ELb0ELb0ELb0ELb0EEEvNS_16Flash_bwd_paramsE:
        /* <DEDUP_REMOVED lines=136> */
.L_x_974:
        /* <DEDUP_REMOVED lines=33> */
.L_x_906:
        /* <DEDUP_REMOVED lines=20> */
[C---:B------:R-:W-:Y:S01]  /*0bd0*/  IMAD R0, R30.reuse, c[0x0][0x194], RZ ;  /* 0x000065001e007a24 */ /* 0x040fe200078e02ff */
        /* <DEDUP_REMOVED lines=22> */
.L_x_908:
        /* <DEDUP_REMOVED lines=15> */
.L_x_909:
[----:B------:R-:W-:Y:S01]  /*0e30*/  IABS R3, c[0x0][0x1c8] ;  /* 0x0000720000037a13 */ /* 0x000fe20000000000 */
[----:B------:R-:W1:Y:S01]  /*0e40*/  LDC.U8 R2, c[0x0][0x328] ;  /* 0x0000ca00ff027b82 */ /* 0x000e620000000000 */
[----:B------:R-:W-:Y:S01]  /*0e50*/  IABS R22, R208 ;  /* 0x000000d000167213 */ /* 0x000fe20000000000 */
[----:B------:R-:W-:Y:S01]  /*0e60*/  @!P1 IMAD R24, R4, c[0x0][0x368], RZ ;  /* 0x0000da0004189a24 */ /* 0x000fe200078e02ff */
[----:B------:R-:W2:Y:S01]  /*0e70*/  I2F.RP R6, R3 ;  /* 0x0000000300067306 */ /* 0x000ea20000209400 */
[----:B------:R-:W-:Y:S01]  /*0e80*/  @P1 IMAD.WIDE.U32 R28, R30, c[0x0][0x370], RZ ;  /* 0x0000dc001e1c1a25 */ /* 0x000fe200078e00ff */
[----:B------:R-:W-:Y:S01]  /*0e90*/  LOP3.LUT R17, R208, c[0x0][0x1c8], RZ, 0x3c, !PT ;  /* 0x00007200d0117a12 */ /* 0x000fe200078e3cff */
[----:B------:R-:W-:Y:S02]  /*0ea0*/  ULDC UR12, c[0x0][0x22c] ;  /* 0x00008b00000c7ab9 */ /* 0x000fe40000000800 */
[----:B------:R-:W-:Y:S01]  /*0eb0*/  @P1 IMAD R25, R30, c[0x0][0x374], R29 ;  /* 0x0000dd001e191a24 */ /* 0x000fe200078e021d */
[----:B------:R-:W-:Y:S01]  /*0ec0*/  ISETP.GE.AND P3, PT, R17, RZ, PT ;  /* 0x000000ff1100720c */ /* 0x000fe20003f66270 */
[----:B------:R-:W-:Y:S01]  /*0ed0*/  ULDC UR5, c[0x0][0x1c0] ;  /* 0x0000700000057ab9 */ /* 0x000fe20000000800 */
[----:B------:R-:W3:Y:S01]  /*0ee0*/  S2R R17, SR_CTAID.X ;  /* 0x0000000000117919 */ /* 0x000ee20000002500 */
[----:B------:R-:W-:Y:S01]  /*0ef0*/  UIMAD.WIDE UR6, UR12, UR5, URZ ;  /* 0x000000050c0672a5 */ /* 0x000fe2000f8e023f */
[----:B--2---:R-:W2:Y:S01]  /*0f00*/  MUFU.RCP R20, R6 ;  /* 0x0000000600147308 */ /* 0x004ea20000001000 */
[----:B-1----:R-:W-:-:S02]  /*0f10*/  ISETP.NE.AND P2, PT, R2, RZ, PT ;  /* 0x000000ff0200720c */ /* 0x002fc40003f45270 */
[----:B------:R-:W-:-:S04]  /*0f20*/  SHF.L.U32 R2, R189, 0x7, RZ ;  /* 0x00000007bd027819 */ /* 0x000fc800000006ff */
[----:B------:R-:W-:Y:S02]  /*0f30*/  SEL R2, R2, RZ, P0 ;  /* 0x000000ff02027207 */ /* 0x000fe40000000000 */
[----:B--2---:R-:W-:Y:S01]  /*0f40*/  IADD3 R20, R20, 0xffffffe, RZ ;  /* 0x0ffffffe14147810 */ /* 0x004fe20007ffe0ff */
[----:B---3--:R-:W-:-:S03]  /*0f50*/  IMAD.WIDE.U32 R32, R17, c[0x0][0x3d8], RZ ;  /* 0x0000f60011207a25 */ /* 0x008fc600078e00ff */
[----:B------:R-:W1:Y:S01]  /*0f60*/  F2I.FTZ.U32.TRUNC.NTZ R21, R20 ;  /* 0x0000001400157305 */ /* 0x000e62000021f000 */
[----:B------:R-:W-:Y:S01]  /*0f70*/  IMAD R17, R17, c[0x0][0x3dc], R33 ;  /* 0x0000f70011117a24 */ /* 0x000fe200078e0221 */
[----:B-1----:R-:W-:Y:S01]  /*0f80*/  IADD3 R0, RZ, -R21, RZ ;  /* 0x80000015ff007210 */ /* 0x002fe20007ffe0ff */
[----:B------:R-:W-:-:S04]  /*0f90*/  IMAD.MOV.U32 R20, RZ, RZ, RZ ;  /* 0x000000ffff147224 */ /* 0x000fc800078e00ff */
[----:B------:R-:W-:Y:S01]  /*0fa0*/  IMAD R5, R0, R3, RZ ;  /* 0x0000000300057224 */ /* 0x000fe200078e02ff */
[----:B------:R-:W-:-:S03]  /*0fb0*/  MOV R0, c[0x0][0x224] ;  /* 0x0000890000007a02 */ /* 0x000fc60000000f00 */
[----:B------:R-:W-:Y:S01]  /*0fc0*/  IMAD.HI.U32 R5, R21, R5, R20 ;  /* 0x0000000515057227 */ /* 0x000fe200078e0014 */
[----:B------:R-:W-:-:S03]  /*0fd0*/  SHF.R.S32.HI R0, RZ, 0x1f, R0 ;  /* 0x0000001fff007819 */ /* 0x000fc60000011400 */
[----:B------:R-:W-:-:S04]  /*0fe0*/  @!P1 IMAD.WIDE.U32 R20, R189, c[0x0][0x368], RZ ;  /* 0x0000da00bd149a25 */ /* 0x000fc800078e00ff */
[----:B------:R-:W-:-:S04]  /*0ff0*/  IMAD.HI.U32 R6, R5, R22, RZ ;  /* 0x0000001605067227 */ /* 0x000fc800078e00ff */
[----:B------:R-:W-:Y:S02]  /*1000*/  IMAD.MOV R18, RZ, RZ, -R6 ;  /* 0x000000ffff127224 */ /* 0x000fe400078e0a06 */
[----:B------:R-:W-:Y:S02]  /*1010*/  @!P1 IMAD R5, R189, c[0x0][0x36c], R24 ;  /* 0x0000db00bd059a24 */ /* 0x000fe400078e0218 */
[----:B------:R-:W-:Y:S02]  /*1020*/  IMAD R18, R3, R18, R22 ;  /* 0x0000001203127224 */ /* 0x000fe400078e0216 */
[----:B------:R-:W-:Y:S01]  /*1030*/  IMAD.WIDE.U32 R22, R189, c[0x0][0x224], RZ ;  /* 0x00008900bd167a25 */ /* 0x000fe200078e00ff */
[----:B------:R-:W-:Y:S02]  /*1040*/  @!P1 IADD3 R25, R21, R5, RZ ;  /* 0x0000000515199210 */ /* 0x000fe40007ffe0ff */
[----:B------:R-:W-:Y:S01]  /*1050*/  ISETP.GT.U32.AND P4, PT, R3, R18, PT ;  /* 0x000000120300720c */ /* 0x000fe20003f84070 */
[----:B------:R-:W-:-:S02]  /*1060*/  IMAD R5, R0, R189, RZ ;  /* 0x000000bd00057224 */ /* 0x000fc400078e02ff */
[----:B------:R-:W1:Y:S01]  /*1070*/  LDC.U8 R0, c[0x0][0x3d0] ;  /* 0x0000f400ff007b82 */ /* 0x000e620000000000 */
[----:B------:R-:W-:Y:S02]  /*1080*/  @!P1 IMAD.MOV.U32 R28, RZ, RZ, R20 ;  /* 0x000000ffff1c9224 */ /* 0x000fe400078e0014 */
[----:B------:R-:W-:Y:S01]  /*1090*/  IMAD R5, R4, c[0x0][0x224], R5 ;  /* 0x0000890004057a24 */ /* 0x000fe200078e0205 */
[----:B------:R-:W-:Y:S01]  /*10a0*/  SHF.L.U64.HI R4, R189, 0x7, R4 ;  /* 0x00000007bd047819 */ /* 0x000fe20000010204 */
[----:B------:R-:W-:Y:S02]  /*10b0*/  IMAD R20, R22, UR7, RZ ;  /* 0x0000000716147c24 */ /* 0x000fe4000f8e02ff */
[----:B------:R-:W-:Y:S01]  /*10c0*/  IMAD.IADD R5, R23, 0x1, R5 ;  /* 0x0000000117057824 */ /* 0x000fe200078e0205 */
[----:B------:R-:W-:Y:S01]  /*10d0*/  SEL R4, R4, RZ, P0 ;  /* 0x000000ff04047207 */ /* 0x000fe20000000000 */
[----:B------:R-:W-:Y:S01]  /*10e0*/  @P2 IMAD R21, R189, c[0x0][0x214], RZ ;  /* 0x00008500bd152a24 */ /* 0x000fe200078e02ff */
[----:B------:R-:W-:Y:S01]  /*10f0*/  @!P4 IADD3 R18, R18, -R3, RZ ;  /* 0x800000031212c210 */ /* 0x000fe20007ffe0ff */
[----:B------:R-:W-:Y:S01]  /*1100*/  IMAD.WIDE.U32 R26, R22, UR6, RZ ;  /* 0x00000006161a7c25 */ /* 0x000fe2000f8e00ff */
[----:B------:R-:W-:-:S02]  /*1110*/  @!P4 IADD3 R6, R6, 0x1, RZ ;  /* 0x000000010606c810 */ /* 0x000fc40007ffe0ff */
[----:B------:R-:W-:Y:S01]  /*1120*/  ISETP.GE.U32.AND P5, PT, R18, R3, PT ;  /* 0x000000031200720c */ /* 0x000fe20003fa6070 */
[----:B------:R-:W-:Y:S01]  /*1130*/  IMAD R20, R5, UR6, R20 ;  /* 0x0000000605147c24 */ /* 0x000fe2000f8e0214 */
[----:B------:R-:W-:Y:S01]  /*1140*/  IADD3 R2, P0, R13, R2, RZ ;  /* 0x000000020d027210 */ /* 0x000fe20007f1e0ff */
[C---:B------:R-:W-:Y:S01]  /*1150*/  IMAD.WIDE.U32 R22, R30.reuse, UR6, RZ ;  /* 0x000000061e167c25 */ /* 0x040fe2000f8e00ff */
[----:B------:R-:W-:Y:S02]  /*1160*/  ISETP.NE.AND P4, PT, RZ, c[0x0][0x1c8], PT ;  /* 0x00007200ff007a0c */ /* 0x000fe40003f85270 */
[----:B------:R-:W-:Y:S01]  /*1170*/  @P2 SEL R21, R21, R30, !P1 ;  /* 0x0000001e15152207 */ /* 0x000fe20004800000 */
[----:B------:R-:W-:Y:S01]  /*1180*/  IMAD.X R4, R11, 0x1, R4, P0 ;  /* 0x000000010b047824 */ /* 0x000fe200000e0604 */
[----:B------:R-:W-:Y:S01]  /*1190*/  IADD3 R20, R27, R20, RZ ;  /* 0x000000141b147210 */ /* 0x000fe20007ffe0ff */
[----:B------:R-:W-:Y:S01]  /*11a0*/  IMAD R3, R30, UR7, RZ ;  /* 0x000000071e037c24 */ /* 0x000fe2000f8e02ff */
[----:B-1----:R-:W-:Y:S01]  /*11b0*/  ISETP.NE.AND P0, PT, R0, RZ, PT ;  /* 0x000000ff0000720c */ /* 0x002fe20003f05270 */
[----:B------:R-:W-:Y:S01]  /*11c0*/  IMAD R5, R2, UR7, RZ ;  /* 0x0000000702057c24 */ /* 0x000fe2000f8e02ff */
[----:B------:R-:W-:Y:S01]  /*11d0*/  SEL R22, R26, R22, !P1 ;  /* 0x000000161a167207 */ /* 0x000fe20004800000 */
[--C-:B------:R-:W-:Y:S01]  /*11e0*/  @!P2 IMAD R0, R189, c[0x0][0x1c0], R208.reuse ;  /* 0x00007000bd00aa24 */ /* 0x100fe200078e02d0 */
[----:B------:R-:W-:Y:S01]  /*11f0*/  @P5 IADD3 R6, R6, 0x1, RZ ;  /* 0x0000000106065810 */ /* 0x000fe20007ffe0ff */
[----:B------:R-:W-:Y:S01]  /*1200*/  @P1 IMAD.IADD R20, R23, 0x1, R3 ;  /* 0x0000000117141824 */ /* 0x000fe200078e0203 */
[----:B------:R-:W-:Y:S01]  /*1210*/  SEL R27, R32, RZ, P0 ;  /* 0x000000ff201b7207 */ /* 0x000fe20000000000 */
[----:B------:R-:W-:Y:S01]  /*1220*/  @P2 IMAD R26, R208, c[0x0][0x234], R21 ;  /* 0x00008d00d01a2a24 */ /* 0x000fe200078e0215 */
[----:B------:R-:W-:Y:S01]  /*1230*/  @!P3 IADD3 R6, -R6, RZ, RZ ;  /* 0x000000ff0606b210 */ /* 0x000fe20007ffe1ff */
[----:B------:R-:W-:Y:S01]  /*1240*/  IMAD R5, R4, UR6, R5 ;  /* 0x0000000604057c24 */ /* 0x000fe2000f8e0205 */
[----:B------:R-:W-:Y:S01]  /*1250*/  @!P4 LOP3.LUT R6, RZ, c[0x0][0x1c8], RZ, 0x33, !PT ;  /* 0x00007200ff06ca12 */ /* 0x000fe200078e33ff */
[----:B------:R-:W-:Y:S01]  /*1260*/  @!P2 IMAD R26, R0, c[0x0][0x214], RZ ;  /* 0x00008500001aaa24 */ /* 0x000fe200078e02ff */
[----:B------:R-:W-:Y:S01]  /*1270*/  SHF.R.S32.HI R4, RZ, 0x1f, R7 ;  /* 0x0000001fff047819 */ /* 0x000fe20000011407 */
[----:B------:R-:W-:Y:S01]  /*1280*/  IMAD.WIDE.U32 R2, R2, UR6, RZ ;  /* 0x0000000602027c25 */ /* 0x000fe2000f8e00ff */
[----:B------:R-:W-:-:S02]  /*1290*/  SHF.R.S32.HI R23, RZ, 0x1f, R208 ;  /* 0x0000001fff177819 */ /* 0x000fc400000114d0 */
[----:B------:R-:W-:Y:S01]  /*12a0*/  SEL R17, R17, RZ, P0 ;  /* 0x000000ff11117207 */ /* 0x000fe20000000000 */
[----:B------:R-:W-:Y:S01]  /*12b0*/  IMAD R0, R208, c[0x0][0x22c], RZ ;  /* 0x00008b00d0007a24 */ /* 0x000fe200078e02ff */
[----:B------:R-:W-:Y:S02]  /*12c0*/  IADD3 R18, R3, R5, RZ ;  /* 0x0000000503127210 */ /* 0x000fe40007ffe0ff */
[----:B------:R-:W-:Y:S02]  /*12d0*/  SHF.R.S32.HI R5, RZ, 0x1f, R6 ;  /* 0x0000001fff057819 */ /* 0x000fe40000011406 */
[----:B------:R-:W-:Y:S01]  /*12e0*/  SHF.R.S32.HI R21, RZ, 0x1f, R0 ;  /* 0x0000001fff157819 */ /* 0x000fe20000011400 */
[----:B------:R-:W-:Y:S05]  /*12f0*/  @!P2 BRA `(.L_x_910) ;  /* 0x000000700000a947 */ /* 0x000fea0003800000 */
[----:B------:R-:W-:Y:S01]  /*1300*/  @!P1 IMAD R30, R189, c[0x0][0x224], RZ ;  /* 0x00008900bd1e9a24 */ /* 0x000fe200078e02ff */
[----:B------:R-:W-:Y:S02]  /*1310*/  MOV R29, 0x80 ;  /* 0x00000080001d7802 */ /* 0x000fe40000000f00 */
[----:B------:R-:W-:-:S02]  /*1320*/  MOV R24, c[0x0][0x210] ;  /* 0x0000840000187a02 */ /* 0x000fc40000000f00 */
[----:B------:R-:W-:-:S03]  /*1330*/  LEA R31, R189, R30, 0x7 ;  /* 0x0000001ebd1f7211 */ /* 0x000fc600078e38ff */
[----:B------:R-:W-:-:S04]  /*1340*/  IMAD R24, R29, R24, c[0x0][0x234] ;  /* 0x00008d001d187624 */ /* 0x000fc800078e0218 */
[----:B------:R-:W-:Y:S01]  /*1350*/  IMAD R24, R24, R208, R31 ;  /* 0x000000d018187224 */ /* 0x000fe200078e021f */
[----:B------:R-:W-:Y:S05]  /*1360*/  BRA `(.L_x_911) ;  /* 0x0000002000007947 */ /* 0x000fea0003800000 */
.L_x_910:
[----:B------:R-:W-:-:S04]  /*1370*/  IMAD R24, R189, c[0x0][0x1c0], R208 ;  /* 0x00007000bd187a24 */ /* 0x000fc800078e02d0 */
[----:B------:R-:W-:Y:S02]  /*1380*/  IMAD R24, R24, c[0x0][0x224], RZ ;  /* 0x0000890018187a24 */ /* 0x000fe400078e02ff */
.L_x_911:
[----:B------:R-:W1:Y:S01]  /*1390*/  S2R R3, SR_TID.X ;  /* 0x0000000000037919 */ /* 0x000e620000002100 */
[----:B------:R-:W-:Y:S01]  /*13a0*/  UIMAD UR12, UR12, UR4, URZ ;  /* 0x000000040c0c72a4 */ /* 0x000fe2000f8e023f */
[----:B------:R-:W-:Y:S01]  /*13b0*/  IMAD R30, R11, c[0x0][0x370], RZ ;  /* 0x0000dc000b1e7a24 */ /* 0x000fe200078e02ff */
[----:B------:R-:W-:Y:S01]  /*13c0*/  SHF.R.S32.HI R191, RZ, 0x1f, R190 ;  /* 0x0000001fffbf7819 */ /* 0x000fe200000114be */
[C---:B------:R-:W-:Y:S01]  /*13d0*/  IMAD.IADD R24, R13.reuse, 0x1, R24 ;  /* 0x000000010d187824 */ /* 0x040fe200078e0218 */
[----:B------:R-:W-:Y:S01]  /*13e0*/  USHF.L.U32 UR6, UR12, 0x6, URZ ;  /* 0x000000060c067899 */ /* 0x000fe2000800063f */
[----:B------:R-:W-:Y:S01]  /*13f0*/  IMAD.IADD R26, R13, 0x1, R26 ;  /* 0x000000010d1a7824 */ /* 0x000fe200078e021a */
[----:B------:R-:W-:Y:S01]  /*1400*/  MOV R205, 0x4 ;  /* 0x0000000400cd7802 */ /* 0x000fe20000000f00 */
[----:B------:R-:W-:Y:S01]  /*1410*/  BSSY B1, `(.L_x_907) ;  /* 0x0000711000017945 */ /* 0x000fe20003800000 */
[----:B------:R-:W-:Y:S01]  /*1420*/  USHF.R.S32.HI UR5, URZ, 0x1f, UR6 ;  /* 0x0000001f3f057899 */ /* 0x000fe20008011406 */
[----:B------:R-:W-:-:S02]  /*1430*/  LEA.HI.SX32 R214, R9, 0xffffffff, 0x1a ;  /* 0xffffffff09d67811 */ /* 0x000fc400078fd2ff */
[----:B------:R-:W-:Y:S01]  /*1440*/  IADD3 R0, P4, P3, R2, UR6, R0 ;  /* 0x0000000602007c10 */ /* 0x000fe2000fb9e000 */
[-C--:B------:R-:W-:Y:S01]  /*1450*/  IMAD.WIDE R226, R26, R205.reuse, c[0x0][0x200] ;  /* 0x000080001ae27625 */ /* 0x080fe200078e02cd */
[----:B------:R-:W-:Y:S02]  /*1460*/  SHF.R.S32.HI R2, RZ, 0x1f, R188 ;  /* 0x0000001fff027819 */ /* 0x000fe400000114bc */
[----:B------:R-:W-:Y:S01]  /*1470*/  IADD3.X R18, R18, UR5, R21, P4, P3 ;  /* 0x0000000512127c10 */ /* 0x000fe2000a7e6415 */
[----:B------:R-:W-:Y:S01]  /*1480*/  IMAD.WIDE R204, R24, R205, c[0x0][0x3c8] ;  /* 0x0000f20018cc7625 */ /* 0x000fe200078e02cd */
[----:B------:R-:W-:Y:S02]  /*1490*/  IADD3 R22, P2, P1, R27, R0, R22 ;  /* 0x000000001b167210 */ /* 0x000fe4000795e016 */
[----:B------:R-:W-:Y:S02]  /*14a0*/  IADD3 R21, P4, R188, R13, RZ ;  /* 0x0000000dbc157210 */ /* 0x000fe40007f9e0ff */
[----:B------:R-:W-:Y:S01]  /*14b0*/  IADD3.X R20, R17, R18, R20, P2, P1 ;  /* 0x0000001211147210 */ /* 0x000fe200017e2414 */
[----:B------:R-:W-:Y:S01]  /*14c0*/  IMAD R17, R23, c[0x0][0x378], RZ ;  /* 0x0000de0017117a24 */ /* 0x000fe200078e02ff */
[----:B-1----:R-:W-:Y:S01]  /*14d0*/  SHF.R.S32.HI R0, RZ, 0x1f, R3 ;  /* 0x0000001fff007819 */ /* 0x002fe20000011403 */
[----:B------:R-:W-:Y:S01]  /*14e0*/  IMAD.X R18, R2, 0x1, R11, P4 ;  /* 0x0000000102127824 */ /* 0x000fe200020e060b */
[----:B------:R-:W-:Y:S01]  /*14f0*/  IADD3 R28, P3, R190, R28, RZ ;  /* 0x0000001cbe1c7210 */ /* 0x000fe20007f7e0ff */
[----:B------:R-:W-:Y:S01]  /*1500*/  IMAD R17, R208, c[0x0][0x37c], R17 ;  /* 0x0000df00d0117a24 */ /* 0x000fe200078e0211 */
[-C--:B------:R-:W-:Y:S01]  /*1510*/  LEA.HI R11, R0, R3.reuse, RZ, 0x5 ;  /* 0x00000003000b7211 */ /* 0x080fe200078f28ff */
[----:B------:R-:W-:Y:S01]  /*1520*/  IMAD R18, R18, c[0x0][0x190], RZ ;  /* 0x0000640012127a24 */ /* 0x000fe200078e02ff */
[----:B------:R-:W-:Y:S01]  /*1530*/  ISETP.GE.AND P4, PT, R19, 0x1, PT ;  /* 0x000000011300780c */ /* 0x000fe20003f86270 */
[----:B------:R-:W-:Y:S01]  /*1540*/  IMAD.X R29, R191, 0x1, R25, P3 ;  /* 0x00000001bf1d7824 */ /* 0x000fe200018e0619 */
[----:B------:R-:W-:Y:S01]  /*1550*/  LOP3.LUT R228, R11, 0xffffffe0, RZ, 0xc0, !PT ;  /* 0xffffffe00be47812 */ /* 0x000fe200078ec0ff */
[C---:B------:R-:W-:Y:S01]  /*1560*/  IMAD R25, R13.reuse, c[0x0][0x374], R30 ;  /* 0x0000dd000d197a24 */ /* 0x040fe200078e021e */
[----:B------:R-:W-:Y:S01]  /*1570*/  SHF.R.S32.HI R11, RZ, 0x5, R11 ;  /* 0x00000005ff0b7819 */ /* 0x000fe2000001140b */
[----:B------:R-:W-:Y:S01]  /*1580*/  IMAD.WIDE.U32 R28, R13, c[0x0][0x370], R28 ;  /* 0x0000dc000d1c7a25 */ /* 0x000fe200078e001c */
[----:B------:R-:W-:-:S03]  /*1590*/  IADD3 R228, -R228, R3, RZ ;  /* 0x00000003e4e47210 */ /* 0x000fc60007ffe1ff */
[----:B------:R-:W-:Y:S02]  /*15a0*/  IMAD.IADD R29, R29, 0x1, R25 ;  /* 0x000000011d1d7824 */ /* 0x000fe400078e0219 */
[----:B------:R-:W-:-:S04]  /*15b0*/  IMAD.WIDE.U32 R30, R21, c[0x0][0x190], R190 ;  /* 0x00006400151e7a25 */ /* 0x000fc800078e00be */
[----:B------:R-:W-:Y:S01]  /*15c0*/  IMAD R11, R11, UR12, R228 ;  /* 0x0000000c0b0b7c24 */ /* 0x000fe2000f8e02e4 */
[----:B------:R-:W-:Y:S01]  /*15d0*/  IADD3 R30, P2, R16, R30, RZ ;  /* 0x0000001e101e7210 */ /* 0x000fe20007f5e0ff */
[----:B------:R-:W-:Y:S02]  /*15e0*/  IMAD R18, R21, c[0x0][0x194], R18 ;  /* 0x0000650015127a24 */ /* 0x000fe400078e0212 */
[----:B------:R-:W-:Y:S01]  /*15f0*/  IMAD.WIDE.U32 R28, R208, c[0x0][0x378], R28 ;  /* 0x0000de00d01c7a25 */ /* 0x000fe200078e001c */
[----:B------:R-:W-:Y:S02]  /*1600*/  IADD3 R22, P1, R11, R22, RZ ;  /* 0x000000160b167210 */ /* 0x000fe40007f3e0ff */
[----:B------:R-:W-:Y:S01]  /*1610*/  IADD3.X R31, R15, R31, R18, P2, !PT ;  /* 0x0000001f0f1f7210 */ /* 0x000fe200017fe412 */
[----:B------:R-:W-:Y:S01]  /*1620*/  IMAD R23, R23, c[0x0][0x1a8], RZ ;  /* 0x00006a0017177a24 */ /* 0x000fe200078e02ff */
[----:B------:R-:W-:Y:S01]  /*1630*/  LEA.HI.X.SX32 R231, R11, R20, 0x1, P1 ;  /* 0x000000140be77211 */ /* 0x000fe200008f0eff */
[----:B------:R-:W-:Y:S01]  /*1640*/  IMAD R11, R2, c[0x0][0x370], RZ ;  /* 0x0000dc00020b7a24 */ /* 0x000fe200078e02ff */
[----:B------:R-:W-:Y:S01]  /*1650*/  IADD3 R29, R29, R17, RZ ;  /* 0x000000111d1d7210 */ /* 0x000fe20007ffe0ff */
[----:B------:R-:W-:Y:S01]  /*1660*/  IMAD R13, R208, c[0x0][0x1ac], R23 ;  /* 0x00006b00d00d7a24 */ /* 0x000fe200078e0217 */
[----:B------:R-:W-:Y:S01]  /*1670*/  LEA R230, P1, R22, c[0x0][0x350], 0x2 ;  /* 0x0000d40016e67a11 */ /* 0x000fe200078210ff */
[----:B------:R-:W-:-:S03]  /*1680*/  IMAD.WIDE.U32 R30, R208, c[0x0][0x1a8], R30 ;  /* 0x00006a00d01e7a25 */ /* 0x000fc600078e001e */
[----:B------:R-:W-:Y:S01]  /*1690*/  LEA.HI.X R231, R22, c[0x0][0x354], R231, 0x2, P1 ;  /* 0x0000d50016e77a11 */ /* 0x000fe200008f14e7 */
        /* <DEDUP_REMOVED lines=8> */
[----:B------:R-:W-:Y:S05]  /*1720*/  @!P4 BRA `(.L_x_912) ;  /* 0x000064000000c947 */ /* 0x000fea0003800000 */
[----:B------:R-:W-:Y:S01]  /*1730*/  @P0 BAR.SYNC.DEFER_BLOCKING 0x0 ;  /* 0x0000000000000b1d */ /* 0x000fe20000010000 */
[----:B------:R-:W-:Y:S01]  /*1740*/  IMAD R13, R195, -0x80, R216 ;  /* 0xffffff80c30d7824 */ /* 0x000fe200078e02d8 */
[----:B------:R-:W-:Y:S01]  /*1750*/  LEA.HI R15, R214, R214, RZ, 0x1 ;  /* 0x000000d6d60f7211 */ /* 0x000fe200078f08ff */
[----:B------:R-:W-:Y:S01]  /*1760*/  IMAD.SHL.U32 R9, R193, 0x2, RZ ;  /* 0x00000002c1097824 */ /* 0x000fe200078e00ff */
[----:B------:R-:W-:Y:S01]  /*1770*/  MOV R203, R205 ;  /* 0x000000cd00cb7202 */ /* 0x000fe20000000f00 */
[----:B------:R-:W-:Y:S01]  /*1780*/  IMAD.WIDE.U32 R20, R7, c[0x0][0x1a0], R190 ;  /* 0x0000680007147a25 */ /* 0x000fe200078e00be */
[----:B------:R-:W-:Y:S01]  /*1790*/  ISETP.GE.AND P2, PT, R188, R13, PT ;  /* 0x0000000dbc00720c */ /* 0x000fe20003f46270 */
[----:B------:R-:W-:Y:S01]  /*17a0*/  BSSY B0, `(.L_x_913) ;  /* 0x000001d000007945 */ /* 0x000fe20003800000 */
[----:B------:R-:W-:Y:S01]  /*17b0*/  LOP3.LUT R15, R15, 0xfffffffe, RZ, 0xc0, !PT ;  /* 0xfffffffe0f0f7812 */ /* 0x000fe200078ec0ff */
[----:B------:R-:W-:Y:S01]  /*17c0*/  IMAD R16, R4, c[0x0][0x1a0], RZ ;  /* 0x0000680004107a24 */ /* 0x000fe200078e02ff */
[----:B------:R-:W-:-:S02]  /*17d0*/  IADD3 R20, P0, R14, R20, RZ ;  /* 0x000000140e147210 */ /* 0x000fc40007f1e0ff */
[----:B------:R-:W-:Y:S01]  /*17e0*/  P2R R11, PR, RZ, 0x4 ;  /* 0x00000004ff0b7803 */ /* 0x000fe20000000000 */
[----:B------:R-:W-:-:S05]  /*17f0*/  IMAD R17, R7, c[0x0][0x1a4], R16 ;  /* 0x0000690007117a24 */ /* 0x000fca00078e0210 */
[----:B------:R-:W-:Y:S01]  /*1800*/  IADD3.X R21, R12, R21, R17, P0, !PT ;  /* 0x000000150c157210 */ /* 0x000fe200007fe411 */
[----:B------:R-:W-:Y:S02]  /*1810*/  IMAD.IADD R12, R214, 0x1, -R15 ;  /* 0x00000001d60c7824 */ /* 0x000fe400078e0a0f */
[----:B------:R-:W-:Y:S02]  /*1820*/  IMAD R15, R5, c[0x0][0x1b8], RZ ;  /* 0x00006e00050f7a24 */ /* 0x000fe400078e02ff */
[----:B------:R-:W-:Y:S01]  /*1830*/  IMAD.WIDE.U32 R20, R6, c[0x0][0x1b8], R20 ;  /* 0x00006e0006147a25 */ /* 0x000fe200078e0014 */
[----:B------:R1:W-:Y:S01]  /*1840*/  @P2 STS.128 [R9+0xa000], RZ ;  /* 0x00a000ff09002388 */ /* 0x0003e20000000c00 */
[----:B------:R-:W-:Y:S02]  /*1850*/  ISETP.NE.AND P1, PT, R12, 0x1, PT ;  /* 0x000000010c00780c */ /* 0x000fe40003f25270 */
[----:B------:R-:W-:-:S05]  /*1860*/  IMAD R15, R6, c[0x0][0x1bc], R15 ;  /* 0x00006f00060f7a24 */ /* 0x000fca00078e020f */
        /* <DEDUP_REMOVED lines=16> */
.L_x_914:
[----:B------:R-:W-:Y:S05]  /*1970*/  BSYNC B0 ;  /* 0x0000000000007941 */ /* 0x000fea0003800000 */
.L_x_913:
        /* <DEDUP_REMOVED lines=22> */
.L_x_916:
[----:B------:R-:W-:Y:S05]  /*1ae0*/  BSYNC B0 ;  /* 0x0000000000007941 */ /* 0x000fea0003800000 */
.L_x_915:
        /* <DEDUP_REMOVED lines=22> */
.L_x_918:
[----:B------:R-:W-:Y:S05]  /*1c50*/  BSYNC B0 ;  /* 0x0000000000007941 */ /* 0x000fea0003800000 */
.L_x_917:
        /* <DEDUP_REMOVED lines=22> */
.L_x_920:
[----:B------:R-:W-:Y:S05]  /*1dc0*/  BSYNC B0 ;  /* 0x0000000000007941 */ /* 0x000fea0003800000 */
.L_x_919:
        /* <DEDUP_REMOVED lines=13> */
.L_x_922:
[----:B------:R-:W-:Y:S05]  /*1ea0*/  BSYNC B0 ;  /* 0x0000000000007941 */ /* 0x000fea0003800000 */
.L_x_921:
        /* <DEDUP_REMOVED lines=15> */
.L_x_924:
[----:B------:R-:W-:Y:S05]  /*1fa0*/  BSYNC B0 ;  /* 0x0000000000007941 */ /* 0x000fea0003800000 */
.L_x_923:
[----:B-1----:R-:W-:Y:S01]  /*1fb0*/  IADD3 R12, R193, 0x1000, RZ ;  /* 0x00001000c10c7810 */ /* 0x002fe20007ffe0ff */
        /* <DEDUP_REMOVED lines=18> */
.L_x_926:
[----:B------:R-:W-:Y:S05]  /*20e0*/  BSYNC B0 ;  /* 0x0000000000007941 */ /* 0x000fea0003800000 */
.L_x_925:
        /* <DEDUP_REMOVED lines=20> */
.L_x_928:
[----:B------:R-:W-:Y:S05]  /*2230*/  BSYNC B0 ;  /* 0x0000000000007941 */ /* 0x000fea0003800000 */
.L_x_927:
[C---:B-1----:R-:W-:Y:S01]  /*2240*/  IADD3 R12, R192.reuse, 0x8, RZ ;  /* 0x00000008c00c7810 */ /* 0x042fe20007ffe0ff */
[----:B------:R-:W-:Y:S01]  /*2250*/  IMAD.WIDE R14, R192, 0x4, R226 ;  /* 0x00000004c00e7825 */ /* 0x000fe200078e02e2 */
[----:B------:R-:W-:Y:S02]  /*2260*/  MOV R212, 0x7f800000 ;  /* 0x7f80000000d47802 */ /* 0x000fe40000000f00 */
[-C--:B------:R-:W-:Y:S01]  /*2270*/  ISETP.GE.AND P2, PT, R12, R19.reuse, PT ;  /* 0x000000130c00720c */ /* 0x080fe20003f46270 */
[----:B------:R-:W-:Y:S01]  /*2280*/  IMAD.MOV.U32 R211, RZ, RZ, 0x7f800000 ;  /* 0x7f800000ffd37424 */ /* 0x000fe200078e00ff */
[C---:B------:R-:W-:Y:S02]  /*2290*/  IADD3 R12, R192.reuse, 0x20, RZ ;  /* 0x00000020c00c7810 */ /* 0x040fe40007ffe0ff */
[----:B------:R-:W-:Y:S02]  /*22a0*/  MOV R209, 0x7f800000 ;  /* 0x7f80000000d17802 */ /* 0x000fe40000000f00 */
[----:B------:R-:W-:-:S02]  /*22b0*/  ISETP.GE.AND P0, PT, R192, R19, PT ;  /* 0x00000013c000720c */ /* 0x000fc40003f06270 */
[----:B------:R-:W-:Y:S02]  /*22c0*/  ISETP.NE.AND P3, PT, R11, RZ, PT ;  /* 0x000000ff0b00720c */ /* 0x000fe40003f65270 */
[----:B------:R-:W-:-:S03]  /*22d0*/  IADD3 R11, R192, 0x28, RZ ;  /* 0x00000028c00b7810 */ /* 0x000fc60007ffe0ff */
[----:B------:R1:W5:Y:S01]  /*22e0*/  @!P2 LDG.E R212, [R14.64+0x20] ;  /* 0x000020180ed4a981 */ /* 0x000362000c1e1900 */
[----:B------:R-:W-:-:S05]  /*22f0*/  ISETP.GE.AND P2, PT, R12, R19, PT ;  /* 0x000000130c00720c */ /* 0x000fca0003f46270 */
[----:B------:R1:W5:Y:S01]  /*2300*/  @!P0 LDG.E R211, [R14.64] ;  /* 0x000000180ed38981 */ /* 0x000362000c1e1900 */
[----:B------:R-:W-:-:S07]  /*2310*/  ISETP.GE.AND P0, PT, R11, R19, PT ;  /* 0x000000130b00720c */ /* 0x000fce0003f06270 */
[----:B------:R1:W5:Y:S01]  /*2320*/  @!P2 LDG.E R209, [R14.64+0x80] ;  /* 0x000080180ed1a981 */ /* 0x000362000c1e1900 */
[----:B------:R-:W-:-:S03]  /*2330*/  IMAD.MOV.U32 R210, RZ, RZ, 0x7f800000 ;  /* 0x7f800000ffd27424 */ /* 0x000fc600078e00ff */
[----:B------:R1:W-:Y:S01]  /*2340*/  @P3 STS.128 [R9+0x6000], RZ ;  /* 0x006000ff09003388 */ /* 0x0003e20000000c00 */
[----:B------:R-:W-:-:S04]  /*2350*/  IMAD.WIDE.U32 R12, R7, c[0x0][0x198], R190 ;  /* 0x00006600070c7a25 */ /* 0x000fc800078e00be */
[----:B---3--:R-:W-:-:S04]  /*2360*/  @!P0 IMAD.WIDE R16, R11, 0x4, R226 ;  /* 0x000000040b108825 */ /* 0x008fc800078e02e2 */
[----:B------:R-:W-:Y:S01]  /*2370*/  IMAD R4, R4, c[0x0][0x198], RZ ;  /* 0x0000660004047a24 */ /* 0x000fe200078e02ff */
[----:B------:R1:W5:Y:S01]  /*2380*/  @!P0 LDG.E R210, [R16.64] ;  /* 0x0000001810d28981 */ /* 0x000362000c1e1900 */
[----:B------:R-:W-:Y:S02]  /*2390*/  IADD3 R12, P0, R10, R12, RZ ;  /* 0x0000000c0a0c7210 */ /* 0x000fe40007f1e0ff */
[----:B------:R-:W-:-:S05]  /*23a0*/  IMAD R11, R7, c[0x0][0x19c], R4 ;  /* 0x00006700070b7a24 */ /* 0x000fca00078e0204 */
        /* <DEDUP_REMOVED lines=12> */
[----:B-1----:R-:W-:-:S04]  /*2470*/  IMAD.WIDE.U32 R14, R188, c[0x0][0x198], R10 ;  /* 0x00006600bc0e7a25 */ /* 0x002fc800078e000a */
        /* <DEDUP_REMOVED lines=8> */
.L_x_930:
[----:B------:R-:W-:Y:S05]  /*2500*/  BSYNC B0 ;  /* 0x0000000000007941 */ /* 0x000fea0003800000 */
.L_x_929:
        /* <DEDUP_REMOVED lines=19> */
.L_x_932:
[----:B------:R-:W-:Y:S05]  /*2640*/  BSYNC B0 ;  /* 0x0000000000007941 */ /* 0x000fea0003800000 */
.L_x_931:
        /* <DEDUP_REMOVED lines=19> */
.L_x_934:
[----:B------:R-:W-:Y:S05]  /*2780*/  BSYNC B0 ;  /* 0x0000000000007941 */ /* 0x000fea0003800000 */
.L_x_933:
        /* <DEDUP_REMOVED lines=19> */
.L_x_936:
[----:B------:R-:W-:Y:S05]  /*28c0*/  BSYNC B0 ;  /* 0x0000000000007941 */ /* 0x000fea0003800000 */
.L_x_935:
[----:B------:R-:W0:Y:S01]  /*28d0*/  LDGDEPBAR ;  /* 0x00000000000079af */ /* 0x000e220000000000 */
[----:B------:R-:W-:Y:S02]  /*28e0*/  IMAD.MOV.U32 R8, RZ, RZ, c[0x0][0x308] ;  /* 0x0000c200ff087624 */ /* 0x000fe400078e00ff */
[----:B-1234-:R-:W-:Y:S01]  /*28f0*/  IMAD.MOV.U32 R9, RZ, RZ, c[0x0][0x30c] ;  /* 0x0000c300ff097624 */ /* 0x01efe200078e00ff */
[----:B------:R-:W-:-:S04]  /*2900*/  DEPBAR.LE SB0, 0x1 ;  /* 0x000080400000791a */ /* 0x000fc80000000000 */
[----:B------:R-:W-:Y:S06]  /*2910*/  BAR.SYNC.DEFER_BLOCKING 0x0 ;  /* 0x0000000000007b1d */ /* 0x000fec0000010000 */
[----:B------:R-:W2:Y:S04]  /*2920*/  LDG.E.64 R206, [R8.64+0x8] ;  /* 0x0000081808ce7981 */ /* 0x000ea8000c1e1b00 */
[----:B------:R-:W3:Y:S01]  /*2930*/  LDG.E.64 R4, [R8.64] ;  /* 0x0000001808047981 */ /* 0x000ee2000c1e1b00 */
[----:B------:R-:W-:Y:S01]  /*2940*/  LEA.HI R0, R0, R3, RZ, 0x4 ;  /* 0x0000000300007211 */ /* 0x000fe200078f20ff */
[----:B------:R-:W-:Y:S01]  /*2950*/  IMAD R2, R189, c[0x0][0x1c0], R208 ;  /* 0x00007000bd027a24 */ /* 0x000fe200078e02d0 */
[----:B------:R-:W-:Y:S01]  /*2960*/  IADD3 R7, R7, 0x80, RZ ;  /* 0x0000008007077810 */ /* 0x000fe20007ffe0ff */
[----:B------:R1:W4:Y:S01]  /*2970*/  LDSM.16.M88.4 R140, [R179+0xa000] ;  /* 0x00a00000b38c783b */ /* 0x0003220000000200 */
[----:B------:R-:W-:Y:S01]  /*2980*/  LOP3.LUT R0, R0, 0xfffffff0, RZ, 0xc0, !PT ;  /* 0xfffffff000007812 */ /* 0x000fe200078ec0ff */
[----:B------:R-:W-:Y:S01]  /*2990*/  USHF.L.U32 UR17, UR12, 0x4, URZ ;  /* 0x000000040c117899 */ /* 0x000fe2000800063f */
[----:B------:R-:W-:Y:S01]  /*29a0*/  ISETP.GE.AND P2, PT, R7, R216, PT ;  /* 0x000000d80700720c */ /* 0x000fe20003f46270 */
[----:B------:R-:W-:Y:S01]  /*29b0*/  IMAD.SHL.U32 R7, R2, 0x20, RZ ;  /* 0x0000002002077824 */ /* 0x000fe200078e00ff */
[----:B------:R1:W1:Y:S01]  /*29c0*/  LDSM.16.M88.4 R144, [R179+0xa800] ;  /* 0x00a80000b390783b */ /* 0x0002620000000200 */
[----:B------:R-:W-:Y:S01]  /*29d0*/  IMAD.IADD R3, R3, 0x1, -R0 ;  /* 0x0000000103037824 */ /* 0x000fe200078e0a00 */
[----:B------:R-:W-:Y:S01]  /*29e0*/  USHF.L.U32 UR18, UR12, 0x3, URZ ;  /* 0x000000030c127899 */ /* 0x000fe2000800063f */
[----:B------:R-:W-:Y:S01]  /*29f0*/  IMAD.MOV.U32 R175, RZ, RZ, 0x20 ;  /* 0x00000020ffaf7424 */ /* 0x000fe200078e00ff */
[----:B------:R1:W1:Y:S01]  /*2a00*/  LDSM.16.M88.4 R148, [R174+0xa000] ;  /* 0x00a00000ae94783b */ /* 0x0002620000000200 */
[----:B------:R-:W-:Y:S01]  /*2a10*/  UIADD3 UR11, UR17, 0x20, URZ ;  /* 0x00000020110b7890 */ /* 0x000fe2000fffe03f */
[----:B------:R-:W-:Y:S01]  /*2a20*/  SHF.R.S32.HI R0, RZ, 0x1f, R3 ;  /* 0x0000001fff007819 */ /* 0x000fe20000011403 */
[----:B------:R-:W-:Y:S01]  /*2a30*/  IMAD.SHL.U32 R220, R186, 0x20, RZ ;  /* 0x00000020badc7824 */ /* 0x000fe200078e00ff */
[----:B------:R1:W1:Y:S01]  /*2a40*/  LDSM.16.M88.4 R152, [R174+0xa800] ;  /* 0x00a80000ae98783b */ /* 0x0002620000000200 */
[----:B------:R-:W-:Y:S01]  /*2a50*/  UIADD3 UR10, UR18, UR11, URZ ;  /* 0x0000000b120a7290 */ /* 0x000fe2000fffe03f */
[----:B------:R-:W-:Y:S01]  /*2a60*/  LEA.HI R0, R0, R3, RZ, 0x3 ;  /* 0x0000000300007211 */ /* 0x000fe200078f18ff */
[----:B------:R-:W-:Y:S01]  /*2a70*/  IMAD.MOV.U32 R183, RZ, RZ, 0x40 ;  /* 0x00000040ffb77424 */ /* 0x000fe200078e00ff */
[----:B------:R1:W1:Y:S01]  /*2a80*/  LDSM.16.M88.4 R156, [R173+0xa000] ;  /* 0x00a00000ad9c783b */ /* 0x0002620000000200 */
[----:B------:R-:W-:Y:S01]  /*2a90*/  IADD3 R176, R181, 0x1000, RZ ;  /* 0x00001000b5b07810 */ /* 0x000fe20007ffe0ff */
[----:B------:R-:W-:Y:S01]  /*2aa0*/  UIADD3 UR9, UR18, UR10, URZ ;  /* 0x0000000a12097290 */ /* 0x000fe2000fffe03f */
[----:B------:R-:W-:Y:S01]  /*2ab0*/  LOP3.LUT R0, R0, 0xfffffff8, RZ, 0xc0, !PT ;  /* 0xfffffff800007812 */ /* 0x000fe200078ec0ff */
[----:B------:R1:W1:Y:S01]  /*2ac0*/  LDSM.16.M88.4 R160, [R173+0xa800] ;  /* 0x00a80000ada0783b */ /* 0x0002620000000200 */
[----:B------:R-:W-:Y:S01]  /*2ad0*/  SEL R176, R176, R181, !P1 ;  /* 0x000000b5b0b07207 */ /* 0x000fe20004800000 */
[----:B------:R-:W-:Y:S01]  /*2ae0*/  UIADD3 UR8, UR18, UR9, URZ ;  /* 0x0000000912087290 */ /* 0x000fe2000fffe03f */
[----:B------:R-:W-:Y:S01]  /*2af0*/  CS2R R94, SRZ ;  /* 0x00000000005e7805 */ /* 0x000fe2000001ff00 */
[----:B------:R-:W-:Y:S01]  /*2b00*/  IMAD.IADD R0, R3, 0x1, -R0 ;  /* 0x0000000103007824 */ /* 0x000fe200078e0a00 */
[----:B------:R-:W-:Y:S01]  /*2b10*/  SHF.R.S32.HI R3, RZ, 0x1f, R228 ;  /* 0x0000001fff037819 */ /* 0x000fe200000114e4 */
[----:B------:R1:W1:Y:S01]  /*2b20*/  LDSM.16.M88.4 R164, [R172+0xa000] ;  /* 0x00a00000aca4783b */ /* 0x0002620000000200 */
[----:B------:R-:W-:Y:S01]  /*2b30*/  UIADD3 UR7, UR18, UR8, URZ ;  /* 0x0000000812077290 */ /* 0x000fe2000fffe03f */
[----:B------:R-:W-:Y:S01]  /*2b40*/  CS2R R92, SRZ ;  /* 0x00000000005c7805 */ /* 0x000fe2000001ff00 */
[C---:B------:R-:W-:Y:S01]  /*2b50*/  LOP3.LUT P0, RZ, R0.reuse, 0x2, RZ, 0xc0, !PT ;  /* 0x0000000200ff7812 */ /* 0x040fe2000780c0ff */
[----:B------:R1:W1:Y:S01]  /*2b60*/  LDSM.16.M88.4 R168, [R172+0xa800] ;  /* 0x00a80000aca8783b */ /* 0x0002620000000200 */
[----:B------:R-:W-:Y:S01]  /*2b70*/  LOP3.LUT P3, RZ, R0, 0x4, RZ, 0xc0, !PT ;  /* 0x0000000400ff7812 */ /* 0x000fe2000786c0ff */
[----:B------:R-:W-:Y:S01]  /*2b80*/  IMAD.SHL.U32 R0, R182, 0x2, RZ ;  /* 0x00000002b6007824 */ /* 0x000fe200078e00ff */
        /* <DEDUP_REMOVED lines=34> */
[----:B------:R-:W-:Y:S01]  /*2db0*/  UIADD3 UR5, -UR6, URZ, URZ ;  /* 0x0000003f06057290 */ /* 0x000fe2000fffe13f */
[----:B------:R-:W-:Y:S01]  /*2dc0*/  IMAD.IADD R2, R180, 0x1, R175 ;  /* 0x00000001b4027824 */ /* 0x000fe200078e02af */
[----:B------:R-:W-:-:S02]  /*2dd0*/  UIMAD UR16, UR12, 0x18, URZ ;  /* 0x000000180c1078a4 */ /* 0x000fc4000f8e023f */
[----:B------:R-:W-:Y:S02]  /*2de0*/  USHF.L.U32 UR15, UR12, 0x5, URZ ;  /* 0x000000050c0f7899 */ /* 0x000fe4000800063f */
[----:B------:R-:W-:Y:S02]  /*2df0*/  UIMAD UR14, UR12, 0x28, URZ ;  /* 0x000000280c0e78a4 */ /* 0x000fe4000f8e023f */
[----:B------:R-:W-:Y:S02]  /*2e00*/  UIMAD UR13, UR12, 0x30, URZ ;  /* 0x000000300c0d78a4 */ /* 0x000fe4000f8e023f */
[----:B------:R-:W-:Y:S02]  /*2e10*/  UIMAD UR12, UR12, 0x38, URZ ;  /* 0x000000380c0c78a4 */ /* 0x000fe4000f8e023f */
[----:B------:R-:W-:Y:S01]  /*2e20*/  UIADD3 UR6, UR18, UR7, URZ ;  /* 0x0000000712067290 */ /* 0x000fe2000fffe03f */
[----:B--2---:R-:W-:Y:S02]  /*2e30*/  IADD3 R228, P5, P4, R7, R206, R228 ;  /* 0x000000ce07e47210 */ /* 0x004fe40007cbe0e4 */
[----:B------:R-:W-:Y:S01]  /*2e40*/  SHF.R.S32.HI R206, RZ, 0x1f, R7 ;  /* 0x0000001fffce7819 */ /* 0x000fe20000011407 */
[----:B---3--:R2:W3:Y:S02]  /*2e50*/  R2UR UR22, R5 ;  /* 0x00000000051673c2 */ /* 0x0084e400000e0000 */
[----:B------:R-:W-:Y:S01]  /*2e60*/  IMAD.WIDE.U32 R228, R228, -0x2daee0ad, RZ ;  /* 0xd2511f53e4e47825 */ /* 0x000fe200078e00ff */
[----:B------:R-:W-:-:S02]  /*2e70*/  IADD3.X R206, R206, R207, R3, P5, P4 ;  /* 0x000000cfcece7210 */ /* 0x000fc40002fe8403 */
[----:B------:R-:W-:Y:S01]  /*2e80*/  IADD3 R3, R182, 0x1000, RZ ;  /* 0x00001000b6037810 */ /* 0x000fe20007ffe0ff */
[----:B------:R-:W-:-:S03]  /*2e90*/  IMAD.MOV.U32 R207, RZ, RZ, R213 ;  /* 0x000000ffffcf7224 */ /* 0x000fc600078e00d5 */
[----:B------:R-:W-:Y:S01]  /*2ea0*/  SEL R178, R3, R182, !P1 ;  /* 0x000000b603b27207 */ /* 0x000fe20004800000 */
[----:B------:R2:W1:Y:S01]  /*2eb0*/  R2UR UR23, R4 ;  /* 0x00000000041773c2 */ /* 0x00046200000e0000 */
[----:B------:R-:W1:Y:S03]  /*2ec0*/  @P2 S2R R3, SR_TID.X ;  /* 0x0000000000032919 */ /* 0x000e660000002100 */
[----:B------:R-:W-:Y:S02]  /*2ed0*/  IMAD.SHL.U32 R178, R178, 0x2, RZ ;  /* 0x00000002b2b27824 */ /* 0x000fe400078e00ff */
[----:B-1----:R-:W-:-:S05]  /*2ee0*/  @P2 IMAD.SHL.U32 R3, R3, 0x2, RZ ;  /* 0x0000000203032824 */ /* 0x002fca00078e00ff */
[----:B------:R-:W-:Y:S01]  /*2ef0*/  @P2 LOP3.LUT R220, R220, 0x6, R3, 0xf8, !PT ;  /* 0x00000006dcdc2812 */ /* 0x000fe200078ef803 */
[----:B--234-:R-:W-:Y:S02]  /*2f00*/  IMAD.IADD R3, R0, 0x1, R175 ;  /* 0x0000000100037824 */ /* 0x01cfe400078e02af */
.L_x_939:
[----:B------:R-:W0:Y:S01]  /*2f10*/  LDGDEPBAR ;  /* 0x00000000000079af */ /* 0x000e220000000000 */
[----:B------:R-:W-:Y:S01]  /*2f20*/  IMAD.IADD R184, R178, 0x1, R175 ;  /* 0x00000001b2b87824 */ /* 0x000fe200078e02af */
[----:B-----5:R-:W-:Y:S01]  /*2f30*/  FSETP.NEU.FTZ.AND P6, PT, R212, -INF , PT ;  /* 0xff800000d400780b */ /* 0x020fe20003fdd000 */
[--C-:B------:R-:W-:Y:S01]  /*2f40*/  IMAD.IADD R185, R178, 0x1, R183.reuse ;  /* 0x00000001b2b97824 */ /* 0x100fe200078e02b7 */
[----:B------:R-:W-:Y:S01]  /*2f50*/  FSETP.NEU.FTZ.AND P1, PT, R211, -INF , PT ;  /* 0xff800000d300780b */ /* 0x000fe20003f3d000 */
[----:B------:R-:W-:Y:S01]  /*2f60*/  IMAD.IADD R183, R184, 0x1, R183 ;  /* 0x00000001b8b77824 */ /* 0x000fe200078e02b7 */
[----:B------:R-:W-:Y:S01]  /*2f70*/  LOP3.LUT R236, R206, UR23, RZ, 0x3c, !PT ;  /* 0x00000017ceec7c12 */ /* 0x000fe2000f8e3cff */
        /* <DEDUP_REMOVED lines=68> */
[-C--:B------:R-:W-:Y:S03]  /*33c0*/  HMMA.16816.F32 R4, R132, R136.reuse, R4 ;  /* 0x000000888404723c */ /* 0x080fe60000001804 */
[----:B------:R-:W-:Y:S01]  /*33d0*/  LOP3.LUT R238, R243, UR21, R238, 0x96, !PT ;  /* 0x00000015f3ee7c12 */ /* 0x000fe2000f8e96ee */
[----:B------:R-:W-:Y:S01]  /*33e0*/  IMAD.WIDE.U32 R246, R236, -0x2daee0ad, RZ ;  /* 0xd2511f53ecf67825 */ /* 0x000fe200078e00ff */
[----:B------:R-:W-:Y:S01]  /*33f0*/  LOP3.LUT R239, R249, UR19, R250, 0x96, !PT ;  /* 0x00000013f9ef7c12 */ /* 0x000fe2000f8e96fa */
[----:B------:R-:W-:Y:S02]  /*3400*/  UIADD3 UR21, UR23, -0x255992d5, URZ ;  /* 0xdaa66d2b17157890 */ /* 0x000fe4000fffe03f */
[C---:B---3--:R-:W-:Y:S08]  /*3410*/  HMMA.16816.F32 R8, R100.reuse, R136, R8 ;  /* 0x000000886408723c */ /* 0x048ff00000001808 */
        /* <DEDUP_REMOVED lines=9> */
[-C--:B----4-:R-:W-:Y:S01]  /*34b0*/  HMMA.16816.F32 R4, R108, R112.reuse, R4 ;  /* 0x000000706c04723c */ /* 0x090fe20000001804 */
        /* <DEDUP_REMOVED lines=491> */
[----:B------:R-:W-:Y:S03]  /*5370*/  IMAD.U32 R5, R7, -0x40, RZ ;  /* 0xffffffc007057824 */ /* 0x000fe600078e00ff */
[----:B------:R-:W-:Y:S02]  /*5380*/  SEL R4, R4, 0x2000, !P4 ;  /* 0x0000200004047807 */ /* 0x000fe40006000000 */
[----:B------:R-:W-:Y:S03]  /*5390*/  LEA R224, P0, R5, R224, 0x1 ;  /* 0x000000e005e07211 */ /* 0x000fe600078008ff */
[--C-:B------:R-:W-:Y:S01]  /*53a0*/  IMAD.IADD R213, R213, 0x1, R4.reuse ;  /* 0x00000001d5d57824 */ /* 0x100fe200078e0204 */
[----:B------:R-:W-:Y:S01]  /*53b0*/  LEA.HI.X.SX32 R225, R5, R225, 0x1, P0 ;  /* 0x000000e105e17211 */ /* 0x000fe200000f0eff */
[--C-:B------:R-:W-:Y:S01]  /*53c0*/  IMAD.IADD R207, R207, 0x1, R4.reuse ;  /* 0x00000001cfcf7824 */ /* 0x100fe200078e0204 */
[C---:B------:R-:W-:Y:S01]  /*53d0*/  @!P1 LEA R6, P0, R7.reuse, R224, 0x6 ;  /* 0x000000e007069211 */ /* 0x040fe200078030ff */
[----:B------:R-:W-:Y:S01]  /*53e0*/  @!P1 IMAD.MOV.U32 R5, RZ, RZ, c[0x0][0x194] ;  /* 0x00006500ff059624 */ /* 0x000fe200078e00ff */
[----:B------:R1:W-:Y:S01]  /*53f0*/  @P1 STS [R213], RZ ;  /* 0x000000ffd5001388 */ /* 0x0003e20000000800 */
[----:B------:R-:W-:Y:S03]  /*5400*/  IMAD.IADD R178, R178, 0x1, R4 ;  /* 0x00000001b2b27824 */ /* 0x000fe600078e0204 */
        /* <DEDUP_REMOVED lines=17> */
.L_x_937:
[----:B------:R-:W-:Y:S01]  /*5520*/  F2FP.PACK_AB R205, R232, R205 ;  /* 0x000000cde8cd723e */ /* 0x000fe200000000ff */
[----:B------:R-:W-:Y:S01]  /*5530*/  IMAD.SHL.U32 R112, R181, 0x2, RZ ;  /* 0x00000002b5707824 */ /* 0x000fe200078e00ff */
[----:B------:R-:W-:Y:S01]  /*5540*/  F2FP.PACK_AB R221, R234, R221 ;  /* 0x000000ddeadd723e */ /* 0x000fe200000000ff */
[----:B------:R-:W-:Y:S01]  /*5550*/  IMAD.SHL.U32 R117, R193, 0x2, RZ ;  /* 0x00000002c1757824 */ /* 0x000fe200078e00ff */
        /* <DEDUP_REMOVED lines=103> */
.L_x_938:
        /* <DEDUP_REMOVED lines=344> */
.L_x_940:
        /* <DEDUP_REMOVED lines=15> */
.L_x_941:
        /* <DEDUP_REMOVED lines=37> */
.L_x_943:
[----:B------:R-:W-:Y:S05]  /*7490*/  BSYNC B0 ;  /* 0x0000000000007941 */ /* 0x000fea0003800000 */
.L_x_942:
        /* <DEDUP_REMOVED lines=14> */
.L_x_945:
[----:B------:R-:W-:Y:S05]  /*7580*/  BSYNC B0 ;  /* 0x0000000000007941 */ /* 0x000fea0003800000 */
.L_x_944:
        /* <DEDUP_REMOVED lines=14> */
.L_x_947:
[----:B------:R-:W-:Y:S05]  /*7670*/  BSYNC B0 ;  /* 0x0000000000007941 */ /* 0x000fea0003800000 */
.L_x_946:
        /* <DEDUP_REMOVED lines=14> */
.L_x_949:
[----:B------:R-:W-:Y:S05]  /*7760*/  BSYNC B0 ;  /* 0x0000000000007941 */ /* 0x000fea0003800000 */
.L_x_948:
        /* <DEDUP_REMOVED lines=19> */
.L_x_951:
[----:B------:R-:W-:Y:S05]  /*78a0*/  BSYNC B0 ;  /* 0x0000000000007941 */ /* 0x000fea0003800000 */
.L_x_950:
        /* <DEDUP_REMOVED lines=13> */
.L_x_953:
[----:B------:R-:W-:Y:S05]  /*7980*/  BSYNC B0 ;  /* 0x0000000000007941 */ /* 0x000fea0003800000 */
.L_x_952:
        /* <DEDUP_REMOVED lines=13> */
.L_x_955:
[----:B------:R-:W-:Y:S05]  /*7a60*/  BSYNC B0 ;  /* 0x0000000000007941 */ /* 0x000fea0003800000 */
.L_x_954:
        /* <DEDUP_REMOVED lines=12> */
.L_x_912:
        /* <DEDUP_REMOVED lines=15> */
.L_x_957:
        /* <DEDUP_REMOVED lines=15> */
.L_x_958:
        /* <DEDUP_REMOVED lines=26> */
.L_x_960:
[----:B------:R-:W-:Y:S05]  /*7eb0*/  BSYNC B0 ;  /* 0x0000000000007941 */ /* 0x000fea0003800000 */
.L_x_959:
        /* <DEDUP_REMOVED lines=14> */
.L_x_962:
[----:B------:R-:W-:Y:S05]  /*7fa0*/  BSYNC B0 ;  /* 0x0000000000007941 */ /* 0x000fea0003800000 */
.L_x_961:
        /* <DEDUP_REMOVED lines=14> */
.L_x_964:
[----:B------:R-:W-:Y:S05]  /*8090*/  BSYNC B0 ;  /* 0x0000000000007941 */ /* 0x000fea0003800000 */
.L_x_963:
        /* <DEDUP_REMOVED lines=14> */
.L_x_966:
[----:B------:R-:W-:Y:S05]  /*8180*/  BSYNC B0 ;  /* 0x0000000000007941 */ /* 0x000fea0003800000 */
.L_x_965:
        /* <DEDUP_REMOVED lines=19> */
.L_x_968:
[----:B------:R-:W-:Y:S05]  /*82c0*/  BSYNC B0 ;  /* 0x0000000000007941 */ /* 0x000fea0003800000 */
.L_x_967:
        /* <DEDUP_REMOVED lines=12> */
.L_x_970:
[----:B------:R-:W-:Y:S05]  /*8390*/  BSYNC B0 ;  /* 0x0000000000007941 */ /* 0x000fea0003800000 */
.L_x_969:
        /* <DEDUP_REMOVED lines=12> */
.L_x_972:
[----:B------:R-:W-:Y:S05]  /*8460*/  BSYNC B0 ;  /* 0x0000000000007941 */ /* 0x000fea0003800000 */
.L_x_971:
        /* <DEDUP_REMOVED lines=11> */
.L_x_956:
[----:B------:R-:W-:Y:S05]  /*8520*/  BSYNC B1 ;  /* 0x0000000000017941 */ /* 0x000fea0003800000 */
.L_x_907:
        /* <DEDUP_REMOVED lines=9> */
.L_x_973:
[----:B------:R-:W-:Y:S05]  /*85c0*/  EXIT ;  /* 0x000000000000794d */ /* 0x000fea0003800000 */
.L_x_975:
        /* <DEDUP_REMOVED lines=11> */
.L_x_2468:


//--------------------- .text._ZN5flash44flash_bwd_dq_dk_dv_loop_seqk_parallel_kernelI23Flash_bwd_kernel_traitsILi64ELi64ELi128ELi8ELi2ELi4ELi4ELb1ELb0EN7cutlass6half_tE19Flash_kernel_traitsILi64ELi64ELi128ELi8ES3_EELb0ELb0ELb0ELb0ELb0ELb0ELb1EEEvNS_16Flash_bwd_paramsE --------------------------
	.section	.text._ZN5flash44flash_bwd_dq_dk_dv_loop_seqk_parallel_kernelI23Flash_bwd_kernel_traitsILi64ELi64ELi128ELi8ELi2ELi4ELi4ELb1ELb0EN7cutlass6half_tE19Flash_kernel_traitsILi64ELi64ELi128ELi8ES3_EELb0ELb0ELb0ELb0ELb0ELb0ELb1EEEvNS_16Flash_bwd_paramsE,"ax",@progbits
	.sectioninfo	@"SHI_REGISTERS=255"
	.align	128
        .global         _ZN5flash44flash_bwd_dq_dk_dv_loop_seqk_parallel_kernelI23Flash_bwd_kernel_traitsILi64ELi64ELi128ELi8ELi2ELi4ELi4ELb1ELb0EN7cutlass6half_tE19Flash_kernel_traitsILi64ELi64ELi128ELi8ES3_EELb0ELb0ELb0ELb0ELb0ELb0ELb1EEEvNS_16Flash_bwd_paramsE
        .type           _ZN5flash44flash_bwd_dq_dk_dv_loop_seqk_parallel_kernelI23Flash_bwd_kernel_traitsILi64ELi64ELi128ELi8ELi2ELi4ELi4ELb1ELb0EN7cutlass6half_tE19Flash_kernel_traitsILi64ELi64ELi128ELi8ES3_EELb0ELb0ELb0ELb0ELb0ELb0ELb1EEEvNS_16Flash_bwd_paramsE,@function
        .size           _ZN5flash44flash_bwd_dq_dk_dv_loop_seqk_parallel_kernelI23Flash_bwd_kernel_traitsILi64ELi64ELi128ELi8ELi2ELi4ELi4ELb1ELb0EN7cutlass6half_tE19Flash_kernel_traitsILi64ELi64ELi128ELi8ES3_EELb0ELb0ELb0ELb0ELb0ELb0ELb1EEEvNS_16Flash_bwd_paramsE,(.L_x_2469 - _ZN5flash44flash_bwd_dq_dk_dv_loop_seqk_parallel_kernelI23Flash_bwd_kernel_traitsILi64ELi64ELi128ELi8ELi2ELi4ELi4ELb1ELb0EN7cutlass6half_tE19Flash_kernel_traitsILi64ELi64ELi128ELi8ES3_EELb0ELb0ELb0ELb0ELb0ELb0ELb1EEEvNS_16Flash_bwd_paramsE)
        .other          _ZN5flash44flash_bwd_dq_dk_dv_loop_seqk_parallel_kernelI23Flash_bwd_kernel_traitsILi64ELi64ELi128ELi8ELi2ELi4ELi4ELb1ELb0EN7cutlass6half_tE19Flash_kernel_traitsILi64ELi64ELi128ELi8ES3_EELb0ELb0ELb0ELb0ELb0ELb0ELb1EEEvNS_16Flash_bwd_paramsE,@"STO_CUDA_ENTRY STV_DEFAULT"
_ZN5flash44flash_bwd_dq_dk_dv_loop_seqk_parallel_kernelI23Flash_bwd_kernel_traitsILi64ELi64ELi128ELi8ELi2ELi4ELi4ELb1ELb0EN7cutlass6half_tE19Flash_kernel_traitsILi64ELi64ELi128ELi8ES3_EELb0ELb0ELb0ELb0ELb0ELb0ELb1EEEvNS_16Flash_bwd_paramsE:
.text._ZN5flash44flash_bwd_dq_dk_dv_loop_seqk_parallel_kernelI23Flash_bwd_kernel_traitsILi64ELi64ELi128ELi8ELi2ELi4ELi4ELb1ELb0EN7cutlass6half_tE19Flash_kernel_traitsILi64ELi64ELi128ELi8ES3_EELb0ELb0ELb0ELb0ELb0ELb0ELb1EEEvNS_16Flash_bwd_paramsE:
        /* <DEDUP_REMOVED lines=33> */
[----:B------:R-:W-:Y:S01]  /*0210*/  LEA.HI R15, R9, R12, RZ, 0x2 ;  /* 0x0000000c090f7211 */ /* 0x000fe200078f10ff */
[----:B------:R-:W-:Y:S01]  /*0220*/  ULDC UR55, c[0x0][0x22c] ;  /* 0x00008b0000377ab9 */ /* 0x000fe20000000800 */
[----:B------:R-:W-:Y:S01]  /*0230*/  SHF.R.S32.HI R4, RZ, 0x4, R3 ;  /* 0x00000004ff047819 */ /* 0x000fe20000011403 */
[----:B---3--:R-:W-:Y:S01]  /*0240*/  @UP1 UIMAD UR10, UR44, UR60, URZ ;  /* 0x0000003c2c0a12a4 */ /* 0x008fe2000f8e023f */
[--C-:B------:R-:W-:Y:S01]  /*0250*/  SHF.R.S32.HI R5, RZ, 0x2, R15.reuse ;  /* 0x00000002ff057819 */ /* 0x100fe2000001140f */
[----:B------:R-:W-:Y:S01]  /*0260*/  UIMAD UR6, UR44, UR9, UR47 ;  /* 0x000000092c0672a4 */ /* 0x000fe2000f8e022f */
[----:B------:R-:W-:Y:S01]  /*0270*/  LEA.HI R2, R3, R4, RZ, 0x1 ;  /* 0x0000000403027211 */ /* 0x000fe200078f08ff */
[----:B------:R-:W-:Y:S01]  /*0280*/  UIMAD UR58, UR47, UR55, URZ ;  /* 0x000000372f3a72a4 */ /* 0x000fe2000f8e023f */
[CC--:B------:R-:W-:Y:S01]  /*0290*/  LEA.HI R13, R9.reuse, R12.reuse, RZ, 0x3 ;  /* 0x0000000c090d7211 */ /* 0x0c0fe200078f18ff */
[----:B------:R-:W-:Y:S01]  /*02a0*/  UIMAD UR9, UR6, UR15, URZ ;  /* 0x0000000f060972a4 */ /* 0x000fe2000f8e023f */
[----:B------:R-:W-:Y:S01]  /*02b0*/  LOP3.LUT R2, R2, 0xfffffffe, RZ, 0xc0, !PT ;  /* 0xfffffffe02027812 */ /* 0x000fe200078ec0ff */
[----:B------:R-:W-:Y:S01]  /*02c0*/  ULDC UR48, c[0x0][0x1c0] ;  /* 0x0000700000307ab9 */ /* 0x000fe20000000800 */
[----:B------:R-:W-:Y:S01]  /*02d0*/  LEA.HI R8, R9, R12, RZ, 0x5 ;  /* 0x0000000c09087211 */ /* 0x000fe200078f28ff */
[----:B------:R-:W-:Y:S01]  /*02e0*/  ULDC UR12, c[0x0][0x1c0] ;  /* 0x00007000000c7ab9 */ /* 0x000fe20000000800 */
[----:B----4-:R-:W-:Y:S01]  /*02f0*/  SHF.R.S32.HI R0, RZ, 0x1f, R15 ;  /* 0x0000001fff007819 */ /* 0x010fe2000001140f */
[----:B------:R-:W-:Y:S01]  /*0300*/  IMAD.IADD R10, R4, 0x1, -R2 ;  /* 0x00000001040a7824 */ /* 0x000fe200078e0a02 */
[----:B------:R-:W-:Y:S01]  /*0310*/  LOP3.LUT R2, R3, 0xfffffff0, RZ, 0xc0, !PT ;  /* 0xfffffff003027812 */ /* 0x000fe200078ec0ff */
[----:B------:R-:W-:Y:S01]  /*0320*/  IMAD.U32 R4, RZ, RZ, UR8 ;  /* 0x00000008ff047e24 */ /* 0x000fe2000f8e00ff */
[----:B------:R-:W-:Y:S01]  /*0330*/  LEA.HI R0, R0, R5, RZ, 0x3 ;  /* 0x0000000500007211 */ /* 0x000fe200078f18ff */
[----:B------:R-:W-:Y:S01]  /*0340*/  USHF.L.U32 UR8, UR44, 0x7, URZ ;  /* 0x000000072c087899 */ /* 0x000fe2000800063f */
[----:B------:R-:W-:Y:S01]  /*0350*/  SHF.R.S32.HI R3, RZ, 0x3, R13 ;  /* 0x00000003ff037819 */ /* 0x000fe2000001140d */
[----:B------:R-:W-:Y:S01]  /*0360*/  IMAD.IADD R2, R12, 0x1, -R2 ;  /* 0x000000010c027824 */ /* 0x000fe200078e0a02 */
[----:B------:R-:W-:Y:S01]  /*0370*/  LOP3.LUT R0, R0, 0xfffffff8, RZ, 0xc0, !PT ;  /* 0xfffffff800007812 */ /* 0x000fe200078ec0ff */
[----:B------:R-:W-:Y:S01]  /*0380*/  UIMAD.WIDE UR48, UR55, UR48, URZ ;  /* 0x00000030373072a5 */ /* 0x000fe2000f8e023f */
[----:B------:R-:W-:Y:S01]  /*0390*/  SHF.R.S32.HI R16, RZ, 0x5, R8 ;  /* 0x00000005ff107819 */ /* 0x000fe20000011408 */
[----:B------:R-:W-:Y:S01]  /*03a0*/  IMAD.SHL.U32 R3, R3, 0x40, RZ ;  /* 0x0000004003037824 */ /* 0x000fe200078e00ff */
[----:B------:R-:W-:Y:S01]  /*03b0*/  SHF.R.S32.HI R4, RZ, 0x1f, R2 ;  /* 0x0000001fff047819 */ /* 0x000fe20000011402 */
[----:B------:R-:W-:Y:S01]  /*03c0*/  IMAD.IADD R7, R5, 0x1, -R0 ;  /* 0x0000000105077824 */ /* 0x000fe200078e0a00 */
[----:B------:R-:W-:Y:S01]  /*03d0*/  SHF.R.S32.HI R6, RZ, 0x1f, R8 ;  /* 0x0000001fff067819 */ /* 0x000fe20000011408 */
[----:B------:R-:W-:Y:S01]  /*03e0*/  IMAD.U32 R0, RZ, RZ, UR7 ;  /* 0x00000007ff007e24 */ /* 0x000fe2000f8e00ff */
[----:B------:R-:W-:Y:S01]  /*03f0*/  LEA.HI R11, R4, R2, RZ, 0x3 ;  /* 0x00000002040b7211 */ /* 0x000fe200078f18ff */
[----:B------:R-:W-:Y:S01]  /*0400*/  USHF.R.S32.HI UR7, URZ, 0x1f, UR16 ;  /* 0x0000001f3f077899 */ /* 0x000fe20008011410 */
[----:B------:R-:W-:Y:S01]  /*0410*/  LOP3.LUT R3, R3, 0x1c0, RZ, 0xc0, !PT ;  /* 0x000001c003037812 */ /* 0x000fe200078ec0ff */
[----:B------:R-:W-:Y:S01]  /*0420*/  UIMAD UR55, UR55, UR12, URZ ;  /* 0x0000000c373772a4 */ /* 0x000fe2000f8e023f */
[----:B------:R1:W-:Y:S01]  /*0430*/  STL [R1+0xc], R0 ;  /* 0x00000c0001007387 */ /* 0x0003e20000100800 */
[----:B------:R-:W-:Y:S01]  /*0440*/  LOP3.LUT R4, R11, 0xfffffff8, RZ, 0xc0, !PT ;  /* 0xfffffff80b047812 */ /* 0x000fe200078ec0ff */
[----:B------:R-:W-:Y:S01]  /*0450*/  UIMAD UR6, UR7, UR44, URZ ;  /* 0x0000002c070672a4 */ /* 0x000fe2000f8e023f */
[----:B------:R-:W-:Y:S01]  /*0460*/  SHF.R.U32.HI R5, RZ, 0x3, R3 ;  /* 0x00000003ff057819 */ /* 0x000fe20000011603 */
        /* <DEDUP_REMOVED lines=73> */
[----:B------:R-:W-:-:S02]  /*0900*/  UIADD3 UR14, UR13, UR15, URZ ;  /* 0x0000000f0d0e7290 */ /* 0x000fc4000fffe03f */
[----:B------:R-:W-:Y:S02]  /*0910*/  @!UP1 UIMAD UR60, UR8, UR60, URZ ;  /* 0x0000003c083c92a4 */ /* 0x000fe4000f8e023f */
[----:B------:R-:W-:Y:S01]  /*0920*/  UIADD3 UR20, UR13, UR14, URZ ;  /* 0x0000000e0d147290 */ /* 0x000fe2000fffe03f */
[----:B-1----:R-:W-:-:S05]  /*0930*/  IMAD.U32 R2, RZ, RZ, UR9 ;  /* 0x00000009ff027e24 */ /* 0x002fca000f8e00ff */
        /* <DEDUP_REMOVED lines=53> */
[----:B------:R-:W-:Y:S01]  /*0c90*/  IMAD.IADD R181, R178, 0x1, R180 ;  /* 0x00000001b2b57824 */ /* 0x000fe200078e02b4 */
[----:B------:R-:W-:Y:S01]  /*0ca0*/  @P2 IADD3 R247, R246, -0x40, RZ ;  /* 0xffffffc0f6f72810 */ /* 0x000fe20007ffe0ff */
[----:B------:R-:W-:Y:S01]  /*0cb0*/  IMAD.IADD R179, R178, 0x1, R0 ;  /* 0x00000001b2b37824 */ /* 0x000fe200078e0200 */
        /* <DEDUP_REMOVED lines=8> */
[----:B------:R-:W-:Y:S01]  /*0d40*/  @P1 IADD3 R251, R246, 0x3e0, RZ ;  /* 0x000003e0f6fb1810 */ /* 0x000fe20007ffe0ff */
[----:B------:R-:W-:-:S02]  /*0d50*/  IMAD.IADD R248, R5, 0x1, R247 ;  /* 0x0000000105f87824 */ /* 0x000fc400078e02f7 */
.L_x_1044:
        /* <DEDUP_REMOVED lines=27> */
[----:B-1--4-:R-:W4:Y:S01]  /*0f10*/  @P2 LDG.E R6, [R6.64+0x4] ;  /* 0x0000040406062981 */ /* 0x012f22000c1e1900 */
        /* <DEDUP_REMOVED lines=25> */
.L_x_976:
        /* <DEDUP_REMOVED lines=58> */
.L_x_978:
        /* <DEDUP_REMOVED lines=18> */
.L_x_979:
[----:B------:R-:W2:Y:S01]  /*1570*/  LDL R4, [R1] ;  /* 0x0000000001047983 */ /* 0x000ea20000100800 */
[----:B------:R-:W-:-:S03]  /*1580*/  ULDC.64 UR10, c[0x0][0x370] ;  /* 0x0000dc00000a7ab9 */ /* 0x000fc60000000a00 */
[----:B------:R-:W3:Y:S04]  /*1590*/  LDL R0, [R1+0x8] ;  /* 0x0000080001007983 */ /* 0x000ee80000100800 */
[----:B------:R-:W4:Y:S01]  /*15a0*/  LDL R2, [R1+0xc] ;  /* 0x00000c0001027983 */ /* 0x000f220000100800 */
[----:B------:R-:W-:Y:S01]  /*15b0*/  @UP3 UIMAD.WIDE.U32 UR8, UR7, UR10, URZ ;  /* 0x0000000a070832a5 */ /* 0x000fe2000f8e003f */
[----:B------:R-:W-:-:S03]  /*15c0*/  IABS R6, c[0x0][0x1c8] ;  /* 0x0000720000067a13 */ /* 0x000fc60000000000 */
        /* <DEDUP_REMOVED lines=9> */
[----:B------:R-:W-:Y:S01]  /*1660*/  UIMAD UR10, UR49, UR7, URZ ;  /* 0x00000007310a72a4 */ /* 0x000fe2000f8e023f */
[----:B------:R-:W-:Y:S01]  /*1670*/  ISETP.NE.AND P1, PT, RZ, c[0x0][0x1c8], PT ;  /* 0x00007200ff007a0c */ /* 0x000fe20003f25270 */
[----:B--2---:R1:W2:Y:S02]  /*1680*/  R2UR UR29, R4 ;  /* 0x00000000041d73c2 */ /* 0x0042a400000e0000 */
[----:B-1----:R-:W1:Y:S01]  /*1690*/  I2F.RP R4, R6 ;  /* 0x0000000600047306 */ /* 0x002e620000209400 */
[----:B--2---:R-:W-:-:S05]  /*16a0*/  UIMAD UR8, UR31, UR28, UR29 ;  /* 0x0000001c1f0872a4 */ /* 0x004fca000f8e021d */
[----:B------:R-:W2:Y:S01]  /*16b0*/  S2UR UR28, SR_CTAID.X ;  /* 0x00000000001c79c3 */ /* 0x000ea20000002500 */
[----:B------:R-:W-:Y:S01]  /*16c0*/  UIADD3 UR8, UR57, UR8, URZ ;  /* 0x0000000839087290 */ /* 0x000fe2000fffe03f */
[----:B-1----:R-:W1:Y:S03]  /*16d0*/  MUFU.RCP R4, R4 ;  /* 0x0000000400047308 */ /* 0x002e660000001000 */
[----:B------:R-:W-:-:S04]  /*16e0*/  UIMAD UR8, UR48, UR8, UR61 ;  /* 0x00000008300872a4 */ /* 0x000fc8000f8e023d */
[----:B------:R-:W-:Y:S02]  /*16f0*/  UIADD3 UR30, UR53, UR8, URZ ;  /* 0x00000008351e7290 */ /* 0x000fe4000fffe03f */
[----:B------:R-:W-:-:S04]  /*1700*/  UIMAD.WIDE.U32 UR8, UR48, UR7, URZ ;  /* 0x00000007300872a5 */ /* 0x000fc8000f8e003f */
[----:B------:R-:W-:Y:S01]  /*1710*/  @UP3 UIADD3 UR30, UR9, UR10, URZ ;  /* 0x0000000a091e3290 */ /* 0x000fe2000fffe03f */
[----:B-1----:R-:W-:Y:S02]  /*1720*/  IADD3 R4, R4, 0xffffffe, RZ ;  /* 0x0ffffffe04047810 */ /* 0x002fe40007ffe0ff */
[----:B------:R-:W-:Y:S02]  /*1730*/  ULDC.64 UR10, c[0x0][0x3d8] ;  /* 0x0000f600000a7ab9 */ /* 0x000fe40000000a00 */
[----:B------:R1:W5:Y:S01]  /*1740*/  F2I.FTZ.U32.TRUNC.NTZ R5, R4 ;  /* 0x0000000400057305 */ /* 0x000362000021f000 */
[----:B------:R-:W-:Y:S02]  /*1750*/  USEL UR33, UR52, UR8, !UP3 ;  /* 0x0000000834217287 */ /* 0x000fe4000d800000 */
[----:B--2---:R-:W-:Y:S02]  /*1760*/  UIMAD.WIDE.U32 UR8, UR28, UR10, URZ ;  /* 0x0000000a1c0872a5 */ /* 0x004fe4000f8e003f */
[----:B------:R-:W-:-:S02]  /*1770*/  USHF.L.U32 UR29, UR44, 0x7, URZ ;  /* 0x000000072c1d7899 */ /* 0x000fc4000800063f */
[----:B------:R-:W-:Y:S02]  /*1780*/  USEL UR32, UR8, URZ, UP2 ;  /* 0x0000003f08207287 */ /* 0x000fe40009000000 */
[----:B------:R-:W-:Y:S02]  /*1790*/  USHF.L.U64.HI UR8, UR44, 0x7, UR31 ;  /* 0x000000072c087899 */ /* 0x000fe4000801021f */
[----:B------:R-:W-:Y:S02]  /*17a0*/  UIMAD UR11, UR28, UR11, UR9 ;  /* 0x0000000b1c0b72a4 */ /* 0x000fe4000f8e0209 */
[----:B------:R-:W-:Y:S02]  /*17b0*/  USEL UR9, UR8, URZ, UP5 ;  /* 0x0000003f08097287 */ /* 0x000fe4000a800000 */
[----:B------:R-:W-:Y:S01]  /*17c0*/  USEL UR8, UR29, URZ, UP5 ;  /* 0x0000003f1d087287 */ /* 0x000fe2000a800000 */
[----:B---3--:R5:W2:Y:S01]  /*17d0*/  R2UR UR29, R0 ;  /* 0x00000000001d73c2 */ /* 0x008aa200000e0000 */
[----:B-1----:R-:W-:-:S07]  /*17e0*/  IMAD.MOV.U32 R4, RZ, RZ, RZ ;  /* 0x000000ffff047224 */ /* 0x002fce00078e00ff */
        /* <DEDUP_REMOVED lines=10> */
[----:B------:R-:W-:Y:S02]  /*1890*/  ISETP.GE.U32.AND P2, PT, R2, R6, PT ;  /* 0x000000060200720c */ /* 0x000fe40003f46070 */
[----:B------:R-:W-:Y:S02]  /*18a0*/  @!P0 IADD3 R0, R0, 0x1, RZ ;  /* 0x0000000100008810 */ /* 0x000fe40007ffe0ff */
[----:B---3--:R-:W-:Y:S01]  /*18b0*/  ISETP.LE.AND P0, PT, RZ, UR28, PT ;  /* 0x0000001cff007c0c */ /* 0x008fe2000bf03270 */
[----:B------:R-:W-:-:S08]  /*18c0*/  UIADD3 UR8, UP0, UR12, UR8, URZ ;  /* 0x000000080c087290 */ /* 0x000fd0000ff1e03f */
        /* <DEDUP_REMOVED lines=26> */
.L_x_980:
[----:B------:R-:W2:Y:S02]  /*1a70*/  LDL R0, [R1+0x4] ;  /* 0x0000040001007983 */ /* 0x000ea40000100800 */
[----:B--2---:R1:W2:Y:S01]  /*1a80*/  R2UR UR10, R0 ;  /* 0x00000000000a73c2 */ /* 0x0042a200000e0000 */
[----:B------:R-:W-:-:S07]  /*1a90*/  DEPBAR.LE SB1, 0x0, {2} ;  /* 0x000090040000791a */ /* 0x000fce0000000000 */
.L_x_981:
[----:B------:R-:W1:Y:S01]  /*1aa0*/  S2R R18, SR_TID.X ;  /* 0x0000000000127919 */ /* 0x000e620000002100 */
[----:B------:R-:W-:Y:S01]  /*1ab0*/  USHF.R.S32.HI UR7, URZ, 0x1f, UR58 ;  /* 0x0000001f3f077899 */ /* 0x000fe2000801143a */
[----:B------:R-:W-:Y:S01]  /*1ac0*/  SHF.R.S32.HI R221, RZ, 0x1f, R220 ;  /* 0x0000001fffdd7819 */ /* 0x000fe200000114dc */
[----:B------:R-:W-:Y:S01]  /*1ad0*/  UIADD3 UR8, UP5, UP4, UR8, UR54, UR58 ;  /* 0x0000003608087290 */ /* 0x000fe2000fcbe03a */
[----:B------:R-:W2:Y:S01]  /*1ae0*/  S2R R8, SR_TID.X ;  /* 0x0000000000087919 */ /* 0x000ea20000002100 */
[----:B------:R-:W-:Y:S01]  /*1af0*/  IADD3 R4, P0, R220, UR37, RZ ;  /* 0x00000025dc047c10 */ /* 0x000fe2000ff1e0ff */
[----:B------:R-:W-:Y:S01]  /*1b00*/  UMOV UR37, 0x4 ;  /* 0x0000000400257882 */ /* 0x000fe20000000000 */
[----:B------:R-:W-:Y:S01]  /*1b10*/  BSSY B1, `(.L_x_977) ;  /* 0x000072e000017945 */ /* 0x000fe20003800000 */
[----:B------:R-:W3:Y:S01]  /*1b20*/  S2R R9, SR_TID.X ;  /* 0x0000000000097919 */ /* 0x000ee20000002100 */
[----:B------:R-:W-:-:S02]  /*1b30*/  UIADD3 UR33, UP3, UP0, UR32, UR8, UR33 ;  /* 0x0000000820217290 */ /* 0x000fc4000f87e021 */
[----:B------:R-:W-:Y:S02]  /*1b40*/  UIADD3.X UR7, UR11, UR59, UR7, UP5, UP4 ;  /* 0x0000003b0b077290 */ /* 0x000fe4000afe8407 */
[----:B------:R-:W-:Y:S02]  /*1b50*/  USHF.R.S32.HI UR11, URZ, 0x1f, UR47 ;  /* 0x0000001f3f0b7899 */ /* 0x000fe4000801142f */
[----:B------:R-:W-:Y:S02]  /*1b60*/  ULDC.64 UR8, c[0x0][0x1a8] ;  /* 0x00006a0000087ab9 */ /* 0x000fe40000000a00 */
[----:B------:R-:W-:Y:S02]  /*1b70*/  UIADD3.X UR32, UR31, UR7, UR30, UP3, UP0 ;  /* 0x000000071f207290 */ /* 0x000fe40009fe041e */
[----:B------:R-:W-:Y:S02]  /*1b80*/  UIMAD UR7, UR11, UR8, URZ ;  /* 0x000000080b0772a4 */ /* 0x000fe4000f8e023f */
[----:B------:R-:W-:-:S02]  /*1b90*/  UISETP.GE.AND UP0, UPT, UR36, 0x1, UPT ;  /* 0x000000012400788c */ /* 0x000fc4000bf06270 */
[----:B------:R-:W-:Y:S01]  /*1ba0*/  UIMAD UR31, UR47, UR9, UR7 ;  /* 0x000000092f1f72a4 */ /* 0x000fe2000f8e0207 */
[----:B-1----:R-:W-:Y:S01]  /*1bb0*/  SHF.R.S32.HI R17, RZ, 0x1f, R18 ;  /* 0x0000001fff117819 */ /* 0x002fe20000011412 */
[----:B------:R-:W-:Y:S02]  /*1bc0*/  UIADD3 UR30, UR12, UR10, URZ ;  /* 0x0000000a0c1e7290 */ /* 0x000fe4000fffe03f */
[----:B------:R-:W-:Y:S01]  /*1bd0*/  ULDC.64 UR8, c[0x0][0x378] ;  /* 0x0000de0000087ab9 */ /* 0x000fe20000000a00 */
[----:B------:R-:W-:Y:S01]  /*1be0*/  LEA.HI R2, R17, R18, RZ, 0x3 ;  /* 0x0000001211027211 */ /* 0x000fe200078f18ff */
[----:B------:R-:W-:Y:S01]  /*1bf0*/  UIMAD UR7, UR11, UR8, URZ ;  /* 0x000000080b0772a4 */ /* 0x000fe2000f8e023f */
[----:B--2---:R-:W-:Y:S02]  /*1c00*/  SHF.R.S32.HI R8, RZ, 0x1f, R8 ;  /* 0x0000001fff087819 */ /* 0x004fe40000011408 */
[----:B------:R-:W-:Y:S01]  /*1c10*/  SHF.R.S32.HI R2, RZ, 0x3, R2 ;  /* 0x00000003ff027819 */ /* 0x000fe20000011402 */
[----:B------:R-:W-:Y:S01]  /*1c20*/  UIMAD UR11, UR47, UR9, UR7 ;  /* 0x000000092f0b72a4 */ /* 0x000fe2000f8e0207 */
[----:B---3--:R-:W-:-:S02]  /*1c30*/  LEA.HI R8, R8, R9, RZ, 0x5 ;  /* 0x0000000908087211 */ /* 0x008fc400078f28ff */
[----:B------:R-:W-:Y:S01]  /*1c40*/  SHF.R.S32.HI R16, RZ, 0x1f, R2 ;  /* 0x0000001fff107819 */ /* 0x000fe20000011402 */
[----:B------:R-:W-:Y:S01]  /*1c50*/  ULDC.64 UR8, c[0x0][0x370] ;  /* 0x0000dc0000087ab9 */ /* 0x000fe20000000a00 */
[----:B------:R-:W-:Y:S01]  /*1c60*/  IADD3 R0, P1, R2, UR12, RZ ;  /* 0x0000000c02007c10 */ /* 0x000fe2000ff3e0ff */
[----:B------:R-:W-:Y:S01]  /*1c70*/  UIMAD UR7, UR41, UR8, URZ ;  /* 0x00000008290772a4 */ /* 0x000fe2000f8e023f */
[----:B------:R-:W-:Y:S01]  /*1c80*/  SHF.R.S32.HI R8, RZ, 0x5, R8 ;  /* 0x00000005ff087819 */ /* 0x000fe20000011408 */
[----:B------:R-:W-:Y:S01]  /*1c90*/  UIADD3 UR8, UR12, UR29, URZ ;  /* 0x0000001d0c087290 */ /* 0x000fe2000fffe03f */
[----:B------:R-:W-:Y:S01]  /*1ca0*/  IADD3.X R5, R16, UR41, RZ, P1, !PT ;  /* 0x0000002910057c10 */ /* 0x000fe20008ffe4ff */
[----:B------:R-:W-:Y:S01]  /*1cb0*/  IMAD.WIDE.U32 R6, R0, c[0x0][0x190], R220 ;  /* 0x0000640000067a25 */ /* 0x000fe200078e00dc */
[----:B------:R-:W-:Y:S02]  /*1cc0*/  UIMAD UR7, UR12, UR9, UR7 ;  /* 0x000000090c0772a4 */ /* 0x000fe4000f8e0207 */
[----:B------:R-:W-:Y:S01]  /*1cd0*/  ULEA.HI.SX32 UR29, UR45, 0xffffffff, 0x1a ;  /* 0xffffffff2d1d7891 */ /* 0x000fe2000f8fd23f */
[----:B------:R-:W-:Y:S01]  /*1ce0*/  IMAD R5, R5, c[0x0][0x190], RZ ;  /* 0x0000640005057a24 */ /* 0x000fe200078e02ff */
[----:B------:R-:W-:-:S03]  /*1cf0*/  IADD3 R6, P1, R6, UR50, RZ ;  /* 0x0000003206067c10 */ /* 0x000fc6000ff3e0ff */
[----:B------:R-:W-:Y:S01]  /*1d00*/  IMAD R0, R0, c[0x0][0x194], R5 ;  /* 0x0000650000007a24 */ /* 0x000fe200078e0205 */
[----:B------:R-:W-:Y:S01]  /*1d10*/  IADD3.X R5, R221, UR40, RZ, P0, !PT ;  /* 0x00000028dd057c10 */ /* 0x000fe200087fe4ff */
[----:B------:R-:W-:-:S03]  /*1d20*/  ULDC.64 UR40, c[0x0][0x3c8] ;  /* 0x0000f20000287ab9 */ /* 0x000fc60000000a00 */
[----:B------:R-:W-:Y:S01]  /*1d30*/  IADD3.X R7, R7, UR46, R0, P1, !PT ;  /* 0x0000002e07077c10 */ /* 0x000fe20008ffe400 */
[----:B------:R-:W-:Y:S02]  /*1d40*/  IMAD R0, R8, UR55, R252 ;  /* 0x0000003708007c24 */ /* 0x000fe4000f8e02fc */
[----:B------:R-:W-:-:S03]  /*1d50*/  IMAD.U32 R8, RZ, RZ, UR12 ;  /* 0x0000000cff087e24 */ /* 0x000fc6000f8e00ff */
[----:B------:R-:W-:Y:S01]  /*1d60*/  IADD3 R12, P0, R0, UR33, RZ ;  /* 0x00000021000c7c10 */ /* 0x000fe2000ff1e0ff */
[----:B------:R-:W-:-:S03]  /*1d70*/  IMAD.WIDE.U32 R4, R8, c[0x0][0x370], R4 ;  /* 0x0000dc0008047a25 */ /* 0x000fc600078e0004 */
[----:B------:R-:W-:Y:S01]  /*1d80*/  LEA.HI.X.SX32 R14, R0, UR32, 0x1, P0 ;  /* 0x00000020000e7c11 */ /* 0x000fe200080f0eff */
[----:B------:R-:W-:Y:S01]  /*1d90*/  IMAD.U32 R0, RZ, RZ, UR47 ;  /* 0x0000002fff007e24 */ /* 0x000fe2000f8e00ff */
[----:B------:R-:W-:Y:S01]  /*1da0*/  IADD3 R5, R5, UR7, RZ ;  /* 0x0000000705057c10 */ /* 0x000fe2000fffe0ff */
[----:B------:R-:W-:Y:S01]  /*1db0*/  ULDC.64 UR32, c[0x0][0x200] ;  /* 0x0000800000207ab9 */ /* 0x000fe20000000a00 */
[----:B------:R-:W-:Y:S01]  /*1dc0*/  LEA R195, P0, R12, c[0x0][0x350], 0x2 ;  /* 0x0000d4000cc37a11 */ /* 0x000fe200078010ff */
[----:B------:R-:W-:Y:S01]  /*1dd0*/  IMAD.WIDE.U32 R6, R0, c[0x0][0x1a8], R6 ;  /* 0x00006a0000067a25 */ /* 0x000fe200078e0006 */
[----:B------:R-:W-:Y:S02]  /*1de0*/  UIMAD.WIDE UR8, UR8, UR37, UR32 ;  /* 0x00000025080872a5 */ /* 0x000fe4000f8e0220 */
[----:B------:R-:W-:Y:S01]  /*1df0*/  LEA.HI.X R12, R12, c[0x0][0x354], R14, 0x2, P0 ;  /* 0x0000d5000c0c7a11 */ /* 0x000fe200000f140e */
[----:B------:R-:W-:Y:S01]  /*1e00*/  IMAD.WIDE.U32 R4, R0, c[0x0][0x378], R4 ;  /* 0x0000de0000047a25 */ /* 0x000fe200078e0004 */
[----:B------:R-:W-:-:S02]  /*1e10*/  PLOP3.LUT P0, PT, PT, PT, UP0, 0x80, 0x0 ;  /* 0x000000000000781c */ /* 0x000fc40003f0f008 */
[----:B------:R-:W-:Y:S01]  /*1e20*/  IADD3 R7, R7, UR31, RZ ;  /* 0x0000001f07077c10 */ /* 0x000fe2000fffe0ff */
[----:B------:R-:W-:Y:S01]  /*1e30*/  IMAD R0, R16, c[0x0][0x370], RZ ;  /* 0x0000dc0010007a24 */ /* 0x000fe200078e02ff */
[----:B------:R-:W-:Y:S01]  /*1e40*/  IADD3 R5, R5, UR11, RZ ;  /* 0x0000000b05057c10 */ /* 0x000fe2000fffe0ff */
[----:B------:R-:W-:Y:S01]  /*1e50*/  UIMAD.WIDE UR30, UR30, UR37, UR40 ;  /* 0x000000251e1e72a5 */ /* 0x000fe2000f8e0228 */
[----:B------:R-:W-:Y:S01]  /*1e60*/  LEA R10, P2, R6, c[0x0][0x160], 0x1 ;  /* 0x00005800060a7a11 */ /* 0x000fe200078408ff */
[C---:B------:R-:W-:Y:S02]  /*1e70*/  IMAD R0, R2.reuse, c[0x0][0x374], R0 ;  /* 0x0000dd0002007a24 */ /* 0x040fe400078e0200 */
[----:B------:R-:W-:Y:S01]  /*1e80*/  IMAD.WIDE.U32 R4, R2, c[0x0][0x370], R4 ;  /* 0x0000dc0002047a25 */ /* 0x000fe200078e0004 */
[----:B------:R-:W-:-:S03]  /*1e90*/  LEA.HI.X R11, R6, c[0x0][0x164], R7, 0x1, P2 ;  /* 0x00005900060b7a11 */ /* 0x000fc600010f0c07 */
[----:B------:R-:W-:Y:S01]  /*1ea0*/  IMAD.IADD R0, R5, 0x1, R0 ;  /* 0x0000000105007824 */ /* 0x000fe200078e0200 */
[----:B------:R-:W-:-:S04]  /*1eb0*/  LEA R8, P1, R4, c[0x0][0x330], 0x1 ;  /* 0x0000cc0004087a11 */ /* 0x000fc800078208ff */
[----:B------:R-:W-:Y:S01]  /*1ec0*/  LEA.HI.X R9, R4, c[0x0][0x334], R0, 0x1, P1 ;  /* 0x0000cd0004097a11 */ /* 0x000fe200008f0c00 */
[----:B------:R-:W-:Y:S05]  /*1ed0*/  @!P0 BRA `(.L_x_982) ;  /* 0x0000634000008947 */ /* 0x000fea0003800000 */
[----:B------:R-:W-:Y:S01]  /*1ee0*/  ULDC.64 UR32, c[0x0][0x1a0] ;  /* 0x0000680000207ab9 */ /* 0x000fe20000000a00 */
[----:B------:R-:W-:Y:S01]  /*1ef0*/  MOV R14, UR35 ;  /* 0x00000023000e7c02 */ /* 0x000fe20008000f00 */
[----:B------:R-:W-:Y:S01]  /*1f00*/  UIMAD UR7, UR28, UR32, URZ ;  /* 0x000000201c0772a4 */ /* 0x000fe2000f8e023f */
[----:B------:R-:W-:Y:S01]  /*1f10*/  IMAD R6, R15, c[0x0][0x1b8], RZ ;  /* 0x00006e000f067a24 */ /* 0x000fe200078e02ff */
[----:B------:R-:W-:Y:S01]  /*1f20*/  UMOV UR10, UR8 ;  /* 0x00000008000a7c82 */ /* 0x000fe20008000000 */
[----:B------:R-:W-:Y:S01]  /*1f30*/  BSSY B0, `(.L_x_983) ;  /* 0x000002b000007945 */ /* 0x000fe20003800000 */
[----:B------:R-:W-:Y:S01]  /*1f40*/  UIMAD UR7, UR35, UR33, UR7 ;  /* 0x00000021230772a4 */ /* 0x000fe2000f8e0207 */
[----:B------:R-:W-:Y:S01]  /*1f50*/  IMAD.WIDE.U32 R4, R14, c[0x0][0x1a0], R220 ;  /* 0x000068000e047a25 */ /* 0x000fe200078e00dc */
[----:B------:R-:W-:Y:S01]  /*1f60*/  UMOV UR12, UR30 ;  /* 0x0000001e000c7c82 */ /* 0x000fe20008000000 */
[----:B------:R-:W-:Y:S01]  /*1f70*/  MOV R192, R10 ;  /* 0x0000000a00c07202 */ /* 0x000fe20000000f00 */
[----:B------:R-:W-:Y:S01]  /*1f80*/  UMOV UR11, UR31 ;  /* 0x0000001f000b7c82 */ /* 0x000fe20008000000 */
[----:B------:R-:W-:Y:S01]  /*1f90*/  IMAD R6, R13, c[0x0][0x1bc], R6 ;  /* 0x00006f000d067a24 */ /* 0x000fe200078e0206 */
[----:B------:R-:W-:Y:S01]  /*1fa0*/  IADD3 R4, P0, R4, UR42, RZ ;  /* 0x0000002a04047c10 */ /* 0x000fe2000ff1e0ff */
[----:B------:R-:W-:Y:S01]  /*1fb0*/  IMAD.MOV.U32 R193, RZ, RZ, R11 ;  /* 0x000000ffffc17224 */ /* 0x000fe200078e000b */
[----:B------:R-:W-:Y:S01]  /*1fc0*/  MOV R0, UR7 ;  /* 0x0000000700007c02 */ /* 0x000fe20008000f00 */
[----:B------:R-:W-:Y:S01]  /*1fd0*/  UMOV UR7, UR29 ;  /* 0x0000001d00077c82 */ /* 0x000fe20008000000 */
[----:B------:R-:W-:Y:S01]  /*1fe0*/  MOV R190, R8 ;  /* 0x0000000800be7202 */ /* 0x000fe20000000f00 */
[----:B------:R-:W-:Y:S01]  /*1ff0*/  ULEA.HI UR8, UR7, UR7, URZ, 0x1 ;  /* 0x0000000707087291 */ /* 0x000fe2000f8f083f */
[----:B------:R-:W-:Y:S01]  /*2000*/  IADD3.X R5, R5, UR43, R0, P0, !PT ;  /* 0x0000002b05057c10 */ /* 0x000fe200087fe400 */
[----:B------:R-:W-:Y:S01]  /*2010*/  IMAD.SHL.U32 R0, R241, 0x2, RZ ;  /* 0x00000002f1007824 */ /* 0x000fe200078e00ff */
[----:B------:R-:W-:Y:S01]  /*2020*/  PLOP3.LUT P0, PT, PT, PT, UP2, 0x80, 0x0 ;  /* 0x000000000000781c */ /* 0x000fe20003f0f028 */
[----:B------:R-:W-:Y:S01]  /*2030*/  ULOP3.LUT UR8, UR8, 0xfffffffe, URZ, 0xc0, !UPT ;  /* 0xfffffffe08087892 */ /* 0x000fe2000f8ec03f */
[----:B------:R-:W-:Y:S01]  /*2040*/  IMAD.MOV.U32 R191, RZ, RZ, R9 ;  /* 0x000000ffffbf7224 */ /* 0x000fe200078e0009 */
[----:B------:R-:W-:Y:S01]  /*2050*/  MOV R194, R12 ;  /* 0x0000000c00c27202 */ /* 0x000fe20000000f00 */
[----:B------:R-:W-:Y:S01]  /*2060*/  IMAD.WIDE.U32 R4, R13, c[0x0][0x1b8], R4 ;  /* 0x00006e000d047a25 */ /* 0x000fe200078e0004 */
[----:B------:R-:W-:-:S03]  /*2070*/  UIADD3 UR8, UR7, -UR8, URZ ;  /* 0x8000000807087290 */ /* 0x000fc6000fffe03f */
[----:B------:R-:W-:Y:S01]  /*2080*/  IMAD.IADD R10, R5, 0x1, R6 ;  /* 0x00000001050a7824 */ /* 0x000fe200078e0206 */
[----:B------:R-:W-:Y:S02]  /*2090*/  UISETP.NE.AND UP3, UPT, UR8, 0x1, UPT ;  /* 0x000000010800788c */ /* 0x000fe4000bf65270 */
[----:B------:R-:W-:Y:S02]  /*20a0*/  UIMAD UR8, UR27, -0x80, UR6 ;  /* 0xffffff801b0878a4 */ /* 0x000fe4000f8e0206 */
[----:B------:R-:W-:Y:S04]  /*20b0*/  @P0 BAR.SYNC.DEFER_BLOCKING 0x0 ;  /* 0x0000000000000b1d */ /* 0x000fe80000010000 */
[----:B------:R-:W-:-:S13]  /*20c0*/  ISETP.GE.AND P6, PT, R2, UR8, PT ;  /* 0x0000000802007c0c */ /* 0x000fda000bfc6270 */
[----:B------:R1:W-:Y:S01]  /*20d0*/  @P6 STS.128 [R0+0xa000], RZ ;  /* 0x00a000ff00006388 */ /* 0x0003e20000000c00 */
        /* <DEDUP_REMOVED lines=16> */
.L_x_984:
[----:B------:R-:W-:Y:S05]  /*21e0*/  BSYNC B0 ;  /* 0x0000000000007941 */ /* 0x000fea0003800000 */
.L_x_983:
        /* <DEDUP_REMOVED lines=22> */
.L_x_986:
[----:B------:R-:W-:Y:S05]  /*2350*/  BSYNC B0 ;  /* 0x0000000000007941 */ /* 0x000fea0003800000 */
.L_x_985:
        /* <DEDUP_REMOVED lines=22> */
.L_x_988:
[----:B------:R-:W-:Y:S05]  /*24c0*/  BSYNC B0 ;  /* 0x0000000000007941 */ /* 0x000fea0003800000 */
.L_x_987:
        /* <DEDUP_REMOVED lines=22> */
.L_x_990:
[----:B------:R-:W-:Y:S05]  /*2630*/  BSYNC B0 ;  /* 0x0000000000007941 */ /* 0x000fea0003800000 */
.L_x_989:
[----:B------:R-:W-:Y:S01]  /*2640*/  UIMAD UR8, UR7, -0x40, UR36 ;  /* 0xffffffc0070878a4 */ /* 0x000fe2000f8e0224 */
[----:B------:R-:W0:Y:S01]  /*2650*/  LDGDEPBAR ;  /* 0x00000000000079af */ /* 0x000e220000000000 */
[----:B------:R-:W-:Y:S04]  /*2660*/  BSSY B0, `(.L_x_991) ;  /* 0x000000b000007945 */ /* 0x000fe80003800000 */
[----:B------:R-:W-:-:S13]  /*2670*/  ISETP.GE.AND P2, PT, R2, UR8, PT ;  /* 0x0000000802007c0c */ /* 0x000fda000bf46270 */
        /* <DEDUP_REMOVED lines=9> */
.L_x_992:
[----:B------:R-:W-:Y:S05]  /*2710*/  BSYNC B0 ;  /* 0x0000000000007941 */ /* 0x000fea0003800000 */
.L_x_991:
[----:B------:R-:W-:Y:S01]  /*2720*/  ISETP.GE.AND P1, PT, R12, UR8, PT ;  /* 0x000000080c007c0c */ /* 0x000fe2000bf26270 */
[----:B------:R-:W-:-:S12]  /*2730*/  BSSY B0, `(.L_x_993) ;  /* 0x000000e000007945 */ /* 0x000fd80003800000 */
[----:B------:R1:W-:Y:S01]  /*2740*/  @P1 STS.128 [R0+0x5000], RZ ;  /* 0x005000ff00001388 */ /* 0x0003e20000000c00 */
[----:B------:R-:W-:Y:S05]  /*2750*/  @P1 BRA `(.L_x_994) ;  /* 0x000000b000001947 */ /* 0x000fea0003800000 */
[----:B------:R-:W-:-:S13]  /*2760*/  ISETP.GE.AND P0, PT, R220, c[0x0][0x220], PT ;  /* 0x00008800dc007a0c */ /* 0x000fda0003f06270 */
[----:B------:R1:W-:Y:S01]  /*2770*/  @P0 STS.128 [R0+0x5000], RZ ;  /* 0x005000ff00000388 */ /* 0x0003e20000000c00 */
        /* <DEDUP_REMOVED lines=9> */
.L_x_994:
[----:B------:R-:W-:Y:S05]  /*2810*/  BSYNC B0 ;  /* 0x0000000000007941 */ /* 0x000fea0003800000 */
.L_x_993:
[----:B------:R-:W-:Y:S01]  /*2820*/  PLOP3.LUT P0, PT, PT, PT, UP3, 0x40, 0x0 ;  /* 0x000000000000781c */ /* 0x000fe20003f0e838 */
[----:B------:R-:W-:Y:S01]  /*2830*/  BSSY B0, `(.L_x_995) ;  /* 0x0000013000007945 */ /* 0x000fe20003800000 */
[----:B-1----:R-:W-:-:S04]  /*2840*/  IADD3 R4, R241, 0x1000, RZ ;  /* 0x00001000f1047810 */ /* 0x002fc80007ffe0ff */
[----:B------:R-:W-:-:S05]  /*2850*/  SEL R4, R4, R241, P0 ;  /* 0x000000f104047207 */ /* 0x000fca0000000000 */
        /* <DEDUP_REMOVED lines=16> */
.L_x_996:
[----:B------:R-:W-:Y:S05]  /*2960*/  BSYNC B0 ;  /* 0x0000000000007941 */ /* 0x000fea0003800000 */
.L_x_995:
        /* <DEDUP_REMOVED lines=20> */
.L_x_998:
[----:B------:R-:W-:Y:S05]  /*2ab0*/  BSYNC B0 ;  /* 0x0000000000007941 */ /* 0x000fea0003800000 */
.L_x_997:
[----:B------:R-:W-:Y:S01]  /*2ac0*/  ULDC.64 UR30, c[0x0][0x198] ;  /* 0x00006600001e7ab9 */ /* 0x000fe20000000a00 */
[----:B-1----:R-:W-:Y:S01]  /*2ad0*/  IMAD.WIDE.U32 R4, R14, c[0x0][0x198], R220 ;  /* 0x000066000e047a25 */ /* 0x002fe200078e00dc */
[----:B------:R-:W-:Y:S01]  /*2ae0*/  UIMAD UR28, UR28, UR30, URZ ;  /* 0x0000001e1c1c72a4 */ /* 0x000fe2000f8e023f */
[----:B------:R-:W-:Y:S02]  /*2af0*/  SHF.R.S32.HI R12, RZ, 0x1f, R245 ;  /* 0x0000001fff0c7819 */ /* 0x000fe400000114f5 */
[C---:B------:R-:W-:Y:S01]  /*2b00*/  IMAD.SHL.U32 R10, R245.reuse, 0x4, RZ ;  /* 0x00000004f50a7824 */ /* 0x040fe200078e00ff */
[----:B------:R-:W-:Y:S01]  /*2b10*/  UIMAD UR28, UR35, UR31, UR28 ;  /* 0x0000001f231c72a4 */ /* 0x000fe2000f8e021c */
[----:B------:R-:W-:Y:S01]  /*2b20*/  IADD3 R6, P0, R4, UR38, RZ ;  /* 0x0000002604067c10 */ /* 0x000fe2000ff1e0ff */
[----:B------:R-:W-:Y:S01]  /*2b30*/  IMAD.MOV.U32 R238, RZ, RZ, 0x7f800000 ;  /* 0x7f800000ffee7424 */ /* 0x000fe200078e00ff */
[C---:B------:R-:W-:Y:S02]  /*2b40*/  ISETP.GE.AND P2, PT, R245.reuse, UR8, PT ;  /* 0x00000008f5007c0c */ /* 0x040fe4000bf46270 */
[----:B------:R-:W-:Y:S01]  /*2b50*/  IADD3 R11, R245, 0x8, RZ ;  /* 0x00000008f50b7810 */ /* 0x000fe20007ffe0ff */
[----:B------:R-:W-:-:S05]  /*2b60*/  IMAD.U32 R4, RZ, RZ, UR28 ;  /* 0x0000001cff047e24 */ /* 0x000fca000f8e00ff */
[----:B------:R-:W-:Y:S02]  /*2b70*/  IADD3.X R7, R5, UR39, R4, P0, !PT ;  /* 0x0000002705077c10 */ /* 0x000fe400087fe404 */
[----:B------:R-:W-:-:S04]  /*2b80*/  IADD3 R4, R245, 0x28, RZ ;  /* 0x00000028f5047810 */ /* 0x000fc80007ffe0ff */
[----:B------:R-:W-:Y:S02]  /*2b90*/  ISETP.GE.AND P1, PT, R4, UR8, PT ;  /* 0x0000000804007c0c */ /* 0x000fe4000bf26270 */
[----:B------:R-:W-:Y:S01]  /*2ba0*/  SHF.R.S32.HI R5, RZ, 0x1f, R4 ;  /* 0x0000001fff057819 */ /* 0x000fe20000011404 */
[----:B------:R-:W-:-:S10]  /*2bb0*/  IMAD.MOV.U32 R236, RZ, RZ, 0x7f800000 ;  /* 0x7f800000ffec7424 */ /* 0x000fd400078e00ff */
[----:B---3--:R-:W-:-:S04]  /*2bc0*/  @!P1 LEA R8, P0, R4, UR10, 0x2 ;  /* 0x0000000a04089c11 */ /* 0x008fc8000f8010ff */
[----:B------:R-:W-:Y:S02]  /*2bd0*/  @!P1 LEA.HI.X R9, R4, UR9, R5, 0x2, P0 ;  /* 0x0000000904099c11 */ /* 0x000fe400080f1405 */
[----:B------:R-:W-:Y:S02]  /*2be0*/  IADD3 R4, P0, R10, UR10, RZ ;  /* 0x0000000a0a047c10 */ /* 0x000fe4000ff1e0ff */
[C---:B------:R-:W-:Y:S01]  /*2bf0*/  SHF.L.U64.HI R5, R245.reuse, 0x2, R12 ;  /* 0x00000002f5057819 */ /* 0x040fe2000001020c */
[----:B------:R1:W5:Y:S01]  /*2c00*/  @!P1 LDG.E R236, [R8.64] ;  /* 0x0000000408ec9981 */ /* 0x000362000c1e1900 */
[----:B------:R-:W-:Y:S02]  /*2c10*/  IADD3 R10, R245, 0x20, RZ ;  /* 0x00000020f50a7810 */ /* 0x000fe40007ffe0ff */
[----:B------:R-:W-:Y:S02]  /*2c20*/  IADD3.X R5, R5, UR9, RZ, P0, !PT ;  /* 0x0000000905057c10 */ /* 0x000fe400087fe4ff */
[----:B------:R-:W-:-:S03]  /*2c30*/  ISETP.GE.AND P0, PT, R11, UR8, PT ;  /* 0x000000080b007c0c */ /* 0x000fc6000bf06270 */
[----:B------:R3:W5:Y:S01]  /*2c40*/  @!P2 LDG.E R238, [R4.64] ;  /* 0x0000000404eea981 */ /* 0x000762000c1e1900 */
[----:B------:R-:W-:Y:S01]  /*2c50*/  ISETP.GE.AND P2, PT, R10, UR8, PT ;  /* 0x000000080a007c0c */ /* 0x000fe2000bf46270 */
[----:B------:R-:W-:Y:S02]  /*2c60*/  IMAD.MOV.U32 R237, RZ, RZ, 0x7f800000 ;  /* 0x7f800000ffed7424 */ /* 0x000fe400078e00ff */
[----:B------:R1:W-:Y:S01]  /*2c70*/  @P6 STS.128 [R0+0x6000], RZ ;  /* 0x006000ff00006388 */ /* 0x0003e20000000c00 */
[----:B------:R-:W-:-:S05]  /*2c80*/  IMAD.MOV.U32 R235, RZ, RZ, 0x7f800000 ;  /* 0x7f800000ffeb7424 */ /* 0x000fca00078e00ff */
[----:B------:R3:W5:Y:S04]  /*2c90*/  @!P0 LDG.E R237, [R4.64+0x20] ;  /* 0x0000200404ed8981 */ /* 0x000768000c1e1900 */
[----:B------:R3:W5:Y:S01]  /*2ca0*/  @!P2 LDG.E R235, [R4.64+0x80] ;  /* 0x0000800404eba981 */ /* 0x000762000c1e1900 */
[----:B------:R-:W-:Y:S01]  /*2cb0*/  BSSY B0, `(.L_x_999) ;  /* 0x0000015000007945 */ /* 0x000fe20003800000 */
[----:B---3--:R-:W-:-:S04]  /*2cc0*/  IMAD R4, R15, c[0x0][0x1b0], RZ ;  /* 0x00006c000f047a24 */ /* 0x008fc800078e02ff */
        /* <DEDUP_REMOVED lines=19> */
.L_x_1000:
[----:B-1----:R-:W-:Y:S05]  /*2e00*/  BSYNC B0 ;  /* 0x0000000000007941 */ /* 0x002fea0003800000 */
.L_x_999:
        /* <DEDUP_REMOVED lines=20> */
.L_x_1002:
[----:B------:R-:W-:Y:S05]  /*2f50*/  BSYNC B0 ;  /* 0x0000000000007941 */ /* 0x000fea0003800000 */
.L_x_1001:
        /* <DEDUP_REMOVED lines=20> */
.L_x_1004:
[----:B------:R-:W-:Y:S05]  /*30a0*/  BSYNC B0 ;  /* 0x0000000000007941 */ /* 0x000fea0003800000 */
.L_x_1003:
        /* <DEDUP_REMOVED lines=19> */
.L_x_1006:
[----:B------:R-:W-:Y:S05]  /*31e0*/  BSYNC B0 ;  /* 0x0000000000007941 */ /* 0x000fea0003800000 */
.L_x_1005:
[----:B------:R-:W0:Y:S01]  /*31f0*/  LDGDEPBAR ;  /* 0x00000000000079af */ /* 0x000e220000000000 */
[----:B-1234-:R-:W-:Y:S01]  /*3200*/  LEA.HI R0, R17, R18, RZ, 0x4 ;  /* 0x0000001211007211 */ /* 0x01efe200078f20ff */
[----:B------:R-:W-:Y:S01]  /*3210*/  IMAD.MOV.U32 R182, RZ, RZ, 0x20 ;  /* 0x00000020ffb67424 */ /* 0x000fe200078e00ff */
[----:B------:R-:W-:Y:S01]  /*3220*/  PLOP3.LUT P3, PT, PT, PT, UP3, 0x40, 0x0 ;  /* 0x000000000000781c */ /* 0x000fe20003f6e838 */
[----:B------:R-:W-:Y:S01]  /*3230*/  IMAD.MOV.U32 R128, RZ, RZ, 0x40 ;  /* 0x00000040ff807424 */ /* 0x000fe200078e00ff */
[----:B------:R-:W-:Y:S01]  /*3240*/  LOP3.LUT R0, R0, 0xfffffff0, RZ, 0xc0, !PT ;  /* 0xfffffff000007812 */ /* 0x000fe200078ec0ff */
[----:B------:R-:W-:Y:S01]  /*3250*/  IMAD.SHL.U32 R174, R184, 0x2, RZ ;  /* 0x00000002b8ae7824 */ /* 0x000fe200078e00ff */
[----:B------:R-:W-:Y:S01]  /*3260*/  PLOP3.LUT P2, PT, PT, PT, UP3, 0x40, 0x0 ;  /* 0x000000000000781c */ /* 0x000fe20003f4e838 */
[----:B------:R-:W-:Y:S01]  /*3270*/  UIADD3 UR8, UR35, 0x80, URZ ;  /* 0x0000008023087890 */ /* 0x000fe2000fffe03f */
[----:B------:R-:W-:Y:S01]  /*3280*/  IMAD.MOV.U32 R203, RZ, RZ, R185 ;  /* 0x000000ffffcb7224 */ /* 0x000fe200078e00b9 */
[----:B------:R-:W-:Y:S01]  /*3290*/  CS2R R94, SRZ ;  /* 0x00000000005e7805 */ /* 0x000fe2000001ff00 */
[----:B------:R-:W-:Y:S01]  /*32a0*/  IMAD.IADD R0, R18, 0x1, -R0 ;  /* 0x0000000112007824 */ /* 0x000fe200078e0a00 */
[----:B------:R-:W-:Y:S01]  /*32b0*/  CS2R R92, SRZ ;  /* 0x00000000005c7805 */ /* 0x000fe2000001ff00 */
[----:B------:R-:W-:Y:S01]  /*32c0*/  IMAD R250, RZ, RZ, -UR54 ;  /* 0x80000036fffa7e24 */ /* 0x000fe2000f8e02ff */
        /* <DEDUP_REMOVED lines=10> */
[----:B------:R-:W-:-:S04]  /*3370*/  DEPBAR.LE SB0, 0x1 ;  /* 0x000080400000791a */ /* 0x000fc80000000000 */
[----:B------:R-:W-:Y:S01]  /*3380*/  BAR.SYNC.DEFER_BLOCKING 0x0 ;  /* 0x0000000000007b1d */ /* 0x000fe20000010000 */
        /* <DEDUP_REMOVED lines=16> */
[----:B------:R-:W-:Y:S01]  /*3490*/  SEL R2, R2, R184, P3 ;  /* 0x000000b802027207 */ /* 0x000fe20001800000 */
[----:B------:R-:W-:Y:S01]  /*34a0*/  CS2R R58, SRZ ;  /* 0x00000000003a7805 */ /* 0x000fe2000001ff00 */
[----:B------:R-:W-:Y:S01]  /*34b0*/  SEL R0, R0, R183, P2 ;  /* 0x000000b700007207 */ /* 0x000fe20001000000 */
[----:B------:R-:W-:Y:S01]  /*34c0*/  CS2R R56, SRZ ;  /* 0x0000000000387805 */ /* 0x000fe2000001ff00 */
[----:B------:R-:W-:Y:S01]  /*34d0*/  SEL R182, R182, 0xffffffe0, !P0 ;  /* 0xffffffe0b6b67807 */ /* 0x000fe20004000000 */
        /* <DEDUP_REMOVED lines=13> */
[----:B------:R-:W-:Y:S01]  /*35b0*/  IMAD.SHL.U32 R173, R2, 0x2, RZ ;  /* 0x0000000202ad7824 */ /* 0x000fe200078e00ff */
[----:B------:R1:W1:Y:S01]  /*35c0*/  LDSM.16.M88.4 R152, [R181+0xa800] ;  /* 0x00a80000b598783b */ /* 0x0002620000000200 */
[----:B------:R-:W-:Y:S01]  /*35d0*/  IMAD.SHL.U32 R172, R0, 0x2, RZ ;  /* 0x0000000200ac7824 */ /* 0x000fe200078e00ff */
[----:B------:R-:W-:Y:S01]  /*35e0*/  SEL R128, R128, 0xffffffc0, !P1 ;  /* 0xffffffc080807807 */ /* 0x000fe20004800000 */
[C---:B------:R-:W-:Y:S01]  /*35f0*/  IMAD.SHL.U32 R240, R245.reuse, 0x4, RZ ;  /* 0x00000004f5f07824 */ /* 0x040fe200078e00ff */
[----:B------:R1:W1:Y:S01]  /*3600*/  LDSM.16.M88.4 R156, [R179+0xa000] ;  /* 0x00a00000b39c783b */ /* 0x0002620000000200 */
[----:B------:R-:W-:Y:S01]  /*3610*/  SHF.L.U64.HI R239, R245, 0x2, R12 ;  /* 0x00000002f5ef7819 */ /* 0x000fe2000001020c */
[----:B------:R-:W-:Y:S01]  /*3620*/  IMAD.IADD R176, R175, 0x1, R182 ;  /* 0x00000001afb07824 */ /* 0x000fe200078e02b6 */
[----:B------:R-:W-:Y:S01]  /*3630*/  UISETP.GE.AND UP0, UPT, UR8, UR6, UPT ;  /* 0x000000060800728c */ /* 0x000fe2000bf06270 */
[----:B------:R1:W1:Y:S01]  /*3640*/  LDSM.16.M88.4 R160, [R179+0xa800] ;  /* 0x00a80000b3a0783b */ /* 0x0002620000000200 */
[----:B------:R-:W-:-:S03]  /*3650*/  IMAD.IADD R177, R182, 0x1, R174 ;  /* 0x00000001b6b17824 */ /* 0x000fc600078e02ae */
[----:B------:R1:W1:Y:S04]  /*3660*/  LDSM.16.M88.4 R164, [R180+0xa000] ;  /* 0x00a00000b4a4783b */ /* 0x0002680000000200 */
[----:B------:R1:W1:Y:S03]  /*3670*/  LDSM.16.M88.4 R168, [R180+0xa800] ;  /* 0x00a80000b4a8783b */ /* 0x0002660000000200 */
.L_x_1009:
        /* <DEDUP_REMOVED lines=19> */
[----:B------:R4:W1:Y:S01]  /*37b0*/  LDSM.16.M88.4 R112, [R0+0x1000] ;  /* 0x001000000070783b */ /* 0x0008620000000200 */
[C---:B---3--:R-:W-:Y:S07]  /*37c0*/  HMMA.16816.F32 R8, R28.reuse, R16, RZ ;  /* 0x000000101c08723c */ /* 0x048fee00000018ff */
[----:B------:R-:W3:Y:S01]  /*37d0*/  LDSM.16.M88.4 R116, [R181+0x6800] ;  /* 0x00680000b574783b */ /* 0x000ee20000000200 */
[-C--:B------:R-:W-:Y:S07]  /*37e0*/  HMMA.16816.F32 R12, R28, R18.reuse, RZ ;  /* 0x000000121c0c723c */ /* 0x080fee00000018ff */
[----:B------:R-:W-:Y:S01]  /*37f0*/  LDSM.16.M88.4 R120, [R2] ;  /* 0x000000000278783b */ /* 0x000fe20000000200 */
[C---:B------:R-:W-:Y:S07]  /*3800*/  HMMA.16816.F32 R16, R32.reuse, R18, RZ ;  /* 0x000000122010723c */ /* 0x040fee00000018ff */
[----:B------:R-:W3:Y:S01]  /*3810*/  LDSM.16.M88.4 R124, [R179+0x6000] ;  /* 0x00600000b37c783b */ /* 0x000ee20000000200 */
[----:B----4-:R-:W-:Y:S01]  /*3820*/  IADD3 R0, R0, R128, RZ ;  /* 0x0000008000007210 */ /* 0x010fe20007ffe0ff */
[-C--:B--2---:R-:W-:Y:S06]  /*3830*/  HMMA.16816.F32 R20, R32, R100.reuse, RZ ;  /* 0x000000642014723c */ /* 0x084fec00000018ff */
[----:B------:R-:W-:Y:S02]  /*3840*/  LDSM.16.M88.4 R128, [R179+0x6800] ;  /* 0x00680000b380783b */ /* 0x000fe40000000200 */
[C---:B------:R-:W-:Y:S06]  /*3850*/  HMMA.16816.F32 R24, R28.reuse, R100, RZ ;  /* 0x000000641c18723c */ /* 0x040fec00000018ff */
[----:B------:R-:W-:Y:S02]  /*3860*/  LDSM.16.M88.4 R132, [R0] ;  /* 0x000000000084783b */ /* 0x000fe40000000200 */
[-C--:B------:R-:W-:Y:S06]  /*3870*/  HMMA.16816.F32 R28, R28, R102.reuse, RZ ;  /* 0x000000661c1c723c */ /* 0x080fec00000018ff */
[----:B------:R-:W-:Y:S02]  /*3880*/  LDSM.16.M88.4 R136, [R180+0x6000] ;  /* 0x00600000b488783b */ /* 0x000fe40000000200 */
[----:B------:R-:W-:Y:S06]  /*3890*/  HMMA.16816.F32 R32, R32, R102, RZ ;  /* 0x000000662020723c */ /* 0x000fec00000018ff */
[----:B------:R-:W2:Y:S02]  /*38a0*/  LDSM.16.M88.4 R100, [R2+0x1000] ;  /* 0x001000000264783b */ /* 0x000ea40000000200 */
[-C--:B-1----:R-:W-:Y:S08]  /*38b0*/  HMMA.16816.F32 R4, R104, R108.reuse, R4 ;  /* 0x0000006c6804723c */ /* 0x082ff00000001804 */
[C---:B------:R-:W-:Y:S07]  /*38c0*/  HMMA.16816.F32 R8, R112.reuse, R108, R8 ;  /* 0x0000006c7008723c */ /* 0x040fee0000001808 */
[----:B------:R-:W-:Y:S01]  /*38d0*/  MOV R108, 0x40 ;  /* 0x00000040006c7802 */ /* 0x000fe20000000f00 */
[-C--:B------:R-:W-:Y:S08]  /*38e0*/  HMMA.16816.F32 R12, R112, R110.reuse, R12 ;  /* 0x0000006e700c723c */ /* 0x080ff0000000180c */
[C---:B------:R-:W-:Y:S08]  /*38f0*/  HMMA.16816.F32 R16, R104.reuse, R110, R16 ;  /* 0x0000006e6810723c */ /* 0x040ff00000001810 */
[-C--:B---3--:R-:W-:Y:S08]  /*3900*/  HMMA.16816.F32 R20, R104, R116.reuse, R20 ;  /* 0x000000746814723c */ /* 0x088ff00000001814 */
[C---:B------:R-:W-:Y:S08]  /*3910*/  HMMA.16816.F32 R24, R112.reuse, R116, R24 ;  /* 0x000000747018723c */ /* 0x040ff00000001818 */
[-C--:B------:R-:W-:Y:S08]  /*3920*/  HMMA.16816.F32 R28, R112, R118.reuse, R28 ;  /* 0x00000076701c723c */ /* 0x080ff0000000181c */
[----:B------:R-:W-:Y:S01]  /*3930*/  HMMA.16816.F32 R32, R104, R118, R32 ;  /* 0x000000766820723c */ /* 0x000fe20000001820 */
[----:B------:R-:W1:Y:S07]  /*3940*/  LDSM.16.M88.4 R104, [R0+0x1000] ;  /* 0x001000000068783b */ /* 0x000e6e0000000200 */
[-C--:B------:R-:W-:Y:S08]  /*3950*/  HMMA.16816.F32 R4, R120, R124.reuse, R4 ;  /* 0x0000007c7804723c */ /* 0x080ff00000001804 */
[C---:B--2---:R-:W-:Y:S08]  /*3960*/  HMMA.16816.F32 R8, R100.reuse, R124, R8 ;  /* 0x0000007c6408723c */ /* 0x044ff00000001808 */
        /* <DEDUP_REMOVED lines=8> */
[C---:B-1----:R-:W-:Y:S08]  /*39f0*/  HMMA.16816.F32 R8, R104.reuse, R136, R8 ;  /* 0x000000886808723c */ /* 0x042ff00000001808 */
        /* <DEDUP_REMOVED lines=30> */
[----:B------:R-:W-:Y:S01]  /*3be0*/  @P5 ISETP.GE.AND P5, PT, R0, UR6, PT ;  /* 0x0000000600005c0c */ /* 0x000fe2000bfa6270 */
[----:B------:R3:W2:Y:S01]  /*3bf0*/  MUFU.TANH R200, R7 ;  /* 0x0000000700c87308 */ /* 0x0006a20000002400 */
[----:B-1----:R-:W-:Y:S02]  /*3c00*/  MOV R0, R109 ;  /* 0x0000006d00007202 */ /* 0x002fe40000000f00 */
[----:B------:R-:W-:Y:S02]  /*3c10*/  FSEL R8, R8, RZ, P3 ;  /* 0x000000ff08087208 */ /* 0x000fe40001800000 */
        /* <DEDUP_REMOVED lines=276> */
[----:B-1----:R-:W-:Y:S01]  /*4d60*/  FFMA.FTZ R2, -R109, R109, 1 ;  /* 0x3f8000006d027423 */ /* 0x002fe2000001016d */
[C---:B--2---:R-:W-:Y:S06]  /*4d70*/  IADD3 R0, R128.reuse, R174, RZ ;  /* 0x000000ae80007210 */ /* 0x044fec0007ffe0ff */
[----:B------:R-:W1:Y:S01]  /*4d80*/  LDSM.16.M88.4 R104, [R177+0x5000] ;  /* 0x00500000b168783b */ /* 0x000e620000000200 */
        /* <DEDUP_REMOVED lines=14> */
[-C--:B------:R-:W-:Y:S01]  /*4e70*/  HMMA.16816.F32 R28, R104, R154.reuse, R28 ;  /* 0x0000009a681c723c */ /* 0x080fe2000000181c */
[----:B------:R-:W1:Y:S07]  /*4e80*/  LDSM.16.M88.4 R104, [R0+0x4000] ;  /* 0x004000000068783b */ /* 0x000e6e0000000200 */
[----:B------:R-:W-:Y:S01]  /*4e90*/  HMMA.16816.F32 R32, R100, R154, R32 ;  /* 0x0000009a6420723c */ /* 0x000fe20000001820 */
[----:B------:R2:W4:Y:S03]  /*4ea0*/  LDSM.16.M88.4 R100, [R0+0x5000] ;  /* 0x005000000064783b */ /* 0x0005260000000200 */
[----:B--2---:R-:W-:Y:S04]  /*4eb0*/  IADD3 R0, R128, R177, RZ ;  /* 0x000000b180007210 */ /* 0x004fe80007ffe0ff */
[-C--:B-1----:R-:W-:Y:S08]  /*4ec0*/  HMMA.16816.F32 R4, R104, R156.reuse, R4 ;  /* 0x0000009c6804723c */ /* 0x082ff00000001804 */
[C---:B----4-:R-:W-:Y:S08]  /*4ed0*/  HMMA.16816.F32 R8, R100.reuse, R156, R8 ;  /* 0x0000009c6408723c */ /* 0x050ff00000001808 */
        /* <DEDUP_REMOVED lines=8> */
[----:B--2---:R-:W-:Y:S05]  /*4f60*/  FMUL.FTZ R0, R2, c[0x0][0x2ec] ;  /* 0x0000bb0002007a20 */ /* 0x004fea0000410000 */
[----:B------:R3:W2:Y:S01]  /*4f70*/  LDG.E R2, [R110.64+0x80] ;  /* 0x000080046e027981 */ /* 0x0006a2000c1e1900 */
[-C--:B-1----:R-:W-:Y:S08]  /*4f80*/  HMMA.16816.F32 R4, R100, R164.reuse, R4 ;  /* 0x000000a46404723c */ /* 0x082ff00000001804 */
[C---:B----4-:R-:W-:Y:S08]  /*4f90*/  HMMA.16816.F32 R8, R104.reuse, R164, R8 ;  /* 0x000000a46808723c */ /* 0x050ff00000001808 */
[-C--:B------:R-:W-:Y:S08]  /*4fa0*/  HMMA.16816.F32 R12, R104, R166.reuse, R12 ;  /* 0x000000a6680c723c */ /* 0x080ff0000000180c */
[C---:B---3--:R-:W-:Y:S01]  /*4fb0*/  FADD.FTZ R4, -R108.reuse, R4 ;  /* 0x000000046c047221 */ /* 0x048fe20000010100 */
[C---:B------:R-:W-:Y:S03]  /*4fc0*/  HMMA.16816.F32 R16, R100.reuse, R166, R16 ;  /* 0x000000a66410723c */ /* 0x040fe60000001810 */
[----:B------:R-:W-:Y:S02]  /*4fd0*/  FADD.FTZ R5, -R108, R5 ;  /* 0x000000056c057221 */ /* 0x000fe40000010100 */
[----:B------:R-:W-:Y:S02]  /*4fe0*/  FMUL.FTZ R4, R197, R4 ;  /* 0x00000004c5047220 */ /* 0x000fe40000410000 */
[----:B------:R-:W-:Y:S01]  /*4ff0*/  FMUL.FTZ R109, R112, R5 ;  /* 0x00000005706d7220 */ /* 0x000fe20000410000 */
[-C--:B------:R-:W-:Y:S01]  /*5000*/  HMMA.16816.F32 R20, R100, R168.reuse, R20 ;  /* 0x000000a86414723c */ /* 0x080fe20000001814 */
[----:B------:R-:W-:Y:S02]  /*5010*/  FMUL.FTZ R112, R4, R0 ;  /* 0x0000000004707220 */ /* 0x000fe40000410000 */
[----:B------:R1:W3:Y:S01]  /*5020*/  LDG.E R4, [R110.64+0x20] ;  /* 0x000020046e047981 */ /* 0x0002e2000c1e1900 */
[----:B------:R-:W-:Y:S03]  /*5030*/  FFMA.FTZ R5, -R130, R130, 1 ;  /* 0x3f80000082057423 */ /* 0x000fe60000010182 */
[----:B------:R1:W4:Y:S01]  /*5040*/  LDG.E R0, [R110.64+0xa0] ;  /* 0x0000a0046e007981 */ /* 0x000322000c1e1900 */
[----:B------:R-:W-:Y:S01]  /*5050*/  FMUL.FTZ R5, R5, c[0x0][0x2ec] ;  /* 0x0000bb0005057a20 */ /* 0x000fe20000410000 */
[C---:B------:R-:W-:Y:S07]  /*5060*/  HMMA.16816.F32 R24, R104.reuse, R168, R24 ;  /* 0x000000a86818723c */ /* 0x040fee0000001818 */
[C---:B------:R-:W-:Y:S01]  /*5070*/  FADD.FTZ R16, -R108.reuse, R16 ;  /* 0x000000106c107221 */ /* 0x040fe20000010100 */
[-C--:B------:R-:W-:Y:S01]  /*5080*/  HMMA.16816.F32 R28, R104, R170.reuse, R28 ;  /* 0x000000aa681c723c */ /* 0x080fe2000000181c */
[C---:B------:R-:W-:Y:S04]  /*5090*/  FADD.FTZ R17, -R108.reuse, R17 ;  /* 0x000000116c117221 */ /* 0x040fe80000010100 */
[----:B------:R-:W-:Y:S02]  /*50a0*/  FMUL.FTZ R17, R121, R17 ;  /* 0x0000001179117220 */ /* 0x000fe40000410000 */
[C---:B------:R-:W-:Y:S01]  /*50b0*/  FADD.FTZ R21, -R108.reuse, R21 ;  /* 0x000000156c157221 */ /* 0x040fe20000010100 */
[----:B------:R-:W-:Y:S01]  /*50c0*/  HMMA.16816.F32 R32, R100, R170, R32 ;  /* 0x000000aa6420723c */ /* 0x000fe20000001820 */
[----:B------:R-:W-:Y:S03]  /*50d0*/  FADD.FTZ R20, -R108, R20 ;  /* 0x000000146c147221 */ /* 0x000fe60000010100 */
[----:B-1----:R-:W-:Y:S03]  /*50e0*/  FMUL.FTZ R110, R109, R5 ;  /* 0x000000056d6e7220 */ /* 0x002fe60000410000 */
[----:B------:R-:W-:Y:S02]  /*50f0*/  FMUL.FTZ R100, R123, R16 ;  /* 0x000000107b647220 */ /* 0x000fe40000410000 */
[----:B------:R-:W-:Y:S03]  /*5100*/  FFMA.FTZ R16, -R124, R124, 1 ;  /* 0x3f8000007c107423 */ /* 0x000fe6000001017c */
[----:B------:R-:W-:Y:S02]  /*5110*/  FFMA.FTZ R5, -R122, R122, 1 ;  /* 0x3f8000007a057423 */ /* 0x000fe4000001017a */
[----:B------:R-:W-:Y:S02]  /*5120*/  FMUL.FTZ R16, R16, c[0x0][0x2ec] ;  /* 0x0000bb0010107a20 */ /* 0x000fe40000410000 */
[----:B------:R-:W-:Y:S02]  /*5130*/  FMUL.FTZ R5, R5, c[0x0][0x2ec] ;  /* 0x0000bb0005057a20 */ /* 0x000fe40000410000 */
[----:B------:R-:W-:Y:S02]  /*5140*/  FMUL.FTZ R101, R119, R21 ;  /* 0x0000001577657220 */ /* 0x000fe40000410000 */
[----:B------:R-:W-:Y:S04]  /*5150*/  FMUL.FTZ R109, R100, R16 ;  /* 0x00000010646d7220 */ /* 0x000fe80000410000 */
[C---:B------:R-:W-:Y:S02]  /*5160*/  FADD.FTZ R32, -R108.reuse, R32 ;  /* 0x000000206c207221 */ /* 0x040fe40000010100 */
[----:B------:R-:W-:Y:S02]  /*5170*/  FADD.FTZ R21, -R108, R33 ;  /* 0x000000216c157221 */ /* 0x000fe40000010100 */
[----:B------:R-:W-:Y:S02]  /*5180*/  FMUL.FTZ R108, R17, R5 ;  /* 0x00000005116c7220 */ /* 0x000fe40000410000 */
[----:B------:R-:W-:Y:S02]  /*5190*/  FFMA.FTZ R16, -R114, R114, 1 ;  /* 0x3f80000072107423 */ /* 0x000fe40000010172 */
[----:B------:R-:W-:Y:S02]  /*51a0*/  FFMA.FTZ R5, -R113, R113, 1 ;  /* 0x3f80000071057423 */ /* 0x000fe40000010171 */
[----:B------:R-:W-:Y:S02]  /*51b0*/  FMUL.FTZ R32, R118, R32 ;  /* 0x0000002076207220 */ /* 0x000fe40000410000 */
[----:B------:R-:W-:Y:S01]  /*51c0*/  FMUL.FTZ R21, R117, R21 ;  /* 0x0000001575157220 */ /* 0x000fe20000410000 */
[----:B------:R-:W-:Y:S01]  /*51d0*/  MOV R117, R194 ;  /* 0x000000c200757202 */ /* 0x000fe20000000f00 */
[----:B------:R-:W-:Y:S02]  /*51e0*/  FMUL.FTZ R16, R16, c[0x0][0x2ec] ;  /* 0x0000bb0010107a20 */ /* 0x000fe40000410000 */
[----:B------:R-:W-:Y:S02]  /*51f0*/  FMUL.FTZ R5, R5, c[0x0][0x2ec] ;  /* 0x0000bb0005057a20 */ /* 0x000fe40000410000 */
[----:B------:R-:W-:Y:S02]  /*5200*/  FMUL.FTZ R102, R120, R20 ;  /* 0x0000001478667220 */ /* 0x000fe40000410000 */
[----:B------:R-:W-:Y:S02]  /*5210*/  FFMA.FTZ R20, -R126, R126, 1 ;  /* 0x3f8000007e147423 */ /* 0x000fe4000001017e */
[----:B------:R-:W-:Y:S02]  /*5220*/  FMUL.FTZ R105, R32, R16 ;  /* 0x0000001020697220 */ /* 0x000fe40000410000 */
[----:B------:R-:W-:Y:S02]  /*5230*/  FMUL.FTZ R104, R21, R5 ;  /* 0x0000000515687220 */ /* 0x000fe40000410000 */
[----:B------:R-:W-:Y:S02]  /*5240*/  FFMA.FTZ R5, -R200, R200, 1 ;  /* 0x3f800000c8057423 */ /* 0x000fe400000101c8 */
[----:B------:R-:W-:Y:S02]  /*5250*/  FMUL.FTZ R20, R20, c[0x0][0x2ec] ;  /* 0x0000bb0014147a20 */ /* 0x000fe40000410000 */
[----:B------:R-:W-:Y:S02]  /*5260*/  FMUL.FTZ R5, R5, c[0x0][0x2ec] ;  /* 0x0000bb0005057a20 */ /* 0x000fe40000410000 */
[----:B------:R-:W-:Y:S02]  /*5270*/  FFMA.FTZ R17, -R125, R125, 1 ;  /* 0x3f8000007d117423 */ /* 0x000fe4000001017d */
[----:B------:R-:W-:Y:S02]  /*5280*/  FMUL.FTZ R107, R102, R20 ;  /* 0x00000014666b7220 */ /* 0x000fe40000410000 */
[----:B------:R-:W-:Y:S02]  /*5290*/  FMUL.FTZ R17, R17, c[0x0][0x2ec] ;  /* 0x0000bb0011117a20 */ /* 0x000fe40000410000 */
[----:B------:R-:W-:Y:S02]  /*52a0*/  FFMA.FTZ R20, -R210, R210, 1 ;  /* 0x3f800000d2147423 */ /* 0x000fe400000101d2 */
[----:B------:R-:W-:Y:S02]  /*52b0*/  FMUL.FTZ R106, R101, R17 ;  /* 0x00000011656a7220 */ /* 0x000fe40000410000 */
[----:B------:R-:W-:Y:S02]  /*52c0*/  FFMA.FTZ R21, -R202, R202, 1 ;  /* 0x3f800000ca157423 */ /* 0x000fe400000101ca */
[----:B------:R-:W-:Y:S02]  /*52d0*/  FMUL.FTZ R20, R20, c[0x0][0x2ec] ;  /* 0x0000bb0014147a20 */ /* 0x000fe40000410000 */
[----:B------:R-:W-:Y:S02]  /*52e0*/  FMUL.FTZ R21, R21, c[0x0][0x2ec] ;  /* 0x0000bb0015157a20 */ /* 0x000fe40000410000 */
[----:B--2---:R-:W-:Y:S02]  /*52f0*/  FADD.FTZ R24, -R2, R24 ;  /* 0x0000001802187221 */ /* 0x004fe40000010100 */
[C---:B---3--:R-:W-:Y:S02]  /*5300*/  FADD.FTZ R16, -R4.reuse, R6 ;  /* 0x0000000604107221 */ /* 0x048fe40000010100 */
[----:B------:R-:W-:Y:S02]  /*5310*/  FADD.FTZ R7, -R4, R7 ;  /* 0x0000000704077221 */ /* 0x000fe40000010100 */
[----:B------:R-:W-:Y:S02]  /*5320*/  FFMA.FTZ R6, -R201, R201, 1 ;  /* 0x3f800000c9067423 */ /* 0x000fe400000101c9 */
[----:B------:R-:W-:Y:S02]  /*5330*/  FMUL.FTZ R16, R224, R16 ;  /* 0x00000010e0107220 */ /* 0x000fe40000410000 */
[----:B------:R-:W-:Y:S02]  /*5340*/  FMUL.FTZ R7, R222, R7 ;  /* 0x00000007de077220 */ /* 0x000fe40000410000 */
        /* <DEDUP_REMOVED lines=18> */
[----:B------:R-:W-:Y:S01]  /*5470*/  FFMA.FTZ R5, -R116, R116, 1 ;  /* 0x3f80000074057423 */ /* 0x000fe20000010174 */
[----:B------:R-:W-:Y:S01]  /*5480*/  MOV R116, R195 ;  /* 0x000000c300747202 */ /* 0x000fe20000000f00 */
[----:B------:R-:W-:Y:S02]  /*5490*/  FFMA.FTZ R4, -R115, R115, 1 ;  /* 0x3f80000073047423 */ /* 0x000fe40000010173 */
        /* <DEDUP_REMOVED lines=10> */
[C---:B------:R-:W-:Y:S02]  /*5540*/  FADD.FTZ R4, -R2.reuse, R8 ;  /* 0x0000000802047221 */ /* 0x040fe40000010100 */
        /* <DEDUP_REMOVED lines=80> */
[----:B------:R-:W-:Y:S02]  /*5a50*/  ISETP.GE.AND P3, PT, R220, c[0x0][0x220], PT ;  /* 0x00008800dc007a0c */ /* 0x000fe40003f66270 */
[----:B------:R-:W-:Y:S01]  /*5a60*/  IMAD.U32 R0, R10, -0x40, RZ ;  /* 0xffffffc00a007824 */ /* 0x000fe200078e00ff */
[----:B------:R-:W-:Y:S04]  /*5a70*/  UISETP.NE.U32.AND UP3, UPT, UR8, 0x1, UPT ;  /* 0x000000010800788c */ /* 0x000fe8000bf65070 */
[----:B------:R-:W-:Y:S01]  /*5a80*/  USEL UR8, UR51, 0x2000, !UP3 ;  /* 0x0000200033087887 */ /* 0x000fe2000d800000 */
[C---:B------:R-:W-:Y:S04]  /*5a90*/  LEA R2, P0, R0.reuse, R192, 0x1 ;  /* 0x000000c000027211 */ /* 0x040fe800078008ff */
[----:B------:R-:W-:Y:S01]  /*5aa0*/  LEA.HI.X.SX32 R0, R0, R193, 0x1, P0 ;  /* 0x000000c100007211 */ /* 0x000fe200000f0eff */
[----:B------:R-:W-:Y:S01]  /*5ab0*/  IMAD.MOV.U32 R192, RZ, RZ, R2 ;  /* 0x000000ffffc07224 */ /* 0x000fe200078e0002 */
[----:B------:R-:W-:Y:S01]  /*5ac0*/  IADD3 R185, R185, UR8, RZ ;  /* 0x00000008b9b97c10 */ /* 0x000fe2000fffe0ff */
[----:B------:R-:W-:Y:S01]  /*5ad0*/  @!P3 IMAD.MOV.U32 R5, RZ, RZ, c[0x0][0x194] ;  /* 0x00006500ff05b624 */ /* 0x000fe200078e00ff */
[----:B------:R-:W-:Y:S01]  /*5ae0*/  IADD3 R203, R203, UR8, RZ ;  /* 0x00000008cbcb7c10 */ /* 0x000fe2000fffe0ff */
[----:B------:R-:W-:Y:S01]  /*5af0*/  IMAD.MOV.U32 R193, RZ, RZ, R0 ;  /* 0x000000ffffc17224 */ /* 0x000fe200078e0000 */
[C---:B------:R-:W-:Y:S01]  /*5b00*/  @!P3 LEA R4, P0, R10.reuse, R192, 0x6 ;  /* 0x000000c00a04b211 */ /* 0x040fe200078030ff */
[----:B------:R1:W-:Y:S01]  /*5b10*/  @P3 STS [R185], RZ ;  /* 0x000000ffb9003388 */ /* 0x0003e20000000800 */
[----:B------:R-:W-:Y:S02]  /*5b20*/  IADD3 R173, R173, UR8, RZ ;  /* 0x00000008adad7c10 */ /* 0x000fe4000fffe0ff */
[----:B------:R-:W-:Y:S01]  /*5b30*/  @!P3 LEA.HI.X R5, R10, R193, R5, 0x6, P0 ;  /* 0x000000c10a05b211 */ /* 0x000fe200000f3405 */
[----:B------:R1:W-:Y:S04]  /*5b40*/  @P3 STS [R185+0x4], RZ ;  /* 0x000004ffb9003388 */ /* 0x0003e80000000800 */
        /* <DEDUP_REMOVED lines=15> */
.L_x_1007:
        /* <DEDUP_REMOVED lines=109> */
.L_x_1008:
        /* <DEDUP_REMOVED lines=317> */
.L_x_1010:
        /* <DEDUP_REMOVED lines=19> */
.L_x_1011:
[----:B------:R-:W-:Y:S01]  /*7810*/  BAR.SYNC.DEFER_BLOCKING 0x0 ;  /* 0x0000000000007b1d */ /* 0x000fe20000010000 */
[----:B------:R-:W-:Y:S01]  /*7820*/  USHF.L.U32 UR7, UR27, 0x7, URZ ;  /* 0x000000071b077899 */ /* 0x000fe2000800063f */
[--C-:B-1----:R-:W-:Y:S01]  /*7830*/  SHF.R.S32.HI R7, RZ, 0x1f, R220.reuse ;  /* 0x0000001fff077819 */ /* 0x102fe200000114dc */
[----:B------:R-:W-:Y:S01]  /*7840*/  IMAD.MOV.U32 R6, RZ, RZ, R220 ;  /* 0x000000ffff067224 */ /* 0x000fe200078e00dc */
[----:B------:R-:W-:Y:S01]  /*7850*/  UIMAD UR6, UR27, -0x80, UR6 ;  /* 0xffffff801b0678a4 */ /* 0x000fe2000f8e0206 */
[----:B------:R-:W-:Y:S01]  /*7860*/  ISETP.GE.AND P1, PT, R220, c[0x0][0x220], PT ;  /* 0x00008800dc007a0c */ /* 0x000fe20003f26270 */
[----:B------:R-:W-:Y:S01]  /*7870*/  USHF.R.S32.HI UR8, URZ, 0x1f, UR7 ;  /* 0x0000001f3f087899 */ /* 0x000fe20008011407 */
[----:B------:R-:W1:Y:S01]  /*7880*/  S2R R2, SR_TID.X ;  /* 0x0000000000027919 */ /* 0x000e620000002100 */
[----:B------:R-:W-:Y:S01]  /*7890*/  ULDC.64 UR28, c[0x0][0x3a0] ;  /* 0x0000e800001c7ab9 */ /* 0x000fe20000000a00 */
[----:B------:R-:W-:Y:S01]  /*78a0*/  IMAD.U32 R13, RZ, RZ, UR7 ;  /* 0x00000007ff0d7e24 */ /* 0x000fe2000f8e00ff */
[----:B------:R-:W-:Y:S01]  /*78b0*/  UIMAD UR11, UR8, UR28, URZ ;  /* 0x0000001c080b72a4 */ /* 0x000fe2000f8e023f */
[----:B------:R-:W-:Y:S01]  /*78c0*/  BSSY B0, `(.L_x_1012) ;  /* 0x0000024000007945 */ /* 0x000fe20003800000 */
[----:B------:R-:W-:Y:S01]  /*78d0*/  USHF.R.S32.HI UR12, URZ, 0x1f, UR47 ;  /* 0x0000001f3f0c7899 */ /* 0x000fe2000801142f */
[----:B------:R-:W-:Y:S01]  /*78e0*/  IMAD.WIDE.U32 R4, R13, c[0x0][0x3a0], R6 ;  /* 0x0000e8000d047a25 */ /* 0x000fe200078e0006 */
[----:B------:R-:W-:-:S03]  /*78f0*/  UIMAD UR11, UR7, UR29, UR11 ;  /* 0x0000001d070b72a4 */ /* 0x000fc6000f8e020b */
[----:B------:R-:W-:Y:S01]  /*7900*/  ULDC.64 UR28, c[0x0][0x3b8] ;  /* 0x0000ee00001c7ab9 */ /* 0x000fe20000000a00 */
[----:B------:R-:W-:Y:S02]  /*7910*/  IADD3 R4, P0, R4, UR30, RZ ;  /* 0x0000001e04047c10 */ /* 0x000fe4000ff1e0ff */
[----:B------:R-:W-:Y:S01]  /*7920*/  IMAD.U32 R0, RZ, RZ, UR11 ;  /* 0x0000000bff007e24 */ /* 0x000fe2000f8e00ff */
[----:B------:R-:W-:Y:S01]  /*7930*/  UIMAD UR11, UR12, UR28, URZ ;  /* 0x0000001c0c0b72a4 */ /* 0x000fe2000f8e023f */
[----:B------:R2:W3:Y:S03]  /*7940*/  LDS.128 R16, [R114+0x7000] ;  /* 0x0070000072107984 */ /* 0x0004e60000000c00 */
[----:B------:R-:W-:Y:S01]  /*7950*/  IADD3.X R5, R5, UR31, R0, P0, !PT ;  /* 0x0000001f05057c10 */ /* 0x000fe200087fe400 */
[----:B------:R-:W-:Y:S01]  /*7960*/  IMAD.U32 R0, RZ, RZ, UR47 ;  /* 0x0000002fff007e24 */ /* 0x000fe2000f8e00ff */
[----:B------:R-:W-:Y:S01]  /*7970*/  UIMAD UR11, UR47, UR29, UR11 ;  /* 0x0000001d2f0b72a4 */ /* 0x000fe2000f8e020b */
[----:B------:R2:W4:Y:S02]  /*7980*/  LDS.128 R20, [R114+0x8000] ;  /* 0x0080000072147984 */ /* 0x0005240000000c00 */
[----:B------:R-:W-:Y:S01]  /*7990*/  IMAD.WIDE.U32 R4, R0, c[0x0][0x3b8], R4 ;  /* 0x0000ee0000047a25 */ /* 0x000fe200078e0004 */
[----:B-1----:R-:W-:Y:S01]  /*79a0*/  SHF.R.S32.HI R0, RZ, 0x1f, R2 ;  /* 0x0000001fff007819 */ /* 0x002fe20000011402 */
[----:B------:R2:W1:Y:S03]  /*79b0*/  LDS.128 R24, [R114+0x9000] ;  /* 0x0090000072187984 */ /* 0x0004660000000c00 */
[----:B------:R-:W-:Y:S01]  /*79c0*/  LEA.HI R0, R0, R2, RZ, 0x3 ;  /* 0x0000000200007211 */ /* 0x000fe200078f18ff */
[----:B------:R2:W1:Y:S01]  /*79d0*/  LDS.128 R28, [R114+0xa000] ;  /* 0x00a00000721c7984 */ /* 0x0004620000000c00 */
[----:B------:R-:W-:-:S02]  /*79e0*/  IADD3 R12, R5, UR11, RZ ;  /* 0x0000000b050c7c10 */ /* 0x000fc4000fffe0ff */
        /* <DEDUP_REMOVED lines=17> */
.L_x_1013:
[----:B------:R-:W-:Y:S05]  /*7b00*/  BSYNC B0 ;  /* 0x0000000000007941 */ /* 0x000fea0003800000 */
.L_x_1012:
        /* <DEDUP_REMOVED lines=15> */
.L_x_1015:
[----:B------:R-:W-:Y:S05]  /*7c00*/  BSYNC B0 ;  /* 0x0000000000007941 */ /* 0x000fea0003800000 */
.L_x_1014:
        /* <DEDUP_REMOVED lines=15> */
.L_x_1017:
[----:B------:R-:W-:Y:S05]  /*7d00*/  BSYNC B0 ;  /* 0x0000000000007941 */ /* 0x000fea0003800000 */
.L_x_1016:
        /* <DEDUP_REMOVED lines=13> */
[----:B-1----:R1:W-:Y:S02]  /*7de0*/  STG.E.128 [R4.64], R24 ;  /* 0x0000001804007986 */ /* 0x0023e4000c101d04 */
.L_x_1019:
[----:B------:R-:W-:Y:S05]  /*7df0*/  BSYNC B0 ;  /* 0x0000000000007941 */ /* 0x000fea0003800000 */
.L_x_1018:
        /* <DEDUP_REMOVED lines=25> */
.L_x_1021:
[----:B------:R-:W-:Y:S05]  /*7f90*/  BSYNC B0 ;  /* 0x0000000000007941 */ /* 0x000fea0003800000 */
.L_x_1020:
        /* <DEDUP_REMOVED lines=13> */
.L_x_1023:
[----:B------:R-:W-:Y:S05]  /*8070*/  BSYNC B0 ;  /* 0x0000000000007941 */ /* 0x000fea0003800000 */
.L_x_1022:
        /* <DEDUP_REMOVED lines=13> */
.L_x_1025:
[----:B------:R-:W-:Y:S05]  /*8150*/  BSYNC B0 ;  /* 0x0000000000007941 */ /* 0x000fea0003800000 */
.L_x_1024:
        /* <DEDUP_REMOVED lines=12> */
.L_x_982:
        /* <DEDUP_REMOVED lines=21> */
.L_x_1027:
        /* <DEDUP_REMOVED lines=19> */
.L_x_1028:
[----:B------:R-:W-:Y:S01]  /*84a0*/  USHF.L.U32 UR7, UR27, 0x7, URZ ;  /* 0x000000071b077899 */ /* 0x000fe2000800063f */
[----:B------:R-:W1:Y:S01]  /*84b0*/  S2R R2, SR_TID.X ;  /* 0x0000000000027919 */ /* 0x000e620000002100 */
[----:B------:R-:W-:Y:S01]  /*84c0*/  ULDC.64 UR28, c[0x0][0x3a0] ;  /* 0x0000e800001c7ab9 */ /* 0x000fe20000000a00 */
[----:B------:R-:W-:Y:S01]  /*84d0*/  ISETP.GE.AND P1, PT, R220, c[0x0][0x220], PT ;  /* 0x00008800dc007a0c */ /* 0x000fe20003f26270 */
[----:B------:R-:W-:Y:S01]  /*84e0*/  USHF.R.S32.HI UR8, URZ, 0x1f, UR7 ;  /* 0x0000001f3f087899 */ /* 0x000fe20008011407 */
[----:B------:R-:W-:Y:S01]  /*84f0*/  BSSY B0, `(.L_x_1029) ;  /* 0x000001f000007945 */ /* 0x000fe20003800000 */
[----:B------:R-:W-:Y:S01]  /*8500*/  IMAD.U32 R11, RZ, RZ, UR7 ;  /* 0x00000007ff0b7e24 */ /* 0x000fe2000f8e00ff */
[----:B------:R-:W-:Y:S02]  /*8510*/  UIMAD UR6, UR27, -0x80, UR6 ;  /* 0xffffff801b0678a4 */ /* 0x000fe4000f8e0206 */
[----:B------:R-:W-:Y:S01]  /*8520*/  UIMAD UR11, UR8, UR28, URZ ;  /* 0x0000001c080b72a4 */ /* 0x000fe2000f8e023f */
[----:B------:R-:W-:Y:S01]  /*8530*/  IMAD.WIDE.U32 R4, R11, c[0x0][0x3a0], R220 ;  /* 0x0000e8000b047a25 */ /* 0x000fe200078e00dc */
[----:B------:R-:W-:-:S02]  /*8540*/  USHF.R.S32.HI UR12, URZ, 0x1f, UR47 ;  /* 0x0000001f3f0c7899 */ /* 0x000fc4000801142f */
[----:B------:R-:W-:Y:S02]  /*8550*/  UIMAD UR11, UR7, UR29, UR11 ;  /* 0x0000001d070b72a4 */ /* 0x000fe4000f8e020b */
[----:B------:R-:W-:Y:S01]  /*8560*/  IADD3 R4, P0, R4, UR30, RZ ;  /* 0x0000001e04047c10 */ /* 0x000fe2000ff1e0ff */
[----:B------:R-:W-:-:S03]  /*8570*/  ULDC.64 UR28, c[0x0][0x3b8] ;  /* 0x0000ee00001c7ab9 */ /* 0x000fc60000000a00 */
[----:B------:R-:W-:Y:S01]  /*8580*/  IMAD.U32 R0, RZ, RZ, UR11 ;  /* 0x0000000bff007e24 */ /* 0x000fe2000f8e00ff */
[----:B------:R-:W-:-:S04]  /*8590*/  UIMAD UR11, UR12, UR28, URZ ;  /* 0x0000001c0c0b72a4 */ /* 0x000fc8000f8e023f */
[----:B------:R-:W-:Y:S01]  /*85a0*/  IADD3.X R5, R5, UR31, R0, P0, !PT ;  /* 0x0000001f05057c10 */ /* 0x000fe200087fe400 */
[----:B------:R-:W-:Y:S01]  /*85b0*/  IMAD.U32 R0, RZ, RZ, UR47 ;  /* 0x0000002fff007e24 */ /* 0x000fe2000f8e00ff */
[----:B------:R-:W-:-:S03]  /*85c0*/  UIMAD UR11, UR47, UR29, UR11 ;  /* 0x0000001d2f0b72a4 */ /* 0x000fc6000f8e020b */
[----:B------:R-:W-:Y:S01]  /*85d0*/  IMAD.WIDE.U32 R4, R0, c[0x0][0x3b8], R4 ;  /* 0x0000ee0000047a25 */ /* 0x000fe200078e0004 */
[----:B-1----:R-:W-:-:S04]  /*85e0*/  SHF.R.S32.HI R0, RZ, 0x1f, R2 ;  /* 0x0000001fff007819 */ /* 0x002fc80000011402 */
[----:B------:R-:W-:Y:S02]  /*85f0*/  LEA.HI R0, R0, R2, RZ, 0x3 ;  /* 0x0000000200007211 */ /* 0x000fe400078f18ff */
[----:B------:R-:W-:Y:S02]  /*8600*/  IADD3 R10, R5, UR11, RZ ;  /* 0x0000000b050a7c10 */ /* 0x000fe4000fffe0ff */
[----:B------:R-:W-:-:S04]  /*8610*/  SHF.R.S32.HI R0, RZ, 0x3, R0 ;  /* 0x00000003ff007819 */ /* 0x000fc80000011400 */
[----:B------:R-:W-:Y:S02]  /*8620*/  ISETP.GE.OR P4, PT, R0, UR6, P1 ;  /* 0x0000000600007c0c */ /* 0x000fe40008f86670 */
[----:B------:R-:W-:-:S11]  /*8630*/  SHF.R.S32.HI R12, RZ, 0x1f, R0 ;  /* 0x0000001fff0c7819 */ /* 0x000fd60000011400 */
        /* <DEDUP_REMOVED lines=10> */
.L_x_1030:
[----:B------:R-:W-:Y:S05]  /*86e0*/  BSYNC B0 ;  /* 0x0000000000007941 */ /* 0x000fea0003800000 */
.L_x_1029:
        /* <DEDUP_REMOVED lines=15> */
.L_x_1032:
[----:B------:R-:W-:Y:S05]  /*87e0*/  BSYNC B0 ;  /* 0x0000000000007941 */ /* 0x000fea0003800000 */
.L_x_1031:
        /* <DEDUP_REMOVED lines=15> */
.L_x_1034:
[----:B------:R-:W-:Y:S05]  /*88e0*/  BSYNC B0 ;  /* 0x0000000000007941 */ /* 0x000fea0003800000 */
.L_x_1033:
        /* <DEDUP_REMOVED lines=14> */
.L_x_1036:
[----:B------:R-:W-:Y:S05]  /*89d0*/  BSYNC B0 ;  /* 0x0000000000007941 */ /* 0x000fea0003800000 */
.L_x_1035:
        /* <DEDUP_REMOVED lines=25> */
.L_x_1038:
[----:B------:R-:W-:Y:S05]  /*8b70*/  BSYNC B0 ;  /* 0x0000000000007941 */ /* 0x000fea0003800000 */
.L_x_1037:
        /* <DEDUP_REMOVED lines=13> */
.L_x_1040:
[----:B------:R-:W-:Y:S05]  /*8c50*/  BSYNC B0 ;  /* 0x0000000000007941 */ /* 0x000fea0003800000 */
.L_x_1039:
        /* <DEDUP_REMOVED lines=13> */
.L_x_1042:
[----:B------:R-:W-:Y:S05]  /*8d30*/  BSYNC B0 ;  /* 0x0000000000007941 */ /* 0x000fea0003800000 */
.L_x_1041:
        /* <DEDUP_REMOVED lines=11> */
.L_x_1026:
[----:B------:R-:W-:Y:S05]  /*8df0*/  BSYNC B1 ;  /* 0x0000000000017941 */ /* 0x000fea0003800000 */
.L_x_977:
        /* <DEDUP_REMOVED lines=11> */
.L_x_1043:
[----:B------:R-:W-:Y:S05]  /*8eb0*/  EXIT ;  /* 0x000000000000794d */ /* 0x000fea0003800000 */
.L_x_1045:
        /* <DEDUP_REMOVED lines=12> */
.L_x_2469:


//--------------------- .text._ZN5flash44flash_bwd_dq_dk_dv_loop_seqk_parallel_kernelI23Flash_bwd_kernel_traitsILi64ELi64ELi128ELi8ELi2ELi4ELi4ELb1ELb0EN7cutlass6half_tE19Flash_kernel_traitsILi64ELi64ELi128ELi8ES3_EELb1ELb0ELb1ELb0ELb0ELb0ELb0EEEvNS_16Flash_bwd_paramsE --------------------------
	.section	.text._ZN5flash44flash_bwd_dq_dk_dv_loop_seqk_parallel_kernelI23Flash_bwd_kernel_traitsILi64ELi64ELi128ELi8ELi2ELi4ELi4ELb1ELb0EN7cutlass6half_tE19Flash_kernel_traitsILi64ELi64ELi128ELi8ES3_EELb1ELb0ELb1ELb0ELb0ELb0ELb0EEEvNS_16Flash_bwd_paramsE,"ax",@progbits
	.sectioninfo	@"SHI_REGISTERS=253"
	.align	128
        .global         _ZN5flash44flash_bwd_dq_dk_dv_loop_seqk_parallel_kernelI23Flash_bwd_kernel_traitsILi64ELi64ELi128ELi8ELi2ELi4ELi4ELb1ELb0EN7cutlass6half_tE19Flash_kernel_traitsILi64ELi64ELi128ELi8ES3_EELb1ELb0ELb1ELb0ELb0ELb0ELb0EEEvNS_16Flash_bwd_paramsE
        .type           _ZN5flash44flash_bwd_dq_dk_dv_loop_seqk_parallel_kernelI23Flash_bwd_kernel_traitsILi64ELi64ELi128ELi8ELi2ELi4ELi4ELb1ELb0EN7cutlass6half_tE19Flash_kernel_traitsILi64ELi64ELi128ELi8ES3_EELb1ELb0ELb1ELb0ELb0ELb0ELb0EEEvNS_16Flash_bwd_paramsE,@function
        .size           _ZN5flash44flash_bwd_dq_dk_dv_loop_seqk_parallel_kernelI23Flash_bwd_kernel_traitsILi64ELi64ELi128ELi8ELi2ELi4ELi4ELb1ELb0EN7cutlass6half_tE19Flash_kernel_traitsILi64ELi64ELi128ELi8ES3_EELb1ELb0ELb1ELb0ELb0ELb0ELb0EEEvNS_16Flash_bwd_paramsE,(.L_x_2470 - _ZN5flash44flash_bwd_dq_dk_dv_loop_seqk_parallel_kernelI23Flash_bwd_kernel_traitsILi64ELi64ELi128ELi8ELi2ELi4ELi4ELb1ELb0EN7cutlass6half_tE19Flash_kernel_traitsILi64ELi64ELi128ELi8ES3_EELb1ELb0ELb1ELb0ELb0ELb0ELb0EEEvNS_16Flash_bwd_paramsE)
        .other          _ZN5flash44flash_bwd_dq_dk_dv_loop_seqk_parallel_kernelI23Flash_bwd_kernel_traitsILi64ELi64ELi128ELi8ELi2ELi4ELi4ELb1ELb0EN7cutlass6half_tE19Flash_kernel_traitsILi64ELi64ELi128ELi8ES3_EELb1ELb0ELb1ELb0ELb0ELb0ELb0EEEvNS_16Flash_bwd_paramsE,@"STO_CUDA_ENTRY STV_DEFAULT"
_ZN5flash44flash_bwd_dq_dk_dv_loop_seqk_parallel_kernelI23Flash_bwd_kernel_traitsILi64ELi64ELi128ELi8ELi2ELi4ELi4ELb1ELb0EN7cutlass6half_tE19Flash_kernel_traitsILi64ELi64ELi128ELi8ES3_EELb1ELb0ELb1ELb0ELb0ELb0ELb0EEEvNS_16Flash_bwd_paramsE:
.text._ZN5flash44flash_bwd_dq_dk_dv_loop_seqk_parallel_kernelI23Flash_bwd_kernel_traitsILi64ELi64ELi128ELi8ELi2ELi4ELi4ELb1ELb0EN7cutlass6half_tE19Flash_kernel_traitsILi64ELi64ELi128ELi8ES3_EELb1ELb0ELb1ELb0ELb0ELb0ELb0EEEvNS_16Flash_bwd_paramsE:
        /* <DEDUP_REMOVED lines=23> */
[C---:B------:R-:W-:Y:S01]  /*0170*/  IMAD.IADD R7, R14.reuse, 0x1, -R7 ;  /* 0x000000010e077824 */ /* 0x040fe200078e0a07 */
[----:B------:R-:W-:Y:S01]  /*0180*/  LOP3.LUT R2, R5, 0xfffffff0, RZ, 0xc0, !PT ;  /* 0xfffffff005027812 */ /* 0x000fe200078ec0ff */
[C---:B------:R-:W-:Y:S01]  /*0190*/  IMAD.IADD R0, R14.reuse, 0x1, -R0 ;  /* 0x000000010e007824 */ /* 0x040fe200078e0a00 */
[----:B------:R-:W-:Y:S01]  /*01a0*/  SHF.R.S32.HI R10, RZ, 0x5, R178 ;  /* 0x00000005ff0a7819 */ /* 0x000fe200000114b2 */
[----:B------:R-:W-:Y:S01]  /*01b0*/  IMAD.IADD R168, R14, 0x1, -R168 ;  /* 0x000000010ea87824 */ /* 0x000fe200078e0aa8 */
[----:B------:R-:W-:Y:S02]  /*01c0*/  SHF.R.S32.HI R3, RZ, 0x1f, R178 ;  /* 0x0000001fff037819 */ /* 0x000fe400000114b2 */
[-C--:B------:R-:W-:Y:S01]  /*01d0*/  LEA.HI R179, R8, R14.reuse, RZ, 0x6 ;  /* 0x0000000e08b37211 */ /* 0x080fe200078f30ff */
[----:B------:R-:W-:Y:S01]  /*01e0*/  IMAD.SHL.U32 R182, R168, 0x8, RZ ;  /* 0x00000008a8b67824 */ /* 0x000fe200078e00ff */
[----:B------:R-:W-:Y:S01]  /*01f0*/  LEA.HI R8, R8, R14, RZ, 0x7 ;  /* 0x0000000e08087211 */ /* 0x000fe200078f38ff */
[----:B------:R-:W-:Y:S01]  /*0200*/  IMAD.IADD R14, R14, 0x1, -R2 ;  /* 0x000000010e0e7824 */ /* 0x000fe200078e0a02 */
[----:B------:R-:W-:-:S02]  /*0210*/  LEA.HI R3, R3, R10, RZ, 0x2 ;  /* 0x0000000a03037211 */ /* 0x000fc400078f10ff */
[----:B------:R-:W-:Y:S02]  /*0220*/  SHF.R.S32.HI R2, RZ, 0x4, R5 ;  /* 0x00000004ff027819 */ /* 0x000fe40000011405 */
[----:B------:R-:W-:Y:S02]  /*0230*/  LEA.HI R178, R178, R10, RZ, 0x1 ;  /* 0x0000000ab2b27211 */ /* 0x000fe400078f08ff */
[----:B------:R-:W-:Y:S02]  /*0240*/  LOP3.LUT R3, R3, 0xfffffffc, RZ, 0xc0, !PT ;  /* 0xfffffffc03037812 */ /* 0x000fe400078ec0ff */
[--C-:B------:R-:W-:Y:S02]  /*0250*/  SHF.R.S32.HI R9, RZ, 0x2, R4.reuse ;  /* 0x00000002ff097819 */ /* 0x100fe40000011404 */
[----:B------:R-:W-:Y:S01]  /*0260*/  LEA.HI R5, R5, R2, RZ, 0x1 ;  /* 0x0000000205057211 */ /* 0x000fe200078f08ff */
[----:B------:R-:W-:Y:S01]  /*0270*/  IMAD.IADD R3, R10, 0x1, -R3 ;  /* 0x000000010a037824 */ /* 0x000fe200078e0a03 */
[----:B------:R-:W-:-:S02]  /*0280*/  SHF.R.S32.HI R4, RZ, 0x1f, R4 ;  /* 0x0000001fff047819 */ /* 0x000fc40000011404 */
[----:B------:R-:W-:Y:S02]  /*0290*/  LOP3.LUT R178, R178, 0xfffffffe, RZ, 0xc0, !PT ;  /* 0xfffffffeb2b27812 */ /* 0x000fe400078ec0ff */
[----:B------:R-:W-:Y:S02]  /*02a0*/  SHF.R.S32.HI R180, RZ, 0x3, R13 ;  /* 0x00000003ffb47819 */ /* 0x000fe4000001140d */
[----:B------:R-:W-:Y:S01]  /*02b0*/  LOP3.LUT P4, RZ, R168, 0x2, RZ, 0xc0, !PT ;  /* 0x00000002a8ff7812 */ /* 0x000fe2000788c0ff */
[----:B------:R-:W-:Y:S01]  /*02c0*/  IMAD.IADD R178, R10, 0x1, -R178 ;  /* 0x000000010ab27824 */ /* 0x000fe200078e0ab2 */
[C---:B------:R-:W-:Y:S01]  /*02d0*/  LOP3.LUT P3, RZ, R168.reuse, 0x4, RZ, 0xc0, !PT ;  /* 0x00000004a8ff7812 */ /* 0x040fe2000786c0ff */
[----:B------:R-:W-:Y:S01]  /*02e0*/  IMAD.SHL.U32 R168, R168, 0x40, RZ ;  /* 0x00000040a8a87824 */ /* 0x000fe200078e00ff */
[----:B------:R-:W-:Y:S01]  /*02f0*/  LOP3.LUT R5, R5, 0xfffffffe, RZ, 0xc0, !PT ;  /* 0xfffffffe05057812 */ /* 0x000fe200078ec0ff */
[----:B------:R-:W-:Y:S01]  /*0300*/  IMAD.SHL.U32 R6, R180, 0x40, RZ ;  /* 0x00000040b4067824 */ /* 0x000fe200078e00ff */
[----:B------:R-:W-:Y:S01]  /*0310*/  LEA.HI R4, R4, R9, RZ, 0x3 ;  /* 0x0000000904047211 */ /* 0x000fe200078f18ff */
[----:B------:R-:W-:Y:S01]  /*0320*/  IMAD.SHL.U32 R10, R3, 0x10, RZ ;  /* 0x00000010030a7824 */ /* 0x000fe200078e00ff */
[----:B------:R-:W-:Y:S01]  /*0330*/  LOP3.LUT R168, R168, 0x1c0, RZ, 0xc0, !PT ;  /* 0x000001c0a8a87812 */ /* 0x000fe200078ec0ff */
[----:B------:R-:W-:Y:S01]  /*0340*/  IMAD.IADD R5, R2, 0x1, -R5 ;  /* 0x0000000102057824 */ /* 0x000fe200078e0a05 */
[----:B------:R-:W-:-:S02]  /*0350*/  LOP3.LUT R4, R4, 0xfffffff8, RZ, 0xc0, !PT ;  /* 0xfffffff804047812 */ /* 0x000fc400078ec0ff */
[----:B------:R-:W-:Y:S01]  /*0360*/  SHF.R.S32.HI R2, RZ, 0x1f, R7 ;  /* 0x0000001fff027819 */ /* 0x000fe20000011407 */
[----:B------:R-:W-:Y:S01]  /*0370*/  IMAD.SHL.U32 R172, R5, 0x10, RZ ;  /* 0x0000001005ac7824 */ /* 0x000fe200078e00ff */
[----:B------:R-:W-:Y:S01]  /*0380*/  LOP3.LUT R6, R6, 0x1c0, RZ, 0xc0, !PT ;  /* 0x000001c006067812 */ /* 0x000fe200078ec0ff */
[----:B------:R-:W-:Y:S01]  /*0390*/  IMAD.IADD R4, R9, 0x1, -R4 ;  /* 0x0000000109047824 */ /* 0x000fe200078e0a04 */
[----:B------:R-:W-:Y:S01]  /*03a0*/  LOP3.LUT R10, R168, 0x30, R10, 0xf8, !PT ;  /* 0x00000030a80a7812 */ /* 0x000fe200078ef80a */
[----:B------:R-:W-:Y:S01]  /*03b0*/  IMAD.SHL.U32 R9, R5, 0x200, RZ ;  /* 0x0000020005097824 */ /* 0x000fe200078e00ff */
[----:B------:R-:W-:Y:S02]  /*03c0*/  LEA.HI R2, R2, R7, RZ, 0x2 ;  /* 0x0000000702027211 */ /* 0x000fe400078f10ff */
[----:B------:R-:W-:Y:S02]  /*03d0*/  SHF.R.S32.HI R7, RZ, 0x1f, R14 ;  /* 0x0000001fff077819 */ /* 0x000fe4000001140e */
[----:B------:R-:W-:-:S02]  /*03e0*/  LOP3.LUT R164, R168, 0x8, R13, 0xf8, !PT ;  /* 0x00000008a8a47812 */ /* 0x000fc400078ef80d */
[----:B------:R-:W-:Y:S02]  /*03f0*/  SHF.R.U32.HI R168, RZ, 0x3, R168 ;  /* 0x00000003ffa87819 */ /* 0x000fe400000116a8 */
[----:B------:R-:W-:Y:S02]  /*0400*/  SHF.R.U32.HI R185, RZ, 0x3, R6 ;  /* 0x00000003ffb97819 */ /* 0x000fe40000011606 */
[----:B------:R-:W-:Y:S02]  /*0410*/  LOP3.LUT R10, R10, 0x8, R13, 0xf8, !PT ;  /* 0x000000080a0a7812 */ /* 0x000fe400078ef80d */
[----:B------:R-:W-:Y:S02]  /*0420*/  LOP3.LUT R6, R6, 0x38, R182, 0xf8, !PT ;  /* 0x0000003806067812 */ /* 0x000fe400078ef8b6 */
[----:B------:R-:W-:Y:S02]  /*0430*/  LEA.HI R7, R7, R14, RZ, 0x3 ;  /* 0x0000000e07077211 */ /* 0x000fe400078f18ff */
[----:B------:R-:W-:-:S02]  /*0440*/  LOP3.LUT R11, R4, 0x1, RZ, 0xc0, !PT ;  /* 0x00000001040b7812 */ /* 0x000fc400078ec0ff */
[----:B------:R-:W-:Y:S02]  /*0450*/  SHF.R.S32.HI R179, RZ, 0x6, R179 ;  /* 0x00000006ffb37819 */ /* 0x000fe400000114b3 */
[----:B------:R-:W-:Y:S02]  /*0460*/  LOP3.LUT R164, R164, R168, RZ, 0x3c, !PT ;  /* 0x000000a8a4a47212 */ /* 0x000fe400078e3cff */
[----:B------:R-:W-:Y:S01]  /*0470*/  SHF.R.S32.HI R8, RZ, 0x7, R8 ;  /* 0x00000007ff087819 */ /* 0x000fe20000011408 */
[----:B------:R-:W-:Y:S01]  /*0480*/  IMAD R12, R179, 0x800, R9 ;  /* 0x00000800b30c7824 */ /* 0x000fe200078e0209 */
[----:B------:R-:W-:Y:S01]  /*0490*/  LOP3.LUT R168, R9, R10, R168, 0xf6, !PT ;  /* 0x0000000a09a87212 */ /* 0x000fe200078ef6a8 */
[----:B------:R-:W-:Y:S01]  /*04a0*/  IMAD.SHL.U32 R10, R4, 0x40, RZ ;  /* 0x00000040040a7824 */ /* 0x000fe200078e00ff */
[----:B------:R-:W-:Y:S01]  /*04b0*/  LOP3.LUT R185, R6, R185, RZ, 0x3c, !PT ;  /* 0x000000b906b97212 */ /* 0x000fe200078e3cff */
[----:B------:R-:W-:Y:S01]  /*04c0*/  IMAD.SHL.U32 R187, R8, 0x8, RZ ;  /* 0x0000000808bb7824 */ /* 0x000fe200078e00ff */
[----:B------:R-:W-:Y:S01]  /*04d0*/  LOP3.LUT R6, R7, 0xfffffff8, RZ, 0xc0, !PT ;  /* 0xfffffff807067812 */ /* 0x000fe200078ec0ff */
[----:B------:R-:W-:Y:S01]  /*04e0*/  IMAD.SHL.U32 R9, R179, 0x20, RZ ;  /* 0x00000020b3097824 */ /* 0x000fe200078e00ff */
[----:B------:R-:W-:Y:S01]  /*04f0*/  ISETP.NE.U32.AND P0, PT, R11, 0x1, PT ;  /* 0x000000010b00780c */ /* 0x000fe20003f05070 */
[----:B------:R-:W-:Y:S01]  /*0500*/  IMAD.SHL.U32 R7, R7, 0x40, RZ ;  /* 0x0000004007077824 */ /* 0x000fe200078e00ff */
[----:B------:R-:W-:Y:S01]  /*0510*/  LOP3.LUT R10, R10, 0x1c0, RZ, 0xc0, !PT ;  /* 0x000001c00a0a7812 */ /* 0x000fe200078ec0ff */
[----:B------:R-:W-:Y:S01]  /*0520*/  IMAD.IADD R6, R14, 0x1, -R6 ;  /* 0x000000010e067824 */ /* 0x000fe200078e0a06 */
[----:B------:R-:W-:Y:S01]  /*0530*/  R2P PR, R4, 0x6 ;  /* 0x0000000604007804 */ /* 0x000fe20000000000 */
[----:B------:R-:W-:Y:S01]  /*0540*/  IMAD.SHL.U32 R4, R0, 0x2, RZ ;  /* 0x0000000200047824 */ /* 0x000fe200078e00ff */
[----:B------:R-:W-:Y:S01]  /*0550*/  LOP3.LUT R187, R187, 0x8, RZ, 0xc0, !PT ;  /* 0x00000008bbbb7812 */ /* 0x000fe200078ec0ff */
[----:B------:R-:W-:Y:S01]  /*0560*/  IMAD.SHL.U32 R6, R6, 0x40, RZ ;  /* 0x0000004006067824 */ /* 0x000fe200078e00ff */
[----:B------:R-:W-:Y:S01]  /*0570*/  SHF.R.U32.HI R0, RZ, 0x3, R10 ;  /* 0x00000003ff007819 */ /* 0x000fe2000001160a */
[--C-:B------:R-:W-:Y:S01]  /*0580*/  IMAD R8, R8, 0x1000, R4.reuse ;  /* 0x0000100008087824 */ /* 0x100fe200078e0204 */
[----:B------:R-:W-:Y:S01]  /*0590*/  LOP3.LUT R9, R10, 0x20, R9, 0xf8, !PT ;  /* 0x000000200a097812 */ /* 0x000fe200078ef809 */
[----:B------:R-:W-:Y:S01]  /*05a0*/  IMAD R4, R3, 0x400, R4 ;  /* 0x0000040003047824 */ /* 0x000fe200078e0204 */
[----:B------:R-:W-:Y:S01]  /*05b0*/  LOP3.LUT R172, R187, 0x10, R172, 0xf8, !PT ;  /* 0x00000010bbac7812 */ /* 0x000fe200078ef8ac */
[----:B------:R-:W-:Y:S01]  /*05c0*/  IMAD R8, R178, 0x400, R8 ;  /* 0x00000400b2087824 */ /* 0x000fe200078e0208 */
[----:B------:R-:W-:Y:S01]  /*05d0*/  LOP3.LUT R187, R0, R10, R187, 0x1e, !PT ;  /* 0x0000000a00bb7212 */ /* 0x000fe200078e1ebb */
[----:B------:R-:W-:Y:S01]  /*05e0*/  IMAD.IADD R164, R12, 0x1, R164 ;  /* 0x000000010ca47824 */ /* 0x000fe200078e02a4 */
[----:B------:R-:W-:Y:S01]  /*05f0*/  LOP3.LUT R9, R9, R0, RZ, 0x3c, !PT ;  /* 0x0000000009097212 */ /* 0x000fe200078e3cff */
[----:B------:R-:W-:Y:S01]  /*0600*/  IMAD.SHL.U32 R0, R5, 0x8, RZ ;  /* 0x0000000805007824 */ /* 0x000fe200078e00ff */
[----:B------:R-:W-:Y:S01]  /*0610*/  LOP3.LUT R6, R6, 0x1c0, RZ, 0xc0, !PT ;  /* 0x000001c006067812 */ /* 0x000fe200078ec0ff */
[----:B------:R-:W-:Y:S01]  /*0620*/  IMAD.IADD R187, R4, 0x1, R187 ;  /* 0x0000000104bb7824 */ /* 0x000fe200078e02bb */
[----:B------:R-:W-:Y:S01]  /*0630*/  SHF.R.S32.HI R184, RZ, 0x2, R2 ;  /* 0x00000002ffb87819 */ /* 0x000fe20000011402 */
[----:B------:R-:W-:Y:S01]  /*0640*/  IMAD.IADD R188, R9, 0x1, R8 ;  /* 0x0000000109bc7824 */ /* 0x000fe200078e0208 */
[----:B------:R-:W-:Y:S01]  /*0650*/  LOP3.LUT R8, R6, 0x8, R0, 0xf8, !PT ;  /* 0x0000000806087812 */ /* 0x000fe200078ef800 */
[----:B------:R-:W-:Y:S01]  /*0660*/  IMAD.SHL.U32 R171, R164, 0x2, RZ ;  /* 0x00000002a4ab7824 */ /* 0x000fe200078e00ff */
[----:B------:R-:W-:Y:S01]  /*0670*/  LOP3.LUT R0, R7, 0xfffffe00, RZ, 0xc0, !PT ;  /* 0xfffffe0007007812 */ /* 0x000fe200078ec0ff */
[----:B------:R-:W-:Y:S01]  /*0680*/  IMAD.SHL.U32 R188, R188, 0x2, RZ ;  /* 0x00000002bcbc7824 */ /* 0x000fe200078e00ff */
[----:B------:R-:W-:Y:S01]  /*0690*/  SHF.R.U32.HI R5, RZ, 0x3, R6 ;  /* 0x00000003ff057819 */ /* 0x000fe20000011606 */
[----:B------:R-:W-:Y:S01]  /*06a0*/  IMAD R185, R179, 0x200, R185 ;  /* 0x00000200b3b97824 */ /* 0x000fe200078e02b9 */
[----:B------:R-:W-:Y:S01]  /*06b0*/  SEL R2, R197, 0xffffffe0, !P4 ;  /* 0xffffffe0c5027807 */ /* 0x000fe20006000000 */
[--C-:B------:R-:W-:Y:S01]  /*06c0*/  IMAD R170, R3, 0x400, R0.reuse ;  /* 0x0000040003aa7824 */ /* 0x100fe200078e0200 */
[----:B------:R-:W-:Y:S01]  /*06d0*/  LOP3.LUT R8, R8, R5, RZ, 0x3c, !PT ;  /* 0x0000000508087212 */ /* 0x000fe200078e3cff */
[----:B------:R-:W-:Y:S01]  /*06e0*/  IMAD.MOV.U32 R3, RZ, RZ, 0x40 ;  /* 0x00000040ff037424 */ /* 0x000fe200078e00ff */
[----:B------:R-:W-:Y:S01]  /*06f0*/  LEA R187, R187, 0x6000, 0x1 ;  /* 0x00006000bbbb7811 */ /* 0x000fe200078e08ff */
[----:B------:R-:W-:Y:S01]  /*0700*/  IMAD R173, R178, 0x400, R0 ;  /* 0x00000400b2ad7824 */ /* 0x000fe200078e0200 */
[----:B------:R-:W-:Y:S01]  /*0710*/  SEL R197, R197, 0xffffffe0, !P1 ;  /* 0xffffffe0c5c57807 */ /* 0x000fe20004800000 */
[----:B------:R-:W-:Y:S01]  /*0720*/  IMAD.IADD R170, R8, 0x1, R170 ;  /* 0x0000000108aa7824 */ /* 0x000fe200078e02aa */
[----:B------:R-:W-:Y:S01]  /*0730*/  SEL R3, R3, 0xffffffc0, !P3 ;  /* 0xffffffc003037807 */ /* 0x000fe20005800000 */
[----:B------:R-:W-:Y:S01]  /*0740*/  IMAD.IADD R173, R173, 0x1, R8 ;  /* 0x00000001adad7824 */ /* 0x000fe200078e0208 */
[----:B------:R-:W-:Y:S01]  /*0750*/  SEL R224, R224, 0x10, !P0 ;  /* 0x00000010e0e07807 */ /* 0x000fe20004000000 */
[----:B------:R-:W-:Y:S01]  /*0760*/  IMAD.IADD R192, R188, 0x1, R197 ;  /* 0x00000001bcc07824 */ /* 0x000fe200078e02c5 */
[C---:B------:R-:W-:Y:S01]  /*0770*/  IADD3 R189, R187.reuse, 0x40, RZ ;  /* 0x00000040bbbd7810 */ /* 0x040fe20007ffe0ff */
[C---:B------:R-:W-:Y:S01]  /*0780*/  IMAD R3, R164.reuse, 0x2, R3 ;  /* 0x00000002a4037824 */ /* 0x040fe200078e0203 */
[----:B------:R-:W-:Y:S01]  /*0790*/  @P2 IADD3 R189, R187, -0x40, RZ ;  /* 0xffffffc0bbbd2810 */ /* 0x000fe20007ffe0ff */
[----:B------:R-:W-:Y:S01]  /*07a0*/  IMAD R164, R164, 0x2, R2 ;  /* 0x00000002a4a47824 */ /* 0x000fe200078e0202 */
[----:B------:R-:W-:Y:S01]  /*07b0*/  LOP3.LUT R172, R5, R172, R6, 0x1e, !PT ;  /* 0x000000ac05ac7212 */ /* 0x000fe200078e1e06 */
[----:B------:R-:W-:Y:S01]  /*07c0*/  IMAD.IADD R193, R188, 0x1, R224 ;  /* 0x00000001bcc17824 */ /* 0x000fe200078e02e0 */
[----:B------:R-:W-:Y:S01]  /*07d0*/  IADD3 R190, R187, 0x420, RZ ;  /* 0x00000420bbbe7810 */ /* 0x000fe20007ffe0ff */
[----:B------:R-:W-:Y:S01]  /*07e0*/  IMAD.IADD R191, R197, 0x1, R187 ;  /* 0x00000001c5bf7824 */ /* 0x000fe200078e02bb */
[----:B------:R-:W-:Y:S01]  /*07f0*/  LOP3.LUT R172, R172, R0, RZ, 0xfc, !PT ;  /* 0x00000000acac7212 */ /* 0x000fe200078efcff */
[----:B------:R-:W-:Y:S01]  /*0800*/  IMAD R184, R178, 0x10, R184 ;  /* 0x00000010b2b87824 */ /* 0x000fe200078e02b8 */
[----:B------:R-:W-:Y:S01]  /*0810*/  LEA R170, R170, 0xa000, 0x1 ;  /* 0x0000a000aaaa7811 */ /* 0x000fe200078e08ff */
[----:B------:R-:W-:Y:S01]  /*0820*/  IMAD.SHL.U32 R168, R168, 0x2, RZ ;  /* 0x00000002a8a87824 */ /* 0x000fe200078e00ff */
[----:B------:R-:W-:Y:S01]  /*0830*/  @P1 IADD3 R190, R187, 0x3e0, RZ ;  /* 0x000003e0bbbe1810 */ /* 0x000fe20007ffe0ff */
[----:B------:R-:W-:-:S02]  /*0840*/  IMAD.IADD R2, R2, 0x1, R3 ;  /* 0x0000000102027824 */ /* 0x000fc400078e0203 */
[----:B------:R-:W-:Y:S02]  /*0850*/  IMAD.IADD R224, R224, 0x1, R192 ;  /* 0x00000001e0e07824 */ /* 0x000fe400078e02c0 */
[----:B------:R-:W-:Y:S02]  /*0860*/  IMAD.SHL.U32 R169, R173, 0x2, RZ ;  /* 0x00000002ada97824 */ /* 0x000fe400078e00ff */
[----:B--23--:R-:W-:Y:S02]  /*0870*/  IMAD.IADD R197, R197, 0x1, R189 ;  /* 0x00000001c5c57824 */ /* 0x00cfe400078e02bd */
.L_x_1116:
[----:B-1--4-:R-:W1:Y:S01]  /*0880*/  LDC.U8 R4, c[0x0][0x312] ;  /* 0x0000c480ff047b82 */ /* 0x012e620000000000 */
[----:B------:R-:W-:Y:S01]  /*0890*/  ISETP.NE.U32.AND P3, PT, RZ, c[0x0][0x250], PT ;  /* 0x00009400ff007a0c */ /* 0x000fe20003f65070 */
[----:B------:R-:W-:Y:S01]  /*08a0*/  IMAD.SHL.U32 R5, R181, 0x4, RZ ;  /* 0x00000004b5057824 */ /* 0x000fe200078e00ff */
[----:B------:R-:W-:Y:S01]  /*08b0*/  ISETP.NE.U32.AND P2, PT, RZ, c[0x0][0x240], PT ;  /* 0x00009000ff007a0c */ /* 0x000fe20003f45070 */
[----:B------:R-:W-:Y:S01]  /*08c0*/  IMAD.MOV.U32 R16, RZ, RZ, -0x1 ;  /* 0xffffffffff107424 */ /* 0x000fe200078e00ff */
[----:B------:R-:W-:Y:S02]  /*08d0*/  ISETP.NE.AND.EX P3, PT, RZ, c[0x0][0x254], PT, P3 ;  /* 0x00009500ff007a0c */ /* 0x000fe40003f65330 */
[----:B---3--:R-:W-:-:S02]  /*08e0*/  SHF.R.S32.HI R11, RZ, 0x1f, R181 ;  /* 0x0000001fff0b7819 */ /* 0x008fc400000114b5 */
[----:B------:R-:W-:Y:S02]  /*08f0*/  ISETP.NE.AND.EX P2, PT, RZ, c[0x0][0x244], PT, P2 ;  /* 0x00009100ff007a0c */ /* 0x000fe40003f45320 */
[----:B------:R-:W-:Y:S02]  /*0900*/  SHF.L.U64.HI R0, R181, 0x2, R11 ;  /* 0x00000002b5007819 */ /* 0x000fe4000001020b */
[C---:B------:R-:W-:Y:S02]  /*0910*/  IADD3 R222, P0, R5.reuse, c[0x0][0x240], RZ ;  /* 0x0000900005de7a10 */ /* 0x040fe40007f1e0ff */
[----:B------:R-:W-:Y:S02]  /*0920*/  ISETP.EQ.U32.AND P5, PT, RZ, c[0x0][0x248], PT ;  /* 0x00009200ff007a0c */ /* 0x000fe40003fa2070 */
[----:B------:R-:W-:Y:S02]  /*0930*/  IADD3.X R223, R0, c[0x0][0x244], RZ, P0, !PT ;  /* 0x0000910000df7a10 */ /* 0x000fe400007fe4ff */
[----:B------:R-:W-:-:S02]  /*0940*/  @P3 IADD3 R8, P0, R5, c[0x0][0x250], RZ ;  /* 0x0000940005083a10 */ /* 0x000fc40007f1e0ff */
[----:B-1----:R-:W-:Y:S01]  /*0950*/  ISETP.NE.AND P4, PT, R4, RZ, PT ;  /* 0x000000ff0400720c */ /* 0x002fe20003f85270 */
[----:B--2---:R1:W2:Y:S03]  /*0960*/  @P2 LDG.E R16, [R222.64] ;  /* 0x00000006de102981 */ /* 0x0042a6000c1e1900 */
[----:B------:R-:W-:Y:S02]  /*0970*/  ISETP.EQ.OR.EX P5, PT, RZ, c[0x0][0x24c], !P4, P5 ;  /* 0x00009300ff007a0c */ /* 0x000fe400067a2750 */
[----:B------:R-:W-:Y:S01]  /*0980*/  IADD3 R6, P1, R5, c[0x0][0x248], RZ ;  /* 0x0000920005067a10 */ /* 0x000fe20007f3e0ff */
[----:B------:R-:W-:Y:S01]  /*0990*/  IMAD.MOV.U32 R221, RZ, RZ, RZ ;  /* 0x000000ffffdd7224 */ /* 0x000fe200078e00ff */
[C---:B------:R-:W-:Y:S02]  /*09a0*/  @P3 IADD3.X R9, R0.reuse, c[0x0][0x254], RZ, P0, !PT ;  /* 0x0000950000093a10 */ /* 0x040fe400007fe4ff */
        /* <DEDUP_REMOVED lines=14> */
.L_x_1046:
        /* <DEDUP_REMOVED lines=52> */
.L_x_1048:
        /* <DEDUP_REMOVED lines=16> */
.L_x_1049:
[----:B------:R-:W-:Y:S01]  /*0ed0*/  IABS R6, c[0x0][0x1c8] ;  /* 0x0000720000067a13 */ /* 0x000fe20000000000 */
[----:B------:R-:W1:Y:S01]  /*0ee0*/  LDC.U8 R14, c[0x0][0x328] ;  /* 0x0000ca00ff0e7b82 */ /* 0x000e620000000000 */
[----:B------:R-:W-:Y:S01]  /*0ef0*/  IABS R20, R203 ;  /* 0x000000cb00147213 */ /* 0x000fe20000000000 */
[----:B------:R-:W-:Y:S01]  /*0f00*/  @!P1 IMAD R7, R11, c[0x0][0x368], RZ ;  /* 0x0000da000b079a24 */ /* 0x000fe200078e02ff */
[----:B------:R-:W2:Y:S01]  /*0f10*/  I2F.RP R4, R6 ;  /* 0x0000000600047306 */ /* 0x000ea20000209400 */
[----:B------:R-:W-:Y:S01]  /*0f20*/  MOV R15, c[0x0][0x224] ;  /* 0x00008900000f7a02 */ /* 0x000fe20000000f00 */
[----:B------:R-:W-:Y:S01]  /*0f30*/  @P1 IMAD.WIDE.U32 R24, R16, c[0x0][0x370], RZ ;  /* 0x0000dc0010181a25 */ /* 0x000fe200078e00ff */
[----:B------:R-:W-:Y:S02]  /*0f40*/  MOV R205, c[0x0][0x22c] ;  /* 0x00008b0000cd7a02 */ /* 0x000fe40000000f00 */
[----:B------:R-:W-:Y:S01]  /*0f50*/  SHF.R.S32.HI R15, RZ, 0x1f, R15 ;  /* 0x0000001fff0f7819 */ /* 0x000fe2000001140f */
[C---:B------:R-:W-:Y:S01]  /*0f60*/  @!P1 IMAD R7, R181.reuse, c[0x0][0x36c], R7 ;  /* 0x0000db00b5079a24 */ /* 0x040fe200078e0207 */
[C---:B------:R-:W-:Y:S01]  /*0f70*/  SHF.L.U32 R30, R181.reuse, 0x7, RZ ;  /* 0x00000007b51e7819 */ /* 0x040fe200000006ff */
[----:B------:R-:W-:Y:S01]  /*0f80*/  IMAD.WIDE.U32 R34, R181, c[0x0][0x224], RZ ;  /* 0x00008900b5227a25 */ /* 0x000fe200078e00ff */
[----:B------:R-:W-:-:S02]  /*0f90*/  LOP3.LUT R21, R203, c[0x0][0x1c8], RZ, 0x3c, !PT ;  /* 0x00007200cb157a12 */ /* 0x000fc400078e3cff */
[----:B------:R-:W-:Y:S01]  /*0fa0*/  SEL R30, R30, RZ, P2 ;  /* 0x000000ff1e1e7207 */ /* 0x000fe20001000000 */
[----:B------:R-:W-:Y:S01]  /*0fb0*/  IMAD R15, R15, R181, RZ ;  /* 0x000000b50f0f7224 */ /* 0x000fe200078e02ff */
[----:B------:R-:W-:Y:S01]  /*0fc0*/  ISETP.GE.AND P4, PT, R21, RZ, PT ;  /* 0x000000ff1500720c */ /* 0x000fe20003f86270 */
[----:B------:R-:W-:Y:S01]  /*0fd0*/  IMAD.WIDE R32, R205, c[0x0][0x1c0], RZ ;  /* 0x00007000cd207a25 */ /* 0x000fe200078e02ff */
[----:B--2---:R-:W2:Y:S03]  /*0fe0*/  MUFU.RCP R4, R4 ;  /* 0x0000000400047308 */ /* 0x004ea60000001000 */
[----:B------:R-:W-:Y:S02]  /*0ff0*/  IMAD R15, R11, c[0x0][0x224], R15 ;  /* 0x000089000b0f7a24 */ /* 0x000fe400078e020f */
[----:B------:R-:W-:Y:S01]  /*1000*/  IMAD R21, R33, R34, RZ ;  /* 0x0000002221157224 */ /* 0x000fe200078e02ff */
[----:B-1----:R-:W-:Y:S01]  /*1010*/  ISETP.NE.AND P3, PT, R14, RZ, PT ;  /* 0x000000ff0e00720c */ /* 0x002fe20003f65270 */
[----:B------:R-:W-:-:S02]  /*1020*/  IMAD.IADD R15, R35, 0x1, R15 ;  /* 0x00000001230f7824 */ /* 0x000fc400078e020f */
[----:B------:R-:W-:-:S04]  /*1030*/  IMAD.WIDE.U32 R34, R32, R34, RZ ;  /* 0x0000002220227225 */ /* 0x000fc800078e00ff */
[C---:B------:R-:W-:Y:S02]  /*1040*/  IMAD R21, R32.reuse, R15, R21 ;  /* 0x0000000f20157224 */ /* 0x040fe400078e0215 */
[----:B------:R-:W-:Y:S01]  /*1050*/  IMAD.WIDE.U32 R14, R32, R16, RZ ;  /* 0x00000010200e7225 */ /* 0x000fe200078e00ff */
[----:B--2---:R-:W-:Y:S02]  /*1060*/  IADD3 R4, R4, 0xffffffe, RZ ;  /* 0x0ffffffe04047810 */ /* 0x004fe40007ffe0ff */
[----:B------:R-:W-:Y:S01]  /*1070*/  IADD3 R21, R35, R21, RZ ;  /* 0x0000001523157210 */ /* 0x000fe20007ffe0ff */
[----:B------:R-:W-:Y:S01]  /*1080*/  @P3 IMAD R237, R181, c[0x0][0x214], RZ ;  /* 0x00008500b5ed3a24 */ /* 0x000fe200078e02ff */
[----:B------:R-:W1:Y:S01]  /*1090*/  F2I.FTZ.U32.TRUNC.NTZ R5, R4 ;  /* 0x0000000400057305 */ /* 0x000e62000021f000 */
[----:B------:R-:W-:Y:S02]  /*10a0*/  SEL R238, R34, R14, !P1 ;  /* 0x0000000e22ee7207 */ /* 0x000fe40004800000 */
[----:B------:R-:W-:-:S02]  /*10b0*/  SHF.R.S32.HI R14, RZ, 0x1f, R203 ;  /* 0x0000001fff0e7819 */ /* 0x000fc400000114cb */
        /* <DEDUP_REMOVED lines=15> */
[----:B------:R-:W2:Y:S02]  /*11b0*/  LDC.U8 R5, c[0x0][0x3d0] ;  /* 0x0000f400ff057b82 */ /* 0x000ea40000000000 */
[----:B------:R-:W-:-:S02]  /*11c0*/  SEL R7, R7, RZ, P2 ;  /* 0x000000ff07077207 */ /* 0x000fc40001000000 */
[----:B------:R-:W-:Y:S02]  /*11d0*/  ISETP.GT.U32.AND P5, PT, R6, R18, PT ;  /* 0x000000120600720c */ /* 0x000fe40003fa4070 */
[----:B------:R-:W-:-:S04]  /*11e0*/  IADD3 R30, P2, R28, R30, RZ ;  /* 0x0000001e1c1e7210 */ /* 0x000fc80007f5e0ff */
[----:B------:R-:W-:Y:S01]  /*11f0*/  IADD3.X R7, R19, R7, RZ, P2, !PT ;  /* 0x0000000713077210 */ /* 0x000fe200017fe4ff */
[-C--:B------:R-:W-:Y:S02]  /*1200*/  IMAD R26, R33, R30.reuse, RZ ;  /* 0x0000001e211a7224 */ /* 0x080fe400078e02ff */
[----:B------:R-:W-:-:S04]  /*1210*/  IMAD.WIDE.U32 R30, R32, R30, RZ ;  /* 0x0000001e201e7225 */ /* 0x000fc800078e00ff */
[----:B------:R-:W-:Y:S01]  /*1220*/  @!P5 IMAD.IADD R18, R18, 0x1, -R6 ;  /* 0x000000011212d824 */ /* 0x000fe200078e0a06 */
[----:B------:R-:W-:Y:S01]  /*1230*/  @!P5 IADD3 R8, R8, 0x1, RZ ;  /* 0x000000010808d810 */ /* 0x000fe20007ffe0ff */
[----:B------:R-:W-:Y:S01]  /*1240*/  IMAD R26, R32, R7, R26 ;  /* 0x00000007201a7224 */ /* 0x000fe200078e021a */
[----:B------:R-:W-:Y:S02]  /*1250*/  ISETP.NE.AND P5, PT, RZ, c[0x0][0x1c8], PT ;  /* 0x00007200ff007a0c */ /* 0x000fe40003fa5270 */
[----:B------:R-:W-:Y:S01]  /*1260*/  ISETP.GE.U32.AND P6, PT, R18, R6, PT ;  /* 0x000000061200720c */ /* 0x000fe20003fc6070 */
[----:B------:R-:W-:Y:S01]  /*1270*/  IMAD R6, R33, R16, RZ ;  /* 0x0000001021067224 */ /* 0x000fe200078e02ff */
[----:B--2---:R-:W-:Y:S01]  /*1280*/  ISETP.NE.AND P2, PT, R5, RZ, PT ;  /* 0x000000ff0500720c */ /* 0x004fe20003f45270 */
[----:B------:R-:W-:Y:S01]  /*1290*/  IMAD R18, R203, c[0x0][0x22c], RZ ;  /* 0x00008b00cb127a24 */ /* 0x000fe200078e02ff */
[----:B------:R-:W-:Y:S01]  /*12a0*/  IADD3 R26, R31, R26, RZ ;  /* 0x0000001a1f1a7210 */ /* 0x000fe20007ffe0ff */
[----:B------:R-:W-:-:S02]  /*12b0*/  @P1 IMAD.IADD R21, R15, 0x1, R6 ;  /* 0x000000010f151824 */ /* 0x000fc400078e0206 */
[----:B-1----:R-:W-:Y:S01]  /*12c0*/  IMAD.WIDE.U32 R6, R4, c[0x0][0x3d8], RZ ;  /* 0x0000f60004067a25 */ /* 0x002fe200078e00ff */
[----:B------:R-:W-:-:S03]  /*12d0*/  SHF.R.S32.HI R27, RZ, 0x1f, R18 ;  /* 0x0000001fff1b7819 */ /* 0x000fc60000011412 */
[----:B------:R-:W-:Y:S01]  /*12e0*/  IMAD R23, R4, c[0x0][0x3dc], R7 ;  /* 0x0000f70004177a24 */ /* 0x000fe200078e0207 */
[----:B------:R-:W-:Y:S01]  /*12f0*/  SEL R15, R6, RZ, P2 ;  /* 0x000000ff060f7207 */ /* 0x000fe20001000000 */
[----:B------:R-:W-:Y:S01]  /*1300*/  @!P3 IMAD R4, R181, c[0x0][0x1c0], R203 ;  /* 0x00007000b504ba24 */ /* 0x000fe200078e02cb */
[----:B------:R-:W-:Y:S02]  /*1310*/  @P6 IADD3 R8, R8, 0x1, RZ ;  /* 0x0000000108086810 */ /* 0x000fe40007ffe0ff */
[----:B------:R-:W-:Y:S01]  /*1320*/  SHF.R.S32.HI R6, RZ, 0x1f, R196 ;  /* 0x0000001fff067819 */ /* 0x000fe200000114c4 */
[----:B------:R-:W-:Y:S01]  /*1330*/  @!P3 IMAD R237, R4, c[0x0][0x214], RZ ;  /* 0x0000850004edba24 */ /* 0x000fe200078e02ff */
[----:B------:R-:W-:Y:S02]  /*1340*/  @!P4 IADD3 R8, -R8, RZ, RZ ;  /* 0x000000ff0808c210 */ /* 0x000fe40007ffe1ff */
[----:B------:R-:W-:Y:S02]  /*1350*/  @!P5 LOP3.LUT R8, RZ, c[0x0][0x1c8], RZ, 0x33, !PT ;  /* 0x00007200ff08da12 */ /* 0x000fe400078e33ff */
[----:B------:R-:W-:-:S02]  /*1360*/  SEL R23, R23, RZ, P2 ;  /* 0x000000ff17177207 */ /* 0x000fc40001000000 */
        /* <DEDUP_REMOVED lines=9> */
.L_x_1050:
[----:B------:R-:W-:-:S04]  /*1400*/  IMAD R16, R181, c[0x0][0x1c0], R203 ;  /* 0x00007000b5107a24 */ /* 0x000fc800078e02cb */
[----:B------:R-:W-:Y:S02]  /*1410*/  IMAD R16, R16, c[0x0][0x224], RZ ;  /* 0x0000890010107a24 */ /* 0x000fe400078e02ff */
.L_x_1051:
        /* <DEDUP_REMOVED lines=15> */
[----:B------:R-:W-:Y:S01]  /*1510*/  IADD3 R27, -R220, R222, R196 ;  /* 0x000000dedc1b7210 */ /* 0x000fe20007ffe1c4 */
[----:B------:R-:W-:Y:S01]  /*1520*/  IMAD.IADD R25, R25, 0x1, R20 ;  /* 0x0000000119197824 */ /* 0x000fe200078e0214 */
[----:B------:R-:W-:Y:S01]  /*1530*/  IADD3 R28, P4, R180, R28, RZ ;  /* 0x0000001cb41c7210 */ /* 0x000fe20007f9e0ff */
[----:B------:R-:W-:Y:S01]  /*1540*/  IMAD.MOV.U32 R236, RZ, RZ, 0x4 ;  /* 0x00000004ffec7424 */ /* 0x000fe200078e00ff */
[----:B------:R-:W-:Y:S01]  /*1550*/  SHF.R.S32.HI R5, RZ, 0x1f, R180 ;  /* 0x0000001fff057819 */ /* 0x000fe200000114b4 */
[----:B------:R-:W-:Y:S01]  /*1560*/  IMAD.WIDE.U32 R24, R203, c[0x0][0x378], R24 ;  /* 0x0000de00cb187a25 */ /* 0x000fe200078e0018 */
[----:B------:R-:W-:Y:S02]  /*1570*/  IADD3 R27, R27, -c[0x0][0x2e8], RZ ;  /* 0x8000ba001b1b7a10 */ /* 0x000fe40007ffe0ff */
[----:B------:R-:W-:Y:S01]  /*1580*/  IADD3 R238, P3, P1, R15, R18, R238 ;  /* 0x000000120fee7210 */ /* 0x000fe2000797e0ee */
[----:B------:R-:W-:Y:S01]  /*1590*/  IMAD.X R19, R5, 0x1, R19, P4 ;  /* 0x0000000105137824 */ /* 0x000fe200020e0613 */
[----:B-1----:R-:W-:Y:S01]  /*15a0*/  SHF.R.S32.HI R0, RZ, 0x1f, R4 ;  /* 0x0000001fff007819 */ /* 0x002fe20000011404 */
[----:B------:R-:W-:Y:S01]  /*15b0*/  IMAD R18, R14, c[0x0][0x378], RZ ;  /* 0x0000de000e127a24 */ /* 0x000fe200078e02ff */
[----:B------:R-:W-:Y:S01]  /*15c0*/  SHF.R.S32.HI R15, RZ, 0x1f, R27 ;  /* 0x0000001fff0f7819 */ /* 0x000fe2000001141b */
[----:B------:R-:W-:Y:S01]  /*15d0*/  IMAD R19, R19, c[0x0][0x190], RZ ;  /* 0x0000640013137a24 */ /* 0x000fe200078e02ff */
[----:B------:R-:W-:Y:S01]  /*15e0*/  LEA.HI R20, R0, R4, RZ, 0x5 ;  /* 0x0000000400147211 */ /* 0x000fe200078f28ff */
[----:B------:R-:W-:Y:S01]  /*15f0*/  IMAD R18, R203, c[0x0][0x37c], R18 ;  /* 0x0000df00cb127a24 */ /* 0x000fe200078e0212 */
[----:B------:R-:W-:Y:S01]  /*1600*/  LEA.HI R15, R15, R27, RZ, 0x6 ;  /* 0x0000001b0f0f7211 */ /* 0x000fe200078f30ff */
[----:B------:R-:W-:Y:S01]  /*1610*/  IMAD R19, R28, c[0x0][0x194], R19 ;  /* 0x000065001c137a24 */ /* 0x000fe200078e0213 */
[----:B------:R-:W-:Y:S01]  /*1620*/  LOP3.LUT R202, R20, 0xffffffe0, RZ, 0xc0, !PT ;  /* 0xffffffe014ca7812 */ /* 0x000fe200078ec0ff */
[----:B------:R-:W-:Y:S01]  /*1630*/  IMAD.WIDE.U32 R28, R28, c[0x0][0x190], R182 ;  /* 0x000064001c1c7a25 */ /* 0x000fe200078e00b6 */
[----:B------:R-:W-:-:S02]  /*1640*/  SHF.R.S32.HI R195, RZ, 0x6, R15 ;  /* 0x00000006ffc37819 */ /* 0x000fc4000001140f */
[----:B------:R-:W-:Y:S01]  /*1650*/  SHF.R.S32.HI R20, RZ, 0x5, R20 ;  /* 0x00000005ff147819 */ /* 0x000fe20000011414 */
[----:B------:R-:W-:Y:S01]  /*1660*/  IMAD.IADD R25, R25, 0x1, R18 ;  /* 0x0000000119197824 */ /* 0x000fe200078e0212 */
[----:B------:R-:W-:Y:S01]  /*1670*/  IADD3 R202, -R202, R4, RZ ;  /* 0x00000004caca7210 */ /* 0x000fe20007ffe1ff */
[----:B------:R-:W-:Y:S01]  /*1680*/  IMAD R15, R5, c[0x0][0x370], RZ ;  /* 0x0000dc00050f7a24 */ /* 0x000fe200078e02ff */
[----:B------:R-:W-:Y:S01]  /*1690*/  IMNMX R195, RZ, R195, !PT ;  /* 0x000000c3ffc37217 */ /* 0x000fe20007800200 */
[----:B------:R-:W-:Y:S01]  /*16a0*/  IMAD.WIDE.U32 R24, R180, c[0x0][0x370], R24 ;  /* 0x0000dc00b4187a25 */ /* 0x000fe200078e0018 */
[----:B------:R-:W-:Y:S02]  /*16b0*/  IADD3 R22, P4, R22, R28, RZ ;  /* 0x0000001c16167210 */ /* 0x000fe40007f9e0ff */
[----:B------:R-:W-:Y:S01]  /*16c0*/  IADD3.X R21, R23, R26, R21, P3, P1 ;  /* 0x0000001a17157210 */ /* 0x000fe20001fe2415 */
[----:B------:R-:W-:Y:S01]  /*16d0*/  IMAD R20, R20, R205, R202 ;  /* 0x000000cd14147224 */ /* 0x000fe200078e02ca */
[----:B------:R-:W-:-:S02]  /*16e0*/  ISETP.GT.AND P5, PT, R219, R195, PT ;  /* 0x000000c3db00720c */ /* 0x000fc40003fa4270 */
[----:B------:R-:W-:Y:S01]  /*16f0*/  IADD3.X R23, R17, R29, R19, P4, !PT ;  /* 0x0000001d11177210 */ /* 0x000fe200027fe413 */
[----:B------:R-:W-:Y:S01]  /*1700*/  IMAD R17, R14, c[0x0][0x1a8], RZ ;  /* 0x00006a000e117a24 */ /* 0x000fe200078e02ff */
[----:B------:R-:W-:Y:S01]  /*1710*/  IADD3 R238, P1, R20, R238, RZ ;  /* 0x000000ee14ee7210 */ /* 0x000fe20007f3e0ff */
[----:B------:R-:W-:Y:S01]  /*1720*/  IMAD.WIDE R18, R16, R236, c[0x0][0x3c8] ;  /* 0x0000f20010127625 */ /* 0x000fe200078e02ec */
[----:B------:R-:W-:Y:S02]  /*1730*/  LEA R232, P3, R24, c[0x0][0x330], 0x1 ;  /* 0x0000cc0018e87a11 */ /* 0x000fe400078608ff */
[----:B------:R-:W-:Y:S01]  /*1740*/  LEA.HI.X.SX32 R20, R20, R21, 0x1, P1 ;  /* 0x0000001514147211 */ /* 0x000fe200008f0eff */
[C---:B------:R-:W-:Y:S01]  /*1750*/  IMAD R17, R203.reuse, c[0x0][0x1ac], R17 ;  /* 0x00006b00cb117a24 */ /* 0x040fe200078e0211 */
[----:B------:R-:W-:Y:S01]  /*1760*/  LEA R231, P1, R238, c[0x0][0x350], 0x2 ;  /* 0x0000d400eee77a11 */ /* 0x000fe200078210ff */
[----:B------:R-:W-:Y:S01]  /*1770*/  IMAD.WIDE.U32 R22, R203, c[0x0][0x1a8], R22 ;  /* 0x00006a00cb167a25 */ /* 0x000fe200078e0016 */
[----:B------:R-:W-:-:S02]  /*1780*/  IADD3 R219, R219, -0x1, RZ ;  /* 0xffffffffdbdb7810 */ /* 0x000fc40007ffe0ff */
[----:B------:R-:W-:Y:S01]  /*1790*/  LEA.HI.X R238, R238, c[0x0][0x354], R20, 0x2, P1 ;  /* 0x0000d500eeee7a11 */ /* 0x000fe200008f1414 */
[----:B------:R-:W-:Y:S01]  /*17a0*/  IMAD R16, R180, c[0x0][0x374], R15 ;  /* 0x0000dd00b4107a24 */ /* 0x000fe200078e020f */
[----:B------:R-:W-:Y:S01]  /*17b0*/  IADD3 R15, R23, R17, RZ ;  /* 0x00000011170f7210 */ /* 0x000fe20007ffe0ff */
[----:B------:R-:W-:Y:S01]  /*17c0*/  IMAD.MOV.U32 R200, RZ, RZ, R18 ;  /* 0x000000ffffc87224 */ /* 0x000fe200078e0012 */
[C---:B------:R-:W-:Y:S01]  /*17d0*/  LEA R234, P4, R22.reuse, c[0x0][0x160], 0x1 ;  /* 0x0000580016ea7a11 */ /* 0x040fe200078808ff */
[----:B------:R-:W-:Y:S02]  /*17e0*/  IMAD.IADD R16, R25, 0x1, R16 ;  /* 0x0000000119107824 */ /* 0x000fe400078e0210 */
[----:B------:R-:W-:Y:S01]  /*17f0*/  IMAD.MOV.U32 R199, RZ, RZ, R19 ;  /* 0x000000ffffc77224 */ /* 0x000fe200078e0013 */
[----:B------:R-:W-:Y:S01]  /*1800*/  LEA.HI.X R235, R22, c[0x0][0x164], R15, 0x1, P4 ;  /* 0x0000590016eb7a11 */ /* 0x000fe200020f0c0f */
[----:B------:R-:W-:Y:S01]  /*1810*/  IMAD.WIDE R236, R237, R236, c[0x0][0x200] ;  /* 0x00008000edec7625 */ /* 0x000fe200078e02ec */
        /* <DEDUP_REMOVED lines=15> */
.L_x_1053:
        /* <DEDUP_REMOVED lines=15> */
.L_x_1054:
        /* <DEDUP_REMOVED lines=23> */
.L_x_1056:
[----:B------:R-:W-:Y:S05]  /*1b70*/  BSYNC B0 ;  /* 0x0000000000007941 */ /* 0x000fea0003800000 */
.L_x_1055:
        /* <DEDUP_REMOVED lines=15> */
.L_x_1058:
[----:B------:R-:W-:Y:S05]  /*1c70*/  BSYNC B0 ;  /* 0x0000000000007941 */ /* 0x000fea0003800000 */
.L_x_1057:
        /* <DEDUP_REMOVED lines=15> */
.L_x_1060:
[----:B------:R-:W-:Y:S05]  /*1d70*/  BSYNC B0 ;  /* 0x0000000000007941 */ /* 0x000fea0003800000 */
.L_x_1059:
        /* <DEDUP_REMOVED lines=14> */
.L_x_1062:
[----:B------:R-:W-:Y:S05]  /*1e60*/  BSYNC B0 ;  /* 0x0000000000007941 */ /* 0x000fea0003800000 */
.L_x_1061:
        /* <DEDUP_REMOVED lines=20> */
.L_x_1064:
[----:B------:R-:W-:Y:S05]  /*1fb0*/  BSYNC B0 ;  /* 0x0000000000007941 */ /* 0x000fea0003800000 */
.L_x_1063:
        /* <DEDUP_REMOVED lines=13> */
.L_x_1066:
[----:B------:R-:W-:Y:S05]  /*2090*/  BSYNC B0 ;  /* 0x0000000000007941 */ /* 0x000fea0003800000 */
.L_x_1065:
        /* <DEDUP_REMOVED lines=13> */
.L_x_1068:
[----:B------:R-:W-:Y:S05]  /*2170*/  BSYNC B0 ;  /* 0x0000000000007941 */ /* 0x000fea0003800000 */
.L_x_1067:
        /* <DEDUP_REMOVED lines=13> */
.L_x_1052:
[----:B------:R-:W-:Y:S01]  /*2250*/  @P2 BAR.SYNC.DEFER_BLOCKING 0x0 ;  /* 0x0000000000002b1d */ /* 0x000fe20000010000 */
[----:B------:R-:W-:Y:S01]  /*2260*/  IMAD R15, R186, -0x80, R220 ;  /* 0xffffff80ba0f7824 */ /* 0x000fe200078e02dc */
[----:B------:R-:W-:Y:S01]  /*2270*/  SHF.L.U32 R11, R185, 0x1, RZ ;  /* 0x00000001b90b7819 */ /* 0x000fe200000006ff */
[----:B------:R-:W-:Y:S01]  /*2280*/  IMAD.WIDE.U32 R18, R196, c[0x0][0x1a0], R182 ;  /* 0x00006800c4127a25 */ /* 0x000fe200078e00b6 */
[----:B------:R-:W-:Y:S02]  /*2290*/  LEA.HI R17, R219, R219, RZ, 0x1 ;  /* 0x000000dbdb117211 */ /* 0x000fe400078f08ff */
        /* <DEDUP_REMOVED lines=30> */
.L_x_1071:
[----:B------:R-:W-:Y:S05]  /*2480*/  BSYNC B0 ;  /* 0x0000000000007941 */ /* 0x000fea0003800000 */
.L_x_1070:
        /* <DEDUP_REMOVED lines=22> */
.L_x_1073:
[----:B------:R-:W-:Y:S05]  /*25f0*/  BSYNC B0 ;  /* 0x0000000000007941 */ /* 0x000fea0003800000 */
.L_x_1072:
        /* <DEDUP_REMOVED lines=22> */
.L_x_1075:
[----:B------:R-:W-:Y:S05]  /*2760*/  BSYNC B0 ;  /* 0x0000000000007941 */ /* 0x000fea0003800000 */
.L_x_1074:
        /* <DEDUP_REMOVED lines=21> */
.L_x_1077:
[----:B------:R-:W-:Y:S05]  /*28c0*/  BSYNC B0 ;  /* 0x0000000000007941 */ /* 0x000fea0003800000 */
.L_x_1076:
        /* <DEDUP_REMOVED lines=13> */
.L_x_1079:
[----:B------:R-:W-:Y:S05]  /*29a0*/  BSYNC B0 ;  /* 0x0000000000007941 */ /* 0x000fea0003800000 */
.L_x_1078:
        /* <DEDUP_REMOVED lines=15> */
.L_x_1081:
[----:B------:R-:W-:Y:S05]  /*2aa0*/  BSYNC B0 ;  /* 0x0000000000007941 */ /* 0x000fea0003800000 */
.L_x_1080:
        /* <DEDUP_REMOVED lines=19> */
.L_x_1083:
[----:B------:R-:W-:Y:S05]  /*2be0*/  BSYNC B0 ;  /* 0x0000000000007941 */ /* 0x000fea0003800000 */
.L_x_1082:
        /* <DEDUP_REMOVED lines=20> */
.L_x_1085:
[----:B------:R-:W-:Y:S05]  /*2d30*/  BSYNC B0 ;  /* 0x0000000000007941 */ /* 0x000fea0003800000 */
.L_x_1084:
[C---:B------:R-:W-:Y:S01]  /*2d40*/  IADD3 R13, R184.reuse, 0x8, RZ ;  /* 0x00000008b80d7810 */ /* 0x040fe20007ffe0ff */
[----:B-1----:R-:W-:Y:S01]  /*2d50*/  IMAD.WIDE R16, R184, 0x4, R236 ;  /* 0x00000004b8107825 */ /* 0x002fe200078e02ec */
[----:B------:R-:W-:Y:S02]  /*2d60*/  MOV R217, 0x7f800000 ;  /* 0x7f80000000d97802 */ /* 0x000fe40000000f00 */
[----:B------:R-:W-:Y:S01]  /*2d70*/  ISETP.GE.AND P2, PT, R13, R12, PT ;  /* 0x0000000c0d00720c */ /* 0x000fe20003f46270 */
[----:B------:R-:W-:Y:S01]  /*2d80*/  IMAD.MOV.U32 R216, RZ, RZ, 0x7f800000 ;  /* 0x7f800000ffd87424 */ /* 0x000fe200078e00ff */
[----:B------:R-:W-:Y:S02]  /*2d90*/  ISETP.NE.AND P3, PT, R14, RZ, PT ;  /* 0x000000ff0e00720c */ /* 0x000fe40003f65270 */
[----:B------:R-:W-:Y:S02]  /*2da0*/  IADD3 R14, R184, 0x20, RZ ;  /* 0x00000020b80e7810 */ /* 0x000fe40007ffe0ff */
[----:B------:R-:W-:-:S02]  /*2db0*/  MOV R214, 0x7f800000 ;  /* 0x7f80000000d67802 */ /* 0x000fc40000000f00 */
[C---:B------:R-:W-:Y:S02]  /*2dc0*/  ISETP.GE.AND P0, PT, R184.reuse, R12, PT ;  /* 0x0000000cb800720c */ /* 0x040fe40003f06270 */
[----:B------:R-:W-:-:S03]  /*2dd0*/  IADD3 R13, R184, 0x28, RZ ;  /* 0x00000028b80d7810 */ /* 0x000fc60007ffe0ff */
[----:B------:R1:W5:Y:S01]  /*2de0*/  @!P2 LDG.E R217, [R16.64+0x20] ;  /* 0x0000200610d9a981 */ /* 0x000362000c1e1900 */
[----:B------:R-:W-:-:S07]  /*2df0*/  ISETP.GE.AND P2, PT, R14, R12, PT ;  /* 0x0000000c0e00720c */ /* 0x000fce0003f46270 */
[----:B------:R1:W5:Y:S01]  /*2e00*/  @!P0 LDG.E R216, [R16.64] ;  /* 0x0000000610d88981 */ /* 0x000362000c1e1900 */
[----:B------:R-:W-:-:S05]  /*2e10*/  ISETP.GE.AND P0, PT, R13, R12, PT ;  /* 0x0000000c0d00720c */ /* 0x000fca0003f06270 */
[----:B------:R1:W5:Y:S01]  /*2e20*/  @!P2 LDG.E R214, [R16.64+0x80] ;  /* 0x0000800610d6a981 */ /* 0x000362000c1e1900 */
[----:B------:R-:W-:-:S03]  /*2e30*/  IMAD.MOV.U32 R215, RZ, RZ, 0x7f800000 ;  /* 0x7f800000ffd77424 */ /* 0x000fc600078e00ff */
[----:B------:R1:W-:Y:S04]  /*2e40*/  @P3 STS.128 [R11+0x6000], RZ ;  /* 0x006000ff0b003388 */ /* 0x0003e80000000c00 */
[----:B------:R-:W-:-:S04]  /*2e50*/  @!P0 IMAD.WIDE R12, R13, 0x4, R236 ;  /* 0x000000040d0c8825 */ /* 0x000fc800078e02ec */
[----:B------:R-:W-:Y:S01]  /*2e60*/  IMAD R6, R6, c[0x0][0x198], RZ ;  /* 0x0000660006067a24 */ /* 0x000fe200078e02ff */
[----:B------:R2:W5:Y:S03]  /*2e70*/  @!P0 LDG.E R215, [R12.64] ;  /* 0x000000060cd78981 */ /* 0x000566000c1e1900 */
[C---:B------:R-:W-:Y:S01]  /*2e80*/  IMAD R6, R196.reuse, c[0x0][0x19c], R6 ;  /* 0x00006700c4067a24 */ /* 0x040fe200078e0206 */
[----:B------:R-:W-:Y:S01]  /*2e90*/  BSSY B0, `(.L_x_1086) ;  /* 0x0000018000007945 */ /* 0x000fe20003800000 */
[----:B--2---:R-:W-:-:S05]  /*2ea0*/  IMAD.WIDE.U32 R12, R196, c[0x0][0x198], R182 ;  /* 0x00006600c40c7a25 */ /* 0x004fca00078e00b6 */
        /* <DEDUP_REMOVED lines=22> */
.L_x_1087:
[----:B-1----:R-:W-:Y:S05]  /*3010*/  BSYNC B0 ;  /* 0x0000000000007941 */ /* 0x002fea0003800000 */
.L_x_1086:
        /* <DEDUP_REMOVED lines=16> */
[----:B------:R-:W-:Y:S01]  /*3120*/  @!PT LDS RZ, [RZ] ;  /* 0x00000000fffff984 */ /* 0x000fe20000000800 */
[----:B------:R-:W-:Y:S01]  /*3130*/  @!PT LDS RZ, [RZ] ;  /* 0x00000000fffff984 */ /* 0x000fe20000000800 */
[----:B------:R-:W-:Y:S01]  /*3140*/  @!PT LDS RZ, [RZ] ;  /* 0x00000000fffff984 */ /* 0x000fe20000000800 */
[----:B------:R2:W-:Y:S02]  /*3150*/  LDGSTS.E.BYPASS.LTC128B.128 [R11+0x7000], [R16.64] ;  /* 0x07000000100b7fae */ /* 0x0005e4000b901d46 */
.L_x_1089:
[----:B------:R-:W-:Y:S05]  /*3160*/  BSYNC B0 ;  /* 0x0000000000007941 */ /* 0x000fea0003800000 */
.L_x_1088:
        /* <DEDUP_REMOVED lines=20> */
.L_x_1091:
[----:B------:R-:W-:Y:S05]  /*32b0*/  BSYNC B0 ;  /* 0x0000000000007941 */ /* 0x000fea0003800000 */
.L_x_1090:
        /* <DEDUP_REMOVED lines=20> */
.L_x_1093:
[----:B------:R-:W-:Y:S05]  /*3400*/  BSYNC B0 ;  /* 0x0000000000007941 */ /* 0x000fea0003800000 */
.L_x_1092:
[----:B------:R-:W0:Y:S01]  /*3410*/  LDGDEPBAR ;  /* 0x00000000000079af */ /* 0x000e220000000000 */
[----:B------:R-:W-:Y:S02]  /*3420*/  IMAD.MOV.U32 R176, RZ, RZ, c[0x0][0x308] ;  /* 0x0000c200ffb07624 */ /* 0x000fe400078e00ff */
[----:B------:R-:W-:Y:S01]  /*3430*/  IMAD.MOV.U32 R177, RZ, RZ, c[0x0][0x30c] ;  /* 0x0000c300ffb17624 */ /* 0x000fe200078e00ff */
[----:B------:R-:W-:-:S04]  /*3440*/  DEPBAR.LE SB0, 0x1 ;  /* 0x000080400000791a */ /* 0x000fc80000000000 */
[----:B------:R-:W-:Y:S06]  /*3450*/  BAR.SYNC.DEFER_BLOCKING 0x0 ;  /* 0x0000000000007b1d */ /* 0x000fec0000010000 */
[----:B-12---:R1:W2:Y:S01]  /*3460*/  LDG.E.64 R6, [R176.64+0x8] ;  /* 0x00000806b0067981 */ /* 0x0062a2000c1e1b00 */
[----:B------:R-:W-:-:S03]  /*3470*/  LEA.HI R5, R0, R4, RZ, 0x4 ;  /* 0x0000000400057211 */ /* 0x000fc600078f20ff */
[----:B------:R3:W4:Y:S04]  /*3480*/  LDSM.16.M88.4 R132, [R171+0xa000] ;  /* 0x00a00000ab84783b */ /* 0x0007280000000200 */
[----:B------:R3:W2:Y:S04]  /*3490*/  LDSM.16.M88.4 R136, [R171+0xa800] ;  /* 0x00a80000ab88783b */ /* 0x0006a80000000200 */
[----:B------:R3:W2:Y:S04]  /*34a0*/  LDSM.16.M88.4 R140, [R164+0xa000] ;  /* 0x00a00000a48c783b */ /* 0x0006a80000000200 */
[----:B------:R3:W2:Y:S04]  /*34b0*/  LDSM.16.M88.4 R144, [R164+0xa800] ;  /* 0x00a80000a490783b */ /* 0x0006a80000000200 */
[----:B------:R3:W2:Y:S04]  /*34c0*/  LDSM.16.M88.4 R148, [R3+0xa000] ;  /* 0x00a000000394783b */ /* 0x0006a80000000200 */
[----:B------:R3:W2:Y:S04]  /*34d0*/  LDSM.16.M88.4 R152, [R3+0xa800] ;  /* 0x00a800000398783b */ /* 0x0006a80000000200 */
[----:B-1----:R-:W3:Y:S01]  /*34e0*/  LDG.E.64 R176, [R176.64] ;  /* 0x00000006b0b07981 */ /* 0x002ee2000c1e1b00 */
[----:B------:R-:W-:Y:S01]  /*34f0*/  LOP3.LUT R5, R5, 0xfffffff0, RZ, 0xc0, !PT ;  /* 0xfffffff005057812 */ /* 0x000fe200078ec0ff */
[C---:B------:R-:W-:Y:S01]  /*3500*/  IMAD.SHL.U32 R210, R205.reuse, 0x10, RZ ;  /* 0x00000010cdd27824 */ /* 0x040fe200078e00ff */
[----:B------:R-:W-:Y:S01]  /*3510*/  SHF.R.S32.HI R230, RZ, 0x1f, R202 ;  /* 0x0000001fffe67819 */ /* 0x000fe200000114ca */
[----:B------:R1:W1:Y:S01]  /*3520*/  LDSM.16.M88.4 R156, [R2+0xa000] ;  /* 0x00a00000029c783b */ /* 0x0002620000000200 */
[----:B------:R-:W-:Y:S01]  /*3530*/  IMAD.SHL.U32 R211, R205, 0x8, RZ ;  /* 0x00000008cdd37824 */ /* 0x000fe200078e00ff */
[----:B------:R-:W-:Y:S01]  /*3540*/  IADD3 R167, R173, 0x1000, RZ ;  /* 0x00001000ada77810 */ /* 0x000fe20007ffe0ff */
[----:B------:R-:W-:Y:S01]  /*3550*/  IMAD.IADD R5, R4, 0x1, -R5 ;  /* 0x0000000104057824 */ /* 0x000fe200078e0a05 */
[----:B------:R1:W1:Y:S01]  /*3560*/  LDSM.16.M88.4 R160, [R2+0xa800] ;  /* 0x00a8000002a0783b */ /* 0x0002620000000200 */
[----:B------:R-:W-:Y:S01]  /*3570*/  IADD3 R204, R210, 0x20, RZ ;  /* 0x00000020d2cc7810 */ /* 0x000fe20007ffe0ff */
[----:B------:R-:W-:Y:S01]  /*3580*/  IMAD R4, R181, c[0x0][0x1c0], R203 ;  /* 0x00007000b5047a24 */ /* 0x000fe200078e02cb */
[----:B------:R-:W-:Y:S01]  /*3590*/  MOV R165, 0x20 ;  /* 0x0000002000a57802 */ /* 0x000fe20000000f00 */
[----:B------:R-:W-:Y:S01]  /*35a0*/  IMAD.IADD R194, R196, 0x1, R222 ;  /* 0x00000001c4c27824 */ /* 0x000fe200078e02de */
[----:B------:R-:W-:Y:S01]  /*35b0*/  SHF.R.S32.HI R0, RZ, 0x1f, R5 ;  /* 0x0000001fff007819 */ /* 0x000fe20000011405 */
[C---:B------:R-:W-:Y:S01]  /*35c0*/  IMAD.IADD R229, R211.reuse, 0x1, R204 ;  /* 0x00000001d3e57824 */ /* 0x040fe200078e02cc */
[----:B------:R-:W-:Y:S01]  /*35d0*/  IADD3 R166, R172, 0x1000, RZ ;  /* 0x00001000aca67810 */ /* 0x000fe20007ffe0ff */
[----:B------:R-:W-:Y:S01]  /*35e0*/  IMAD.SHL.U32 R4, R4, 0x20, RZ ;  /* 0x0000002004047824 */ /* 0x000fe200078e00ff */
[----:B------:R-:W-:Y:S01]  /*35f0*/  LEA.HI R0, R0, R5, RZ, 0x3 ;  /* 0x0000000500007211 */ /* 0x000fe200078f18ff */
[----:B------:R-:W-:Y:S01]  /*3600*/  IMAD.IADD R228, R211, 0x1, R229 ;  /* 0x00000001d3e47824 */ /* 0x000fe200078e02e5 */
[----:B------:R-:W-:Y:S01]  /*3610*/  SEL R167, R167, R173, !P1 ;  /* 0x000000ada7a77207 */ /* 0x000fe20004800000 */
[----:B------:R-:W-:Y:S01]  /*3620*/  IMAD.MOV.U32 R174, RZ, RZ, 0x40 ;  /* 0x00000040ffae7424 */ /* 0x000fe200078e00ff */
[----:B------:R-:W-:Y:S01]  /*3630*/  LOP3.LUT R0, R0, 0xfffffff8, RZ, 0xc0, !PT ;  /* 0xfffffff800007812 */ /* 0x000fe200078ec0ff */
[----:B------:R-:W-:Y:S01]  /*3640*/  IMAD.IADD R227, R211, 0x1, R228 ;  /* 0x00000001d3e37824 */ /* 0x000fe200078e02e4 */
[----:B------:R-:W-:Y:S01]  /*3650*/  SEL R166, R166, R172, !P1 ;  /* 0x000000aca6a67207 */ /* 0x000fe20004800000 */
[----:B------:R-:W-:Y:S01]  /*3660*/  IMAD R209, R205, 0x18, RZ ;  /* 0x00000018cdd17824 */ /* 0x000fe200078e02ff */
[----:B------:R-:W-:Y:S01]  /*3670*/  IADD3 R194, -R220, 0x80, R194 ;  /* 0x00000080dcc27810 */ /* 0x000fe20007ffe1c2 */
[----:B------:R-:W-:Y:S01]  /*3680*/  IMAD.IADD R0, R5, 0x1, -R0 ;  /* 0x0000000105007824 */ /* 0x000fe200078e0a00 */
[----:B------:R-:W-:Y:S01]  /*3690*/  IADD3 R226, R211, R227, RZ ;  /* 0x000000e3d3e27210 */ /* 0x000fe20007ffe0ff */
[C---:B------:R-:W-:Y:S01]  /*36a0*/  IMAD.SHL.U32 R208, R205.reuse, 0x20, RZ ;  /* 0x00000020cdd07824 */ /* 0x040fe200078e00ff */
[----:B------:R-:W-:Y:S01]  /*36b0*/  IADD3 R198, -R198, RZ, RZ ;  /* 0x000000ffc6c67210 */ /* 0x000fe20007ffe1ff */
[C---:B------:R-:W-:Y:S01]  /*36c0*/  IMAD R207, R205.reuse, 0x28, RZ ;  /* 0x00000028cdcf7824 */ /* 0x040fe200078e02ff */
[C---:B------:R-:W-:Y:S01]  /*36d0*/  LOP3.LUT P0, RZ, R0.reuse, 0x2, RZ, 0xc0, !PT ;  /* 0x0000000200ff7812 */ /* 0x040fe2000780c0ff */
[C---:B------:R-:W-:Y:S01]  /*36e0*/  IMAD R206, R205.reuse, 0x30, RZ ;  /* 0x00000030cdce7824 */ /* 0x040fe200078e02ff */
[----:B------:R-:W-:Y:S01]  /*36f0*/  LOP3.LUT P2, RZ, R0, 0x4, RZ, 0xc0, !PT ;  /* 0x0000000400ff7812 */ /* 0x000fe2000784c0ff */
[----:B------:R-:W-:Y:S01]  /*3700*/  IMAD R205, R205, 0x38, RZ ;  /* 0x00000038cdcd7824 */ /* 0x000fe200078e02ff */
[----:B------:R-:W-:Y:S01]  /*3710*/  SEL R165, R165, 0xffffffe0, !P0 ;  /* 0xffffffe0a5a57807 */ /* 0x000fe20004000000 */
[----:B------:R-:W-:Y:S01]  /*3720*/  IMAD.MOV.U32 R213, RZ, RZ, c[0x0][0x2e4] ;  /* 0x0000b900ffd57624 */ /* 0x000fe200078e00ff */
[----:B------:R-:W-:Y:S01]  /*3730*/  CS2R R94, SRZ ;  /* 0x00000000005e7805 */ /* 0x000fe2000001ff00 */
[----:B------:R-:W-:Y:S01]  /*3740*/  IMAD.MOV.U32 R212, RZ, RZ, R218 ;  /* 0x000000ffffd47224 */ /* 0x000fe200078e00da */
        /* <DEDUP_REMOVED lines=33> */
[----:B------:R-:W-:Y:S01]  /*3960*/  IMAD.IADD R0, R170, 0x1, R165 ;  /* 0x00000001aa007824 */ /* 0x000fe200078e02a5 */
[----:B------:R-:W-:Y:S01]  /*3970*/  IADD3 R194, R194, -c[0x0][0x2e8], RZ ;  /* 0x8000ba00c2c27a10 */ /* 0x000fe20007ffe0ff */
[----:B------:R-:W-:Y:S01]  /*3980*/  IMAD.IADD R225, R211, 0x1, R226 ;  /* 0x00000001d3e17824 */ /* 0x000fe200078e02e2 */
[----:B------:R-:W-:-:S02]  /*3990*/  SEL R174, R174, 0xffffffc0, !P2 ;  /* 0xffffffc0aeae7807 */ /* 0x000fc40005000000 */
[----:B--2---:R-:W-:Y:S02]  /*39a0*/  IADD3 R202, P4, P3, R4, R6, R202 ;  /* 0x0000000604ca7210 */ /* 0x004fe40007b9e0ca */
[----:B------:R-:W-:-:S04]  /*39b0*/  SHF.R.S32.HI R4, RZ, 0x1f, R4 ;  /* 0x0000001fff047819 */ /* 0x000fc80000011404 */
[----:B------:R-:W-:-:S04]  /*39c0*/  IADD3.X R230, R4, R7, R230, P4, P3 ;  /* 0x0000000704e67210 */ /* 0x000fc800027e64e6 */
[----:B-1-34-:R-:W-:Y:S02]  /*39d0*/  LOP3.LUT R230, R230, R176, RZ, 0x3c, !PT ;  /* 0x000000b0e6e67212 */ /* 0x01afe400078e3cff */
.L_x_1098:
[----:B------:R-:W0:Y:S01]  /*39e0*/  LDGDEPBAR ;  /* 0x00000000000079af */ /* 0x000e220000000000 */
[----:B------:R-:W-:Y:S01]  /*39f0*/  IMAD.MOV.U32 R201, RZ, RZ, R199 ;  /* 0x000000ffffc97224 */ /* 0x000fe200078e00c7 */
[C---:B------:R-:W-:Y:S01]  /*3a00*/  LEA R4, P0, R184.reuse, R200, 0x2 ;  /* 0x000000c8b8047211 */ /* 0x040fe200078010ff */
[C---:B------:R-:W-:Y:S01]  /*3a10*/  IMAD.IADD R175, R167.reuse, 0x1, R165 ;  /* 0x00000001a7af7824 */ /* 0x040fe200078e02a5 */
[----:B------:R-:W-:Y:S02]  /*3a20*/  IADD3 R124, R167, R174, RZ ;  /* 0x000000aea77c7210 */ /* 0x000fe40007ffe0ff */
[----:B------:R-:W-:Y:S01]  /*3a30*/  LEA.HI.X.SX32 R5, R184, R201, 0x2, P0 ;  /* 0x000000c9b8057211 */ /* 0x000fe200000f16ff */
        /* <DEDUP_REMOVED lines=41> */
[----:B------:R-:W-:Y:S01]  /*3cd0*/  IMAD.MOV.U32 R121, RZ, RZ, R238 ;  /* 0x000000ffff797224 */ /* 0x000fe200078e00ee */
[-C--:B------:R-:W-:Y:S04]  /*3ce0*/  HMMA.16816.F32 R12, R124, R122.reuse, R12 ;  /* 0x0000007a7c0c723c */ /* 0x080fe8000000180c */
[----:B------:R-:W-:Y:S04]  /*3cf0*/  MOV R120, R231 ;  /* 0x000000e700787202 */ /* 0x000fe80000000f00 */
        /* <DEDUP_REMOVED lines=27> */
.L_x_1094:
[--C-:B------:R-:W-:Y:S01]  /*3eb0*/  IADD3 R108, R220, 0x1, -R222.reuse ;  /* 0x00000001dc6c7810 */ /* 0x100fe20007ffe8de */
[----:B------:R-:W1:Y:S01]  /*3ec0*/  S2R R101, SR_TID.X ;  /* 0x0000000000657919 */ /* 0x000e620000002100 */
[----:B------:R-:W-:Y:S01]  /*3ed0*/  IADD3 R102, -R100, R220, -R222 ;  /* 0x000000dc64667210 */ /* 0x000fe20007ffe9de */
[----:B------:R-:W-:Y:S01]  /*3ee0*/  IMAD.IADD R114, R184, 0x1, R114 ;  /* 0x00000001b8727824 */ /* 0x000fe200078e0272 */
[----:B------:R-:W-:Y:S01]  /*3ef0*/  IADD3 R108, R108, c[0x0][0x2e8], RZ ;  /* 0x0000ba006c6c7a10 */ /* 0x000fe20007ffe0ff */
[----:B------:R-:W-:Y:S02]  /*3f00*/  IMAD.SHL.U32 R107, R179, 0x20, RZ ;  /* 0x00000020b36b7824 */ /* 0x000fe400078e00ff */
[C---:B------:R-:W-:Y:S01]  /*3f10*/  IMAD.IADD R115, R114.reuse, 0x1, R102 ;  /* 0x0000000172737824 */ /* 0x040fe200078e0266 */
[C---:B------:R-:W-:Y:S01]  /*3f20*/  IADD3 R105, R114.reuse, 0x8, RZ ;  /* 0x0000000872697810 */ /* 0x040fe20007ffe0ff */
[----:B------:R-:W-:Y:S01]  /*3f30*/  IMAD.MOV.U32 R213, RZ, RZ, R100 ;  /* 0x000000ffffd57224 */ /* 0x000fe200078e0064 */
[----:B------:R-:W-:Y:S02]  /*3f40*/  IADD3 R103, R114, 0x20, RZ ;  /* 0x0000002072677810 */ /* 0x000fe40007ffe0ff */
[----:B------:R-:W-:Y:S01]  /*3f50*/  IMNMX R115, RZ, R115, !PT ;  /* 0x00000073ff737217 */ /* 0x000fe20007800200 */
[--C-:B------:R-:W-:Y:S02]  /*3f60*/  IMAD.IADD R106, R102, 0x1, R105.reuse ;  /* 0x00000001666a7824 */ /* 0x100fe400078e0269 */
[----:B------:R-:W-:Y:S02]  /*3f70*/  IMAD.IADD R105, R108, 0x1, R105 ;  /* 0x000000016c697824 */ /* 0x000fe400078e0269 */
[--C-:B------:R-:W-:Y:S01]  /*3f80*/  IMAD.IADD R104, R102, 0x1, R103.reuse ;  /* 0x0000000166687824 */ /* 0x100fe200078e0267 */
[----:B------:R-:W-:Y:S01]  /*3f90*/  IMNMX R106, RZ, R106, !PT ;  /* 0x0000006aff6a7217 */ /* 0x000fe20007800200 */
[----:B------:R-:W-:Y:S01]  /*3fa0*/  IMAD.IADD R103, R108, 0x1, R103 ;  /* 0x000000016c677824 */ /* 0x000fe200078e0267 */
[----:B------:R-:W-:Y:S02]  /*3fb0*/  IMNMX R105, R105, R220, PT ;  /* 0x000000dc69697217 */ /* 0x000fe40003800200 */
[----:B------:R-:W-:Y:S02]  /*3fc0*/  IMNMX R104, RZ, R104, !PT ;  /* 0x00000068ff687217 */ /* 0x000fe40007800200 */
[-C--:B------:R-:W-:Y:S01]  /*3fd0*/  IMNMX R103, R103, R220.reuse, PT ;  /* 0x000000dc67677217 */ /* 0x080fe20003800200 */
[----:B-1----:R-:W-:Y:S05]  /*3fe0*/  IMAD.SHL.U32 R101, R101, 0x2, RZ ;  /* 0x0000000265657824 */ /* 0x002fea00078e00ff */
[----:B------:R-:W-:Y:S02]  /*3ff0*/  LOP3.LUT R107, R107, 0x6, R101, 0xf8, !PT ;  /* 0x000000066b6b7812 */ /* 0x000fe400078ef865 */
[C---:B------:R-:W-:Y:S01]  /*4000*/  IADD3 R101, R114.reuse, 0x28, RZ ;  /* 0x0000002872657810 */ /* 0x040fe20007ffe0ff */
[----:B------:R-:W-:Y:S02]  /*4010*/  IMAD.IADD R114, R114, 0x1, R108 ;  /* 0x0000000172727824 */ /* 0x000fe400078e026c */
[----:B------:R-:W-:Y:S02]  /*4020*/  IMAD R107, R186, 0x80, R107 ;  /* 0x00000080ba6b7824 */ /* 0x000fe400078e026b */
[--C-:B------:R-:W-:Y:S01]  /*4030*/  IMAD.IADD R102, R102, 0x1, R101.reuse ;  /* 0x0000000166667824 */ /* 0x100fe200078e0265 */
[----:B------:R-:W-:Y:S01]  /*4040*/  IMNMX R114, R114, R220, PT ;  /* 0x000000dc72727217 */ /* 0x000fe20003800200 */
[----:B------:R-:W-:Y:S01]  /*4050*/  IMAD.IADD R101, R108, 0x1, R101 ;  /* 0x000000016c657824 */ /* 0x000fe200078e0265 */
[C---:B------:R-:W-:Y:S02]  /*4060*/  ISETP.GE.AND P1, PT, R107.reuse, R115, PT ;  /* 0x000000736b00720c */ /* 0x040fe40003f26270 */
[C---:B------:R-:W-:Y:S02]  /*4070*/  ISETP.GE.AND P0, PT, R107.reuse, R106, PT ;  /* 0x0000006a6b00720c */ /* 0x040fe40003f06270 */
[----:B------:R-:W-:Y:S02]  /*4080*/  IMNMX R102, RZ, R102, !PT ;  /* 0x00000066ff667217 */ /* 0x000fe40007800200 */
[C---:B------:R-:W-:Y:S02]  /*4090*/  IADD3 R113, R107.reuse, 0x1, RZ ;  /* 0x000000016b717810 */ /* 0x040fe40007ffe0ff */
[C---:B------:R-:W-:Y:S02]  /*40a0*/  IADD3 R112, R107.reuse, 0x8, RZ ;  /* 0x000000086b707810 */ /* 0x040fe40007ffe0ff */
[C---:B------:R-:W-:Y:S02]  /*40b0*/  IADD3 R111, R107.reuse, 0x9, RZ ;  /* 0x000000096b6f7810 */ /* 0x040fe40007ffe0ff */
[C---:B------:R-:W-:Y:S02]  /*40c0*/  IADD3 R110, R107.reuse, 0x10, RZ ;  /* 0x000000106b6e7810 */ /* 0x040fe40007ffe0ff */
[C---:B------:R-:W-:Y:S02]  /*40d0*/  ISETP.GE.OR P1, PT, R107.reuse, R114, !P1 ;  /* 0x000000726b00720c */ /* 0x040fe40004f26670 */
[----:B------:R-:W-:Y:S02]  /*40e0*/  ISETP.GE.OR P0, PT, R107, R105, !P0 ;  /* 0x000000696b00720c */ /* 0x000fe40004706670 */
[----:B------:R-:W-:Y:S02]  /*40f0*/  IMNMX R101, R101, R220, PT ;  /* 0x000000dc65657217 */ /* 0x000fe40003800200 */
[C---:B------:R-:W-:Y:S02]  /*4100*/  ISETP.GE.AND P6, PT, R107.reuse, R104, PT ;  /* 0x000000686b00720c */ /* 0x040fe40003fc6270 */
[----:B------:R-:W-:Y:S02]  /*4110*/  ISETP.GE.AND P5, PT, R107, R102, PT ;  /* 0x000000666b00720c */ /* 0x000fe40003fa6270 */
[-C--:B------:R-:W-:Y:S02]  /*4120*/  ISETP.GE.AND P4, PT, R113, R115.reuse, PT ;  /* 0x000000737100720c */ /* 0x080fe40003f86270 */
[-C--:B------:R-:W-:Y:S02]  /*4130*/  ISETP.GE.AND P3, PT, R112, R115.reuse, PT ;  /* 0x000000737000720c */ /* 0x080fe40003f66270 */
[----:B------:R-:W-:Y:S02]  /*4140*/  FSEL R4, R4, -INF , !P1 ;  /* 0xff80000004047808 */ /* 0x000fe40004800000 */
[-C--:B------:R-:W-:Y:S02]  /*4150*/  ISETP.GE.AND P1, PT, R111, R115.reuse, PT ;  /* 0x000000736f00720c */ /* 0x080fe40003f26270 */
[----:B------:R-:W-:Y:S02]  /*4160*/  FSEL R6, R6, -INF , !P0 ;  /* 0xff80000006067808 */ /* 0x000fe40004000000 */
[----:B------:R-:W-:Y:S02]  /*4170*/  ISETP.GE.AND P0, PT, R110, R115, PT ;  /* 0x000000736e00720c */ /* 0x000fe40003f06270 */
[C---:B------:R-:W-:Y:S02]  /*4180*/  IADD3 R109, R107.reuse, 0x11, RZ ;  /* 0x000000116b6d7810 */ /* 0x040fe40007ffe0ff */
[C---:B------:R-:W-:Y:S02]  /*4190*/  IADD3 R108, R107.reuse, 0x18, RZ ;  /* 0x000000186b6c7810 */ /* 0x040fe40007ffe0ff */
[C---:B------:R-:W-:Y:S02]  /*41a0*/  ISETP.GE.OR P6, PT, R107.reuse, R103, !P6 ;  /* 0x000000676b00720c */ /* 0x040fe400077c6670 */
[C---:B------:R-:W-:Y:S02]  /*41b0*/  ISETP.GE.OR P5, PT, R107.reuse, R101, !P5 ;  /* 0x000000656b00720c */ /* 0x040fe40006fa6670 */
[----:B------:R-:W-:Y:S02]  /*41c0*/  IADD3 R107, R107, 0x19, RZ ;  /* 0x000000196b6b7810 */ /* 0x000fe40007ffe0ff */
        /* <DEDUP_REMOVED lines=18> */
[----:B------:R-:W-:Y:S02]  /*42f0*/  ISETP.GE.OR P4, PT, R107, R114, !P4 ;  /* 0x000000726b00720c */ /* 0x000fe40006786670 */
        /* <DEDUP_REMOVED lines=33> */
[-C--:B------:R-:W-:Y:S02]  /*4510*/  ISETP.GE.OR P6, PT, R111, R103.reuse, !P6 ;  /* 0x000000676f00720c */ /* 0x080fe400077c6670 */
[-C--:B------:R-:W-:Y:S02]  /*4520*/  ISETP.GE.OR P5, PT, R110, R103.reuse, !P5 ;  /* 0x000000676e00720c */ /* 0x080fe40006fa6670 */
[-C--:B------:R-:W-:Y:S02]  /*4530*/  ISETP.GE.OR P4, PT, R109, R103.reuse, !P4 ;  /* 0x000000676d00720c */ /* 0x080fe40006786670 */
[-C--:B------:R-:W-:Y:S02]  /*4540*/  ISETP.GE.OR P3, PT, R108, R103.reuse, !P3 ;  /* 0x000000676c00720c */ /* 0x080fe40005f66670 */
[----:B------:R-:W-:Y:S02]  /*4550*/  ISETP.GE.OR P1, PT, R107, R103, !P1 ;  /* 0x000000676b00720c */ /* 0x000fe40004f26670 */
        /* <DEDUP_REMOVED lines=25> */
.L_x_1095:
[C---:B------:R-:W-:Y:S01]  /*46f0*/  FSETP.NEU.FTZ.AND P0, PT, R216.reuse, -INF , PT ;  /* 0xff800000d800780b */ /* 0x040fe20003f1d000 */
[----:B------:R-:W-:Y:S01]  /*4700*/  FMUL.FTZ R100, R216, 1.4426950216293334961 ;  /* 0x3fb8aa3bd8647820 */ /* 0x000fe20000410000 */
[----:B------:R-:W-:Y:S01]  /*4710*/  IADD3 R104, R177, 0x76cf5d0a, RZ ;  /* 0x76cf5d0ab1687810 */ /* 0x000fe20007ffe0ff */
[C---:B------:R-:W-:Y:S01]  /*4720*/  FMUL.FTZ R101, R217.reuse, 1.4426950216293334961 ;  /* 0x3fb8aa3bd9657820 */ /* 0x040fe20000410000 */
[----:B------:R-:W-:Y:S01]  /*4730*/  ULDC.U8 UR4, c[0x0][0x2d8] ;  /* 0x0000b60000047ab9 */ /* 0x000fe20000000000 */
[----:B------:R-:W-:Y:S01]  /*4740*/  IMAD.MOV.U32 R174, RZ, RZ, 0x40 ;  /* 0x00000040ffae7424 */ /* 0x000fe200078e00ff */
[----:B------:R-:W-:Y:S02]  /*4750*/  FSEL R100, R100, RZ, P0 ;  /* 0x000000ff64647208 */ /* 0x000fe40000000000 */
[----:B------:R-:W-:Y:S02]  /*4760*/  FSETP.NEU.FTZ.AND P0, PT, R217, -INF , PT ;  /* 0xff800000d900780b */ /* 0x000fe40003f1d000 */
[----:B------:R-:W-:Y:S01]  /*4770*/  SEL R174, R174, 0xffffffc0, !P2 ;  /* 0xffffffc0aeae7807 */ /* 0x000fe20005000000 */
[--C-:B------:R-:W-:Y:S01]  /*4780*/  FFMA.FTZ R32, R32, c[0x0][0x23c], -R100.reuse ;  /* 0x00008f0020207a23 */ /* 0x100fe20000010864 */
[----:B------:R-:W-:Y:S01]  /*4790*/  FSEL R101, R101, RZ, P0 ;  /* 0x000000ff65657208 */ /* 0x000fe20000000000 */
[--C-:B------:R-:W-:Y:S01]  /*47a0*/  FFMA.FTZ R33, R33, c[0x0][0x23c], -R100.reuse ;  /* 0x00008f0021217a23 */ /* 0x100fe20000010864 */
[----:B------:R-:W-:Y:S01]  /*47b0*/  FSETP.NEU.FTZ.AND P0, PT, R214, -INF , PT ;  /* 0xff800000d600780b */ /* 0x000fe20003f1d000 */
[----:B------:R1:W-:Y:S01]  /*47c0*/  MUFU.EX2 R110, R32 ;  /* 0x00000020006e7308 */ /* 0x0003e20000000800 */
[--C-:B------:R-:W-:Y:S02]  /*47d0*/  FFMA.FTZ R16, R16, c[0x0][0x23c], -R100.reuse ;  /* 0x00008f0010107a23 */ /* 0x100fe40000010864 */
[--C-:B------:R-:W-:Y:S02]  /*47e0*/  FFMA.FTZ R35, R35, c[0x0][0x23c], -R101.reuse ;  /* 0x00008f0023237a23 */ /* 0x100fe40000010865 */
[--C-:B------:R-:W-:Y:S02]  /*47f0*/  FFMA.FTZ R34, R34, c[0x0][0x23c], -R101.reuse ;  /* 0x00008f0022227a23 */ /* 0x100fe40000010865 */
[--C-:B------:R-:W-:Y:S02]  /*4800*/  FFMA.FTZ R7, R7, c[0x0][0x23c], -R101.reuse ;  /* 0x00008f0007077a23 */ /* 0x100fe40000010865 */
[--C-:B------:R-:W-:Y:S01]  /*4810*/  FFMA.FTZ R19, R19, c[0x0][0x23c], -R101.reuse ;  /* 0x00008f0013137a23 */ /* 0x100fe20000010865 */
[----:B------:R2:W3:Y:S01]  /*4820*/  MUFU.EX2 R111, R35 ;  /* 0x00000023006f7308 */ /* 0x0004e20000000800 */
[--C-:B------:R-:W-:Y:S02]  /*4830*/  FFMA.FTZ R18, R18, c[0x0][0x23c], -R101.reuse ;  /* 0x00008f0012127a23 */ /* 0x100fe40000010865 */
[--C-:B------:R-:W-:Y:S02]  /*4840*/  FFMA.FTZ R23, R23, c[0x0][0x23c], -R101.reuse ;  /* 0x00008f0017177a23 */ /* 0x100fe40000010865 */
[--C-:B------:R-:W-:Y:S02]  /*4850*/  FFMA.FTZ R22, R22, c[0x0][0x23c], -R101.reuse ;  /* 0x00008f0016167a23 */ /* 0x100fe40000010865 */
[--C-:B------:R-:W-:Y:S02]  /*4860*/  FFMA.FTZ R20, R20, c[0x0][0x23c], -R100.reuse ;  /* 0x00008f0014147a23 */ /* 0x100fe40000010864 */
[--C-:B------:R-:W-:Y:S01]  /*4870*/  FFMA.FTZ R125, R4, c[0x0][0x23c], -R100.reuse ;  /* 0x00008f00047d7a23 */ /* 0x100fe20000010864 */
[----:B------:R-:W-:Y:S01]  /*4880*/  IADD3 R4, R177, -0x4498517b, RZ ;  /* 0xbb67ae85b1047810 */ /* 0x000fe20007ffe0ff */
[----:B------:R-:W-:Y:S01]  /*4890*/  MUFU.EX2 R116, R34 ;  /* 0x0000002200747308 */ /* 0x000fe20000000800 */
[--C-:B------:R-:W-:Y:S02]  /*48a0*/  FFMA.FTZ R17, R17, c[0x0][0x23c], -R100.reuse ;  /* 0x00008f0011117a23 */ /* 0x100fe40000010864 */
[----:B-1----:R-:W-:Y:S02]  /*48b0*/  FMUL.FTZ R32, R214, 1.4426950216293334961 ;  /* 0x3fb8aa3bd6207820 */ /* 0x002fe40000410000 */
[----:B------:R-:W-:Y:S01]  /*48c0*/  FFMA.FTZ R101, R6, c[0x0][0x23c], -R101 ;  /* 0x00008f0006657a23 */ /* 0x000fe20000010865 */
[----:B------:R-:W-:Y:S01]  /*48d0*/  IADD3 R6, R176, -0x61c88647, RZ ;  /* 0x9e3779b9b0067810 */ /* 0x000fe20007ffe0ff */
[--C-:B------:R-:W-:Y:S01]  /*48e0*/  FFMA.FTZ R21, R21, c[0x0][0x23c], -R100.reuse ;  /* 0x00008f0015157a23 */ /* 0x100fe20000010864 */
[----:B------:R-:W-:Y:S01]  /*48f0*/  FSEL R32, R32, RZ, P0 ;  /* 0x000000ff20207208 */ /* 0x000fe20000000000 */
[----:B------:R-:W-:Y:S01]  /*4900*/  FFMA.FTZ R100, R5, c[0x0][0x23c], -R100 ;  /* 0x00008f0005647a23 */ /* 0x000fe20000010864 */
[----:B------:R-:W-:Y:S01]  /*4910*/  FSETP.NEU.FTZ.AND P0, PT, R215, -INF , PT ;  /* 0xff800000d700780b */ /* 0x000fe20003f1d000 */
[----:B------:R1:W-:Y:S01]  /*4920*/  MUFU.EX2 R122, R7 ;  /* 0x00000007007a7308 */ /* 0x0003e20000000800 */
[----:B------:R-:W-:Y:S02]  /*4930*/  IMAD R5, R219, 0x4, R178 ;  /* 0x00000004db057824 */ /* 0x000fe400078e02b2 */
[--C-:B------:R-:W-:Y:S02]  /*4940*/  FFMA.FTZ R28, R28, c[0x0][0x23c], -R32.reuse ;  /* 0x00008f001c1c7a23 */ /* 0x100fe40000010820 */
[--C-:B------:R-:W-:Y:S02]  /*4950*/  FFMA.FTZ R12, R12, c[0x0][0x23c], -R32.reuse ;  /* 0x00008f000c0c7a23 */ /* 0x100fe40000010820 */
[----:B--2---:R-:W-:Y:S02]  /*4960*/  FMUL.FTZ R35, R215, 1.4426950216293334961 ;  /* 0x3fb8aa3bd7237820 */ /* 0x004fe40000410000 */
[--C-:B------:R-:W-:Y:S01]  /*4970*/  FFMA.FTZ R8, R8, c[0x0][0x23c], -R32.reuse ;  /* 0x00008f0008087a23 */ /* 0x100fe20000010820 */
[----:B------:R2:W4:Y:S01]  /*4980*/  MUFU.EX2 R112, R28 ;  /* 0x0000001c00707308 */ /* 0x0005220000000800 */
[--C-:B------:R-:W-:Y:S02]  /*4990*/  FFMA.FTZ R13, R13, c[0x0][0x23c], -R32.reuse ;  /* 0x00008f000d0d7a23 */ /* 0x100fe40000010820 */
[--C-:B------:R-:W-:Y:S02]  /*49a0*/  FFMA.FTZ R9, R9, c[0x0][0x23c], -R32.reuse ;  /* 0x00008f0009097a23 */ /* 0x100fe40000010820 */
[--C-:B------:R-:W-:Y:S02]  /*49b0*/  FFMA.FTZ R24, R24, c[0x0][0x23c], -R32.reuse ;  /* 0x00008f0018187a23 */ /* 0x100fe40000010820 */
[--C-:B------:R-:W-:Y:S02]  /*49c0*/  FFMA.FTZ R25, R25, c[0x0][0x23c], -R32.reuse ;  /* 0x00008f0019197a23 */ /* 0x100fe40000010820 */
[----:B------:R-:W-:Y:S01]  /*49d0*/  FFMA.FTZ R32, R29, c[0x0][0x23c], -R32 ;  /* 0x00008f001d207a23 */ /* 0x000fe20000010820 */
[----:B------:R-:W-:Y:S01]  /*49e0*/  MUFU.EX2 R118, R19 ;  /* 0x0000001300767308 */ /* 0x000fe20000000800 */
[----:B-1----:R-:W-:Y:S09]  /*49f0*/  IMAD R7, R186, 0x4, R179 ;  /* 0x00000004ba077824 */ /* 0x002ff200078e02b3 */
[----:B------:R1:W-:Y:S01]  /*4a00*/  MUFU.EX2 R119, R18 ;  /* 0x0000001200777308 */ /* 0x0003e20000000800 */
[----:B--2---:R-:W-:Y:S01]  /*4a10*/  FSEL R28, R35, RZ, P0 ;  /* 0x000000ff231c7208 */ /* 0x004fe20000000000 */
[----:B------:R-:W-:Y:S04]  /*4a20*/  IMAD.WIDE.U32 R34, R202, -0x2daee0ad, RZ ;  /* 0xd2511f53ca227825 */ /* 0x000fe800078e00ff */
[--C-:B------:R-:W-:Y:S01]  /*4a30*/  FFMA.FTZ R31, R31, c[0x0][0x23c], -R28.reuse ;  /* 0x00008f001f1f7a23 */ /* 0x100fe2000001081c */
[----:B------:R-:W-:Y:S03]  /*4a40*/  LOP3.LUT R7, R35, R177, R7, 0x96, !PT ;  /* 0x000000b123077212 */ /* 0x000fe600078e9607 */
[----:B------:R2:W-:Y:S01]  /*4a50*/  MUFU.EX2 R231, R12 ;  /* 0x0000000c00e77308 */ /* 0x0005e20000000800 */
[----:B------:R-:W-:Y:S01]  /*4a60*/  LOP3.LUT R4, R34, R4, RZ, 0x3c, !PT ;  /* 0x0000000422047212 */ /* 0x000fe200078e3cff */
[--C-:B------:R-:W-:Y:S02]  /*4a70*/  FFMA.FTZ R14, R14, c[0x0][0x23c], -R28.reuse ;  /* 0x00008f000e0e7a23 */ /* 0x100fe4000001081c */
[----:B------:R-:W-:Y:S04]  /*4a80*/  IMAD.WIDE.U32 R34, R7, -0x326172a9, RZ ;  /* 0xcd9e8d5707227825 */ /* 0x000fe800078e00ff */
[--C-:B------:R-:W-:Y:S02]  /*4a90*/  FFMA.FTZ R15, R15, c[0x0][0x23c], -R28.reuse ;  /* 0x00008f000f0f7a23 */ /* 0x100fe4000001081c */
[----:B------:R-:W-:Y:S01]  /*4aa0*/  MUFU.EX2 R115, R23 ;  /* 0x0000001700737308 */ /* 0x000fe20000000800 */
[--C-:B------:R-:W-:Y:S02]  /*4ab0*/  FFMA.FTZ R11, R11, c[0x0][0x23c], -R28.reuse ;  /* 0x00008f000b0b7a23 */ /* 0x100fe4000001081c */
[--C-:B------:R-:W-:Y:S02]  /*4ac0*/  FFMA.FTZ R10, R10, c[0x0][0x23c], -R28.reuse ;  /* 0x00008f000a0a7a23 */ /* 0x100fe4000001081c */
[--C-:B------:R-:W-:Y:S02]  /*4ad0*/  FFMA.FTZ R27, R27, c[0x0][0x23c], -R28.reuse ;  /* 0x00008f001b1b7a23 */ /* 0x100fe4000001081c */
[--C-:B------:R-:W-:Y:S02]  /*4ae0*/  FFMA.FTZ R26, R26, c[0x0][0x23c], -R28.reuse ;  /* 0x00008f001a1a7a23 */ /* 0x100fe4000001081c */
[----:B------:R-:W-:Y:S01]  /*4af0*/  FFMA.FTZ R28, R30, c[0x0][0x23c], -R28 ;  /* 0x00008f001e1c7a23 */ /* 0x000fe2000001081c */
[----:B------:R3:W-:Y:S01]  /*4b00*/  MUFU.EX2 R123, R22 ;  /* 0x00000016007b7308 */ /* 0x0007e20000000800 */
[C---:B-1----:R-:W-:Y:S01]  /*4b10*/  IMAD.WIDE.U32 R18, R5.reuse, -0x326172a9, RZ ;  /* 0xcd9e8d5705127825 */ /* 0x042fe200078e00ff */
[----:B--2---:R-:W-:Y:S04]  /*4b20*/  IADD3 R12, R5, 0x2, RZ ;  /* 0x00000002050c7810 */ /* 0x004fe80007ffe0ff */
[--C-:B------:R-:W-:Y:S02]  /*4b30*/  LOP3.LUT R18, R35, R18, R6.reuse, 0x96, !PT ;  /* 0x0000001223127212 */ /* 0x100fe400078e9606 */
[----:B------:R-:W-:Y:S01]  /*4b40*/  IADD3 R5, R176, 0x3c6ef372, RZ ;  /* 0x3c6ef372b0057810 */ /* 0x000fe20007ffe0ff */
[----:B------:R-:W-:Y:S01]  /*4b50*/  IMAD.WIDE.U32 R102, R12, -0x326172a9, RZ ;  /* 0xcd9e8d570c667825 */ /* 0x000fe200078e00ff */
[----:B------:R-:W-:Y:S01]  /*4b60*/  LOP3.LUT R12, R19, R230, RZ, 0x3c, !PT ;  /* 0x000000e6130c7212 */ /* 0x000fe200078e3cff */
[----:B------:R-:W-:Y:S01]  /*4b70*/  MUFU.EX2 R124, R33 ;  /* 0x00000021007c7308 */ /* 0x000fe20000000800 */
[----:B------:R-:W-:Y:S01]  /*4b80*/  LOP3.LUT R5, R34, R5, RZ, 0x3c, !PT ;  /* 0x0000000522057212 */ /* 0x000fe200078e3cff */
[----:B------:R-:W-:Y:S01]  /*4b90*/  IMAD.WIDE.U32 R18, R18, -0x2daee0ad, RZ ;  /* 0xd2511f5312127825 */ /* 0x000fe200078e00ff */
[----:B------:R-:W-:Y:S02]  /*4ba0*/  LOP3.LUT R6, R35, R102, R6, 0x96, !PT ;  /* 0x0000006623067212 */ /* 0x000fe400078e9606 */
[----:B------:R-:W-:Y:S01]  /*4bb0*/  LOP3.LUT R7, R103, R230, RZ, 0x3c, !PT ;  /* 0x000000e667077212 */ /* 0x000fe200078e3cff */
[----:B------:R-:W-:Y:S01]  /*4bc0*/  IMAD.WIDE.U32 R106, R12, -0x2daee0ad, RZ ;  /* 0xd2511f530c6a7825 */ /* 0x000fe200078e00ff */
[----:B------:R-:W-:Y:S03]  /*4bd0*/  IADD3 R34, R176, -0x255992d5, RZ ;  /* 0xdaa66d2bb0227810 */ /* 0x000fe60007ffe0ff */
[----:B------:R1:W2:Y:S01]  /*4be0*/  MUFU.EX2 R113, R31 ;  /* 0x0000001f00717308 */ /* 0x0002a20000000800 */
[----:B------:R-:W-:Y:S02]  /*4bf0*/  LOP3.LUT R12, R4, R107, RZ, 0x3c, !PT ;  /* 0x0000006b040c7212 */ /* 0x000fe400078e3cff */
[--C-:B------:R-:W-:Y:S01]  /*4c00*/  LOP3.LUT R106, R19, R106, R104.reuse, 0x96, !PT ;  /* 0x0000006a136a7212 */ /* 0x100fe200078e9668 */
[----:B---3--:R-:W-:Y:S04]  /*4c10*/  IMAD.WIDE.U32 R22, R7, -0x2daee0ad, RZ ;  /* 0xd2511f5307167825 */ /* 0x008fe800078e00ff */
[----:B------:R-:W-:Y:S01]  /*4c20*/  IMAD.WIDE.U32 R6, R6, -0x2daee0ad, RZ ;  /* 0xd2511f5306067825 */ /* 0x000fe200078e00ff */
[----:B------:R-:W-:Y:S01]  /*4c30*/  LOP3.LUT R4, R4, R23, RZ, 0x3c, !PT ;  /* 0x0000001704047212 */ /* 0x000fe200078e3cff */
[----:B------:R-:W-:Y:S02]  /*4c40*/  MUFU.EX2 R249, R101 ;  /* 0x0000006500f97308 */ /* 0x000fe40000000800 */
[----:B------:R-:W-:Y:S01]  /*4c50*/  IMAD.WIDE.U32 R102, R12, -0x326172a9, RZ ;  /* 0xcd9e8d570c667825 */ /* 0x000fe200078e00ff */
[----:B------:R-:W-:Y:S03]  /*4c60*/  LOP3.LUT R104, R7, R22, R104, 0x96, !PT ;  /* 0x0000001607687212 */ /* 0x000fe600078e9668 */
[----:B------:R-:W-:Y:S01]  /*4c70*/  IMAD.WIDE.U32 R106, R106, -0x326172a9, RZ ;  /* 0xcd9e8d576a6a7825 */ /* 0x000fe200078e00ff */
[----:B------:R-:W-:Y:S03]  /*4c80*/  LOP3.LUT R7, R5, R103, RZ, 0x3c, !PT ;  /* 0x0000006705077212 */ /* 0x000fe600078e3cff */
[----:B------:R-:W3:Y:S01]  /*4c90*/  MUFU.EX2 R117, R16 ;  /* 0x0000001000757308 */ /* 0x000ee20000000800 */
[--C-:B------:R-:W-:Y:S01]  /*4ca0*/  LOP3.LUT R102, R107, R102, R34.reuse, 0x96, !PT ;  /* 0x000000666b667212 */ /* 0x100fe200078e9622 */
[----:B------:R-:W-:Y:S04]  /*4cb0*/  IMAD.WIDE.U32 R104, R104, -0x326172a9, RZ ;  /* 0xcd9e8d5768687825 */ /* 0x000fe800078e00ff */
[----:B------:R-:W-:Y:S01]  /*4cc0*/  IMAD.WIDE.U32 R22, R4, -0x326172a9, RZ ;  /* 0xcd9e8d5704167825 */ /* 0x000fe200078e00ff */
[----:B------:R-:W-:Y:S03]  /*4cd0*/  IADD3 R4, R177, 0x32370b8f, RZ ;  /* 0x32370b8fb1047810 */ /* 0x000fe60007ffe0ff */
[----:B------:R2:W-:Y:S01]  /*4ce0*/  MUFU.EX2 R238, R17 ;  /* 0x0000001100ee7308 */ /* 0x0005e20000000800 */
[----:B------:R-:W-:Y:S01]  /*4cf0*/  LOP3.LUT R5, R5, R23, RZ, 0x3c, !PT ;  /* 0x0000001705057212 */ /* 0x000fe200078e3cff */
[----:B------:R-:W-:Y:S01]  /*4d00*/  IMAD.WIDE.U32 R102, R102, -0x2daee0ad, RZ ;  /* 0xd2511f5366667825 */ /* 0x000fe200078e00ff */
[----:B------:R-:W-:Y:S02]  /*4d10*/  LOP3.LUT R34, R105, R22, R34, 0x96, !PT ;  /* 0x0000001669227212 */ /* 0x000fe400078e9622 */
[----:B------:R-:W-:Y:S01]  /*4d20*/  IADD3 R22, R177, -0x126145ec, RZ ;  /* 0xed9eba14b1167810 */ /* 0x000fe20007ffe0ff */
[----:B------:R-:W-:Y:S04]  /*4d30*/  IMAD.WIDE.U32 R108, R7, -0x2daee0ad, RZ ;  /* 0xd2511f53076c7825 */ /* 0x000fe800078e00ff */
[----:B------:R3:W3:Y:S01]  /*4d40*/  MUFU.EX2 R114, R20 ;  /* 0x0000001400727308 */ /* 0x0006e20000000800 */
[----:B------:R-:W-:Y:S04]  /*4d50*/  IMAD.WIDE.U32 R34, R34, -0x2daee0ad, RZ ;  /* 0xd2511f5322227825 */ /* 0x000fe800078e00ff */
[----:B-1----:R-:W-:Y:S01]  /*4d60*/  IMAD.WIDE.U32 R30, R5, -0x2daee0ad, RZ ;  /* 0xd2511f53051e7825 */ /* 0x002fe200078e00ff */
[----:B------:R-:W-:Y:S02]  /*4d70*/  LOP3.LUT R5, R109, R18, R4, 0x96, !PT ;  /* 0x000000126d057212 */ /* 0x000fe400078e9604 */
[----:B------:R-:W-:Y:S02]  /*4d80*/  LOP3.LUT R18, R103, R108, R22, 0x96, !PT ;  /* 0x0000006c67127212 */ /* 0x000fe400078e9616 */
[----:B------:R-:W-:Y:S01]  /*4d90*/  LOP3.LUT R4, R31, R6, R4, 0x96, !PT ;  /* 0x000000061f047212 */ /* 0x000fe200078e9604 */
[----:B------:R1:W-:Y:S01]  /*4da0*/  MUFU.EX2 R248, R8 ;  /* 0x0000000800f87308 */ /* 0x0003e20000000800 */
[----:B------:R-:W-:Y:S01]  /*4db0*/  LOP3.LUT R22, R35, R30, R22, 0x96, !PT ;  /* 0x0000001e23167212 */ /* 0x000fe200078e9616 */
[----:B------:R-:W-:Y:S01]  /*4dc0*/  IMAD.WIDE.U32 R108, R5, -0x326172a9, RZ ;  /* 0xcd9e8d57056c7825 */ /* 0x000fe200078e00ff */
[C---:B------:R-:W-:Y:S02]  /*4dd0*/  IADD3 R6, R176.reuse, 0x78dde6e4, RZ ;  /* 0x78dde6e4b0067810 */ /* 0x040fe40007ffe0ff */
[----:B------:R-:W-:Y:S01]  /*4de0*/  IADD3 R30, R176, 0x1715609d, RZ ;  /* 0x1715609db01e7810 */ /* 0x000fe20007ffe0ff */
[----:B------:R-:W-:Y:S01]  /*4df0*/  IMAD.WIDE.U32 R18, R18, -0x326172a9, RZ ;  /* 0xcd9e8d5712127825 */ /* 0x000fe200078e00ff */
[----:B------:R-:W-:Y:S03]  /*4e00*/  IADD3 R5, R177, 0x646e171e, RZ ;  /* 0x646e171eb1057810 */ /* 0x000fe60007ffe0ff */
[----:B------:R4:W-:Y:S01]  /*4e10*/  MUFU.EX2 R243, R14 ;  /* 0x0000000e00f37308 */ /* 0x0009e20000000800 */
[----:B------:R-:W-:Y:S01]  /*4e20*/  LOP3.LUT R7, R19, R108, R30, 0x96, !PT ;  /* 0x0000006c13077212 */ /* 0x000fe200078e961e */
[----:B--2---:R-:W-:Y:S01]  /*4e30*/  IMAD.WIDE.U32 R16, R4, -0x326172a9, RZ ;  /* 0xcd9e8d5704107825 */ /* 0x004fe200078e00ff */
[--C-:B------:R-:W-:Y:S02]  /*4e40*/  LOP3.LUT R4, R109, R106, R6.reuse, 0x96, !PT ;  /* 0x0000006a6d047212 */ /* 0x100fe400078e9606 */
[----:B---3--:R-:W-:Y:S01]  /*4e50*/  IADD3 R20, R177, -0x56f99767, RZ ;  /* 0xa9066899b1147810 */ /* 0x008fe20007ffe0ff */
[----:B------:R-:W-:Y:S01]  /*4e60*/  IMAD.WIDE.U32 R22, R22, -0x326172a9, RZ ;  /* 0xcd9e8d5716167825 */ /* 0x000fe200078e00ff */
[----:B------:R-:W-:Y:S03]  /*4e70*/  LOP3.LUT R6, R17, R104, R6, 0x96, !PT ;  /* 0x0000006811067212 */ /* 0x000fe600078e9606 */
[----:B------:R2:W-:Y:S01]  /*4e80*/  MUFU.EX2 R242, R15 ;  /* 0x0000000f00f27308 */ /* 0x0005e20000000800 */
[----:B------:R-:W-:Y:S01]  /*4e90*/  LOP3.LUT R30, R23, R16, R30, 0x96, !PT ;  /* 0x00000010171e7212 */ /* 0x000fe200078e961e */
[----:B------:R-:W-:Y:S04]  /*4ea0*/  IMAD.WIDE.U32 R16, R4, -0x2daee0ad, RZ ;  /* 0xd2511f5304107825 */ /* 0x000fe800078e00ff */
[----:B------:R-:W-:Y:S01]  /*4eb0*/  IMAD.WIDE.U32 R104, R7, -0x2daee0ad, RZ ;  /* 0xd2511f5307687825 */ /* 0x000fe200078e00ff */
[----:B------:R-:W-:Y:S03]  /*4ec0*/  LOP3.LUT R17, R17, R102, R20, 0x96, !PT ;  /* 0x0000006611117212 */ /* 0x000fe600078e9614 */
[----:B------:R-:W-:Y:S01]  /*4ed0*/  IMAD.WIDE.U32 R106, R6, -0x2daee0ad, RZ ;  /* 0xd2511f53066a7825 */ /* 0x000fe200078e00ff */
[----:B------:R-:W-:Y:S01]  /*4ee0*/  SHF.R.U32.HI R12, RZ, 0x18, R104 ;  /* 0x00000018ff0c7819 */ /* 0x000fe20000011668 */
[----:B------:R-:W-:Y:S01]  /*4ef0*/  MUFU.EX2 R250, R100 ;  /* 0x0000006400fa7308 */ /* 0x000fe20000000800 */
[----:B-1----:R-:W-:Y:S01]  /*4f00*/  LOP3.LUT R8, R104, 0xff, RZ, 0xc0, !PT ;  /* 0x000000ff68087812 */ /* 0x002fe200078ec0ff */
[----:B------:R-:W-:Y:S01]  /*4f10*/  IMAD.WIDE.U32 R30, R30, -0x2daee0ad, RZ ;  /* 0xd2511f531e1e7825 */ /* 0x000fe200078e00ff */
[----:B------:R-:W-:Y:S02]  /*4f20*/  LOP3.LUT R7, R105, R16, R5, 0x96, !PT ;  /* 0x0000001069077212 */ /* 0x000fe400078e9605 */
[----:B------:R-:W-:Y:S01]  /*4f30*/  ISETP.LE.U32.AND P3, PT, R12, UR4, PT ;  /* 0x000000040c007c0c */ /* 0x000fe2000bf63070 */
[----:B------:R-:W-:Y:S01]  /*4f40*/  IMAD.IADD R108, R169, 0x1, R165 ;  /* 0x00000001a96c7824 */ /* 0x000fe200078e02a5 */
[----:B------:R-:W-:Y:S01]  /*4f50*/  LOP3.LUT R5, R31, R106, R5, 0x96, !PT ;  /* 0x0000006a1f057212 */ /* 0x000fe200078e9605 */
[----:B------:R-:W-:Y:S01]  /*4f60*/  IMAD.IADD R109, R169, 0x1, R174 ;  /* 0x00000001a96d7824 */ /* 0x000fe200078e02ae */
[C---:B------:R-:W-:Y:S01]  /*4f70*/  LOP3.LUT R16, R30.reuse, 0xff, RZ, 0xc0, !PT ;  /* 0x000000ff1e107812 */ /* 0x040fe200078ec0ff */
[----:B------:R-:W-:Y:S01]  /*4f80*/  MUFU.EX2 R175, R21 ;  /* 0x0000001500af7308 */ /* 0x000fe20000000800 */
[--C-:B----4-:R-:W-:Y:S02]  /*4f90*/  SHF.R.U32.HI R14, RZ, 0x18, R30.reuse ;  /* 0x00000018ff0e7819 */ /* 0x110fe4000001161e */
[----:B------:R-:W-:Y:S02]  /*4fa0*/  SHF.R.U32.HI R6, RZ, 0x10, R30 ;  /* 0x00000010ff067819 */ /* 0x000fe4000001161e */
[----:B------:R-:W-:Y:S01]  /*4fb0*/  LOP3.LUT R4, R30, 0xffff, RZ, 0xc0, !PT ;  /* 0x0000ffff1e047812 */ /* 0x000fe200078ec0ff */
[----:B------:R-:W-:Y:S01]  /*4fc0*/  IMAD.WIDE.U32 R30, R17, -0x326172a9, RZ ;  /* 0xcd9e8d57111e7825 */ /* 0x000fe200078e00ff */
[----:B------:R-:W-:Y:S02]  /*4fd0*/  ISETP.LE.U32.AND P4, PT, R8, UR4, PT ;  /* 0x0000000408007c0c */ /* 0x000fe4000bf83070 */
[----:B------:R-:W-:Y:S01]  /*4fe0*/  IADD3 R8, R176, -0x4ab325aa, RZ ;  /* 0xb54cda56b0087810 */ /* 0x000fe20007ffe0ff */
[----:B------:R1:W-:Y:S01]  /*4ff0*/  MUFU.EX2 R244, R13 ;  /* 0x0000000d00f47308 */ /* 0x0003e20000000800 */
[----:B------:R-:W-:Y:S02]  /*5000*/  ISETP.LE.U32.AND P1, PT, R16, UR4, PT ;  /* 0x0000000410007c0c */ /* 0x000fe4000bf23070 */
[----:B------:R-:W-:Y:S02]  /*5010*/  ISETP.LE.U32.AND P0, PT, R14, UR4, PT ;  /* 0x000000040e007c0c */ /* 0x000fe4000bf03070 */
[----:B------:R-:W-:Y:S02]  /*5020*/  SHF.R.U32.HI R17, RZ, 0x18, R30 ;  /* 0x00000018ff117819 */ /* 0x000fe4000001161e */
[----:B------:R-:W-:Y:S02]  /*5030*/  LOP3.LUT R12, R31, R18, R8, 0x96, !PT ;  /* 0x000000121f0c7212 */ /* 0x000fe400078e9608 */
[----:B------:R-:W-:Y:S01]  /*5040*/  LOP3.LUT R18, R30, 0xff, RZ, 0xc0, !PT ;  /* 0x000000ff1e127812 */ /* 0x000fe200078ec0ff */
[----:B------:R3:W-:Y:S01]  /*5050*/  MUFU.EX2 R245, R11 ;  /* 0x0000000b00f57308 */ /* 0x0007e20000000800 */
[----:B------:R-:W-:Y:S02]  /*5060*/  ISETP.LE.U32.AND P5, PT, R17, UR4, PT ;  /* 0x0000000411007c0c */ /* 0x000fe4000bfa3070 */
[----:B------:R-:W-:Y:S02]  /*5070*/  SHF.R.U32.HI R17, RZ, 0x18, R7 ;  /* 0x00000018ff117819 */ /* 0x000fe40000011607 */
[----:B--2---:R-:W-:Y:S02]  /*5080*/  SHF.R.U32.HI R15, RZ, 0x10, R104 ;  /* 0x00000010ff0f7819 */ /* 0x004fe40000011668 */
[----:B------:R-:W-:Y:S02]  /*5090*/  ISETP.LE.U32.AND P6, PT, R18, UR4, PT ;  /* 0x0000000412007c0c */ /* 0x000fe4000bfc3070 */
[----:B------:R-:W-:Y:S01]  /*50a0*/  LOP3.LUT R18, R7, 0xff, RZ, 0xc0, !PT ;  /* 0x000000ff07127812 */ /* 0x000fe200078ec0ff */
[----:B------:R2:W-:Y:S01]  /*50b0*/  MUFU.EX2 R246, R10 ;  /* 0x0000000a00f67308 */ /* 0x0005e20000000800 */
[----:B------:R-:W-:Y:S02]  /*50c0*/  LOP3.LUT R15, R15, 0xff, RZ, 0xc0, !PT ;  /* 0x000000ff0f0f7812 */ /* 0x000fe400078ec0ff */
[----:B------:R-:W-:Y:S02]  /*50d0*/  LOP3.LUT R19, R5, 0xff, RZ, 0xc0, !PT ;  /* 0x000000ff05137812 */ /* 0x000fe400078ec0ff */
[----:B------:R-:W-:Y:S02]  /*50e0*/  LOP3.LUT R20, R107, R34, R20, 0x96, !PT ;  /* 0x000000226b147212 */ /* 0x000fe400078e9614 */
[----:B------:R-:W-:Y:S02]  /*50f0*/  SHF.R.U32.HI R16, RZ, 0x10, R30 ;  /* 0x00000010ff107819 */ /* 0x000fe4000001161e */
[----:B-1----:R-:W-:Y:S01]  /*5100*/  SHF.R.U32.HI R13, RZ, 0x18, R5 ;  /* 0x00000018ff0d7819 */ /* 0x002fe20000011605 */
[----:B------:R-:W-:Y:S01]  /*5110*/  MUFU.EX2 R125, R125 ;  /* 0x0000007d007d7308 */ /* 0x000fe20000000800 */
[----:B------:R-:W-:Y:S01]  /*5120*/  LOP3.LUT R16, R16, 0xff, RZ, 0xc0, !PT ;  /* 0x000000ff10107812 */ /* 0x000fe200078ec0ff */
[----:B------:R-:W-:Y:S01]  /*5130*/  IMAD.WIDE.U32 R20, R20, -0x326172a9, RZ ;  /* 0xcd9e8d5714147825 */ /* 0x000fe200078e00ff */
[----:B------:R-:W-:Y:S02]  /*5140*/  LOP3.LUT R14, R30, 0xffff, RZ, 0xc0, !PT ;  /* 0x0000ffff1e0e7812 */ /* 0x000fe400078ec0ff */
[----:B---3--:R-:W-:Y:S02]  /*5150*/  LOP3.LUT R11, R104, 0xffff, RZ, 0xc0, !PT ;  /* 0x0000ffff680b7812 */ /* 0x008fe400078ec0ff */
[----:B------:R-:W-:Y:S02]  /*5160*/  LOP3.LUT R8, R21, R22, R8, 0x96, !PT ;  /* 0x0000001615087212 */ /* 0x000fe400078e9608 */
[----:B------:R-:W-:Y:S01]  /*5170*/  SHF.R.U32.HI R11, RZ, 0x8, R11 ;  /* 0x00000008ff0b7819 */ /* 0x000fe2000001160b */
[----:B------:R1:W-:Y:S01]  /*5180*/  MUFU.EX2 R247, R9 ;  /* 0x0000000900f77308 */ /* 0x0003e20000000800 */
[----:B------:R-:W-:Y:S02]  /*5190*/  SHF.R.U32.HI R14, RZ, 0x8, R14 ;  /* 0x00000008ff0e7819 */ /* 0x000fe4000001160e */
[----:B------:R-:W-:Y:S02]  /*51a0*/  LOP3.LUT R11, R11, 0xffff, RZ, 0xc0, !PT ;  /* 0x0000ffff0b0b7812 */ /* 0x000fe400078ec0ff */
[----:B--2---:R-:W-:Y:S02]  /*51b0*/  LOP3.LUT R10, R20, 0xffff, RZ, 0xc0, !PT ;  /* 0x0000ffff140a7812 */ /* 0x004fe400078ec0ff */
[----:B------:R-:W-:Y:S02]  /*51c0*/  LOP3.LUT R14, R14, 0xffff, RZ, 0xc0, !PT ;  /* 0x0000ffff0e0e7812 */ /* 0x000fe400078ec0ff */
[----:B------:R-:W-:Y:S01]  /*51d0*/  LOP3.LUT R6, R6, 0xff, RZ, 0xc0, !PT ;  /* 0x000000ff06067812 */ /* 0x000fe200078ec0ff */
[----:B------:R-:W-:Y:S01]  /*51e0*/  MUFU.EX2 R129, R32 ;  /* 0x0000002000817308 */ /* 0x000fe20000000800 */
[----:B------:R-:W-:Y:S02]  /*51f0*/  SHF.R.U32.HI R10, RZ, 0x8, R10 ;  /* 0x00000008ff0a7819 */ /* 0x000fe4000001160a */
[----:B------:R-:W-:Y:S02]  /*5200*/  SHF.R.U32.HI R4, RZ, 0x8, R4 ;  /* 0x00000008ff047819 */ /* 0x000fe40000011604 */
[----:B------:R-:W-:Y:S02]  /*5210*/  LOP3.LUT R10, R10, 0xffff, RZ, 0xc0, !PT ;  /* 0x0000ffff0a0a7812 */ /* 0x000fe400078ec0ff */
[----:B------:R-:W-:Y:S03]  /*5220*/  LOP3.LUT R4, R4, 0xffff, RZ, 0xc0, !PT ;  /* 0x0000ffff04047812 */ /* 0x000fe600078ec0ff */
[----:B------:R-:W-:Y:S01]  /*5230*/  MUFU.EX2 R126, R28 ;  /* 0x0000001c007e7308 */ /* 0x000fe20000000800 */
[----:B-1----:R-:W-:Y:S04]  /*5240*/  SHF.R.U32.HI R9, RZ, 0x10, R12 ;  /* 0x00000010ff097819 */ /* 0x002fe8000001160c */
[----:B------:R-:W-:Y:S05]  /*5250*/  LOP3.LUT R9, R9, 0xff, RZ, 0xc0, !PT ;  /* 0x000000ff09097812 */ /* 0x000fea00078ec0ff */
[----:B------:R-:W1:Y:S10]  /*5260*/  MUFU.EX2 R131, R24 ;  /* 0x0000001800837308 */ /* 0x000e740000000800 */
[----:B------:R-:W2:Y:S10]  /*5270*/  MUFU.EX2 R127, R27 ;  /* 0x0000001b007f7308 */ /* 0x000eb40000000800 */
[----:B------:R-:W-:Y:S10]  /*5280*/  MUFU.EX2 R130, R25 ;  /* 0x0000001900827308 */ /* 0x000ff40000000800 */
[----:B------:R-:W3:Y:S01]  /*5290*/  MUFU.EX2 R128, R26 ;  /* 0x0000001a00807308 */ /* 0x000ee20000000800 */
[----:B------:R-:W-:Y:S01]  /*52a0*/  @!P3 FADD.FTZ R111, -R111, -RZ ;  /* 0x800000ff6f6fb221 */ /* 0x000fe20000010100 */
[----:B------:R-:W-:Y:S01]  /*52b0*/  ISETP.LE.U32.AND P3, PT, R17, UR4, PT ;  /* 0x0000000411007c0c */ /* 0x000fe2000bf63070 */
[----:B------:R-:W-:Y:S01]  /*52c0*/  @!P4 FADD.FTZ R110, -R110, -RZ ;  /* 0x800000ff6e6ec221 */ /* 0x000fe20000010100 */
[----:B------:R-:W-:Y:S01]  /*52d0*/  ISETP.LE.U32.AND P4, PT, R18, UR4, PT ;  /* 0x0000000412007c0c */ /* 0x000fe2000bf83070 */
[----:B------:R-:W-:Y:S01]  /*52e0*/  @!P1 FADD.FTZ R112, -R112, -RZ ;  /* 0x800000ff70709221 */ /* 0x000fe20000010100 */
[----:B------:R-:W-:Y:S01]  /*52f0*/  ISETP.LE.U32.AND P1, PT, R15, UR4, PT ;  /* 0x000000040f007c0c */ /* 0x000fe2000bf23070 */
[----:B------:R-:W-:Y:S01]  /*5300*/  @!P0 FADD.FTZ R113, -R113, -RZ ;  /* 0x800000ff71718221 */ /* 0x000fe20000010100 */
[----:B------:R-:W-:Y:S01]  /*5310*/  ISETP.LE.U32.AND P0, PT, R19, UR4, PT ;  /* 0x0000000413007c0c */ /* 0x000fe2000bf03070 */
[----:B------:R-:W-:Y:S01]  /*5320*/  @!P5 FADD.FTZ R118, -R118, -RZ ;  /* 0x800000ff7676d221 */ /* 0x000fe20000010100 */
[----:B------:R-:W-:Y:S01]  /*5330*/  LOP3.LUT R19, R12, 0xff, RZ, 0xc0, !PT ;  /* 0x000000ff0c137812 */ /* 0x000fe200078ec0ff */
[----:B------:R-:W-:Y:S01]  /*5340*/  @!P6 FADD.FTZ R117, -R117, -RZ ;  /* 0x800000ff7575e221 */ /* 0x000fe20000010100 */
[----:B------:R-:W-:Y:S02]  /*5350*/  LOP3.LUT R18, R20, 0xff, RZ, 0xc0, !PT ;  /* 0x000000ff14127812 */ /* 0x000fe400078ec0ff */
[----:B------:R-:W-:Y:S01]  /*5360*/  ISETP.LE.U32.AND P5, PT, R19, UR4, PT ;  /* 0x0000000413007c0c */ /* 0x000fe2000bfa3070 */
[----:B------:R-:W-:Y:S01]  /*5370*/  @!P3 FADD.FTZ R115, -R115, -RZ ;  /* 0x800000ff7373b221 */ /* 0x000fe20000010100 */
[----:B------:R-:W-:Y:S01]  /*5380*/  ISETP.LE.U32.AND P3, PT, R16, UR4, PT ;  /* 0x0000000410007c0c */ /* 0x000fe2000bf63070 */
[----:B------:R-:W-:Y:S01]  /*5390*/  @!P4 FADD.FTZ R114, -R114, -RZ ;  /* 0x800000ff7272c221 */ /* 0x000fe20000010100 */
[----:B------:R-:W-:Y:S01]  /*53a0*/  ISETP.LE.U32.AND P4, PT, R13, UR4, PT ;  /* 0x000000040d007c0c */ /* 0x000fe2000bf83070 */
[----:B------:R-:W-:Y:S01]  /*53b0*/  @!P1 FADD.FTZ R116, -R116, -RZ ;  /* 0x800000ff74749221 */ /* 0x000fe20000010100 */
[----:B------:R-:W-:Y:S01]  /*53c0*/  SHF.R.U32.HI R13, RZ, 0x10, R7 ;  /* 0x00000010ff0d7819 */ /* 0x000fe20000011607 */
[----:B-1----:R-:W-:Y:S01]  /*53d0*/  @!P0 FADD.FTZ R131, -R131, -RZ ;  /* 0x800000ff83838221 */ /* 0x002fe20000010100 */
[--C-:B------:R-:W-:Y:S02]  /*53e0*/  SHF.R.U32.HI R17, RZ, 0x18, R20.reuse ;  /* 0x00000018ff117819 */ /* 0x100fe40000011614 */
[----:B------:R-:W-:Y:S02]  /*53f0*/  ISETP.LE.U32.AND P1, PT, R18, UR4, PT ;  /* 0x0000000412007c0c */ /* 0x000fe4000bf23070 */
[----:B------:R-:W-:Y:S01]  /*5400*/  LOP3.LUT R13, R13, 0xff, RZ, 0xc0, !PT ;  /* 0x000000ff0d0d7812 */ /* 0x000fe200078ec0ff */
[----:B------:R-:W-:Y:S01]  /*5410*/  @!P5 FADD.FTZ R125, -R125, -RZ ;  /* 0x800000ff7d7dd221 */ /* 0x000fe20000010100 */
[----:B------:R-:W-:Y:S01]  /*5420*/  SHF.R.U32.HI R15, RZ, 0x10, R20 ;  /* 0x00000010ff0f7819 */ /* 0x000fe20000011614 */
[----:B------:R-:W-:Y:S01]  /*5430*/  @!P3 FADD.FTZ R119, -R119, -RZ ;  /* 0x800000ff7777b221 */ /* 0x000fe20000010100 */
[----:B------:R-:W-:Y:S01]  /*5440*/  SHF.R.U32.HI R20, RZ, 0x18, R12 ;  /* 0x00000018ff147819 */ /* 0x000fe2000001160c */
[----:B--2---:R-:W-:Y:S01]  /*5450*/  @!P4 FADD.FTZ R127, -R127, -RZ ;  /* 0x800000ff7f7fc221 */ /* 0x004fe20000010100 */
[----:B------:R-:W-:Y:S02]  /*5460*/  ISETP.LE.U32.AND P5, PT, R13, UR4, PT ;  /* 0x000000040d007c0c */ /* 0x000fe4000bfa3070 */
[----:B------:R-:W-:Y:S02]  /*5470*/  ISETP.LE.U32.AND P6, PT, R20, UR4, PT ;  /* 0x0000000414007c0c */ /* 0x000fe4000bfc3070 */
[----:B------:R-:W-:Y:S01]  /*5480*/  ISETP.LE.U32.AND P3, PT, R11, UR4, PT ;  /* 0x000000040b007c0c */ /* 0x000fe2000bf63070 */
[----:B------:R-:W-:Y:S01]  /*5490*/  @!P1 FADD.FTZ R231, -R231, -RZ ;  /* 0x800000ffe7e79221 */ /* 0x000fe20000010100 */
[----:B------:R-:W-:Y:S02]  /*54a0*/  ISETP.LE.U32.AND P1, PT, R9, UR4, PT ;  /* 0x0000000409007c0c */ /* 0x000fe4000bf23070 */
[----:B------:R-:W-:Y:S02]  /*54b0*/  LOP3.LUT R9, R8, 0xff, RZ, 0xc0, !PT ;  /* 0x000000ff08097812 */ /* 0x000fe400078ec0ff */
[----:B------:R-:W-:Y:S02]  /*54c0*/  LOP3.LUT R15, R15, 0xff, RZ, 0xc0, !PT ;  /* 0x000000ff0f0f7812 */ /* 0x000fe400078ec0ff */
[----:B------:R-:W-:Y:S01]  /*54d0*/  LOP3.LUT R12, R12, 0xffff, RZ, 0xc0, !PT ;  /* 0x0000ffff0c0c7812 */ /* 0x000fe200078ec0ff */
[----:B------:R-:W-:Y:S01]  /*54e0*/  @!P5 FADD.FTZ R123, -R123, -RZ ;  /* 0x800000ff7b7bd221 */ /* 0x000fe20000010100 */
[----:B------:R-:W-:Y:S01]  /*54f0*/  ISETP.LE.U32.AND P5, PT, R9, UR4, PT ;  /* 0x0000000409007c0c */ /* 0x000fe2000bfa3070 */
[----:B------:R-:W-:Y:S01]  /*5500*/  @!P6 FADD.FTZ R122, -R122, -RZ ;  /* 0x800000ff7a7ae221 */ /* 0x000fe20000010100 */
[----:B------:R-:W-:Y:S01]  /*5510*/  ISETP.LE.U32.AND P6, PT, R17, UR4, PT ;  /* 0x0000000411007c0c */ /* 0x000fe2000bfc3070 */
[----:B------:R-:W-:Y:S01]  /*5520*/  @!P3 FADD.FTZ R124, -R124, -RZ ;  /* 0x800000ff7c7cb221 */ /* 0x000fe20000010100 */
[--C-:B------:R-:W-:Y:S01]  /*5530*/  SHF.R.U32.HI R9, RZ, 0x18, R8.reuse ;  /* 0x00000018ff097819 */ /* 0x100fe20000011608 */
[----:B------:R-:W-:Y:S01]  /*5540*/  @!P1 FADD.FTZ R249, -R249, -RZ ;  /* 0x800000fff9f99221 */ /* 0x000fe20000010100 */
[----:B------:R-:W-:Y:S02]  /*5550*/  ISETP.LE.U32.AND P1, PT, R15, UR4, PT ;  /* 0x000000040f007c0c */ /* 0x000fe4000bf23070 */
[----:B------:R-:W-:Y:S02]  /*5560*/  ISETP.LE.U32.AND P3, PT, R9, UR4, PT ;  /* 0x0000000409007c0c */ /* 0x000fe4000bf63070 */
[----:B------:R-:W-:Y:S02]  /*5570*/  SHF.R.U32.HI R9, RZ, 0x10, R8 ;  /* 0x00000010ff097819 */ /* 0x000fe40000011608 */
[----:B------:R-:W-:Y:S01]  /*5580*/  LOP3.LUT R7, R7, 0xffff, RZ, 0xc0, !PT ;  /* 0x0000ffff07077812 */ /* 0x000fe200078ec0ff */
[----:B------:R-:W-:Y:S01]  /*5590*/  @!P5 FADD.FTZ R248, -R248, -RZ ;  /* 0x800000fff8f8d221 */ /* 0x000fe20000010100 */
[----:B------:R-:W-:Y:S01]  /*55a0*/  LOP3.LUT R9, R9, 0xff, RZ, 0xc0, !PT ;  /* 0x000000ff09097812 */ /* 0x000fe200078ec0ff */
[----:B------:R-:W-:Y:S01]  /*55b0*/  @!P6 FADD.FTZ R242, -R242, -RZ ;  /* 0x800000fff2f2e221 */ /* 0x000fe20000010100 */
[----:B------:R-:W-:Y:S02]  /*55c0*/  ISETP.LE.U32.AND P6, PT, R14, UR4, PT ;  /* 0x000000040e007c0c */ /* 0x000fe4000bfc3070 */
[----:B------:R-:W-:Y:S01]  /*55d0*/  SHF.R.U32.HI R12, RZ, 0x8, R12 ;  /* 0x00000008ff0c7819 */ /* 0x000fe2000001160c */
[----:B------:R-:W-:Y:S01]  /*55e0*/  @!P1 FADD.FTZ R243, -R243, -RZ ;  /* 0x800000fff3f39221 */ /* 0x000fe20000010100 */
[----:B------:R-:W-:Y:S01]  /*55f0*/  SHF.R.U32.HI R7, RZ, 0x8, R7 ;  /* 0x00000008ff077819 */ /* 0x000fe20000011607 */
[----:B------:R-:W-:Y:S01]  /*5600*/  @!P3 FADD.FTZ R245, -R245, -RZ ;  /* 0x800000fff5f5b221 */ /* 0x000fe20000010100 */
[----:B------:R-:W-:Y:S02]  /*5610*/  ISETP.LE.U32.AND P3, PT, R9, UR4, PT ;  /* 0x0000000409007c0c */ /* 0x000fe4000bf63070 */
[----:B------:R-:W-:Y:S02]  /*5620*/  LOP3.LUT R12, R12, 0xffff, RZ, 0xc0, !PT ;  /* 0x0000ffff0c0c7812 */ /* 0x000fe400078ec0ff */
[----:B------:R-:W-:Y:S02]  /*5630*/  LOP3.LUT R7, R7, 0xffff, RZ, 0xc0, !PT ;  /* 0x0000ffff07077812 */ /* 0x000fe400078ec0ff */
[----:B------:R-:W-:Y:S01]  /*5640*/  ISETP.LE.U32.AND P1, PT, R6, UR4, PT ;  /* 0x0000000406007c0c */ /* 0x000fe2000bf23070 */
[----:B------:R-:W-:Y:S01]  /*5650*/  @!P6 FADD.FTZ R238, -R238, -RZ ;  /* 0x800000ffeeeee221 */ /* 0x000fe20000010100 */
[----:B------:R-:W-:Y:S02]  /*5660*/  SHF.R.U32.HI R6, RZ, 0x10, R5 ;  /* 0x00000010ff067819 */ /* 0x000fe40000011605 */
[----:B------:R-:W-:Y:S02]  /*5670*/  ISETP.LE.U32.AND P5, PT, R12, UR4, PT ;  /* 0x000000040c007c0c */ /* 0x000fe4000bfa3070 */
[----:B------:R-:W-:Y:S01]  /*5680*/  ISETP.LE.U32.AND P6, PT, R7, UR4, PT ;  /* 0x0000000407007c0c */ /* 0x000fe2000bfc3070 */
[----:B------:R-:W-:Y:S01]  /*5690*/  @!P3 FADD.FTZ R246, -R246, -RZ ;  /* 0x800000fff6f6b221 */ /* 0x000fe20000010100 */
[----:B------:R-:W-:Y:S02]  /*56a0*/  LOP3.LUT R6, R6, 0xff, RZ, 0xc0, !PT ;  /* 0x000000ff06067812 */ /* 0x000fe400078ec0ff */
[----:B------:R-:W-:Y:S02]  /*56b0*/  LOP3.LUT R8, R8, 0xffff, RZ, 0xc0, !PT ;  /* 0x0000ffff08087812 */ /* 0x000fe400078ec0ff */
[----:B------:R-:W-:Y:S01]  /*56c0*/  ISETP.LE.U32.AND P3, PT, R6, UR4, PT ;  /* 0x0000000406007c0c */ /* 0x000fe2000bf63070 */
[----:B------:R-:W-:Y:S01]  /*56d0*/  @!P1 FADD.FTZ R126, -R126, -RZ ;  /* 0x800000ff7e7e9221 */ /* 0x000fe20000010100 */
[----:B------:R-:W-:Y:S02]  /*56e0*/  F2FP.RELU.PACK_AB R6, R122, R249 ;  /* 0x000000f97a06723e */ /* 0x000fe400000008ff */
[----:B------:R-:W-:Y:S01]  /*56f0*/  SHF.R.U32.HI R8, RZ, 0x8, R8 ;  /* 0x00000008ff087819 */ /* 0x000fe20000011608 */
[----:B------:R-:W-:Y:S01]  /*5700*/  @!P5 FADD.FTZ R250, -R250, -RZ ;  /* 0x800000fffafad221 */ /* 0x000fe20000010100 */
[----:B------:R-:W-:Y:S01]  /*5710*/  LOP3.LUT R5, R5, 0xffff, RZ, 0xc0, !PT ;  /* 0x0000ffff05057812 */ /* 0x000fe200078ec0ff */
[----:B------:R1:W-:Y:S01]  /*5720*/  STS [R188+0xe400], R6 ;  /* 0x00e40006bc007388 */ /* 0x0003e20000000800 */
[----:B------:R-:W-:Y:S01]  /*5730*/  LOP3.LUT R8, R8, 0xffff, RZ, 0xc0, !PT ;  /* 0x0000ffff08087812 */ /* 0x000fe200078ec0ff */
[----:B------:R-:W-:Y:S01]  /*5740*/  @!P6 FADD.FTZ R175, -R175, -RZ ;  /* 0x800000ffafafe221 */ /* 0x000fe20000010100 */
[----:B------:R-:W-:Y:S02]  /*5750*/  ISETP.LE.U32.AND P6, PT, R10, UR4, PT ;  /* 0x000000040a007c0c */ /* 0x000fe4000bfc3070 */
[----:B------:R-:W-:Y:S01]  /*5760*/  ISETP.LE.U32.AND P5, PT, R8, UR4, PT ;  /* 0x0000000408007c0c */ /* 0x000fe2000bfa3070 */
[----:B---3--:R-:W-:Y:S01]  /*5770*/  @!P3 FADD.FTZ R128, -R128, -RZ ;  /* 0x800000ff8080b221 */ /* 0x008fe20000010100 */
[----:B------:R-:W-:Y:S02]  /*5780*/  SHF.R.U32.HI R5, RZ, 0x8, R5 ;  /* 0x00000008ff057819 */ /* 0x000fe40000011605 */
[----:B------:R-:W-:Y:S02]  /*5790*/  F2FP.RELU.PACK_AB R8, R250, R125 ;  /* 0x0000007dfa08723e */ /* 0x000fe400000008ff */
[----:B------:R-:W-:Y:S02]  /*57a0*/  LOP3.LUT R5, R5, 0xffff, RZ, 0xc0, !PT ;  /* 0x0000ffff05057812 */ /* 0x000fe400078ec0ff */
[----:B------:R-:W-:Y:S01]  /*57b0*/  FSETP.GE.FTZ.AND P1, PT, R249, RZ, PT ;  /* 0x000000fff900720b */ /* 0x000fe20003f36000 */
[----:B------:R2:W-:Y:S01]  /*57c0*/  STS [R188+0xe000], R8 ;  /* 0x00e00008bc007388 */ /* 0x0005e20000000800 */
[----:B------:R-:W-:Y:S01]  /*57d0*/  FSETP.GE.FTZ.AND P0, PT, R122, RZ, PT ;  /* 0x000000ff7a00720b */ /* 0x000fe20003f16000 */
[----:B------:R-:W-:Y:S01]  /*57e0*/  @!P6 FADD.FTZ R244, -R244, -RZ ;  /* 0x800000fff4f4e221 */ /* 0x000fe20000010100 */
[----:B------:R-:W-:Y:S01]  /*57f0*/  ISETP.LE.U32.AND P6, PT, R4, UR4, PT ;  /* 0x0000000404007c0c */ /* 0x000fe2000bfc3070 */
[----:B------:R-:W-:Y:S01]  /*5800*/  @!P5 FADD.FTZ R247, -R247, -RZ ;  /* 0x800000fff7f7d221 */ /* 0x000fe20000010100 */
[----:B------:R-:W-:Y:S02]  /*5810*/  F2FP.RELU.PACK_AB R4, R118, R119 ;  /* 0x000000777604723e */ /* 0x000fe400000008ff */
[----:B------:R-:W-:Y:S02]  /*5820*/  ISETP.LE.U32.AND P5, PT, R5, UR4, PT ;  /* 0x0000000405007c0c */ /* 0x000fe4000bfa3070 */
[----:B------:R-:W-:Y:S01]  /*5830*/  F2FP.RELU.PACK_AB R5, R238, R117 ;  /* 0x00000075ee05723e */ /* 0x000fe200000008ff */
[----:B------:R3:W-:Y:S01]  /*5840*/  STS [R193+0xe400], R4 ;  /* 0x00e40004c1007388 */ /* 0x0007e20000000800 */
[----:B------:R-:W-:Y:S02]  /*5850*/  F2FP.RELU.PACK_AB R7, R247, R248 ;  /* 0x000000f8f707723e */ /* 0x000fe400000008ff */
[----:B-1----:R-:W-:Y:S01]  /*5860*/  F2FP.RELU.PACK_AB R6, R245, R246 ;  /* 0x000000f6f506723e */ /* 0x002fe200000008ff */
[----:B------:R1:W-:Y:S01]  /*5870*/  STS [R193+0xe000], R5 ;  /* 0x00e00005c1007388 */ /* 0x0003e20000000800 */
[----:B------:R-:W-:Y:S01]  /*5880*/  FSETP.GE.FTZ.AND P3, PT, R250, RZ, PT ;  /* 0x000000fffa00720b */ /* 0x000fe20003f76000 */
[----:B------:R-:W-:Y:S01]  /*5890*/  @!P6 FADD.FTZ R129, -R129, -RZ ;  /* 0x800000ff8181e221 */ /* 0x000fe20000010100 */
[----:B------:R-:W-:Y:S01]  /*58a0*/  FSETP.GE.FTZ.AND P4, PT, R125, RZ, PT ;  /* 0x000000ff7d00720b */ /* 0x000fe20003f96000 */
[----:B------:R4:W-:Y:S01]  /*58b0*/  STS [R188+0xf000], R7 ;  /* 0x00f00007bc007388 */ /* 0x0009e20000000800 */
[----:B------:R-:W-:Y:S01]  /*58c0*/  FSETP.GE.FTZ.AND P6, PT, R124, RZ, PT ;  /* 0x000000ff7c00720b */ /* 0x000fe20003fd6000 */
[----:B------:R-:W-:Y:S01]  /*58d0*/  @!P5 FADD.FTZ R130, -R130, -RZ ;  /* 0x800000ff8282d221 */ /* 0x000fe20000010100 */
[----:B------:R-:W-:Y:S01]  /*58e0*/  FSETP.GE.FTZ.AND P5, PT, R111, RZ, PT ;  /* 0x000000ff6f00720b */ /* 0x000fe20003fb6000 */
[----:B------:R4:W-:Y:S01]  /*58f0*/  STS [R188+0xf400], R6 ;  /* 0x00f40006bc007388 */ /* 0x0009e20000000800 */
[----:B--2---:R-:W-:Y:S05]  /*5900*/  F2FP.RELU.PACK_AB R8, R244, R231 ;  /* 0x000000e7f408723e */ /* 0x004fea00000008ff */
[----:B------:R2:W-:Y:S01]  /*5910*/  STS [R193+0xf000], R8 ;  /* 0x00f00008c1007388 */ /* 0x0005e20000000800 */
[----:B---3--:R-:W-:Y:S02]  /*5920*/  F2FP.RELU.PACK_AB R4, R124, R110 ;  /* 0x0000006e7c04723e */ /* 0x008fe400000008ff */
[----:B-1----:R-:W-:Y:S02]  /*5930*/  F2FP.RELU.PACK_AB R5, R115, R123 ;  /* 0x0000007b7305723e */ /* 0x002fe400000008ff */
[----:B----4-:R-:W-:Y:S02]  /*5940*/  F2FP.RELU.PACK_AB R7, R242, R243 ;  /* 0x000000f3f207723e */ /* 0x010fe400000008ff */
[----:B------:R-:W-:Y:S03]  /*5950*/  F2FP.RELU.PACK_AB R6, R175, R114 ;  /* 0x00000072af06723e */ /* 0x000fe600000008ff */
[----:B------:R1:W-:Y:S04]  /*5960*/  STS [R193+0xf400], R7 ;  /* 0x00f40007c1007388 */ /* 0x0003e80000000800 */
[----:B------:R3:W-:Y:S01]  /*5970*/  STS [R192+0xe000], R6 ;  /* 0x00e00006c0007388 */ /* 0x0007e20000000800 */
[----:B--2---:R-:W-:Y:S03]  /*5980*/  F2FP.RELU.PACK_AB R8, R130, R131 ;  /* 0x000000838208723e */ /* 0x004fe600000008ff */
[----:B------:R2:W-:Y:S04]  /*5990*/  STS [R192+0xe400], R5 ;  /* 0x00e40005c0007388 */ /* 0x0005e80000000800 */
[----:B------:R4:W-:Y:S01]  /*59a0*/  STS [R224+0xe000], R4 ;  /* 0x00e00004e0007388 */ /* 0x0009e20000000800 */
[----:B-1----:R-:W-:Y:S02]  /*59b0*/  F2FP.RELU.PACK_AB R7, R127, R128 ;  /* 0x000000807f07723e */ /* 0x002fe400000008ff */
[----:B---3--:R-:W-:Y:S02]  /*59c0*/  F2FP.RELU.PACK_AB R6, R111, R116 ;  /* 0x000000746f06723e */ /* 0x008fe400000008ff */
[----:B--2---:R-:W-:Y:S03]  /*59d0*/  F2FP.RELU.PACK_AB R5, R129, R112 ;  /* 0x000000708105723e */ /* 0x004fe600000008ff */
[----:B------:R-:W-:Y:S01]  /*59e0*/  STS [R224+0xe400], R6 ;  /* 0x00e40006e0007388 */ /* 0x000fe20000000800 */
[----:B----4-:R-:W-:Y:S03]  /*59f0*/  F2FP.RELU.PACK_AB R4, R113, R126 ;  /* 0x0000007e7104723e */ /* 0x010fe600000008ff */
[----:B------:R-:W-:Y:S04]  /*5a00*/  STS [R192+0xf000], R8 ;  /* 0x00f00008c0007388 */ /* 0x000fe80000000800 */
[----:B------:R-:W-:Y:S04]  /*5a10*/  STS [R192+0xf400], R7 ;  /* 0x00f40007c0007388 */ /* 0x000fe80000000800 */
[----:B------:R-:W-:Y:S04]  /*5a20*/  STS [R224+0xf000], R5 ;  /* 0x00f00005e0007388 */ /* 0x000fe80000000800 */
[----:B------:R-:W-:Y:S04]  /*5a30*/  STS [R224+0xf400], R4 ;  /* 0x00f40004e0007388 */ /* 0x000fe80000000800 */
[----:B------:R-:W1:Y:S08]  /*5a40*/  LDSM.16.M88.4 R32, [R169+0x4000] ;  /* 0x00400000a920783b */ /* 0x000e700000000200 */
[----:B------:R-:W2:Y:S08]  /*5a50*/  LDSM.16.M88.4 R28, [R169+0x5000] ;  /* 0x00500000a91c783b */ /* 0x000eb00000000200 */
[----:B------:R-:W3:Y:S08]  /*5a60*/  LDSM.16.M88.4 R100, [R108+0x4000] ;  /* 0x004000006c64783b */ /* 0x000ef00000000200 */
[----:B------:R4:W3:Y:S01]  /*5a70*/  LDSM.16.M88.4 R104, [R108+0x5000] ;  /* 0x005000006c68783b */ /* 0x0008e20000000200 */
[-C--:B-1----:R-:W-:Y:S01]  /*5a80*/  HMMA.16816.F32 R4, R32, R132.reuse, RZ ;  /* 0x000000842004723c */ /* 0x082fe200000018ff */
[----:B----4-:R-:W-:Y:S07]  /*5a90*/  IMAD.IADD R108, R174, 0x1, R108 ;  /* 0x00000001ae6c7824 */ /* 0x010fee00078e026c */
[C---:B--2---:R-:W-:Y:S08]  /*5aa0*/  HMMA.16816.F32 R8, R28.reuse, R132, RZ ;  /* 0x000000841c08723c */ /* 0x044ff000000018ff */
[-C--:B------:R-:W-:Y:S08]  /*5ab0*/  HMMA.16816.F32 R12, R28, R134.reuse, RZ ;  /* 0x000000861c0c723c */ /* 0x080ff000000018ff */
[C---:B------:R-:W-:Y:S08]  /*5ac0*/  HMMA.16816.F32 R16, R32.reuse, R134, RZ ;  /* 0x000000862010723c */ /* 0x040ff000000018ff */
[-C--:B------:R-:W-:Y:S08]  /*5ad0*/  HMMA.16816.F32 R20, R32, R136.reuse, RZ ;  /* 0x000000882014723c */ /* 0x080ff000000018ff */
[C---:B------:R-:W-:Y:S08]  /*5ae0*/  HMMA.16816.F32 R24, R28.reuse, R136, RZ ;  /* 0x000000881c18723c */ /* 0x040ff000000018ff */
[-C--:B------:R-:W-:Y:S08]  /*5af0*/  HMMA.16816.F32 R28, R28, R138.reuse, RZ ;  /* 0x0000008a1c1c723c */ /* 0x080ff000000018ff */
[----:B------:R-:W-:Y:S08]  /*5b00*/  HMMA.16816.F32 R32, R32, R138, RZ ;  /* 0x0000008a2020723c */ /* 0x000ff000000018ff */
[-C--:B---3--:R-:W-:Y:S08]  /*5b10*/  HMMA.16816.F32 R4, R100, R140.reuse, R4 ;  /* 0x0000008c6404723c */ /* 0x088ff00000001804 */
        /* <DEDUP_REMOVED lines=23> */
[C---:B------:R-:W-:Y:S03]  /*5c90*/  HMMA.16816.F32 R16, R100.reuse, R158, R16 ;  /* 0x0000009e6410723c */ /* 0x040fe60000001810 */
[----:B------:R-:W-:Y:S01]  /*5ca0*/  FADD.FTZ R5, -R240, R6 ;  /* 0x00000006f0057221 */ /* 0x000fe20000010100 */
[----:B------:R-:W-:Y:S01]  /*5cb0*/  FSEL R6, R108, R241, P3 ;  /* 0x000000f16c067208 */ /* 0x000fe20001800000 */
[----:B------:R-:W-:Y:S01]  /*5cc0*/  FADD.FTZ R109, -R241, R4 ;  /* 0x00000004f16d7221 */ /* 0x000fe20000010100 */
[----:B------:R-:W-:Y:S01]  /*5cd0*/  FSETP.GE.FTZ.AND P3, PT, R247, RZ, PT ;  /* 0x000000fff700720b */ /* 0x000fe20003f76000 */
[----:B------:R-:W-:Y:S01]  /*5ce0*/  FADD.FTZ R4, -R240, R7 ;  /* 0x00000007f0047221 */ /* 0x000fe20000010100 */
[-C--:B------:R-:W-:Y:S01]  /*5cf0*/  HMMA.16816.F32 R20, R100, R160.reuse, R20 ;  /* 0x000000a06414723c */ /* 0x080fe20000001814 */
[C---:B------:R-:W-:Y:S03]  /*5d00*/  FADD.FTZ R10, -R201.reuse, R10 ;  /* 0x0000000ac90a7221 */ /* 0x040fe60000010100 */
[----:B------:R-:W-:Y:S01]  /*5d10*/  FADD.FTZ R11, -R201, R11 ;  /* 0x0000000bc90b7221 */ /* 0x000fe20000010100 */
[-C--:B------:R-:W-:Y:S01]  /*5d20*/  FSEL R5, R5, R240.reuse, P1 ;  /* 0x000000f005057208 */ /* 0x080fe20000800000 */
[----:B------:R-:W-:Y:S01]  /*5d30*/  FADD.FTZ R9, -R239, R9 ;  /* 0x00000009ef097221 */ /* 0x000fe20000010100 */
[----:B------:R-:W-:Y:S01]  /*5d40*/  FSETP.GE.FTZ.AND P1, PT, R246, RZ, PT ;  /* 0x000000fff600720b */ /* 0x000fe20003f36000 */
[C---:B------:R-:W-:Y:S01]  /*5d50*/  FADD.FTZ R14, -R201.reuse, R14 ;  /* 0x0000000ec90e7221 */ /* 0x040fe20000010100 */
[C---:B------:R-:W-:Y:S03]  /*5d60*/  HMMA.16816.F32 R24, R104.reuse, R160, R24 ;  /* 0x000000a06818723c */ /* 0x040fe60000001818 */
[----:B------:R-:W-:Y:S01]  /*5d70*/  FADD.FTZ R15, -R201, R15 ;  /* 0x0000000fc90f7221 */ /* 0x000fe20000010100 */
[-C--:B------:R-:W-:Y:S01]  /*5d80*/  FSEL R4, R4, R240.reuse, P0 ;  /* 0x000000f004047208 */ /* 0x080fe20000000000 */
[----:B------:R-:W-:Y:S01]  /*5d90*/  FADD.FTZ R13, -R239, R13 ;  /* 0x0000000def0d7221 */ /* 0x000fe20000010100 */
[----:B------:R-:W-:Y:S01]  /*5da0*/  FSETP.GE.FTZ.AND P0, PT, R245, RZ, PT ;  /* 0x000000fff500720b */ /* 0x000fe20003f16000 */
[C---:B------:R-:W-:Y:S01]  /*5db0*/  FADD.FTZ R18, -R240.reuse, R18 ;  /* 0x00000012f0127221 */ /* 0x040fe20000010100 */
[-C--:B------:R-:W-:Y:S01]  /*5dc0*/  HMMA.16816.F32 R28, R104, R162.reuse, R28 ;  /* 0x000000a2681c723c */ /* 0x080fe2000000181c */
[----:B------:R-:W-:Y:S03]  /*5dd0*/  FADD.FTZ R19, -R240, R19 ;  /* 0x00000013f0137221 */ /* 0x000fe60000010100 */
[----:B------:R-:W-:Y:S01]  /*5de0*/  FADD.FTZ R8, -R239, R8 ;  /* 0x00000008ef087221 */ /* 0x000fe20000010100 */
[-C--:B------:R-:W-:Y:S01]  /*5df0*/  FSEL R10, R10, R201.reuse, P1 ;  /* 0x000000c90a0a7208 */ /* 0x080fe20000800000 */
[----:B------:R-:W-:Y:S01]  /*5e00*/  FADD.FTZ R17, -R241, R17 ;  /* 0x00000011f1117221 */ /* 0x000fe20000010100 */
[----:B------:R-:W-:Y:S01]  /*5e10*/  FSETP.GE.FTZ.AND P1, PT, R243, RZ, PT ;  /* 0x000000fff300720b */ /* 0x000fe20003f36000 */
[C---:B------:R-:W-:Y:S01]  /*5e20*/  FADD.FTZ R22, -R240.reuse, R22 ;  /* 0x00000016f0167221 */ /* 0x040fe20000010100 */
[----:B------:R-:W-:Y:S03]  /*5e30*/  HMMA.16816.F32 R32, R100, R162, R32 ;  /* 0x000000a26420723c */ /* 0x000fe60000001820 */
[----:B------:R-:W-:Y:S01]  /*5e40*/  FADD.FTZ R23, -R240, R23 ;  /* 0x00000017f0177221 */ /* 0x000fe20000010100 */
[-C--:B------:R-:W-:Y:S01]  /*5e50*/  FSEL R11, R11, R201.reuse, P0 ;  /* 0x000000c90b0b7208 */ /* 0x080fe20000000000 */
[----:B------:R-:W-:Y:S01]  /*5e60*/  FADD.FTZ R12, -R239, R12 ;  /* 0x0000000cef0c7221 */ /* 0x000fe20000010100 */
[----:B------:R-:W-:Y:S01]  /*5e70*/  FSETP.GE.FTZ.AND P0, PT, R242, RZ, PT ;  /* 0x000000fff200720b */ /* 0x000fe20003f16000 */
[C---:B------:R-:W-:Y:S01]  /*5e80*/  FADD.FTZ R26, -R201.reuse, R26 ;  /* 0x0000001ac91a7221 */ /* 0x040fe20000010100 */
[-C--:B------:R-:W-:Y:S01]  /*5e90*/  FSEL R14, R14, R201.reuse, P1 ;  /* 0x000000c90e0e7208 */ /* 0x080fe20000800000 */
[----:B------:R-:W-:Y:S01]  /*5ea0*/  FADD.FTZ R27, -R201, R27 ;  /* 0x0000001bc91b7221 */ /* 0x000fe20000010100 */
[----:B------:R-:W-:Y:S02]  /*5eb0*/  FSETP.GE.FTZ.AND P1, PT, R119, RZ, PT ;  /* 0x000000ff7700720b */ /* 0x000fe40003f36000 */
[----:B------:R-:W-:Y:S01]  /*5ec0*/  FADD.FTZ R21, -R241, R21 ;  /* 0x00000015f1157221 */ /* 0x000fe20000010100 */
[----:B------:R-:W-:Y:S01]  /*5ed0*/  FSEL R15, R15, R201, P0 ;  /* 0x000000c90f0f7208 */ /* 0x000fe20000000000 */
[----:B------:R-:W-:Y:S01]  /*5ee0*/  FADD.FTZ R16, -R241, R16 ;  /* 0x00000010f1107221 */ /* 0x000fe20000010100 */
[----:B------:R-:W-:Y:S01]  /*5ef0*/  FSETP.GE.FTZ.AND P0, PT, R118, RZ, PT ;  /* 0x000000ff7600720b */ /* 0x000fe20003f16000 */
        /* <DEDUP_REMOVED lines=9> */
[-C--:B------:R-:W-:Y:S01]  /*5f90*/  FSEL R18, R18, R240.reuse, P1 ;  /* 0x000000f012127208 */ /* 0x080fe20000800000 */
[----:B------:R-:W-:Y:S01]  /*5fa0*/  FADD.FTZ R28, -R239, R28 ;  /* 0x0000001cef1c7221 */ /* 0x000fe20000010100 */
        /* <DEDUP_REMOVED lines=30> */
[-C--:B------:R-:W-:Y:S01]  /*6190*/  FSEL R26, R26, R201.reuse, P1 ;  /* 0x000000c91a1a7208 */ /* 0x080fe20000800000 */
        /* <DEDUP_REMOVED lines=9> */
[----:B------:R-:W-:Y:S02]  /*6230*/  FSETP.GE.FTZ.AND P3, PT, R131, RZ, PT ;  /* 0x000000ff8300720b */ /* 0x000fe40003f76000 */
[----:B------:R-:W-:Y:S01]  /*6240*/  FSEL R16, R16, R241, P4 ;  /* 0x000000f110107208 */ /* 0x000fe20002000000 */
[----:B------:R-:W-:Y:S01]  /*6250*/  FMUL.FTZ R21, R175, R21 ;  /* 0x00000015af157220 */ /* 0x000fe20000410000 */
[----:B------:R-:W-:Y:S02]  /*6260*/  FSETP.GE.FTZ.AND P4, PT, R114, RZ, PT ;  /* 0x000000ff7200720b */ /* 0x000fe40003f96000 */
[----:B------:R-:W-:Y:S01]  /*6270*/  FSEL R30, R30, R201, P1 ;  /* 0x000000c91e1e7208 */ /* 0x000fe20000800000 */
[----:B------:R-:W-:Y:S01]  /*6280*/  FMUL.FTZ R16, R117, R16 ;  /* 0x0000001075107220 */ /* 0x000fe20000410000 */
[----:B------:R-:W-:Y:S01]  /*6290*/  FSETP.GE.FTZ.AND P1, PT, R110, RZ, PT ;  /* 0x000000ff6e00720b */ /* 0x000fe20003f36000 */
[----:B------:R-:W-:Y:S01]  /*62a0*/  @P0 FADD.FTZ R201, -R201, R31 ;  /* 0x0000001fc9c90221 */ /* 0x000fe20000010100 */
[----:B------:R-:W-:Y:S01]  /*62b0*/  FSEL R24, R24, R239, P3 ;  /* 0x000000ef18187208 */ /* 0x000fe20001800000 */
[----:B------:R-:W-:Y:S01]  /*62c0*/  FMUL.FTZ R30, R126, R30 ;  /* 0x0000001e7e1e7220 */ /* 0x000fe20000410000 */
[----:B------:R-:W-:Y:S01]  /*62d0*/  FSETP.GE.FTZ.AND P3, PT, R129, RZ, PT ;  /* 0x000000ff8100720b */ /* 0x000fe20003f76000 */
[----:B------:R-:W-:Y:S01]  /*62e0*/  FMUL.FTZ R113, R113, R201 ;  /* 0x000000c971717220 */ /* 0x000fe20000410000 */
[-C--:B------:R-:W-:Y:S01]  /*62f0*/  FSEL R20, R20, R241.reuse, P4 ;  /* 0x000000f114147208 */ /* 0x080fe20002000000 */
[----:B------:R-:W-:Y:S01]  /*6300*/  FMUL.FTZ R24, R131, R24 ;  /* 0x0000001883187220 */ /* 0x000fe20000410000 */
[----:B------:R-:W-:Y:S01]  /*6310*/  FSEL R32, R32, R241, P1 ;  /* 0x000000f120207208 */ /* 0x000fe20000800000 */
[----:B------:R-:W-:Y:S01]  /*6320*/  @P6 FADD.FTZ R241, -R241, R33 ;  /* 0x00000021f1f16221 */ /* 0x000fe20000010100 */
[----:B------:R-:W-:Y:S01]  /*6330*/  ISETP.GT.AND P6, PT, R219, R195, PT ;  /* 0x000000c3db00720c */ /* 0x000fe20003fc4270 */
[----:B------:R-:W-:Y:S01]  /*6340*/  FMUL.FTZ R20, R114, R20 ;  /* 0x0000001472147220 */ /* 0x000fe20000410000 */
[----:B------:R-:W-:Y:S01]  /*6350*/  FSETP.GE.FTZ.AND P4, PT, R130, RZ, PT ;  /* 0x000000ff8200720b */ /* 0x000fe20003f96000 */
[----:B------:R-:W-:Y:S01]  /*6360*/  FMUL.FTZ R32, R110, R32 ;  /* 0x000000206e207220 */ /* 0x000fe20000410000 */
[----:B------:R-:W-:Y:S01]  /*6370*/  FSETP.GE.FTZ.AND P0, PT, R116, RZ, PT ;  /* 0x000000ff7400720b */ /* 0x000fe20003f16000 */
[----:B------:R-:W-:Y:S01]  /*6380*/  FMUL.FTZ R124, R124, R241 ;  /* 0x000000f17c7c7220 */ /* 0x000fe20000410000 */
[-C--:B------:R-:W-:Y:S02]  /*6390*/  FSEL R25, R25, R239.reuse, P4 ;  /* 0x000000ef19197208 */ /* 0x080fe40002000000 */
[----:B------:R-:W-:Y:S02]  /*63a0*/  FSETP.GE.FTZ.AND P4, PT, R112, RZ, PT ;  /* 0x000000ff7000720b */ /* 0x000fe40003f96000 */
[----:B------:R-:W-:Y:S01]  /*63b0*/  FSEL R34, R34, R240, P0 ;  /* 0x000000f022227208 */ /* 0x000fe20000000000 */
[----:B------:R-:W-:Y:S01]  /*63c0*/  @P5 FADD.FTZ R240, -R240, R35 ;  /* 0x00000023f0f05221 */ /* 0x000fe20000010100 */
[----:B------:R-:W-:Y:S01]  /*63d0*/  FSEL R28, R28, R239, P4 ;  /* 0x000000ef1c1c7208 */ /* 0x000fe20002000000 */
[----:B------:R-:W-:Y:S02]  /*63e0*/  @P3 FADD.FTZ R239, -R239, R29 ;  /* 0x0000001defef3221 */ /* 0x000fe40000010100 */
        /* <DEDUP_REMOVED lines=38> */
.L_x_1096:
[----:B------:R-:W-:Y:S01]  /*6650*/  F2FP.PACK_AB R125, R250, R125 ;  /* 0x0000007dfa7d723e */ /* 0x000fe200000000ff */
[----:B------:R-:W-:Y:S01]  /*6660*/  IMAD.SHL.U32 R116, R172, 0x2, RZ ;  /* 0x00000002ac747824 */ /* 0x000fe200078e00ff */
[----:B------:R-:W-:Y:S02]  /*6670*/  F2FP.PACK_AB R122, R122, R249 ;  /* 0x000000f97a7a723e */ /* 0x000fe400000000ff */
[----:B------:R-:W-:Y:S01]  /*6680*/  F2FP.PACK_AB R16, R17, R16 ;  /* 0x000000101110723e */ /* 0x000fe200000000ff */
[----:B------:R-:W-:Y:S01]  /*6690*/  STS [R188+0xa000], R125 ;  /* 0x00a0007dbc007388 */ /* 0x000fe20000000800 */
[----:B------:R-:W-:Y:S02]  /*66a0*/  F2FP.PACK_AB R18, R19, R18 ;  /* 0x000000121312723e */ /* 0x000fe400000000ff */
[----:B------:R-:W-:Y:S01]  /*66b0*/  F2FP.PACK_AB R9, R9, R248 ;  /* 0x000000f80909723e */ /* 0x000fe200000000ff */
[----:B------:R2:W-:Y:S01]  /*66c0*/  STS [R188+0xa400], R122 ;  /* 0x00a4007abc007388 */ /* 0x0005e20000000800 */
        /* <DEDUP_REMOVED lines=18> */
[----:B-1----:R-:W-:Y:S01]  /*67f0*/  IADD3 R100, R116, 0x4040, RZ ;  /* 0x0000404074647810 */ /* 0x002fe20007ffe0ff */
[----:B--2---:R-:W-:Y:S01]  /*6800*/  IMAD.SHL.U32 R122, R185, 0x2, RZ ;  /* 0x00000002b97a7824 */ /* 0x004fe200078e00ff */
        /* <DEDUP_REMOVED lines=79> */
.L_x_1097:
[----:B------:R-:W-:Y:S01]  /*6d00*/  LDSM.16.M88.4 R16, [R170] ;  /* 0x00000000aa10783b */ /* 0x000fe20000000200 */
[--C-:B------:R-:W-:Y:S01]  /*6d10*/  IMAD.IADD R117, R116, 0x1, R174.reuse ;  /* 0x0000000174757824 */ /* 0x100fe200078e02ae */
[----:B------:R-:W-:Y:S01]  /*6d20*/  LEA R231, P0, R198, R120, 0x2 ;  /* 0x00000078c6e77211 */ /* 0x000fe200078010ff */
[----:B------:R-:W-:Y:S01]  /*6d30*/  IMAD.IADD R119, R170, 0x1, R174 ;  /* 0x00000001aa777824 */ /* 0x000fe200078e02ae */
[----:B------:R-:W2:Y:S01]  /*6d40*/  LDSM.16.MT88.4 R8, [R116+0x6000] ;  /* 0x006000007408783b */ /* 0x000ea20000004200 */
[----:B------:R-:W-:Y:S01]  /*6d50*/  IMAD.IADD R118, R174, 0x1, R0 ;  /* 0x00000001ae767824 */ /* 0x000fe200078e0200 */
        /* <DEDUP_REMOVED lines=52> */
[----:B------:R-:W-:Y:S01]  /*70a0*/  @P6 IADD3 R20, R184, -0x40, RZ ;  /* 0xffffffc0b8146810 */ /* 0x000fe20007ffe0ff */
[----:B------:R-:W-:Y:S04]  /*70b0*/  HMMA.16816.F32 R16, R108, R22, R16 ;  /* 0x000000166c10723c */ /* 0x000fe80000001810 */
[----:B------:R-:W-:Y:S04]  /*70c0*/  @P6 IMAD.WIDE R20, R20, 0x4, R236 ;  /* 0x0000000414146825 */ /* 0x000fe800078e02ec */
[C---:B---3--:R-:W-:Y:S01]  /*70d0*/  HMMA.16816.F32 R4, R28.reuse, R32, R4 ;  /* 0x000000201c04723c */ /* 0x048fe20000001804 */
[----:B------:R1:W5:Y:S04]  /*70e0*/  @P6 LDG.E R216, [R20.64] ;  /* 0x0000000614d86981 */ /* 0x000368000c1e1900 */
[----:B------:R1:W5:Y:S03]  /*70f0*/  @P6 LDG.E R217, [R20.64+0x20] ;  /* 0x0000200614d96981 */ /* 0x000366000c1e1900 */
[C---:B------:R-:W-:Y:S01]  /*7100*/  HMMA.16816.F32 R8, R28.reuse, R34, R8 ;  /* 0x000000221c08723c */ /* 0x040fe20000001808 */
[----:B------:R-:W-:Y:S04]  /*7110*/  LDSM.16.MT88.4 R32, [R168+0xc800] ;  /* 0x00c80000a820783b */ /* 0x000fe80000004200 */
[----:B------:R1:W5:Y:S03]  /*7120*/  @P6 LDG.E R214, [R20.64+0x80] ;  /* 0x0000800614d66981 */ /* 0x000366000c1e1900 */
[C---:B--2---:R-:W-:Y:S01]  /*7130*/  HMMA.16816.F32 R12, R28.reuse, R24, R12 ;  /* 0x000000181c0c723c */ /* 0x044fe2000000180c */
[----:B------:R1:W5:Y:S06]  /*7140*/  @P6 LDG.E R215, [R20.64+0xa0] ;  /* 0x0000a00614d76981 */ /* 0x00036c000c1e1900 */
[----:B------:R-:W-:Y:S01]  /*7150*/  IMAD.MOV.U32 R24, RZ, RZ, R231 ;  /* 0x000000ffff187224 */ /* 0x000fe200078e00e7 */
[----:B------:R-:W-:Y:S01]  /*7160*/  HMMA.16816.F32 R16, R28, R26, R16 ;  /* 0x0000001a1c10723c */ /* 0x000fe20000001810 */
[----:B------:R-:W-:Y:S03]  /*7170*/  LDSM.16.MT88.4 R28, [R168+0xa800] ;  /* 0x00a80000a81c783b */ /* 0x000fe60000004200 */
[----:B------:R-:W-:Y:S01]  /*7180*/  IMAD.MOV.U32 R25, RZ, RZ, R238 ;  /* 0x000000ffff197224 */ /* 0x000fe200078e00ee */
[CC--:B------:R-:W-:Y:S04]  /*7190*/  LEA R22, P1, R211.reuse, R24.reuse, 0x2 ;  /* 0x00000018d3167211 */ /* 0x0c0fe800078210ff */
[-C--:B------:R-:W-:Y:S01]  /*71a0*/  LEA.HI.X.SX32 R23, R211, R25.reuse, 0x2, P1 ;  /* 0x00000019d3177211 */ /* 0x080fe200008f16ff */
[----:B------:R2:W-:Y:S04]  /*71b0*/  RED.E.ADD.F32.FTZ.RN.STRONG.GPU [R24.64], R4 ;  /* 0x000000041800798e */ /* 0x0005e8000c10e786 */
[----:B------:R3:W-:Y:S01]  /*71c0*/  RED.E.ADD.F32.FTZ.RN.STRONG.GPU [R22.64], R5 ;  /* 0x000000051600798e */ /* 0x0007e2000c10e786 */
        /* <DEDUP_REMOVED lines=21> */
[----:B------:R-:W-:Y:S01]  /*7320*/  RED.E.ADD.F32.FTZ.RN.STRONG.GPU [R24.64+0x80], R12 ;  /* 0x0000800c1800798e */ /* 0x000fe2000c10e786 */
[-C--:B-1----:R-:W-:Y:S03]  /*7330*/  LEA R20, P4, R228, R24.reuse, 0x2 ;  /* 0x00000018e4147211 */ /* 0x082fe600078810ff */
[----:B------:R-:W-:Y:S01]  /*7340*/  RED.E.ADD.F32.FTZ.RN.STRONG.GPU [R22.64+0x80], R13 ;  /* 0x0000800d1600798e */ /* 0x000fe2000c10e786 */
[-C--:B------:R-:W-:Y:S02]  /*7350*/  LEA.HI.X.SX32 R9, R226, R25.reuse, 0x2, P1 ;  /* 0x00000019e2097211 */ /* 0x080fe400008f16ff */
[----:B------:R-:W-:Y:S02]  /*7360*/  LEA.HI.X.SX32 R21, R228, R25, 0x2, P4 ;  /* 0x00000019e4157211 */ /* 0x000fe400020f16ff */
[----:B------:R-:W-:Y:S02]  /*7370*/  ISETP.GT.AND P4, PT, R219, R195, PT ;  /* 0x000000c3db00720c */ /* 0x000fe40003f84270 */
[----:B------:R-:W-:Y:S04]  /*7380*/  @P6 IADD3 R200, P1, R200, -0x100, RZ ;  /* 0xffffff00c8c86810 */ /* 0x000fe80007f3e0ff */
[----:B------:R-:W-:Y:S02]  /*7390*/  @P6 IADD3.X R199, R199, -0x1, RZ, P1, !PT ;  /* 0xffffffffc7c76810 */ /* 0x000fe40000ffe4ff */
[CC--:B--2---:R-:W-:Y:S02]  /*73a0*/  LEA R6, P0, R204.reuse, R24.reuse, 0x2 ;  /* 0x00000018cc067211 */ /* 0x0c4fe400078010ff */
[CC--:B------:R-:W-:Y:S02]  /*73b0*/  LEA R10, P3, R227.reuse, R24.reuse, 0x2 ;  /* 0x00000018e30a7211 */ /* 0x0c0fe400078610ff */
[-C--:B------:R-:W-:Y:S02]  /*73c0*/  LEA.HI.X.SX32 R7, R204, R25.reuse, 0x2, P0 ;  /* 0x00000019cc077211 */ /* 0x080fe400000f16ff */
[-C--:B---3--:R-:W-:Y:S02]  /*73d0*/  LEA.HI.X.SX32 R11, R227, R25.reuse, 0x2, P3 ;  /* 0x00000019e30b7211 */ /* 0x088fe400018f16ff */
[C---:B------:R-:W-:Y:S01]  /*73e0*/  LEA R4, P0, R225.reuse, R24, 0x2 ;  /* 0x00000018e1047211 */ /* 0x040fe200078010ff */
[----:B------:R-:W-:Y:S03]  /*73f0*/  RED.E.ADD.F32.FTZ.RN.STRONG.GPU [R6.64], R14 ;  /* 0x0000000e0600798e */ /* 0x000fe6000c10e786 */
[----:B------:R-:W-:Y:S01]  /*7400*/  LEA.HI.X.SX32 R5, R225, R25, 0x2, P0 ;  /* 0x00000019e1057211 */ /* 0x000fe200000f16ff */
[----:B------:R-:W-:Y:S04]  /*7410*/  RED.E.ADD.F32.FTZ.RN.STRONG.GPU [R26.64], R15 ;  /* 0x0000000f1a00798e */ /* 0x000fe8000c10e786 */
        /* <DEDUP_REMOVED lines=63> */
[----:B------:R-:W-:-:S02]  /*7810*/  FMUL.FTZ R69, R69, c[0x0][0x2e0] ;  /* 0x0000b80045457a20 */ /* 0x000fc40000410000 */
[----:B------:R-:W-:Y:S02]  /*7820*/  FMUL.FTZ R70, R70, c[0x0][0x2e0] ;  /* 0x0000b80046467a20 */ /* 0x000fe40000410000 */
        /* <DEDUP_REMOVED lines=119> */
[----:B------:R-:W-:Y:S01]  /*7fa0*/  @P0 IMAD.WIDE.U32 R4, R35, c[0x0][0x3a0], RZ ;  /* 0x0000e80023040a25 */ /* 0x000fe200078e00ff */
[----:B------:R1:W-:Y:S02]  /*7fb0*/  STS [R197+0x4000], R64 ;  /* 0x00400040c5007388 */ /* 0x0003e40000000800 */
[----:B------:R-:W-:Y:S01]  /*7fc0*/  F2FP.PACK_AB R62, R63, R62 ;  /* 0x0000003e3f3e723e */ /* 0x000fe200000000ff */
[----:B------:R-:W-:Y:S01]  /*7fd0*/  @P0 IMAD R35, R35, c[0x0][0x3a4], R5 ;  /* 0x0000e90023230a24 */ /* 0x000fe200078e0205 */
[----:B------:R1:W-:Y:S01]  /*7fe0*/  STS [R197+0x4400], R66 ;  /* 0x00440042c5007388 */ /* 0x0003e20000000800 */
[----:B------:R-:W-:-:S02]  /*7ff0*/  @P0 MOV R33, R4 ;  /* 0x0000000400210202 */ /* 0x000fc40000000f00 */
[----:B------:R-:W-:Y:S01]  /*8000*/  SHF.R.S32.HI R4, RZ, 0x1f, R181 ;  /* 0x0000001fff047819 */ /* 0x000fe200000114b5 */
        /* <DEDUP_REMOVED lines=15> */
.L_x_1099:
        /* <DEDUP_REMOVED lines=15> */
.L_x_1100:
[----:B------:R-:W-:Y:S01]  /*81f0*/  BAR.SYNC.DEFER_BLOCKING 0x0 ;  /* 0x0000000000007b1d */ /* 0x000fe20000010000 */
[--C-:B------:R-:W-:Y:S01]  /*8200*/  SHF.R.S32.HI R41, RZ, 0x1f, R182.reuse ;  /* 0x0000001fff297819 */ /* 0x100fe200000114b6 */
[----:B-1----:R-:W-:Y:S01]  /*8210*/  IMAD.MOV.U32 R40, RZ, RZ, R182 ;  /* 0x000000ffff287224 */ /* 0x002fe200078e00b6 */
[----:B------:R-:W-:Y:S01]  /*8220*/  SHF.R.S32.HI R34, RZ, 0x1f, R196 ;  /* 0x0000001fff227819 */ /* 0x000fe200000114c4 */
[----:B------:R-:W-:Y:S01]  /*8230*/  IMAD R220, R186, -0x80, R220 ;  /* 0xffffff80badc7824 */ /* 0x000fe200078e02dc */
[----:B------:R-:W-:Y:S01]  /*8240*/  ISETP.GE.AND P1, PT, R182, c[0x0][0x220], PT ;  /* 0x00008800b6007a0c */ /* 0x000fe20003f26270 */
[----:B------:R-:W-:Y:S01]  /*8250*/  IMAD.WIDE.U32 R38, R196, c[0x0][0x3a0], R40 ;  /* 0x0000e800c4267a25 */ /* 0x000fe200078e0028 */
[----:B------:R-:W-:Y:S02]  /*8260*/  BSSY B0, `(.L_x_1101) ;  /* 0x000001e000007945 */ /* 0x000fe40003800000 */
[----:B------:R-:W-:Y:S01]  /*8270*/  ISETP.GE.OR P4, PT, R180, R220, P1 ;  /* 0x000000dcb400720c */ /* 0x000fe20000f86670 */
[----:B------:R-:W-:Y:S01]  /*8280*/  IMAD R36, R34, c[0x0][0x3a0], RZ ;  /* 0x0000e80022247a24 */ /* 0x000fe200078e02ff */
[----:B------:R-:W-:-:S02]  /*8290*/  IADD3 R42, P0, R33, R38, RZ ;  /* 0x00000026212a7210 */ /* 0x000fc40007f1e0ff */
[----:B------:R-:W-:Y:S01]  /*82a0*/  SHF.R.S32.HI R33, RZ, 0x1f, R203 ;  /* 0x0000001fff217819 */ /* 0x000fe200000114cb */
[----:B------:R-:W-:-:S05]  /*82b0*/  IMAD R36, R196, c[0x0][0x3a4], R36 ;  /* 0x0000e900c4247a24 */ /* 0x000fca00078e0224 */
[----:B------:R-:W-:Y:S01]  /*82c0*/  IADD3.X R43, R35, R39, R36, P0, !PT ;  /* 0x00000027232b7210 */ /* 0x000fe200007fe424 */
[----:B------:R-:W-:Y:S01]  /*82d0*/  IMAD R36, R33, c[0x0][0x3b8], RZ ;  /* 0x0000ee0021247a24 */ /* 0x000fe200078e02ff */
[----:B------:R-:W-:Y:S01]  /*82e0*/  SHF.R.S32.HI R35, RZ, 0x1f, R180 ;  /* 0x0000001fff237819 */ /* 0x000fe200000114b4 */
[----:B------:R1:W2:Y:S02]  /*82f0*/  LDS.128 R28, [R122+0x7000] ;  /* 0x007000007a1c7984 */ /* 0x0002a40000000c00 */
        /* <DEDUP_REMOVED lines=10> */
[----:B-1----:R-:W1:Y:S01]  /*83a0*/  LDS.128 R120, [R122+0x6000] ;  /* 0x006000007a787984 */ /* 0x002e620000000c00 */
        /* <DEDUP_REMOVED lines=9> */
.L_x_1102:
[----:B------:R-:W-:Y:S05]  /*8440*/  BSYNC B0 ;  /* 0x0000000000007941 */ /* 0x000fea0003800000 */
.L_x_1101:
[----:B------:R-:W-:Y:S01]  /*8450*/  IADD3 R37, R180, 0x20, RZ ;  /* 0x00000020b4257810 */ /* 0x000fe20007ffe0ff */
[----:B------:R-:W-:Y:S03]  /*8460*/  BSSY B0, `(.L_x_1103) ;  /* 0x000000e000007945 */ /* 0x000fe60003800000 */
[----:B------:R-:W-:-:S13]  /*8470*/  ISETP.GE.OR P3, PT, R37, R220, P1 ;  /* 0x000000dc2500720c */ /* 0x000fda0000f66670 */
[----:B------:R-:W-:Y:S05]  /*8480*/  @P3 BRA `(.L_x_1104) ;  /* 0x000000b000003947 */ /* 0x000fea0003800000 */
[----:B------:R-:W-:Y:S01]  /*8490*/  IADD3 R38, P0, R180, 0x20, RZ ;  /* 0x00000020b4267810 */ /* 0x000fe20007f1e0ff */
[----:B-1----:R-:W-:Y:S01]  /*84a0*/  IMAD.MOV.U32 R44, RZ, RZ, R42 ;  /* 0x000000ffff2c7224 */ /* 0x002fe200078e002a */
        /* <DEDUP_REMOVED lines=8> */
[----:B--2---:R1:W-:Y:S02]  /*8530*/  STG.E.128 [R38.64], R28 ;  /* 0x0000001c26007986 */ /* 0x0043e4000c101d06 */
.L_x_1104:
[----:B------:R-:W-:Y:S05]  /*8540*/  BSYNC B0 ;  /* 0x0000000000007941 */ /* 0x000fea0003800000 */
.L_x_1103:
[----:B-12---:R-:W-:Y:S01]  /*8550*/  IADD3 R28, R180, 0x40, RZ ;  /* 0x00000040b41c7810 */ /* 0x006fe20007ffe0ff */
        /* <DEDUP_REMOVED lines=14> */
.L_x_1106:
[----:B------:R-:W-:Y:S05]  /*8640*/  BSYNC B0 ;  /* 0x0000000000007941 */ /* 0x000fea0003800000 */
.L_x_1105:
[----:B-1-3--:R-:W-:Y:S01]  /*8650*/  IADD3 R24, R180, 0x60, RZ ;  /* 0x00000060b4187810 */ /* 0x00afe20007ffe0ff */
        /* <DEDUP_REMOVED lines=13> */
[----:B----4-:R1:W-:Y:S02]  /*8730*/  STG.E.128 [R28.64], R20 ;  /* 0x000000141c007986 */ /* 0x0103e4000c101d06 */
.L_x_1108:
[----:B------:R-:W-:Y:S05]  /*8740*/  BSYNC B0 ;  /* 0x0000000000007941 */ /* 0x000fea0003800000 */
.L_x_1107:
[----:B------:R-:W-:Y:S01]  /*8750*/  IMAD.WIDE.U32 R40, R196, c[0x0][0x3a8], R40 ;  /* 0x0000ea00c4287a25 */ /* 0x000fe200078e0028 */
[----:B------:R-:W-:Y:S03]  /*8760*/  BSSY B0, `(.L_x_1109) ;  /* 0x0000013000007945 */ /* 0x000fe60003800000 */
[----:B------:R-:W-:Y:S01]  /*8770*/  IMAD R34, R34, c[0x0][0x3a8], RZ ;  /* 0x0000ea0022227a24 */ /* 0x000fe200078e02ff */
[----:B-1--4-:R-:W-:Y:S01]  /*8780*/  IADD3 R22, P0, R32, R40, RZ ;  /* 0x0000002820167210 */ /* 0x012fe20007f1e0ff */
        /* <DEDUP_REMOVED lines=16> */
.L_x_1110:
[----:B------:R-:W-:Y:S05]  /*8890*/  BSYNC B0 ;  /* 0x0000000000007941 */ /* 0x000fea0003800000 */
.L_x_1109:
        /* <DEDUP_REMOVED lines=13> */
.L_x_1112:
[----:B------:R-:W-:Y:S05]  /*8970*/  BSYNC B0 ;  /* 0x0000000000007941 */ /* 0x000fea0003800000 */
.L_x_1111:
        /* <DEDUP_REMOVED lines=13> */
.L_x_1114:
[----:B------:R-:W-:Y:S05]  /*8a50*/  BSYNC B0 ;  /* 0x0000000000007941 */ /* 0x000fea0003800000 */
.L_x_1113:
        /* <DEDUP_REMOVED lines=12> */
.L_x_1069:
[----:B------:R-:W-:Y:S05]  /*8b20*/  BSYNC B1 ;  /* 0x0000000000017941 */ /* 0x000fea0003800000 */
.L_x_1047:
        /* <DEDUP_REMOVED lines=9> */
.L_x_1115:
[----:B------:R-:W-:Y:S05]  /*8bc0*/  EXIT ;  /* 0x000000000000794d */ /* 0x000fea0003800000 */
.L_x_1117:
        /* <DEDUP_REMOVED lines=11> */
.L_x_2470:


//--------------------- .text._ZN5flash44flash_bwd_dq_dk_dv_loop_seqk_parallel_kernelI23Flash_bwd_kernel_traitsILi64ELi64ELi128ELi8ELi2ELi4ELi4ELb1ELb0EN7cutlass6half_tE19Flash_kernel_traitsILi64ELi64ELi128ELi8ES3_EELb0ELb0ELb1ELb0ELb0ELb0ELb1EEEvNS_16Flash_bwd_paramsE --------------------------
	.section	.text._ZN5flash44flash_bwd_dq_dk_dv_loop_seqk_parallel_kernelI23Flash_bwd_kernel_traitsILi64ELi64ELi128ELi8ELi2ELi4ELi4ELb1ELb0EN7cutlass6half_tE19Flash_kernel_traitsILi64ELi64ELi128ELi8ES3_EELb0ELb0ELb1ELb0ELb0ELb0ELb1EEEvNS_16Flash_bwd_paramsE,"ax",@progbits
	.sectioninfo	@"SHI_REGISTERS=255"
	.align	128
        .global         _ZN5flash44flash_bwd_dq_dk_dv_loop_seqk_parallel_kernelI23Flash_bwd_kernel_traitsILi64ELi64ELi128ELi8ELi2ELi4ELi4ELb1ELb0EN7cutlass6half_tE19Flash_kernel_traitsILi64ELi64ELi128ELi8ES3_EELb0ELb0ELb1ELb0ELb0ELb0ELb1EEEvNS_16Flash_bwd_paramsE
        .type           _ZN5flash44flash_bwd_dq_dk_dv_loop_seqk_parallel_kernelI23Flash_bwd_kernel_traitsILi64ELi64ELi128ELi8ELi2ELi4ELi4ELb1ELb0EN7cutlass6half_tE19Flash_kernel_traitsILi64ELi64ELi128ELi8ES3_EELb0ELb0ELb1ELb0ELb0ELb0ELb1EEEvNS_16Flash_bwd_paramsE,@function
        .size           _ZN5flash44flash_bwd_dq_dk_dv_loop_seqk_parallel_kernelI23Flash_bwd_kernel_traitsILi64ELi64ELi128ELi8ELi2ELi4ELi4ELb1ELb0EN7cutlass6half_tE19Flash_kernel_traitsILi64ELi64ELi128ELi8ES3_EELb0ELb0ELb1ELb0ELb0ELb0ELb1EEEvNS_16Flash_bwd_paramsE,(.L_x_2471 - _ZN5flash44flash_bwd_dq_dk_dv_loop_seqk_parallel_kernelI23Flash_bwd_kernel_traitsILi64ELi64ELi128ELi8ELi2ELi4ELi4ELb1ELb0EN7cutlass6half_tE19Flash_kernel_traitsILi64ELi64ELi128ELi8ES3_EELb0ELb0ELb1ELb0ELb0ELb0ELb1EEEvNS_16Flash_bwd_paramsE)
        .other          _ZN5flash44flash_bwd_dq_dk_dv_loop_seqk_parallel_kernelI23Flash_bwd_kernel_traitsILi64ELi64ELi128ELi8ELi2ELi4ELi4ELb1ELb0EN7cutlass6half_tE19Flash_kernel_traitsILi64ELi64ELi128ELi8ES3_EELb0ELb0ELb1ELb0ELb0ELb0ELb1EEEvNS_16Flash_bwd_paramsE,@"STO_CUDA_ENTRY STV_DEFAULT"
_ZN5flash44flash_bwd_dq_dk_dv_loop_seqk_parallel_kernelI23Flash_bwd_kernel_traitsILi64ELi64ELi128ELi8ELi2ELi4ELi4ELb1ELb0EN7cutlass6half_tE19Flash_kernel_traitsILi64ELi64ELi128ELi8ES3_EELb0ELb0ELb1ELb0ELb0ELb0ELb1EEEvNS_16Flash_bwd_paramsE:
.text._ZN5flash44flash_bwd_dq_dk_dv_loop_seqk_parallel_kernelI23Flash_bwd_kernel_traitsILi64ELi64ELi128ELi8ELi2ELi4ELi4ELb1ELb0EN7cutlass6half_tE19Flash_kernel_traitsILi64ELi64ELi128ELi8ES3_EELb0ELb0ELb1ELb0ELb0ELb0ELb1EEEvNS_16Flash_bwd_paramsE:
        /* <DEDUP_REMOVED lines=12> */
[----:B------:R-:W-:Y:S01]  /*00c0*/  UMOV UR6, 0x80 ;  /* 0x0000008000067882 */ /* 0x000fe20000000000 */
[----:B------:R-:W2:Y:S01]  /*00d0*/  S2UR UR51, SR_CTAID.Z ;  /* 0x00000000003379c3 */ /* 0x000ea20000002700 */
[----:B------:R-:W-:Y:S01]  /*00e0*/  ULDC UR5, c[0x0][0x210] ;  /* 0x0000840000057ab9 */ /* 0x000fe20000000800 */
[----:B------:R-:W-:Y:S01]  /*00f0*/  IMAD.MOV.U32 R194, RZ, RZ, -0x10 ;  /* 0xfffffff0ffc27424 */ /* 0x000fe200078e00ff */
[----:B------:R-:W-:Y:S02]  /*0100*/  ULDC UR4, c[0x0][0x234] ;  /* 0x00008d0000047ab9 */ /* 0x000fe40000000800 */
[----:B------:R-:W-:Y:S02]  /*0110*/  UIMAD UR4, UR6, UR5, UR4 ;  /* 0x00000005060472a4 */ /* 0x000fe4000f8e0204 */
[----:B------:R-:W-:Y:S01]  /*0120*/  ULDC UR61, c[0x0][0x22c] ;  /* 0x00008b00003d7ab9 */ /* 0x000fe20000000800 */
[----:B------:R-:W3:Y:S01]  /*0130*/  S2UR UR48, SR_CTAID.Y ;  /* 0x00000000003079c3 */ /* 0x000ee20000002600 */
[----:B------:R-:W-:-:S02]  /*0140*/  ULDC UR14, c[0x0][0x1c8] ;  /* 0x00007200000e7ab9 */ /* 0x000fc40000000800 */
[----:B------:R-:W-:Y:S02]  /*0150*/  ULDC.U8 UR10, c[0x0][0x328] ;  /* 0x0000ca00000a7ab9 */ /* 0x000fe40000000000 */
[----:B------:R-:W-:Y:S02]  /*0160*/  UISETP.NE.AND UP5, UPT, UR10, URZ, UPT ;  /* 0x0000003f0a00728c */ /* 0x000fe4000bfa5270 */
[----:B------:R-:W-:Y:S02]  /*0170*/  ULDC UR7, c[0x0][0x1c0] ;  /* 0x0000700000077ab9 */ /* 0x000fe40000000800 */
[----:B------:R-:W-:Y:S02]  /*0180*/  ULDC UR52, c[0x0][0x1c0] ;  /* 0x0000700000347ab9 */ /* 0x000fe40000000800 */
[----:B------:R-:W-:Y:S02]  /*0190*/  ULDC UR13, c[0x0][0x1c0] ;  /* 0x00007000000d7ab9 */ /* 0x000fe40000000800 */
[----:B------:R-:W-:Y:S01]  /*01a0*/  ULDC UR12, c[0x0][0x214] ;  /* 0x00008500000c7ab9 */ /* 0x000fe20000000800 */
[----:B-1----:R-:W-:Y:S01]  /*01b0*/  SHF.R.S32.HI R7, RZ, 0x1f, R9 ;  /* 0x0000001fff077819 */ /* 0x002fe20000011409 */
[----:B------:R-:W-:Y:S01]  /*01c0*/  UIMAD.WIDE UR52, UR61, UR52, URZ ;  /* 0x000000343d3472a5 */ /* 0x000fe2000f8e023f */
[----:B------:R-:W-:Y:S01]  /*01d0*/  IMAD.SHL.U32 R245, R9, 0x2, RZ ;  /* 0x0000000209f57824 */ /* 0x000fe200078e00ff */
[----:B--2---:R-:W-:Y:S01]  /*01e0*/  UIMAD UR17, UR51, UR61, URZ ;  /* 0x0000003d331172a4 */ /* 0x004fe2000f8e023f */
[CC--:B------:R-:W-:Y:S01]  /*01f0*/  LEA.HI R4, R7.reuse, R9.reuse, RZ, 0x5 ;  /* 0x0000000907047211 */ /* 0x0c0fe200078f28ff */
[----:B------:R-:W-:Y:S01]  /*0200*/  ULOP3.LUT UR6, UR51, UR14, URZ, 0x3c, !UPT ;  /* 0x0000000e33067292 */ /* 0x000fe2000f8e3c3f */
[C---:B------:R-:W-:Y:S01]  /*0210*/  LEA.HI R6, R7.reuse, R9, RZ, 0x4 ;  /* 0x0000000907067211 */ /* 0x040fe200078f20ff */
[----:B------:R-:W-:Y:S01]  /*0220*/  UIMAD UR61, UR61, UR13, URZ ;  /* 0x0000000d3d3d72a4 */ /* 0x000fe2000f8e023f */
[--C-:B------:R-:W-:Y:S01]  /*0230*/  SHF.R.S32.HI R3, RZ, 0x5, R4.reuse ;  /* 0x00000005ff037819 */ /* 0x100fe20000011404 */
[----:B------:R-:W-:Y:S01]  /*0240*/  ULDC UR18, c[0x0][0x224] ;  /* 0x0000890000127ab9 */ /* 0x000fe20000000800 */
[----:B------:R-:W-:Y:S01]  /*0250*/  SHF.R.S32.HI R0, RZ, 0x1f, R4 ;  /* 0x0000001fff007819 */ /* 0x000fe20000011404 */
[----:B---3--:R-:W-:Y:S01]  /*0260*/  @UP5 UIMAD UR13, UR48, UR12, URZ ;  /* 0x0000000c300d52a4 */ /* 0x008fe2000f8e023f */
[-C--:B------:R-:W-:Y:S01]  /*0270*/  LEA.HI R2, R4, R3.reuse, RZ, 0x1 ;  /* 0x0000000304027211 */ /* 0x080fe200078f08ff */
[----:B------:R-:W-:Y:S01]  /*0280*/  USHF.R.S32.HI UR5, URZ, 0x1f, UR18 ;  /* 0x0000001f3f057899 */ /* 0x000fe20008011412 */
[----:B------:R-:W-:Y:S01]  /*0290*/  LEA.HI R0, R0, R3, RZ, 0x2 ;  /* 0x0000000300007211 */ /* 0x000fe200078f10ff */
[----:B------:R-:W-:Y:S01]  /*02a0*/  ULDC UR16, c[0x0][0x224] ;  /* 0x0000890000107ab9 */ /* 0x000fe20000000800 */
[----:B------:R-:W-:Y:S01]  /*02b0*/  LOP3.LUT R2, R2, 0xfffffffe, RZ, 0xc0, !PT ;  /* 0xfffffffe02027812 */ /* 0x000fe200078ec0ff */
[----:B------:R-:W-:Y:S01]  /*02c0*/  ULDC.U8 UR11, c[0x0][0x3d0] ;  /* 0x0000f400000b7ab9 */ /* 0x000fe20000000000 */
[----:B------:R-:W-:Y:S01]  /*02d0*/  LOP3.LUT R0, R0, 0xfffffffc, RZ, 0xc0, !PT ;  /* 0xfffffffc00007812 */ /* 0x000fe200078ec0ff */
[----:B------:R-:W-:Y:S01]  /*02e0*/  UISETP.NE.AND UP6, UPT, UR11, URZ, UPT ;  /* 0x0000003f0b00728c */ /* 0x000fe2000bfc5270 */
[-C--:B------:R-:W-:Y:S01]  /*02f0*/  LEA.HI R15, R7, R9.reuse, RZ, 0x2 ;  /* 0x00000009070f7211 */ /* 0x080fe200078f10ff */
[C---:B------:R-:W-:Y:S01]  /*0300*/  IMAD.IADD R12, R3.reuse, 0x1, -R2 ;  /* 0x00000001030c7824 */ /* 0x040fe200078e0a02 */
[----:B------:R-:W-:Y:S01]  /*0310*/  SHF.R.S32.HI R2, RZ, 0x4, R6 ;  /* 0x00000004ff027819 */ /* 0x000fe20000011406 */
[----:B------:R-:W-:Y:S01]  /*0320*/  IMAD.IADD R174, R3, 0x1, -R0 ;  /* 0x0000000103ae7824 */ /* 0x000fe200078e0a00 */
[--C-:B------:R-:W-:Y:S01]  /*0330*/  SHF.R.S32.HI R5, RZ, 0x2, R15.reuse ;  /* 0x00000002ff057819 */ /* 0x100fe2000001140f */
[----:B------:R-:W-:Y:S01]  /*0340*/  UIMAD.WIDE.U32 UR10, UR48, UR18, URZ ;  /* 0x00000012300a72a5 */ /* 0x000fe2000f8e003f */
[----:B------:R-:W-:Y:S01]  /*0350*/  LEA.HI R0, R6, R2, RZ, 0x1 ;  /* 0x0000000206007211 */ /* 0x000fe200078f08ff */
[----:B------:R-:W-:Y:S01]  /*0360*/  ULDC UR15, c[0x0][0x1c0] ;  /* 0x00007000000f7ab9 */ /* 0x000fe20000000800 */
[----:B------:R-:W-:Y:S01]  /*0370*/  SHF.R.S32.HI R3, RZ, 0x1f, R15 ;  /* 0x0000001fff037819 */ /* 0x000fe2000001140f */
[----:B------:R-:W-:Y:S01]  /*0380*/  USHF.L.U32 UR25, UR61, 0x4, URZ ;  /* 0x000000043d197899 */ /* 0x000fe2000800063f */
[----:B------:R-:W-:Y:S01]  /*0390*/  LOP3.LUT R0, R0, 0xfffffffe, RZ, 0xc0, !PT ;  /* 0xfffffffe00007812 */ /* 0x000fe200078ec0ff */
[----:B------:R-:W-:Y:S01]  /*03a0*/  USHF.L.U32 UR19, UR61, 0x3, URZ ;  /* 0x000000033d137899 */ /* 0x000fe2000800063f */
[----:B------:R-:W-:Y:S01]  /*03b0*/  LEA.HI R14, R7, R9, RZ, 0x3 ;  /* 0x00000009070e7211 */ /* 0x000fe200078f18ff */
[----:B------:R-:W-:Y:S01]  /*03c0*/  UIADD3 UR24, UR25, 0x20, URZ ;  /* 0x0000002019187890 */ /* 0x000fe2000fffe03f */
[----:B------:R-:W-:Y:S01]  /*03d0*/  IMAD.U32 R18, RZ, RZ, UR10 ;  /* 0x0000000aff127e24 */ /* 0x000fe2000f8e00ff */
[----:B------:R-:W-:Y:S01]  /*03e0*/  USHF.L.U32 UR60, UR61, 0x6, URZ ;  /* 0x000000063d3c7899 */ /* 0x000fe2000800063f */
[----:B------:R-:W-:Y:S01]  /*03f0*/  IMAD.IADD R10, R2, 0x1, -R0 ;  /* 0x00000001020a7824 */ /* 0x000fe200078e0a00 */
[----:B------:R-:W-:Y:S01]  /*0400*/  LEA.HI R0, R3, R5, RZ, 0x3 ;  /* 0x0000000503007211 */ /* 0x000fe200078f18ff */
[----:B------:R-:W-:Y:S01]  /*0410*/  UIADD3 UR23, UR19, UR24, URZ ;  /* 0x0000001813177290 */ /* 0x000fe2000fffe03f */
[----:B------:R-:W-:Y:S01]  /*0420*/  LOP3.LUT R3, R4, 0xffffffe0, RZ, 0xc0, !PT ;  /* 0xffffffe004037812 */ /* 0x000fe200078ec0ff */
[----:B------:R-:W-:Y:S01]  /*0430*/  IMAD.U32 R19, RZ, RZ, UR11 ;  /* 0x0000000bff137e24 */ /* 0x000fe2000f8e00ff */
[----:B------:R-:W-:Y:S01]  /*0440*/  LOP3.LUT R2, R0, 0xfffffff8, RZ, 0xc0, !PT ;  /* 0xfffffff800027812 */ /* 0x000fe200078ec0ff */
[----:B------:R-:W-:Y:S01]  /*0450*/  UIADD3 UR22, UR19, UR23, URZ ;  /* 0x0000001713167290 */ /* 0x000fe2000fffe03f */
[----:B------:R-:W-:Y:S01]  /*0460*/  SHF.R.S32.HI R238, RZ, 0x3, R14 ;  /* 0x00000003ffee7819 */ /* 0x000fe2000001140e */
[----:B------:R-:W-:Y:S01]  /*0470*/  IMAD.IADD R0, R9, 0x1, -R3 ;  /* 0x0000000109007824 */ /* 0x000fe200078e0a03 */
[----:B------:R-:W-:Y:S01]  /*0480*/  ULDC.64 UR8, c[0x0][0x118] ;  /* 0x0000460000087ab9 */ /* 0x000fe20000000a00 */
[----:B------:R-:W-:Y:S01]  /*0490*/  IMAD.IADD R8, R5, 0x1, -R2 ;  /* 0x0000000105087824 */ /* 0x000fe200078e0a02 */
[----:B------:R-:W-:Y:S01]  /*04a0*/  UIADD3 UR21, UR19, UR22, URZ ;  /* 0x0000001613157290 */ /* 0x000fe2000fffe03f */
[----:B------:R-:W-:Y:S01]  /*04b0*/  IMAD.U32 R3, RZ, RZ, UR4 ;  /* 0x00000004ff037e24 */ /* 0x000fe2000f8e00ff */
[----:B------:R-:W-:Y:S01]  /*04c0*/  SHF.R.S32.HI R2, RZ, 0x1f, R0 ;  /* 0x0000001fff027819 */ /* 0x000fe20000011400 */
[----:B------:R-:W-:-:S02]  /*04d0*/  UIMAD UR4, UR48, UR7, UR51 ;  /* 0x00000007300472a4 */ /* 0x000fc4000f8e0233 */
[----:B------:R-:W-:Y:S01]  /*04e0*/  USHF.R.S32.HI UR7, URZ, 0x1f, UR51 ;  /* 0x0000001f3f077899 */ /* 0x000fe20008011433 */
[----:B------:R-:W-:Y:S01]  /*04f0*/  LEA.HI R16, R2, R0, RZ, 0x2 ;  /* 0x0000000002107211 */ /* 0x000fe200078f10ff */
[----:B------:R1:W-:Y:S01]  /*0500*/  STL [R1+0x20], R3 ;  /* 0x0000200301007387 */ /* 0x0003e20000100800 */
[----:B------:R-:W-:Y:S01]  /*0510*/  LOP3.LUT R0, R14, 0xfffffff8, RZ, 0xc0, !PT ;  /* 0xfffffff80e007812 */ /* 0x000fe200078ec0ff */
[----:B------:R-:W-:Y:S01]  /*0520*/  UIADD3 UR20, UR19, UR21, URZ ;  /* 0x0000001513147290 */ /* 0x000fe2000fffe03f */
[----:B------:R-:W-:Y:S01]  /*0530*/  LOP3.LUT R2, R6, 0xfffffff0, RZ, 0xc0, !PT ;  /* 0xfffffff006027812 */ /* 0x000fe200078ec0ff */
[----:B------:R-:W-:Y:S01]  /*0540*/  IMAD.U32 R6, RZ, RZ, UR17 ;  /* 0x00000011ff067e24 */ /* 0x000fe2000f8e00ff */
[----:B------:R-:W-:Y:S01]  /*0550*/  ULDC UR57, c[0x0][0x2e8] ;  /* 0x0000ba0000397ab9 */ /* 0x000fe20000000800 */
[C---:B------:R-:W-:Y:S01]  /*0560*/  IMAD.IADD R0, R9.reuse, 0x1, -R0 ;  /* 0x0000000109007824 */ /* 0x040fe200078e0a00 */
[----:B------:R-:W-:Y:S01]  /*0570*/  UIMAD.WIDE.U32 UR58, UR52, UR10, URZ ;  /* 0x0000000a343a72a5 */ /* 0x000fe2000f8e003f */
[----:B------:R-:W-:Y:S01]  /*0580*/  IMAD.IADD R2, R9, 0x1, -R2 ;  /* 0x0000000109027824 */ /* 0x000fe200078e0a02 */
[----:B------:R2:W-:Y:S01]  /*0590*/  STL [R1+0x1c], R6 ;  /* 0x00001c0601007387 */ /* 0x0005e20000100800 */
[C---:B------:R-:W-:Y:S01]  /*05a0*/  IMAD.SHL.U32 R232, R0.reuse, 0x8, RZ ;  /* 0x0000000800e87824 */ /* 0x040fe200078e00ff */
[C---:B------:R-:W-:Y:S01]  /*05b0*/  LOP3.LUT P4, RZ, R0.reuse, 0x2, RZ, 0xc0, !PT ;  /* 0x0000000200ff7812 */ /* 0x040fe2000788c0ff */
[----:B------:R-:W-:Y:S01]  /*05c0*/  UIMAD UR31, UR61, 0x18, URZ ;  /* 0x000000183d1f78a4 */ /* 0x000fe2000f8e023f */
[----:B------:R-:W-:Y:S01]  /*05d0*/  SHF.R.S32.HI R5, RZ, 0x1f, R2 ;  /* 0x0000001fff057819 */ /* 0x000fe20000011402 */
[----:B------:R-:W-:Y:S01]  /*05e0*/  USHF.L.U32 UR30, UR61, 0x5, URZ ;  /* 0x000000053d1e7899 */ /* 0x000fe2000800063f */
[C---:B------:R-:W-:Y:S01]  /*05f0*/  LOP3.LUT P3, RZ, R0.reuse, 0x4, RZ, 0xc0, !PT ;  /* 0x0000000400ff7812 */ /* 0x040fe2000786c0ff */
[----:B------:R-:W-:Y:S01]  /*0600*/  IMAD.SHL.U32 R0, R0, 0x40, RZ ;  /* 0x0000004000007824 */ /* 0x000fe200078e00ff */
[----:B------:R-:W-:Y:S01]  /*0610*/  LEA.HI R11, R5, R2, RZ, 0x3 ;  /* 0x00000002050b7211 */ /* 0x000fe200078f18ff */
[----:B------:R-:W-:Y:S01]  /*0620*/  IMAD.SHL.U32 R5, R10, 0x200, RZ ;  /* 0x000002000a057824 */ /* 0x000fe200078e00ff */
[----:B------:R-:W-:-:S02]  /*0630*/  UIMAD UR29, UR61, 0x28, URZ ;  /* 0x000000283d1d78a4 */ /* 0x000fc4000f8e023f */
[----:B------:R-:W-:Y:S01]  /*0640*/  LOP3.LUT R0, R0, 0x1c0, RZ, 0xc0, !PT ;  /* 0x000001c000007812 */ /* 0x000fe200078ec0ff */
[----:B------:R-:W-:Y:S02]  /*0650*/  UIMAD UR28, UR61, 0x30, URZ ;  /* 0x000000303d1c78a4 */ /* 0x000fe4000f8e023f */
[----:B------:R-:W-:Y:S01]  /*0660*/  UIMAD UR27, UR61, 0x38, URZ ;  /* 0x000000383d1b78a4 */ /* 0x000fe2000f8e023f */
[----:B-1----:R-:W-:Y:S01]  /*0670*/  IMAD.SHL.U32 R3, R238, 0x40, RZ ;  /* 0x00000040ee037824 */ /* 0x002fe200078e00ff */
[----:B------:R-:W-:Y:S01]  /*0680*/  LOP3.LUT R176, R0, 0x8, R14, 0xf8, !PT ;  /* 0x0000000800b07812 */ /* 0x000fe200078ef80e */
[----:B------:R-:W-:Y:S02]  /*0690*/  UIADD3 UR26, UR19, UR20, URZ ;  /* 0x00000014131a7290 */ /* 0x000fe4000fffe03f */
[----:B------:R-:W-:Y:S01]  /*06a0*/  UMOV UR56, 0xffffe000 ;  /* 0xffffe00000387882 */ /* 0x000fe20000000000 */
[----:B------:R-:W-:-:S04]  /*06b0*/  LOP3.LUT R3, R3, 0x1c0, RZ, 0xc0, !PT ;  /* 0x000001c003037812 */ /* 0x000fc800078ec0ff */
[----:B------:R-:W-:Y:S02]  /*06c0*/  SHF.R.U32.HI R4, RZ, 0x3, R3 ;  /* 0x00000003ff047819 */ /* 0x000fe40000011603 */
[----:B------:R-:W-:-:S04]  /*06d0*/  LOP3.LUT R3, R3, 0x38, R232, 0xf8, !PT ;  /* 0x0000003803037812 */ /* 0x000fc800078ef8e8 */
[----:B------:R-:W-:Y:S01]  /*06e0*/  LOP3.LUT R242, R3, R4, RZ, 0x3c, !PT ;  /* 0x0000000403f27212 */ /* 0x000fe200078e3cff */
[----:B------:R-:W-:Y:S01]  /*06f0*/  IMAD.U32 R4, RZ, RZ, UR6 ;  /* 0x00000006ff047e24 */ /* 0x000fe2000f8e00ff */
[----:B------:R-:W-:Y:S01]  /*0700*/  LOP3.LUT R3, R11, 0xfffffff8, RZ, 0xc0, !PT ;  /* 0xfffffff80b037812 */ /* 0x000fe200078ec0ff */
[----:B------:R-:W-:-:S03]  /*0710*/  USHF.R.S32.HI UR6, URZ, 0x1f, UR51 ;  /* 0x0000001f3f067899 */ /* 0x000fc60008011433 */
[----:B------:R1:W-:Y:S01]  /*0720*/  STL [R1+0x18], R4 ;  /* 0x0000180401007387 */ /* 0x0003e20000100800 */
[----:B------:R-:W-:Y:S01]  /*0730*/  IMAD.IADD R13, R2, 0x1, -R3 ;  /* 0x00000001020d7824 */ /* 0x000fe200078e0a03 */
[----:B------:R-:W-:Y:S01]  /*0740*/  LEA.HI R2, R7, R9, RZ, 0x6 ;  /* 0x0000000907027211 */ /* 0x000fe200078f30ff */
[----:B------:R-:W-:-:S03]  /*0750*/  IMAD.SHL.U32 R3, R174, 0x10, RZ ;  /* 0x00000010ae037824 */ /* 0x000fc600078e00ff */
[----:B------:R-:W-:Y:S02]  /*0760*/  SHF.R.S32.HI R2, RZ, 0x6, R2 ;  /* 0x00000006ff027819 */ /* 0x000fe40000011402 */
[----:B--2---:R-:W-:Y:S02]  /*0770*/  LOP3.LUT R6, R0, 0x30, R3, 0xf8, !PT ;  /* 0x0000003000067812 */ /* 0x004fe400078ef803 */
[----:B------:R-:W-:Y:S01]  /*0780*/  SHF.R.U32.HI R0, RZ, 0x3, R0 ;  /* 0x00000003ff007819 */ /* 0x000fe20000011600 */
[C---:B------:R-:W-:Y:S02]  /*0790*/  IMAD R3, R2.reuse, 0x800, R5 ;  /* 0x0000080002037824 */ /* 0x040fe400078e0205 */
[----:B------:R-:W-:Y:S01]  /*07a0*/  IMAD R242, R2, 0x200, R242 ;  /* 0x0000020002f27824 */ /* 0x000fe200078e02f2 */
[----:B------:R-:W-:-:S05]  /*07b0*/  LOP3.LUT R176, R176, R0, RZ, 0x3c, !PT ;  /* 0x00000000b0b07212 */ /* 0x000fca00078e3cff */
[----:B------:R-:W-:Y:S02]  /*07c0*/  IMAD.IADD R176, R3, 0x1, R176 ;  /* 0x0000000103b07824 */ /* 0x000fe400078e02b0 */
[----:B------:R-:W-:Y:S01]  /*07d0*/  IMAD.U32 R3, RZ, RZ, UR7 ;  /* 0x00000007ff037e24 */ /* 0x000fe2000f8e00ff */
[----:B------:R-:W-:Y:S01]  /*07e0*/  UIMAD UR7, UR4, UR16, URZ ;  /* 0x00000010040772a4 */ /* 0x000fe2000f8e023f */
[----:B------:R-:W-:Y:S01]  /*07f0*/  IMAD.U32 R3, RZ, RZ, UR13 ;  /* 0x0000000dff037e24 */ /* 0x000fe2000f8e00ff */
[----:B------:R-:W-:Y:S01]  /*0800*/  UIMAD UR4, UR5, UR48, URZ ;  /* 0x00000030050472a4 */ /* 0x000fe2000f8e023f */
[----:B-1----:R-:W-:Y:S01]  /*0810*/  IMAD.U32 R4, RZ, RZ, UR6 ;  /* 0x00000006ff047e24 */ /* 0x002fe2000f8e00ff */
[----:B------:R-:W-:Y:S01]  /*0820*/  LOP3.LUT R4, R8, 0x1, RZ, 0xc0, !PT ;  /* 0x0000000108047812 */ /* 0x000fe200078ec0ff */
[----:B------:R-:W-:Y:S01]  /*0830*/  USHF.L.U32 UR6, UR48, 0x7, URZ ;  /* 0x0000000730067899 */ /* 0x000fe2000800063f */
[----:B------:R1:W-:Y:S01]  /*0840*/  STL [R1+0x14], R3 ;  /* 0x0000140301007387 */ /* 0x0003e20000100800 */
[----:B------:R-:W-:Y:S01]  /*0850*/  IMAD.SHL.U32 R176, R176, 0x2, RZ ;  /* 0x00000002b0b07824 */ /* 0x000fe200078e00ff */
[----:B------:R-:W-:-:S02]  /*0860*/  ISETP.NE.U32.AND P0, PT, R4, 0x1, PT ;  /* 0x000000010400780c */ /* 0x000fc40003f05070 */
[----:B------:R-:W-:Y:S01]  /*0870*/  LOP3.LUT R4, R6, 0x8, R14, 0xf8, !PT ;  /* 0x0000000806047812 */ /* 0x000fe200078ef80e */
[----:B------:R-:W-:Y:S01]  /*0880*/  IMAD.U32 R17, RZ, RZ, UR6 ;  /* 0x00000006ff117e24 */ /* 0x000fe2000f8e00ff */
[----:B------:R-:W-:Y:S01]  /*0890*/  USHF.R.S32.HI UR6, URZ, 0x1f, UR48 ;  /* 0x0000001f3f067899 */ /* 0x000fe20008011430 */
[----:B------:R-:W-:Y:S02]  /*08a0*/  R2P PR, R8, 0x6 ;  /* 0x0000000608007804 */ /* 0x000fe40000000000 */
[----:B------:R-:W-:Y:S02]  /*08b0*/  LOP3.LUT R5, R5, R4, R0, 0xf6, !PT ;  /* 0x0000000405057212 */ /* 0x000fe400078ef600 */
[----:B------:R-:W-:Y:S01]  /*08c0*/  LOP3.LUT R0, R15, 0x7ffffffc, RZ, 0xc0, !PT ;  /* 0x7ffffffc0f007812 */ /* 0x000fe200078ec0ff */
[----:B------:R-:W-:Y:S01]  /*08d0*/  IMAD.U32 R6, RZ, RZ, UR6 ;  /* 0x00000006ff067e24 */ /* 0x000fe2000f8e00ff */
[----:B------:R-:W-:Y:S01]  /*08e0*/  LEA.HI R4, R7, R9, RZ, 0x7 ;  /* 0x0000000907047211 */ /* 0x000fe200078f38ff */
[----:B------:R-:W-:Y:S01]  /*08f0*/  @!UP5 UIMAD UR6, UR48, UR15, UR51 ;  /* 0x0000000f3006d2a4 */ /* 0x000fe2000f8e0233 */
[----:B------:R-:W-:Y:S01]  /*0900*/  SEL R194, R194, 0x10, !P0 ;  /* 0x00000010c2c27807 */ /* 0x000fe20004000000 */
[----:B------:R-:W-:Y:S01]  /*0910*/  IMAD.IADD R7, R9, 0x1, -R0 ;  /* 0x0000000109077824 */ /* 0x000fe200078e0a00 */
[----:B------:R-:W-:Y:S01]  /*0920*/  SHF.R.S32.HI R4, RZ, 0x7, R4 ;  /* 0x00000007ff047819 */ /* 0x000fe20000011404 */
[----:B------:R-:W-:Y:S01]  /*0930*/  IMAD.U32 R0, RZ, RZ, UR4 ;  /* 0x00000004ff007e24 */ /* 0x000fe2000f8e00ff */
[----:B------:R-:W-:Y:S01]  /*0940*/  USHF.R.S32.HI UR4, URZ, 0x1f, UR17 ;  /* 0x0000001f3f047899 */ /* 0x000fe20008011411 */
[----:B------:R-:W-:-:S02]  /*0950*/  IMAD.SHL.U32 R7, R7, 0x2, RZ ;  /* 0x0000000207077824 */ /* 0x000fc400078e00ff */
[----:B------:R-:W-:Y:S02]  /*0960*/  IMAD.SHL.U32 R6, R4, 0x8, RZ ;  /* 0x0000000804067824 */ /* 0x000fe400078e00ff */
[----:B-1----:R-:W-:-:S05]  /*0970*/  IMAD.U32 R3, RZ, RZ, UR7 ;  /* 0x00000007ff037e24 */ /* 0x002fca000f8e00ff */
[----:B------:R1:W-:Y:S04]  /*0980*/  STL [R1+0x10], R3 ;  /* 0x0000100301007387 */ /* 0x0003e80000100800 */
[----:B------:R2:W-:Y:S01]  /*0990*/  STL [R1+0xc], R0 ;  /* 0x00000c0001007387 */ /* 0x0005e20000100800 */
[----:B-1----:R-:W-:Y:S01]  /*09a0*/  IMAD.U32 R3, RZ, RZ, UR4 ;  /* 0x00000004ff037e24 */ /* 0x002fe2000f8e00ff */
[----:B------:R-:W-:Y:S01]  /*09b0*/  UIMAD UR4, UR53, UR10, URZ ;  /* 0x0000000a350472a4 */ /* 0x000fe2000f8e023f */
[----:B--2---:R-:W-:-:S03]  /*09c0*/  IMAD.SHL.U32 R0, R8, 0x40, RZ ;  /* 0x0000004008007824 */ /* 0x004fc600078e00ff */
[----:B------:R1:W-:Y:S01]  /*09d0*/  STL [R1], R3 ;  /* 0x0000000301007387 */ /* 0x0003e20000100800 */
[----:B------:R-:W-:Y:S01]  /*09e0*/  IMAD.SHL.U32 R8, R10, 0x10, RZ ;  /* 0x000000100a087824 */ /* 0x000fe200078e00ff */
[----:B------:R-:W-:Y:S01]  /*09f0*/  LOP3.LUT R0, R0, 0x1c0, RZ, 0xc0, !PT ;  /* 0x000001c000007812 */ /* 0x000fe200078ec0ff */
[----:B-1----:R-:W-:Y:S01]  /*0a00*/  IMAD.SHL.U32 R3, R2, 0x20, RZ ;  /* 0x0000002002037824 */ /* 0x002fe200078e00ff */
[----:B------:R-:W-:Y:S02]  /*0a10*/  LOP3.LUT R2, R6, 0x8, RZ, 0xc0, !PT ;  /* 0x0000000806027812 */ /* 0x000fe400078ec0ff */
[----:B------:R-:W-:Y:S02]  /*0a20*/  SHF.R.U32.HI R6, RZ, 0x3, R0 ;  /* 0x00000003ff067819 */ /* 0x000fe40000011600 */
[----:B------:R-:W-:Y:S02]  /*0a30*/  LOP3.LUT R245, R3, 0x6, R245, 0xf8, !PT ;  /* 0x0000000603f57812 */ /* 0x000fe400078ef8f5 */
[----:B------:R-:W-:-:S02]  /*0a40*/  LOP3.LUT R9, R2, 0x10, R8, 0xf8, !PT ;  /* 0x0000001002097812 */ /* 0x000fc400078ef808 */
[----:B------:R-:W-:Y:S02]  /*0a50*/  LOP3.LUT R3, R0, 0x20, R3, 0xf8, !PT ;  /* 0x0000002000037812 */ /* 0x000fe400078ef803 */
[----:B------:R-:W-:Y:S01]  /*0a60*/  LOP3.LUT R8, R6, R0, R2, 0x1e, !PT ;  /* 0x0000000006087212 */ /* 0x000fe200078e1e02 */
[----:B------:R-:W-:Y:S01]  /*0a70*/  IMAD R0, R4, 0x1000, R7 ;  /* 0x0000100004007824 */ /* 0x000fe200078e0207 */
[----:B------:R-:W-:Y:S01]  /*0a80*/  LOP3.LUT R6, R3, R6, RZ, 0x3c, !PT ;  /* 0x0000000603067212 */ /* 0x000fe200078e3cff */
[----:B------:R-:W-:Y:S01]  /*0a90*/  IMAD.U32 R2, RZ, RZ, UR4 ;  /* 0x00000004ff027e24 */ /* 0x000fe2000f8e00ff */
[----:B------:R-:W-:Y:S01]  /*0aa0*/  SHF.R.S32.HI R4, RZ, 0x2, R16 ;  /* 0x00000002ff047819 */ /* 0x000fe20000011410 */
[----:B------:R-:W-:Y:S01]  /*0ab0*/  IMAD R0, R12, 0x400, R0 ;  /* 0x000004000c007824 */ /* 0x000fe200078e0200 */
[----:B------:R-:W-:Y:S01]  /*0ac0*/  @!UP5 UIMAD UR4, UR6, UR12, URZ ;  /* 0x0000000c0604d2a4 */ /* 0x000fe2000f8e023f */
[----:B------:R-:W-:Y:S01]  /*0ad0*/  IMAD.SHL.U32 R3, R13, 0x40, RZ ;  /* 0x000000400d037824 */ /* 0x000fe200078e00ff */
[----:B------:R1:W-:Y:S01]  /*0ae0*/  STL [R1+0x8], R2 ;  /* 0x0000080201007387 */ /* 0x0003e20000100800 */
[----:B------:R-:W-:-:S02]  /*0af0*/  IMAD.IADD R196, R6, 0x1, R0 ;  /* 0x0000000106c47824 */ /* 0x000fc400078e0200 */
[----:B------:R-:W-:Y:S01]  /*0b00*/  IMAD.SHL.U32 R0, R10, 0x8, RZ ;  /* 0x000000080a007824 */ /* 0x000fe200078e00ff */
[----:B------:R-:W-:Y:S01]  /*0b10*/  LOP3.LUT R3, R3, 0x1c0, RZ, 0xc0, !PT ;  /* 0x000001c003037812 */ /* 0x000fe200078ec0ff */
[----:B------:R-:W-:Y:S02]  /*0b20*/  IMAD.SHL.U32 R6, R11, 0x40, RZ ;  /* 0x000000400b067824 */ /* 0x000fe400078e00ff */
[----:B------:R-:W-:Y:S02]  /*0b30*/  IMAD R239, R12, 0x10, R4 ;  /* 0x000000100cef7824 */ /* 0x000fe400078e0204 */
[----:B------:R-:W-:-:S03]  /*0b40*/  IMAD.SHL.U32 R196, R196, 0x2, RZ ;  /* 0x00000002c4c47824 */ /* 0x000fc600078e00ff */
[----:B------:R-:W-:Y:S01]  /*0b50*/  SHF.R.S32.HI R252, RZ, 0x1f, R239 ;  /* 0x0000001ffffc7819 */ /* 0x000fe200000114ef */
[----:B------:R-:W-:Y:S02]  /*0b60*/  IMAD.IADD R197, R196, 0x1, R194 ;  /* 0x00000001c4c57824 */ /* 0x000fe400078e02c2 */
[----:B-1----:R-:W-:Y:S01]  /*0b70*/  IMAD R2, R174, 0x400, R7 ;  /* 0x00000400ae027824 */ /* 0x002fe200078e0207 */
[----:B------:R-:W-:Y:S02]  /*0b80*/  LOP3.LUT R7, R3, 0x8, R0, 0xf8, !PT ;  /* 0x0000000803077812 */ /* 0x000fe400078ef800 */
[----:B------:R-:W-:Y:S01]  /*0b90*/  LOP3.LUT R0, R6, 0xfffffe00, RZ, 0xc0, !PT ;  /* 0xfffffe0006007812 */ /* 0x000fe200078ec0ff */
[----:B------:R-:W-:Y:S01]  /*0ba0*/  IMAD.IADD R8, R2, 0x1, R8 ;  /* 0x0000000102087824 */ /* 0x000fe200078e0208 */
[----:B------:R-:W-:-:S03]  /*0bb0*/  SHF.R.U32.HI R2, RZ, 0x3, R3 ;  /* 0x00000003ff027819 */ /* 0x000fc60000011603 */
[--C-:B------:R-:W-:Y:S01]  /*0bc0*/  IMAD R4, R12, 0x400, R0.reuse ;  /* 0x000004000c047824 */ /* 0x100fe200078e0200 */
[----:B------:R-:W-:Y:S01]  /*0bd0*/  LOP3.LUT R3, R2, R9, R3, 0x1e, !PT ;  /* 0x0000000902037212 */ /* 0x000fe200078e1e03 */
[----:B------:R-:W-:Y:S01]  /*0be0*/  IMAD R174, R174, 0x400, R0 ;  /* 0x00000400aeae7824 */ /* 0x000fe200078e0200 */
[----:B------:R-:W-:Y:S02]  /*0bf0*/  LOP3.LUT R2, R7, R2, RZ, 0x3c, !PT ;  /* 0x0000000207027212 */ /* 0x000fe400078e3cff */
[----:B------:R-:W-:Y:S01]  /*0c00*/  LOP3.LUT R182, R3, R0, RZ, 0xfc, !PT ;  /* 0x0000000003b67212 */ /* 0x000fe200078efcff */
[----:B------:R-:W-:Y:S01]  /*0c10*/  IMAD.MOV.U32 R0, RZ, RZ, 0x40 ;  /* 0x00000040ff007424 */ /* 0x000fe200078e00ff */
[----:B------:R-:W-:Y:S01]  /*0c20*/  LEA R246, R8, 0x6000, 0x1 ;  /* 0x0000600008f67811 */ /* 0x000fe200078e08ff */
[----:B------:R-:W-:Y:S02]  /*0c30*/  IMAD.IADD R181, R4, 0x1, R2 ;  /* 0x0000000104b57824 */ /* 0x000fe400078e0202 */
[----:B------:R-:W-:Y:S01]  /*0c40*/  IMAD.IADD R174, R2, 0x1, R174 ;  /* 0x0000000102ae7824 */ /* 0x000fe200078e02ae */
[----:B------:R-:W-:Y:S01]  /*0c50*/  SEL R0, R0, 0xffffffc0, !P3 ;  /* 0xffffffc000007807 */ /* 0x000fe20005800000 */
[----:B------:R-:W-:Y:S01]  /*0c60*/  IMAD.MOV.U32 R4, RZ, RZ, 0x20 ;  /* 0x00000020ff047424 */ /* 0x000fe200078e00ff */
[C---:B------:R-:W-:Y:S01]  /*0c70*/  IADD3 R247, R246.reuse, 0x40, RZ ;  /* 0x00000040f6f77810 */ /* 0x040fe20007ffe0ff */
[----:B------:R-:W-:Y:S01]  /*0c80*/  IMAD.U32 R2, RZ, RZ, UR4 ;  /* 0x00000004ff027e24 */ /* 0x000fe2000f8e00ff */
[----:B------:R-:W-:Y:S01]  /*0c90*/  USHF.R.S32.HI UR4, URZ, 0x1f, UR60 ;  /* 0x0000001f3f047899 */ /* 0x000fe2000801143c */
[----:B------:R-:W-:Y:S01]  /*0ca0*/  @P2 IADD3 R247, R246, -0x40, RZ ;  /* 0xffffffc0f6f72810 */ /* 0x000fe20007ffe0ff */
[----:B------:R-:W-:Y:S01]  /*0cb0*/  IMAD.IADD R177, R176, 0x1, R0 ;  /* 0x00000001b0b17824 */ /* 0x000fe200078e0200 */
[C---:B------:R-:W-:Y:S01]  /*0cc0*/  SEL R178, R4.reuse, 0xffffffe0, !P4 ;  /* 0xffffffe004b27807 */ /* 0x040fe20006000000 */
[----:B------:R1:W-:Y:S01]  /*0cd0*/  STL [R1+0x4], R2 ;  /* 0x0000040201007387 */ /* 0x0003e20000100800 */
[----:B------:R-:W-:Y:S01]  /*0ce0*/  SEL R4, R4, 0xffffffe0, !P1 ;  /* 0xffffffe004047807 */ /* 0x000fe20004800000 */
[----:B------:R-:W-:Y:S01]  /*0cf0*/  IMAD.U32 R3, RZ, RZ, UR4 ;  /* 0x00000004ff037e24 */ /* 0x000fe2000f8e00ff */
[----:B------:R-:W-:Y:S01]  /*0d00*/  IADD3 R251, R246, 0x420, RZ ;  /* 0x00000420f6fb7810 */ /* 0x000fe20007ffe0ff */
[----:B------:R-:W-:Y:S01]  /*0d10*/  IMAD.IADD R179, R176, 0x1, R178 ;  /* 0x00000001b0b37824 */ /* 0x000fe200078e02b2 */
[----:B------:R-:W-:Y:S01]  /*0d20*/  LEA R174, R174, 0xa000, 0x1 ;  /* 0x0000a000aeae7811 */ /* 0x000fe200078e08ff */
[----:B------:R-:W-:Y:S01]  /*0d30*/  IMAD.IADD R195, R196, 0x1, R4 ;  /* 0x00000001c4c37824 */ /* 0x000fe200078e0204 */
[----:B------:R-:W-:Y:S01]  /*0d40*/  @P1 IADD3 R251, R246, 0x3e0, RZ ;  /* 0x000003e0f6fb1810 */ /* 0x000fe20007ffe0ff */
[----:B------:R-:W-:-:S02]  /*0d50*/  IMAD.IADD R178, R178, 0x1, R177 ;  /* 0x00000001b2b27824 */ /* 0x000fc400078e02b1 */
[----:B------:R-:W-:Y:S02]  /*0d60*/  IMAD.IADD R249, R4, 0x1, R246 ;  /* 0x0000000104f97824 */ /* 0x000fe400078e02f6 */
[----:B------:R-:W-:Y:S02]  /*0d70*/  IMAD.IADD R194, R194, 0x1, R195 ;  /* 0x00000001c2c27824 */ /* 0x000fe400078e02c3 */
[----:B------:R-:W-:Y:S01]  /*0d80*/  IMAD.IADD R248, R4, 0x1, R247 ;  /* 0x0000000104f87824 */ /* 0x000fe200078e02f7 */
[----:B-1----:R-:W-:-:S04]  /*0d90*/  IADD3 R2, R239, -0x40, RZ ;  /* 0xffffffc0ef027810 */ /* 0x002fc80007ffe0ff */
[----:B------:R-:W-:Y:S01]  /*0da0*/  SHF.R.S32.HI R3, RZ, 0x1f, R2 ;  /* 0x0000001fff037819 */ /* 0x000fe20000011402 */
[----:B------:R-:W-:-:S03]  /*0db0*/  IMAD.SHL.U32 R243, R2, 0x4, RZ ;  /* 0x0000000402f37824 */ /* 0x000fc600078e00ff */
[----:B------:R-:W-:Y:S01]  /*0dc0*/  SHF.L.U64.HI R244, R2, 0x2, R3 ;  /* 0x0000000202f47819 */ /* 0x000fe20000010203 */
[----:B------:R-:W-:Y:S02]  /*0dd0*/  IMAD.SHL.U32 R3, R5, 0x2, RZ ;  /* 0x0000000205037824 */ /* 0x000fe400078e00ff */
.L_x_1188:
[----:B------:R-:W-:Y:S02]  /*0de0*/  ULDC.64 UR6, c[0x0][0x250] ;  /* 0x0000940000067ab9 */ /* 0x000fe40000000a00 */
[----:B------:R-:W-:Y:S02]  /*0df0*/  UISETP.NE.U32.AND UP3, UPT, URZ, UR6, UPT ;  /* 0x000000063f00728c */ /* 0x000fe4000bf65070 */
[----:B------:R-:W-:Y:S02]  /*0e00*/  USHF.L.U32 UR11, UR48, 0x2, URZ ;  /* 0x00000002300b7899 */ /* 0x000fe4000800063f */
[----:B------:R-:W-:Y:S02]  /*0e10*/  UISETP.NE.AND.EX UP3, UPT, URZ, UR7, UPT, UP3 ;  /* 0x000000073f00728c */ /* 0x000fe4000bf65330 */
[----:B------:R-:W-:Y:S02]  /*0e20*/  USHF.R.S32.HI UR55, URZ, 0x1f, UR48 ;  /* 0x0000001f3f377899 */ /* 0x000fe40008011430 */
[----:B------:R-:W-:-:S02]  /*0e30*/  ULDC.U8 UR4, c[0x0][0x312] ;  /* 0x0000c48000047ab9 */ /* 0x000fc40000000000 */
[----:B------:R-:W-:Y:S01]  /*0e40*/  USHF.L.U64.HI UR5, UR48, 0x2, UR55 ;  /* 0x0000000230057899 */ /* 0x000fe20008010237 */
[----:B------:R-:W-:Y:S01]  /*0e50*/  PLOP3.LUT P0, PT, PT, PT, UP3, 0x80, 0x0 ;  /* 0x000000000000781c */ /* 0x000fe20003f0f038 */
[----:B------:R-:W-:-:S03]  /*0e60*/  UISETP.NE.AND UP4, UPT, UR4, URZ, UPT ;  /* 0x0000003f0400728c */ /* 0x000fc6000bf85270 */
[----:B------:R-:W-:-:S04]  /*0e70*/  @UP3 UIADD3 UR6, UP0, UR11, UR6, URZ ;  /* 0x000000060b063290 */ /* 0x000fc8000ff1e03f */
[----:B------:R-:W-:Y:S02]  /*0e80*/  @UP3 UIADD3.X UR7, UR5, UR7, URZ, UP0, !UPT ;  /* 0x0000000705073290 */ /* 0x000fe400087fe43f */
[----:B-1----:R-:W-:-:S04]  /*0e90*/  IMAD.U32 R8, RZ, RZ, UR6 ;  /* 0x00000006ff087e24 */ /* 0x002fc8000f8e00ff */
[----:B------:R-:W-:Y:S01]  /*0ea0*/  IMAD.U32 R9, RZ, RZ, UR7 ;  /* 0x00000007ff097e24 */ /* 0x000fe2000f8e00ff */
[----:B------:R-:W-:Y:S02]  /*0eb0*/  ULDC.64 UR6, c[0x0][0x240] ;  /* 0x0000900000067ab9 */ /* 0x000fe40000000a00 */
[----:B------:R-:W-:Y:S02]  /*0ec0*/  UISETP.NE.U32.AND UP1, UPT, URZ, UR6, UPT ;  /* 0x000000063f00728c */ /* 0x000fe4000bf25070 */
[----:B------:R-:W-:Y:S01]  /*0ed0*/  UIADD3 UR6, UP0, UR11, UR6, URZ ;  /* 0x000000060b067290 */ /* 0x000fe2000ff1e03f */
[----:B--2---:R-:W2:Y:S01]  /*0ee0*/  @P0 LDG.E R8, [R8.64] ;  /* 0x0000000808080981 */ /* 0x004ea2000c1e1900 */
[----:B------:R-:W-:Y:S02]  /*0ef0*/  UISETP.NE.AND.EX UP1, UPT, URZ, UR7, UPT, UP1 ;  /* 0x000000073f00728c */ /* 0x000fe4000bf25310 */
[----:B------:R-:W-:Y:S02]  /*0f00*/  UIADD3.X UR4, UR5, UR7, URZ, UP0, !UPT ;  /* 0x0000000705047290 */ /* 0x000fe400087fe43f */
[----:B------:R-:W-:Y:S01]  /*0f10*/  IMAD.U32 R6, RZ, RZ, UR6 ;  /* 0x00000006ff067e24 */ /* 0x000fe2000f8e00ff */
[----:B------:R-:W-:Y:S01]  /*0f20*/  ULDC.64 UR6, c[0x0][0x248] ;  /* 0x0000920000067ab9 */ /* 0x000fe20000000a00 */
[----:B------:R-:W-:Y:S01]  /*0f30*/  PLOP3.LUT P2, PT, PT, PT, UP1, 0x80, 0x0 ;  /* 0x000000000000781c */ /* 0x000fe20003f4f018 */
[----:B------:R-:W-:Y:S01]  /*0f40*/  UISETP.EQ.U32.AND UP2, UPT, URZ, UR6, UPT ;  /* 0x000000063f00728c */ /* 0x000fe2000bf42070 */
[----:B------:R-:W-:Y:S01]  /*0f50*/  IMAD.U32 R7, RZ, RZ, UR4 ;  /* 0x00000004ff077e24 */ /* 0x000fe2000f8e00ff */
[----:B------:R-:W-:-:S02]  /*0f60*/  UIADD3 UR6, UP0, UR11, UR6, URZ ;  /* 0x000000060b067290 */ /* 0x000fc4000ff1e03f */
[----:B------:R-:W-:Y:S02]  /*0f70*/  UISETP.EQ.OR.EX UP2, UPT, URZ, UR7, !UP4, UP2 ;  /* 0x000000073f00728c */ /* 0x000fe4000e742720 */
[----:B------:R-:W-:Y:S02]  /*0f80*/  UIADD3.X UR7, UR5, UR7, URZ, UP0, !UPT ;  /* 0x0000000705077290 */ /* 0x000fe400087fe43f */
[----:B----4-:R-:W-:Y:S02]  /*0f90*/  MOV R4, UR6 ;  /* 0x0000000600047c02 */ /* 0x010fe40008000f00 */
[----:B------:R-:W-:Y:S02]  /*0fa0*/  PLOP3.LUT P1, PT, PT, PT, UP2, 0x80, 0x0 ;  /* 0x000000000000781c */ /* 0x000fe40003f2f028 */
[----:B---3--:R1:W3:Y:S01]  /*0fb0*/  @P2 LDG.E R2, [R6.64] ;  /* 0x0000000806022981 */ /* 0x0082e2000c1e1900 */
[----:B------:R-:W-:-:S10]  /*0fc0*/  MOV R5, UR7 ;  /* 0x0000000700057c02 */ /* 0x000fd40008000f00 */
[----:B------:R-:W4:Y:S04]  /*0fd0*/  @!P1 LDG.E R0, [R4.64] ;  /* 0x0000000804009981 */ /* 0x000f28000c1e1900 */
[----:B-1---5:R-:W5:Y:S01]  /*0fe0*/  @P2 LDG.E R6, [R6.64+0x4] ;  /* 0x0000040806062981 */ /* 0x022f62000c1e1900 */
[----:B------:R-:W-:Y:S02]  /*0ff0*/  UMOV UR4, 0xffffffff ;  /* 0xffffffff00047882 */ /* 0x000fe40000000000 */
[----:B------:R-:W-:Y:S02]  /*1000*/  UMOV UR32, URZ ;  /* 0x0000003f00207c82 */ /* 0x000fe40008000000 */
[----:B------:R-:W-:Y:S02]  /*1010*/  UMOV UR37, 0xffffffff ;  /* 0xffffffff00257882 */ /* 0x000fe40000000000 */
[----:B------:R-:W-:Y:S01]  /*1020*/  ULDC UR6, c[0x0][0x218] ;  /* 0x0000860000067ab9 */ /* 0x000fe20000000800 */
[----:B--2---:R1:W2:Y:S01]  /*1030*/  @P0 R2UR UR32, R8 ;  /* 0x00000000082003c2 */ /* 0x0042a200000e0000 */
[----:B------:R-:W-:-:S07]  /*1040*/  ISETP.NE.U32.AND P0, PT, RZ, c[0x0][0x248], PT ;  /* 0x00009200ff007a0c */ /* 0x000fce0003f05070 */
[----:B---3--:R-:W3:Y:S01]  /*1050*/  @P2 R2UR UR4, R2 ;  /* 0x00000000020423c2 */ /* 0x008ee200000e0000 */
[----:B------:R-:W-:-:S07]  /*1060*/  ISETP.NE.AND.EX P0, PT, RZ, c[0x0][0x24c], PT, P0 ;  /* 0x00009300ff007a0c */ /* 0x000fce0003f05300 */
[----:B-----5:R-:W3:Y:S08]  /*1070*/  @P2 R2UR UR10, R6 ;  /* 0x00000000060a23c2 */ /* 0x020ef000000e0000 */
[----:B----4-:R1:W4:Y:S01]  /*1080*/  @!P1 R2UR UR37, R0 ;  /* 0x00000000002593c2 */ /* 0x01032200000e0000 */
[----:B---3--:R-:W-:-:S07]  /*1090*/  @UP1 UIADD3 UR10, UR10, -UR4, URZ ;  /* 0x800000040a0a1290 */ /* 0x008fce000fffe03f */
[----:B------:R-:W-:Y:S01]  /*10a0*/  @!UP1 ULDC UR10, c[0x0][0x214] ;  /* 0x00008500000a9ab9 */ /* 0x000fe20000000800 */
[----:B------:R-:W-:Y:S05]  /*10b0*/  @!P0 BRA `(.L_x_1118) ;  /* 0x0000007000008947 */ /* 0x000fea0003800000 */
[----:B-12-4-:R-:W-:-:S13]  /*10c0*/  PLOP3.LUT P0, PT, PT, PT, UP4, 0x80, 0x0 ;  /* 0x000000000000781c */ /* 0x016fda0003f0f048 */
[----:B------:R-:W2:Y:S04]  /*10d0*/  @P0 LDG.E R0, [R4.64+0x4] ;  /* 0x0000040804000981 */ /* 0x000ea8000c1e1900 */
[----:B------:R-:W3:Y:S01]  /*10e0*/  @!P0 LDG.E R4, [R4.64] ;  /* 0x0000000804048981 */ /* 0x000ee2000c1e1900 */
[----:B--2---:R-:W1:Y:S02]  /*10f0*/  @P0 R2UR UR6, R0 ;  /* 0x00000000000603c2 */ /* 0x004e6400000e0000 */
[----:B-1----:R-:W-:-:S11]  /*1100*/  @UP4 UIADD3 UR6, UR6, -UR37, URZ ;  /* 0x8000002506064290 */ /* 0x002fd6000fffe03f */
[----:B---3--:R1:W2:Y:S01]  /*1110*/  @!P0 R2UR UR6, R4 ;  /* 0x00000000040683c2 */ /* 0x0082a200000e0000 */
[----:B------:R-:W-:-:S07]  /*1120*/  DEPBAR.LE SB1, 0x0, {2} ;  /* 0x000090040000791a */ /* 0x000fce0000000000 */
.L_x_1118:
[----:B-12-4-:R-:W-:Y:S02]  /*1130*/  ULDC.64 UR12, c[0x0][0x258] ;  /* 0x00009600000c7ab9 */ /* 0x016fe40000000a00 */
        /* <DEDUP_REMOVED lines=10> */
[----:B------:R-:W2:Y:S02]  /*11e0*/  @P0 LDG.E R0, [R4.64] ;  /* 0x0000000804000981 */ /* 0x000ea4000c1e1900 */
[----:B------:R-:W-:-:S04]  /*11f0*/  @!UP2 UISETP.NE.AND.EX UP0, UPT, URZ, UR13, UPT, UP0 ;  /* 0x0000000d3f00a28c */ /* 0x000fc8000bf05300 */
[----:B------:R-:W-:Y:S02]  /*1200*/  @!UP2 USEL UR7, URZ, UR7, !UP0 ;  /* 0x000000073f07a287 */ /* 0x000fe4000c000000 */
[----:B------:R-:W-:Y:S01]  /*1210*/  USHF.L.U32 UR17, UR33, 0x7, URZ ;  /* 0x0000000721117899 */ /* 0x000fe2000800063f */
[----:B--2---:R-:W1:Y:S02]  /*1220*/  @P0 R2UR UR5, R0 ;  /* 0x00000000000503c2 */ /* 0x004e6400000e0000 */
[----:B-1----:R-:W-:Y:S02]  /*1230*/  @UP2 UIADD3 UR5, UR5, -UR32, URZ ;  /* 0x8000002005052290 */ /* 0x002fe4000fffe03f */
        /* <DEDUP_REMOVED lines=12> */
[----:B------:R-:W-:Y:S02]  /*1300*/  ULDC UR11, c[0x0][0x2e4] ;  /* 0x0000b900000b7ab9 */ /* 0x000fe40000000800 */
[----:B------:R-:W-:Y:S02]  /*1310*/  USEL UR54, UR12, UR6, !UP3 ;  /* 0x000000060c367287 */ /* 0x000fe4000d800000 */
[----:B------:R-:W-:Y:S02]  /*1320*/  UIMAD UR6, UR4, UR15, URZ ;  /* 0x0000000f040672a4 */ /* 0x000fe4000f8e023f */
[----:B------:R-:W-:-:S02]  /*1330*/  UISETP.NE.AND UP0, UPT, UR37, -0x1, UPT ;  /* 0xffffffff2500788c */ /* 0x000fc4000bf05270 */
[----:B------:R-:W-:Y:S02]  /*1340*/  @UP3 UIADD3 UR50, UR7, UR6, URZ ;  /* 0x0000000607323290 */ /* 0x000fe4000fffe03f */
[----:B------:R-:W-:Y:S02]  /*1350*/  UIADD3 UR6, UR10, 0x3f, URZ ;  /* 0x0000003f0a067890 */ /* 0x000fe4000fffe03f */
[----:B------:R-:W-:Y:S01]  /*1360*/  ULDC.64 UR12, c[0x0][0x198] ;  /* 0x00006600000c7ab9 */ /* 0x000fe20000000a00 */
[----:B------:R-:W-:Y:S01]  /*1370*/  PLOP3.LUT P1, PT, PT, PT, UP0, 0x80, 0x0 ;  /* 0x000000000000781c */ /* 0x000fe20003f2f008 */
[----:B------:R-:W-:-:S04]  /*1380*/  USHF.R.S32.HI UR7, URZ, 0x1f, UR6 ;  /* 0x0000001f3f077899 */ /* 0x000fc80008011406 */
[----:B------:R-:W-:Y:S02]  /*1390*/  ULEA.HI UR15, UR7, UR6, URZ, 0x6 ;  /* 0x00000006070f7291 */ /* 0x000fe4000f8f303f */
[----:B------:R-:W-:-:S04]  /*13a0*/  UIADD3 UR6, UR10, 0x80, UR17 ;  /* 0x000000800a067890 */ /* 0x000fc8000fffe011 */
[----:B------:R-:W-:Y:S02]  /*13b0*/  UIADD3 UR6, UR6, UR11, -UR5 ;  /* 0x0000000b06067290 */ /* 0x000fe4000fffe805 */
[----:B------:R-:W-:Y:S02]  /*13c0*/  @UP0 UIADD3 UR11, UR32, UR37, URZ ;  /* 0x00000025200b0290 */ /* 0x000fe4000fffe03f */
[----:B------:R-:W-:-:S04]  /*13d0*/  UIADD3 UR6, UR6, 0x3f, URZ ;  /* 0x0000003f06067890 */ /* 0x000fc8000fffe03f */
[----:B------:R-:W-:-:S04]  /*13e0*/  USHF.R.S32.HI UR7, URZ, 0x1f, UR6 ;  /* 0x0000001f3f077899 */ /* 0x000fc80008011406 */
[----:B------:R-:W-:Y:S02]  /*13f0*/  ULEA.HI UR14, UR7, UR6, URZ, 0x6 ;  /* 0x00000006070e7291 */ /* 0x000fe4000f8f303f */
[----:B------:R-:W-:-:S04]  /*1400*/  @UP0 UIMAD.WIDE.U32 UR6, UR11, UR12, URZ ;  /* 0x0000000c0b0602a5 */ /* 0x000fc8000f8e003f */
[----:B------:R-:W-:Y:S02]  /*1410*/  @UP0 UIMAD UR42, UR11, UR13, UR7 ;  /* 0x0000000d0b2a02a4 */ /* 0x000fe4000f8e0207 */
[----:B------:R-:W-:Y:S02]  /*1420*/  USHF.R.S32.HI UR11, URZ, 0x6, UR15 ;  /* 0x000000063f0b7899 */ /* 0x000fe4000801140f */
[----:B------:R-:W-:Y:S02]  /*1430*/  USHF.R.S32.HI UR7, URZ, 0x6, UR14 ;  /* 0x000000063f077899 */ /* 0x000fe4000801140e */
[----:B------:R-:W-:Y:S02]  /*1440*/  @UP0 UMOV UR39, UR6 ;  /* 0x0000000600270c82 */ /* 0x000fe40008000000 */
[----:B------:R-:W-:-:S04]  /*1450*/  UISETP.LT.AND UP2, UPT, UR11, UR7, UPT ;  /* 0x000000070b00728c */ /* 0x000fc8000bf41270 */
[----:B------:R-:W-:-:S04]  /*1460*/  USEL UR46, UR11, UR7, UP2 ;  /* 0x000000070b2e7287 */ /* 0x000fc80009000000 */
[----:B------:R-:W-:-:S04]  /*1470*/  ULEA UR6, UR46, 0xffffffc0, 0x6 ;  /* 0xffffffc02e067891 */ /* 0x000fc8000f8e303f */
        /* <DEDUP_REMOVED lines=14> */
.L_x_1120:
        /* <DEDUP_REMOVED lines=18> */
.L_x_1121:
[----:B------:R-:W2:Y:S01]  /*1680*/  LDL R0, [R1+0x8] ;  /* 0x0000080001007983 */ /* 0x000ea20000100800 */
[----:B------:R-:W-:-:S03]  /*1690*/  ULDC.64 UR14, c[0x0][0x370] ;  /* 0x0000dc00000e7ab9 */ /* 0x000fc60000000a00 */
[----:B------:R-:W3:Y:S04]  /*16a0*/  LDL R5, [R1+0xc] ;  /* 0x00000c0001057983 */ /* 0x000ee80000100800 */
[----:B------:R-:W4:Y:S04]  /*16b0*/  LDL R4, [R1+0x18] ;  /* 0x0000180001047983 */ /* 0x000f280000100800 */
[----:B------:R-:W2:Y:S01]  /*16c0*/  LDL R2, [R1+0x14] ;  /* 0x0000140001027983 */ /* 0x000ea20000100800 */
[----:B------:R-:W-:-:S04]  /*16d0*/  @UP3 UIMAD.WIDE.U32 UR12, UR4, UR14, URZ ;  /* 0x0000000e040c32a5 */ /* 0x000fc8000f8e003f */
[----:B------:R-:W-:-:S03]  /*16e0*/  @UP3 UIMAD UR44, UR4, UR15, UR13 ;  /* 0x0000000f042c32a4 */ /* 0x000fc6000f8e020d */
[----:B------:R-:W-:Y:S02]  /*16f0*/  @UP3 UMOV UR41, UR12 ;  /* 0x0000000c00293c82 */ /* 0x000fe40008000000 */
[----:B------:R-:W-:Y:S02]  /*1700*/  ULDC.64 UR12, c[0x0][0x368] ;  /* 0x0000da00000c7ab9 */ /* 0x000fe40000000a00 */
[----:B------:R-:W-:Y:S02]  /*1710*/  @!UP3 UIMAD UR7, UR55, UR12, URZ ;  /* 0x0000000c3707b2a4 */ /* 0x000fe4000f8e023f */
[----:B------:R-:W-:Y:S02]  /*1720*/  ULDC UR16, c[0x0][0x224] ;  /* 0x0000890000107ab9 */ /* 0x000fe40000000800 */
[----:B------:R-:W-:Y:S02]  /*1730*/  @!UP3 UIMAD UR7, UR48, UR13, UR7 ;  /* 0x0000000d3007b2a4 */ /* 0x000fe4000f8e0207 */
[----:B------:R-:W-:-:S02]  /*1740*/  @!UP3 UIMAD.WIDE.U32 UR12, UR48, UR12, URZ ;  /* 0x0000000c300cb2a5 */ /* 0x000fc4000f8e003f */
[----:B------:R-:W-:Y:S02]  /*1750*/  UIMAD.WIDE.U32 UR34, UR48, UR16, URZ ;  /* 0x00000010302272a5 */ /* 0x000fe4000f8e003f */
[----:B------:R-:W-:Y:S01]  /*1760*/  @!UP3 UIADD3 UR44, UR13, UR7, URZ ;  /* 0x000000070d2cb290 */ /* 0x000fe2000fffe03f */
[----:B------:R-:W-:Y:S01]  /*1770*/  IABS R6, c[0x0][0x1c8] ;  /* 0x0000720000067a13 */ /* 0x000fe20000000000 */
[----:B------:R-:W-:Y:S02]  /*1780*/  ULDC.64 UR14, c[0x0][0x3d8] ;  /* 0x0000f600000e7ab9 */ /* 0x000fe40000000a00 */
[----:B------:R-:W-:Y:S02]  /*1790*/  @!UP3 UMOV UR41, UR12 ;  /* 0x0000000c0029bc82 */ /* 0x000fe40008000000 */
[----:B------:R-:W-:-:S04]  /*17a0*/  UIMAD.WIDE.U32 UR12, UR52, UR4, URZ ;  /* 0x00000004340c72a5 */ /* 0x000fc8000f8e003f */
[----:B------:R-:W-:Y:S01]  /*17b0*/  USEL UR34, UR58, UR12, !UP3 ;  /* 0x0000000c3a227287 */ /* 0x000fe2000d800000 */
[----:B--2---:R1:W2:Y:S02]  /*17c0*/  R2UR UR11, R0 ;  /* 0x00000000000b73c2 */ /* 0x0042a400000e0000 */
[----:B-1----:R-:W5:Y:S06]  /*17d0*/  LDL R0, [R1+0x4] ;  /* 0x0000040001007983 */ /* 0x002f6c0000100800 */
[----:B---3--:R-:W1:Y:S02]  /*17e0*/  R2UR UR18, R5 ;  /* 0x00000000051273c2 */ /* 0x008e6400000e0000 */
[----:B-1----:R-:W-:-:S04]  /*17f0*/  UIMAD UR7, UR55, UR16, UR18 ;  /* 0x00000010370772a4 */ /* 0x002fc8000f8e0212 */
[----:B------:R-:W-:-:S04]  /*1800*/  UIADD3 UR7, UR35, UR7, URZ ;  /* 0x0000000723077290 */ /* 0x000fc8000fffe03f */
[----:B--2---:R-:W-:Y:S01]  /*1810*/  UIMAD UR7, UR52, UR7, UR11 ;  /* 0x00000007340772a4 */ /* 0x004fe2000f8e020b */
[----:B------:R-:W1:Y:S03]  /*1820*/  S2UR UR11, SR_CTAID.X ;  /* 0x00000000000b79c3 */ /* 0x000e660000002500 */
[----:B------:R-:W-:Y:S02]  /*1830*/  UIADD3 UR16, UR59, UR7, URZ ;  /* 0x000000073b107290 */ /* 0x000fe4000fffe03f */
[----:B------:R-:W-:-:S04]  /*1840*/  UIMAD UR7, UR53, UR4, URZ ;  /* 0x00000004350772a4 */ /* 0x000fc8000f8e023f */
[----:B------:R-:W-:Y:S02]  /*1850*/  @UP3 UIADD3 UR16, UR13, UR7, URZ ;  /* 0x000000070d103290 */ /* 0x000fe4000fffe03f */
[----:B-1----:R-:W-:Y:S01]  /*1860*/  UIMAD.WIDE.U32 UR12, UR11, UR14, URZ ;  /* 0x0000000e0b0c72a5 */ /* 0x002fe2000f8e003f */
[----:B----4-:R1:W2:Y:S02]  /*1870*/  R2UR UR14, R4 ;  /* 0x00000000040e73c2 */ /* 0x0102a400000e0000 */
[----:B-1----:R-:W1:Y:S08]  /*1880*/  I2F.RP R4, R6 ;  /* 0x0000000600047306 */ /* 0x002e700000209400 */
[----:B-1----:R-:W1:Y:S02]  /*1890*/  MUFU.RCP R4, R4 ;  /* 0x0000000400047308 */ /* 0x002e640000001000 */
[----:B-1----:R-:W-:-:S06]  /*18a0*/  IADD3 R4, R4, 0xffffffe, RZ ;  /* 0x0ffffffe04047810 */ /* 0x002fcc0007ffe0ff */
[----:B------:R1:W3:Y:S01]  /*18b0*/  F2I.FTZ.U32.TRUNC.NTZ R5, R4 ;  /* 0x0000000400057305 */ /* 0x0002e2000021f000 */
[----:B------:R-:W-:Y:S01]  /*18c0*/  UIMAD UR15, UR11, UR15, UR13 ;  /* 0x0000000f0b0f72a4 */ /* 0x000fe2000f8e020d */
[----:B------:R4:W2:Y:S01]  /*18d0*/  R2UR UR35, R2 ;  /* 0x00000000022373c2 */ /* 0x0008a200000e0000 */
[----:B-1----:R-:W-:Y:S01]  /*18e0*/  IMAD.MOV.U32 R4, RZ, RZ, RZ ;  /* 0x000000ffff047224 */ /* 0x002fe200078e00ff */
[----:B----4-:R-:W-:Y:S01]  /*18f0*/  IABS R2, UR51 ;  /* 0x0000003300027c13 */ /* 0x010fe20008000000 */
[----:B------:R-:W-:Y:S02]  /*1900*/  USHF.L.U32 UR11, UR48, 0x7, URZ ;  /* 0x00000007300b7899 */ /* 0x000fe4000800063f */
[----:B------:R-:W-:Y:S02]  /*1910*/  USEL UR18, UR12, URZ, UP6 ;  /* 0x0000003f0c127287 */ /* 0x000fe4000b000000 */
[----:B------:R-:W-:Y:S02]  /*1920*/  USHF.L.U64.HI UR7, UR48, 0x7, UR55 ;  /* 0x0000000730077899 */ /* 0x000fe40008010237 */
[----:B------:R-:W-:-:S02]  /*1930*/  USEL UR12, UR11, URZ, UP1 ;  /* 0x0000003f0b0c7287 */ /* 0x000fc40008800000 */
[----:B------:R-:W-:Y:S02]  /*1940*/  USEL UR7, UR7, URZ, UP1 ;  /* 0x0000003f07077287 */ /* 0x000fe40008800000 */
[----:B------:R-:W-:-:S04]  /*1950*/  UIADD3 UR12, UP1, UR6, UR12, URZ ;  /* 0x0000000c060c7290 */ /* 0x000fc8000ff3e03f */
[----:B------:R-:W-:Y:S02]  /*1960*/  UIADD3.X UR11, UR43, UR7, URZ, UP1, !UPT ;  /* 0x000000072b0b7290 */ /* 0x000fe40008ffe43f */
[----:B------:R-:W-:Y:S01]  /*1970*/  UIMAD UR7, UR53, UR12, URZ ;  /* 0x0000000c350772a4 */ /* 0x000fe2000f8e023f */
[----:B------:R-:W-:-:S03]  /*1980*/  ISETP.NE.AND P2, PT, RZ, c[0x0][0x1c8], PT ;  /* 0x00007200ff007a0c */ /* 0x000fc60003f45270 */
[----:B------:R-:W-:Y:S02]  /*1990*/  UIMAD UR11, UR52, UR11, UR7 ;  /* 0x0000000b340b72a4 */ /* 0x000fe4000f8e0207 */
[----:B--2---:R-:W-:Y:S02]  /*19a0*/  @UP5 USEL UR7, UR35, UR4, !UP3 ;  /* 0x0000000423075287 */ /* 0x004fe4000d800000 */
[----:B------:R-:W-:Y:S02]  /*19b0*/  USEL UR15, UR15, URZ, UP6 ;  /* 0x0000003f0f0f7287 */ /* 0x000fe4000b000000 */
[----:B------:R-:W-:Y:S01]  /*19c0*/  USHF.R.S32.HI UR36, URZ, 0x1f, UR17 ;  /* 0x0000001f3f247899 */ /* 0x000fe20008011411 */
[----:B-----5:R3:W1:Y:S02]  /*19d0*/  R2UR UR13, R0 ;  /* 0x00000000000d73c2 */ /* 0x02066400000e0000 */
[----:B---3--:R-:W-:-:S04]  /*19e0*/  IMAD.MOV R0, RZ, RZ, -R5 ;  /* 0x000000ffff007224 */ /* 0x008fc800078e0a05 */
[----:B------:R-:W-:-:S04]  /*19f0*/  IMAD R0, R0, R6, RZ ;  /* 0x0000000600007224 */ /* 0x000fc800078e02ff */
[----:B------:R-:W-:-:S06]  /*1a00*/  IMAD.HI.U32 R0, R5, R0, R4 ;  /* 0x0000000005007227 */ /* 0x000fcc00078e0004 */
[----:B------:R-:W-:-:S04]  /*1a10*/  IMAD.HI.U32 R0, R0, R2, RZ ;  /* 0x0000000200007227 */ /* 0x000fc800078e00ff */
[----:B------:R-:W-:-:S04]  /*1a20*/  IMAD.MOV R4, RZ, RZ, -R0 ;  /* 0x000000ffff047224 */ /* 0x000fc800078e0a00 */
[----:B------:R-:W-:-:S05]  /*1a30*/  IMAD R2, R6, R4, R2 ;  /* 0x0000000406027224 */ /* 0x000fca00078e0202 */
[----:B------:R-:W-:-:S13]  /*1a40*/  ISETP.GT.U32.AND P0, PT, R6, R2, PT ;  /* 0x000000020600720c */ /* 0x000fda0003f04070 */
[----:B------:R-:W-:-:S05]  /*1a50*/  @!P0 IMAD.IADD R2, R2, 0x1, -R6 ;  /* 0x0000000102028824 */ /* 0x000fca00078e0a06 */
[----:B------:R-:W-:Y:S02]  /*1a60*/  ISETP.GE.U32.AND P3, PT, R2, R6, PT ;  /* 0x000000060200720c */ /* 0x000fe40003f66070 */
[----:B------:R-:W-:Y:S02]  /*1a70*/  @!P0 IADD3 R0, R0, 0x1, RZ ;  /* 0x0000000100008810 */ /* 0x000fe40007ffe0ff */
[----:B------:R-:W-:Y:S01]  /*1a80*/  ISETP.LE.AND P0, PT, RZ, UR14, PT ;  /* 0x0000000eff007c0c */ /* 0x000fe2000bf03270 */
[----:B------:R-:W-:-:S08]  /*1a90*/  ULDC UR14, c[0x0][0x234] ;  /* 0x00008d00000e7ab9 */ /* 0x000fd00000000800 */
[----:B------:R-:W-:-:S05]  /*1aa0*/  @P3 IADD3 R0, R0, 0x1, RZ ;  /* 0x0000000100003810 */ /* 0x000fca0007ffe0ff */
[----:B------:R-:W-:Y:S01]  /*1ab0*/  IMAD.MOV.U32 R11, RZ, RZ, R0 ;  /* 0x000000ffff0b7224 */ /* 0x000fe200078e0000 */
[----:B------:R-:W-:-:S03]  /*1ac0*/  @UP5 UIMAD UR7, UR51, UR14, UR7 ;  /* 0x0000000e330752a4 */ /* 0x000fc6000f8e0207 */
[----:B------:R-:W-:Y:S01]  /*1ad0*/  @!P0 IMAD.MOV R11, RZ, RZ, -R11 ;  /* 0x000000ffff0b8224 */ /* 0x000fe200078e0a0b */
[----:B------:R-:W-:-:S03]  /*1ae0*/  PLOP3.LUT P0, PT, PT, PT, UP5, 0x80, 0x0 ;  /* 0x000000000000781c */ /* 0x000fc60003f0f058 */
[----:B-1----:R-:W-:Y:S02]  /*1af0*/  @!UP5 UMOV UR7, UR13 ;  /* 0x0000000d0007dc82 */ /* 0x002fe40008000000 */
[----:B------:R-:W-:Y:S01]  /*1b00*/  UIMAD.WIDE.U32 UR12, UR52, UR12, URZ ;  /* 0x0000000c340c72a5 */ /* 0x000fe2000f8e003f */
[----:B------:R-:W-:-:S03]  /*1b10*/  @!P2 LOP3.LUT R11, RZ, c[0x0][0x1c8], RZ, 0x33, !PT ;  /* 0x00007200ff0baa12 */ /* 0x000fc600078e33ff */
[----:B------:R-:W-:Y:S01]  /*1b20*/  UIADD3 UR14, UR13, UR11, URZ ;  /* 0x0000000b0d0e7290 */ /* 0x000fe2000fffe03f */
[----:B------:R-:W-:-:S03]  /*1b30*/  SHF.R.S32.HI R12, RZ, 0x1f, R11 ;  /* 0x0000001fff0c7819 */ /* 0x000fc6000001140b */
[----:B------:R-:W-:Y:S05]  /*1b40*/  @!P0 BRA `(.L_x_1122) ;  /* 0x0000007000008947 */ /* 0x000fea0003800000 */
[----:B------:R-:W2:Y:S01]  /*1b50*/  LDL R7, [R1+0x20] ;  /* 0x0000200001077983 */ /* 0x000ea20000100800 */
[----:B------:R-:W-:Y:S02]  /*1b60*/  ULDC UR35, c[0x0][0x224] ;  /* 0x0000890000237ab9 */ /* 0x000fe40000000800 */
[----:B------:R-:W-:-:S04]  /*1b70*/  @!UP3 UIMAD UR4, UR48, UR35, URZ ;  /* 0x000000233004b2a4 */ /* 0x000fc8000f8e023f */
[----:B------:R-:W-:Y:S01]  /*1b80*/  ULEA UR4, UR48, UR4, 0x7 ;  /* 0x0000000430047291 */ /* 0x000fe2000f8e383f */
[----:B--2---:R-:W1:Y:S03]  /*1b90*/  R2UR UR11, R7 ;  /* 0x00000000070b73c2 */ /* 0x004e6600000e0000 */
[----:B-1----:R-:W-:Y:S01]  /*1ba0*/  UIMAD UR11, UR11, UR51, UR4 ;  /* 0x000000330b0b72a4 */ /* 0x002fe2000f8e0204 */
[----:B------:R-:W-:Y:S05]  /*1bb0*/  BRA `(.L_x_1123) ;  /* 0x0000003000007947 */ /* 0x000fea0003800000 */
.L_x_1122:
[----:B------:R-:W2:Y:S02]  /*1bc0*/  LDL R0, [R1+0x10] ;  /* 0x0000100001007983 */ /* 0x000ea40000100800 */
[----:B--2---:R1:W2:Y:S01]  /*1bd0*/  R2UR UR11, R0 ;  /* 0x00000000000b73c2 */ /* 0x0042a200000e0000 */
[----:B------:R-:W-:-:S07]  /*1be0*/  DEPBAR.LE SB1, 0x0, {2} ;  /* 0x000090040000791a */ /* 0x000fce0000000000 */
.L_x_1123:
[----:B------:R-:W2:Y:S04]  /*1bf0*/  LDL R2, [R1+0x1c] ;  /* 0x00001c0001027983 */ /* 0x000ea80000100800 */
[----:B------:R-:W3:Y:S01]  /*1c00*/  LDL R0, [R1] ;  /* 0x0000000001007983 */ /* 0x000ee20000100800 */
[----:B------:R-:W-:Y:S01]  /*1c10*/  USHF.R.S32.HI UR4, URZ, 0x1f, UR60 ;  /* 0x0000001f3f047899 */ /* 0x000fe2000801143c */
[----:B------:R-:W-:Y:S01]  /*1c20*/  SHF.R.S32.HI R14, RZ, 0x1f, R238 ;  /* 0x0000001fff0e7819 */ /* 0x000fe200000114ee */
[----:B------:R-:W-:Y:S01]  /*1c30*/  IMAD.U32 R10, RZ, RZ, UR9 ;  /* 0x00000009ff0a7e24 */ /* 0x000fe2000f8e00ff */
[----:B------:R-:W1:Y:S01]  /*1c40*/  S2R R15, SR_TID.X ;  /* 0x00000000000f7919 */ /* 0x000e620000002100 */
[----:B------:R-:W-:Y:S01]  /*1c50*/  SHF.R.S32.HI R233, RZ, 0x1f, R232 ;  /* 0x0000001fffe97819 */ /* 0x000fe200000114e8 */
[----:B------:R-:W-:Y:S01]  /*1c60*/  IMAD.U32 R9, RZ, RZ, UR8 ;  /* 0x00000008ff097e24 */ /* 0x000fe2000f8e00ff */
[----:B------:R-:W-:Y:S01]  /*1c70*/  ULDC.64 UR8, c[0x0][0x200] ;  /* 0x0000800000087ab9 */ /* 0x000fe20000000a00 */
[----:B------:R-:W-:Y:S01]  /*1c80*/  IMAD.U32 R8, RZ, RZ, UR6 ;  /* 0x00000006ff087e24 */ /* 0x000fe2000f8e00ff */
[----:B------:R-:W-:Y:S01]  /*1c90*/  BSSY B1, `(.L_x_1119) ;  /* 0x0000752000017945 */ /* 0x000fe20003800000 */
[----:B-1----:R-:W-:Y:S01]  /*1ca0*/  SHF.R.S32.HI R16, RZ, 0x1f, R15 ;  /* 0x0000001fff107819 */ /* 0x002fe2000001140f */
[----:B--2---:R-:W1:Y:S08]  /*1cb0*/  R2UR UR35, R2 ;  /* 0x00000000022373c2 */ /* 0x004e7000000e0000 */
[----:B---3--:R2:W3:Y:S01]  /*1cc0*/  R2UR UR38, R0 ;  /* 0x00000000002673c2 */ /* 0x0084e200000e0000 */
[----:B-1----:R-:W-:-:S02]  /*1cd0*/  UIADD3 UR12, UP4, UP3, UR12, UR60, UR35 ;  /* 0x0000003c0c0c7290 */ /* 0x002fc4000fb9e023 */
[----:B------:R-:W-:Y:S02]  /*1ce0*/  USHF.R.S32.HI UR35, URZ, 0x1f, UR51 ;  /* 0x0000001f3f237899 */ /* 0x000fe40008011433 */
[----:B------:R-:W-:-:S03]  /*1cf0*/  UIADD3 UR45, UP2, UP1, UR18, UR12, UR34 ;  /* 0x0000000c122d7290 */ /* 0x000fc6000f95e022 */
[----:B------:R-:W-:Y:S01]  /*1d00*/  ULDC.64 UR12, c[0x0][0x1a8] ;  /* 0x00006a00000c7ab9 */ /* 0x000fe20000000a00 */
[----:B--2---:R-:W-:Y:S01]  /*1d10*/  IADD3 R0, P0, R238, UR6, RZ ;  /* 0x00000006ee007c10 */ /* 0x004fe2000ff1e0ff */
[----:B---3--:R-:W-:Y:S02]  /*1d20*/  UIADD3.X UR4, UR14, UR4, UR38, UP4, UP3 ;  /* 0x000000040e047290 */ /* 0x008fe4000a7e6426 */
[----:B------:R-:W-:Y:S01]  /*1d30*/  UMOV UR18, 0x4 ;  /* 0x0000000400127882 */ /* 0x000fe20000000000 */
[----:B------:R-:W-:Y:S01]  /*1d40*/  IADD3.X R2, R14, UR43, RZ, P0, !PT ;  /* 0x0000002b0e027c10 */ /* 0x000fe200087fe4ff */
[----:B------:R-:W-:Y:S01]  /*1d50*/  UIADD3.X UR40, UR15, UR4, UR16, UP2, UP1 ;  /* 0x000000040f287290 */ /* 0x000fe200097e2410 */
[----:B------:R-:W-:Y:S01]  /*1d60*/  IMAD.WIDE.U32 R4, R0, c[0x0][0x190], R232 ;  /* 0x0000640000047a25 */ /* 0x000fe200078e00e8 */
[----:B------:R-:W-:-:S03]  /*1d70*/  UIMAD UR4, UR35, UR12, URZ ;  /* 0x0000000c230472a4 */ /* 0x000fc6000f8e023f */
[----:B------:R-:W-:Y:S01]  /*1d80*/  IMAD R2, R2, c[0x0][0x190], RZ ;  /* 0x0000640002027a24 */ /* 0x000fe200078e02ff */
[----:B------:R-:W-:Y:S01]  /*1d90*/  UIMAD UR38, UR51, UR13, UR4 ;  /* 0x0000000d332672a4 */ /* 0x000fe2000f8e0204 */
[----:B------:R-:W-:Y:S02]  /*1da0*/  IADD3 R6, P0, R4, UR54, RZ ;  /* 0x0000003604067c10 */ /* 0x000fe4000ff1e0ff */
[----:B------:R-:W-:Y:S01]  /*1db0*/  ULDC.64 UR12, c[0x0][0x378] ;  /* 0x0000de00000c7ab9 */ /* 0x000fe20000000a00 */
[----:B------:R-:W-:Y:S01]  /*1dc0*/  IMAD R0, R0, c[0x0][0x194], R2 ;  /* 0x0000650000007a24 */ /* 0x000fe200078e0202 */
[----:B------:R-:W-:Y:S01]  /*1dd0*/  UIMAD UR4, UR35, UR12, URZ ;  /* 0x0000000c230472a4 */ /* 0x000fe2000f8e023f */
[----:B------:R-:W-:-:S03]  /*1de0*/  LEA.HI R2, R16, R15, RZ, 0x5 ;  /* 0x0000000f10027211 */ /* 0x000fc600078f28ff */
[----:B------:R-:W-:Y:S01]  /*1df0*/  UIMAD UR35, UR51, UR13, UR4 ;  /* 0x0000000d332372a4 */ /* 0x000fe2000f8e0204 */
[----:B------:R-:W-:Y:S02]  /*1e00*/  IADD3.X R7, R5, UR50, R0, P0, !PT ;  /* 0x0000003205077c10 */ /* 0x000fe400087fe400 */
[----:B------:R-:W-:Y:S01]  /*1e10*/  ULDC.64 UR12, c[0x0][0x370] ;  /* 0x0000dc00000c7ab9 */ /* 0x000fe20000000a00 */
[----:B------:R-:W-:Y:S01]  /*1e20*/  LOP3.LUT R0, R2, 0xffffffe0, RZ, 0xc0, !PT ;  /* 0xffffffe002007812 */ /* 0x000fe200078ec0ff */
[----:B------:R-:W-:Y:S01]  /*1e30*/  UIMAD UR4, UR43, UR12, URZ ;  /* 0x0000000c2b0472a4 */ /* 0x000fe2000f8e023f */
[----:B------:R-:W-:Y:S01]  /*1e40*/  IADD3 R4, P0, R232, UR41, RZ ;  /* 0x00000029e8047c10 */ /* 0x000fe2000ff1e0ff */
[----:B------:R-:W-:Y:S01]  /*1e50*/  UIADD3 UR12, UR6, UR7, URZ ;  /* 0x00000007060c7290 */ /* 0x000fe2000fffe03f */
[----:B------:R-:W-:Y:S01]  /*1e60*/  SHF.R.S32.HI R2, RZ, 0x5, R2 ;  /* 0x00000005ff027819 */ /* 0x000fe20000011402 */
[----:B------:R-:W-:Y:S01]  /*1e70*/  UIMAD UR34, UR6, UR13, UR4 ;  /* 0x0000000d062272a4 */ /* 0x000fe2000f8e0204 */
[----:B------:R-:W-:Y:S01]  /*1e80*/  IMAD.IADD R0, R15, 0x1, -R0 ;  /* 0x000000010f007824 */ /* 0x000fe200078e0a00 */
[----:B------:R-:W-:Y:S01]  /*1e90*/  UIADD3 UR7, UR6, UR11, URZ ;  /* 0x0000000b06077290 */ /* 0x000fe2000fffe03f */
[----:B------:R-:W-:Y:S01]  /*1ea0*/  IADD3.X R5, R233, UR44, RZ, P0, !PT ;  /* 0x0000002ce9057c10 */ /* 0x000fe200087fe4ff */
[----:B------:R-:W-:Y:S01]  /*1eb0*/  UIMAD.WIDE UR12, UR12, UR18, UR8 ;  /* 0x000000120c0c72a5 */ /* 0x000fe2000f8e0208 */
[----:B------:R-:W-:Y:S01]  /*1ec0*/  IMAD R0, R2, UR61, R0 ;  /* 0x0000003d02007c24 */ /* 0x000fe2000f8e0200 */
[----:B------:R-:W-:-:S02]  /*1ed0*/  UIADD3 UR4, -UR5, UR10, UR17 ;  /* 0x0000000a05047290 */ /* 0x000fc4000fffe111 */
[----:B------:R-:W-:Y:S01]  /*1ee0*/  ULDC.64 UR8, c[0x0][0x3c8] ;  /* 0x0000f20000087ab9 */ /* 0x000fe20000000a00 */
[----:B------:R-:W-:Y:S01]  /*1ef0*/  IMAD.WIDE.U32 R4, R8, c[0x0][0x370], R4 ;  /* 0x0000dc0008047a25 */ /* 0x000fe200078e0004 */
[----:B------:R-:W-:Y:S01]  /*1f00*/  UIMAD.WIDE UR6, UR7, UR18, UR8 ;  /* 0x00000012070672a5 */ /* 0x000fe2000f8e0208 */
[C---:B------:R-:W-:Y:S01]  /*1f10*/  IADD3 R2, P0, R0.reuse, UR45, RZ ;  /* 0x0000002d00027c10 */ /* 0x040fe2000ff1e0ff */
[----:B------:R-:W-:Y:S01]  /*1f20*/  UMOV UR14, UR12 ;  /* 0x0000000c000e7c82 */ /* 0x000fe20008000000 */
[----:B------:R1:W2:Y:S01]  /*1f30*/  R2UR UR9, R10 ;  /* 0x000000000a0973c2 */ /* 0x0002a200000e0000 */
[----:B------:R-:W-:Y:S01]  /*1f40*/  ULDC UR18, c[0x0][0x2e8] ;  /* 0x0000ba0000127ab9 */ /* 0x000fe20000000800 */
[----:B------:R-:W-:Y:S01]  /*1f50*/  IADD3 R5, R5, UR34, RZ ;  /* 0x0000002205057c10 */ /* 0x000fe2000fffe0ff */
[----:B------:R-:W-:Y:S01]  /*1f60*/  UIADD3 UR4, UR4, -UR18, URZ ;  /* 0x8000001204047290 */ /* 0x000fe2000fffe03f */
[----:B------:R-:W-:Y:S01]  /*1f70*/  LEA.HI.X.SX32 R189, R0, UR40, 0x1, P0 ;  /* 0x0000002800bd7c11 */ /* 0x000fe200080f0eff */
[----:B------:R-:W-:Y:S01]  /*1f80*/  IMAD.U32 R0, RZ, RZ, UR51 ;  /* 0x00000033ff007e24 */ /* 0x000fe2000f8e00ff */
[----:B------:R-:W-:Y:S01]  /*1f90*/  UMOV UR16, UR6 ;  /* 0x0000000600107c82 */ /* 0x000fe20008000000 */
[----:B------:R-:W-:Y:S01]  /*1fa0*/  LEA R190, P2, R2, c[0x0][0x350], 0x2 ;  /* 0x0000d40002be7a11 */ /* 0x000fe200078410ff */
[----:B------:R-:W-:Y:S01]  /*1fb0*/  USHF.R.S32.HI UR18, URZ, 0x1f, UR4 ;  /* 0x0000001f3f127899 */ /* 0x000fe20008011404 */
[----:B------:R-:W-:Y:S01]  /*1fc0*/  IMAD.WIDE.U32 R4, R0, c[0x0][0x378], R4 ;  /* 0x0000de0000047a25 */ /* 0x000fe200078e0004 */
[----:B------:R1:W3:Y:S01]  /*1fd0*/  R2UR UR8, R9 ;  /* 0x00000000090873c2 */ /* 0x0002e200000e0000 */
[----:B------:R-:W-:Y:S01]  /*1fe0*/  UMOV UR15, UR7 ;  /* 0x00000007000f7c82 */ /* 0x000fe20008000000 */
[----:B------:R-:W-:Y:S01]  /*1ff0*/  LEA.HI.X R189, R2, c[0x0][0x354], R189, 0x2, P2 ;  /* 0x0000d50002bd7a11 */ /* 0x000fe200010f14bd */
[----:B------:R-:W-:Y:S01]  /*2000*/  ULEA.HI UR18, UR18, UR4, URZ, 0x6 ;  /* 0x0000000412127291 */ /* 0x000fe2000f8f303f */
[----:B------:R-:W-:Y:S01]  /*2010*/  IADD3 R5, R5, UR35, RZ ;  /* 0x0000002305057c10 */ /* 0x000fe2000fffe0ff */
[----:B------:R-:W-:Y:S01]  /*2020*/  IMAD.WIDE.U32 R6, R0, c[0x0][0x1a8], R6 ;  /* 0x00006a0000067a25 */ /* 0x000fe200078e0006 */
[----:B------:R-:W-:-:S02]  /*2030*/  UIADD3 UR6, UR46, -0x1, URZ ;  /* 0xffffffff2e067890 */ /* 0x000fc4000fffe03f */
[----:B------:R-:W-:Y:S01]  /*2040*/  USHF.R.S32.HI UR18, URZ, 0x6, UR18 ;  /* 0x000000063f127899 */ /* 0x000fe20008011412 */
[----:B------:R-:W-:Y:S01]  /*2050*/  IMAD R0, R14, c[0x0][0x370], RZ ;  /* 0x0000dc000e007a24 */ /* 0x000fe200078e02ff */
[----:B------:R-:W-:Y:S01]  /*2060*/  IADD3 R7, R7, UR38, RZ ;  /* 0x0000002607077c10 */ /* 0x000fe2000fffe0ff */
[----:B------:R-:W-:Y:S01]  /*2070*/  IMAD.WIDE.U32 R4, R238, c[0x0][0x370], R4 ;  /* 0x0000dc00ee047a25 */ /* 0x000fe200078e0004 */
[----:B------:R-:W-:Y:S01]  /*2080*/  UISETP.LT.AND UP1, UPT, URZ, UR18, UPT ;  /* 0x000000123f00728c */ /* 0x000fe2000bf21270 */
[----:B------:R-:W-:Y:S02]  /*2090*/  LEA R200, P4, R6, c[0x0][0x160], 0x1 ;  /* 0x0000580006c87a11 */ /* 0x000fe400078808ff */
[----:B------:R-:W-:Y:S01]  /*20a0*/  IMAD R0, R238, c[0x0][0x374], R0 ;  /* 0x0000dd00ee007a24 */ /* 0x000fe200078e0200 */
[----:B------:R-:W-:Y:S01]  /*20b0*/  USEL UR18, URZ, UR18, !UP1 ;  /* 0x000000123f127287 */ /* 0x000fe2000c800000 */
[----:B------:R-:W-:Y:S02]  /*20c0*/  LEA R198, P3, R4, c[0x0][0x330], 0x1 ;  /* 0x0000cc0004c67a11 */ /* 0x000fe400078608ff */
[----:B------:R-:W-:Y:S01]  /*20d0*/  IMAD.IADD R0, R5, 0x1, R0 ;  /* 0x0000000105007824 */ /* 0x000fe200078e0200 */
[----:B------:R-:W-:Y:S01]  /*20e0*/  UISETP.GT.AND UP1, UPT, UR46, UR18, UPT ;  /* 0x000000122e00728c */ /* 0x000fe2000bf24270 */
[----:B------:R-:W-:-:S03]  /*20f0*/  LEA.HI.X R201, R6, c[0x0][0x164], R7, 0x1, P4 ;  /* 0x0000590006c97a11 */ /* 0x000fc600020f0c07 */
[----:B------:R-:W-:Y:S02]  /*2100*/  LEA.HI.X R199, R4, c[0x0][0x334], R0, 0x1, P3 ;  /* 0x0000cd0004c77a11 */ /* 0x000fe400018f0c00 */
[----:B------:R-:W-:-:S13]  /*2110*/  PLOP3.LUT P0, PT, PT, PT, UP1, 0x80, 0x0 ;  /* 0x000000000000781c */ /* 0x000fda0003f0f018 */
[----:B-123--:R-:W-:Y:S05]  /*2120*/  @P0 BRA `(.L_x_1124) ;  /* 0x00000b2000000947 */ /* 0x00efea0003800000 */
        /* <DEDUP_REMOVED lines=18> */
.L_x_1125:
[----:B------:R-:W-:Y:S02]  /*2250*/  @UP0 UIADD3 UR4, UR32, UR37, URZ ;  /* 0x0000002520040290 */ /* 0x000fe4000fffe03f */
[----:B------:R-:W-:Y:S02]  /*2260*/  ULDC.64 UR10, c[0x0][0x3a8] ;  /* 0x0000ea00000a7ab9 */ /* 0x000fe40000000a00 */
[----:B------:R-:W-:-:S04]  /*2270*/  @UP0 UIMAD.WIDE.U32 UR6, UR4, UR10, URZ ;  /* 0x0000000a040602a5 */ /* 0x000fc8000f8e003f */
[----:B------:R-:W-:Y:S01]  /*2280*/  @UP0 UIMAD UR4, UR4, UR11, UR7 ;  /* 0x0000000b040402a4 */ /* 0x000fe2000f8e0207 */
        /* <DEDUP_REMOVED lines=11> */
[----:B------:R-:W-:Y:S02]  /*2340*/  UIADD3 UR4, UR7, UR4, URZ ;  /* 0x0000000407047290 */ /* 0x000fe4000fffe03f */
.L_x_1126:
        /* <DEDUP_REMOVED lines=8> */
[----:B------:R-:W-:Y:S02]  /*23d0*/  USHF.R.S32.HI UR12, URZ, 0x1f, UR51 ;  /* 0x0000001f3f0c7899 */ /* 0x000fe40008011433 */
        /* <DEDUP_REMOVED lines=20> */
.L_x_1128:
[----:B------:R-:W-:Y:S05]  /*2520*/  BSYNC B0 ;  /* 0x0000000000007941 */ /* 0x000fea0003800000 */
.L_x_1127:
[----:B------:R-:W-:Y:S01]  /*2530*/  IADD3 R0, R238, 0x20, RZ ;  /* 0x00000020ee007810 */ /* 0x000fe20007ffe0ff */
[----:B------:R-:W-:Y:S03]  /*2540*/  BSSY B0, `(.L_x_1129) ;  /* 0x000000e000007945 */ /* 0x000fe60003800000 */
[----:B------:R-:W-:-:S13]  /*2550*/  ISETP.GE.OR P2, PT, R0, UR5, P4 ;  /* 0x0000000500007c0c */ /* 0x000fda000a746670 */
        /* <DEDUP_REMOVED lines=12> */
.L_x_1130:
[----:B------:R-:W-:Y:S05]  /*2620*/  BSYNC B0 ;  /* 0x0000000000007941 */ /* 0x000fea0003800000 */
.L_x_1129:
        /* <DEDUP_REMOVED lines=15> */
.L_x_1132:
[----:B------:R-:W-:Y:S05]  /*2720*/  BSYNC B0 ;  /* 0x0000000000007941 */ /* 0x000fea0003800000 */
.L_x_1131:
[----:B------:R-:W-:Y:S01]  /*2730*/  IADD3 R0, R238, 0x60, RZ ;  /* 0x00000060ee007810 */ /* 0x000fe20007ffe0ff */
[----:B------:R-:W-:Y:S03]  /*2740*/  BSSY B0, `(.L_x_1133) ;  /* 0x000000d000007945 */ /* 0x000fe60003800000 */
[----:B------:R-:W-:-:S13]  /*2750*/  ISETP.GE.OR P0, PT, R0, UR5, P4 ;  /* 0x0000000500007c0c */ /* 0x000fda000a706670 */
        /* <DEDUP_REMOVED lines=11> */
.L_x_1134:
[----:B------:R-:W-:Y:S05]  /*2810*/  BSYNC B0 ;  /* 0x0000000000007941 */ /* 0x000fea0003800000 */
.L_x_1133:
[----:B------:R-:W-:Y:S01]  /*2820*/  ULDC.64 UR10, c[0x0][0x3a8] ;  /* 0x0000ea00000a7ab9 */ /* 0x000fe20000000a00 */
[----:B--2---:R-:W-:Y:S01]  /*2830*/  IMAD.U32 R4, RZ, RZ, UR17 ;  /* 0x00000011ff047e24 */ /* 0x004fe2000f8e00ff */
[----:B------:R-:W-:Y:S01]  /*2840*/  UIMAD UR5, UR36, UR10, URZ ;  /* 0x0000000a240572a4 */ /* 0x000fe2000f8e023f */
[----:B------:R-:W-:Y:S01]  /*2850*/  BSSY B0, `(.L_x_1135) ;  /* 0x0000017000007945 */ /* 0x000fe20003800000 */
[----:B------:R-:W-:Y:S01]  /*2860*/  USHF.R.S32.HI UR12, URZ, 0x1f, UR51 ;  /* 0x0000001f3f0c7899 */ /* 0x000fe20008011433 */
[----:B------:R-:W-:Y:S01]  /*2870*/  IMAD.WIDE.U32 R4, R4, c[0x0][0x3a8], R232 ;  /* 0x0000ea0004047a25 */ /* 0x000fe200078e00e8 */
[----:B------:R-:W-:-:S04]  /*2880*/  UIMAD UR5, UR17, UR11, UR5 ;  /* 0x0000000b110572a4 */ /* 0x000fc8000f8e0205 */
[----:B------:R-:W-:Y:S01]  /*2890*/  IADD3 R4, P4, R4, UR6, RZ ;  /* 0x0000000604047c10 */ /* 0x000fe2000ff9e0ff */
[----:B------:R-:W-:Y:S01]  /*28a0*/  ULDC.64 UR6, c[0x0][0x3c0] ;  /* 0x0000f00000067ab9 */ /* 0x000fe20000000a00 */
[----:B------:R-:W-:Y:S01]  /*28b0*/  MOV R0, UR5 ;  /* 0x0000000500007c02 */ /* 0x000fe20008000f00 */
        /* <DEDUP_REMOVED lines=16> */
.L_x_1136:
[----:B------:R-:W-:Y:S05]  /*29c0*/  BSYNC B0 ;  /* 0x0000000000007941 */ /* 0x000fea0003800000 */
.L_x_1135:
        /* <DEDUP_REMOVED lines=13> */
.L_x_1138:
[----:B------:R-:W-:Y:S05]  /*2aa0*/  BSYNC B0 ;  /* 0x0000000000007941 */ /* 0x000fea0003800000 */
.L_x_1137:
        /* <DEDUP_REMOVED lines=13> */
.L_x_1140:
[----:B------:R-:W-:Y:S05]  /*2b80*/  BSYNC B0 ;  /* 0x0000000000007941 */ /* 0x000fea0003800000 */
.L_x_1139:
        /* <DEDUP_REMOVED lines=12> */
.L_x_1124:
[----:B------:R-:W-:Y:S01]  /*2c50*/  ULDC.64 UR34, c[0x0][0x1a0] ;  /* 0x0000680000227ab9 */ /* 0x000fe20000000a00 */
[----:B------:R-:W-:Y:S01]  /*2c60*/  IMAD.U32 R4, RZ, RZ, UR17 ;  /* 0x00000011ff047e24 */ /* 0x000fe2000f8e00ff */
[----:B------:R-:W-:Y:S01]  /*2c70*/  UIMAD UR4, UR36, UR34, URZ ;  /* 0x00000022240472a4 */ /* 0x000fe2000f8e023f */
[----:B------:R-:W-:Y:S01]  /*2c80*/  IMAD R2, R12, c[0x0][0x1b8], RZ ;  /* 0x00006e000c027a24 */ /* 0x000fe200078e02ff */
[----:B------:R-:W-:Y:S01]  /*2c90*/  BSSY B0, `(.L_x_1142) ;  /* 0x0000023000007945 */ /* 0x000fe20003800000 */
[----:B------:R-:W-:Y:S01]  /*2ca0*/  IMAD.WIDE.U32 R4, R4, c[0x0][0x1a0], R232 ;  /* 0x0000680004047a25 */ /* 0x000fe200078e00e8 */
[----:B------:R-:W-:-:S03]  /*2cb0*/  UIMAD UR4, UR17, UR35, UR4 ;  /* 0x00000023110472a4 */ /* 0x000fc6000f8e0204 */
[----:B------:R-:W-:Y:S01]  /*2cc0*/  IMAD R2, R11, c[0x0][0x1bc], R2 ;  /* 0x00006f000b027a24 */ /* 0x000fe200078e0202 */
[----:B------:R-:W-:Y:S02]  /*2cd0*/  IADD3 R4, P0, R4, UR47, RZ ;  /* 0x0000002f04047c10 */ /* 0x000fe4000ff1e0ff */
[----:B------:R-:W-:Y:S01]  /*2ce0*/  IMAD.U32 R0, RZ, RZ, UR4 ;  /* 0x00000004ff007e24 */ /* 0x000fe2000f8e00ff */
[----:B------:R-:W-:-:S04]  /*2cf0*/  ULEA.HI UR4, UR6, UR6, URZ, 0x1 ;  /* 0x0000000606047291 */ /* 0x000fc8000f8f083f */
[----:B------:R-:W-:Y:S01]  /*2d00*/  IADD3.X R5, R5, UR49, R0, P0, !PT ;  /* 0x0000003105057c10 */ /* 0x000fe200087fe400 */
[----:B------:R-:W-:Y:S01]  /*2d10*/  ULOP3.LUT UR4, UR4, 0xfffffffe, URZ, 0xc0, !UPT ;  /* 0xfffffffe04047892 */ /* 0x000fe2000f8ec03f */
[----:B------:R-:W-:Y:S02]  /*2d20*/  PLOP3.LUT P0, PT, PT, PT, UP6, 0x80, 0x0 ;  /* 0x000000000000781c */ /* 0x000fe40003f0f068 */
[----:B------:R-:W-:Y:S01]  /*2d30*/  SHF.L.U32 R0, R242, 0x1, RZ ;  /* 0x00000001f2007819 */ /* 0x000fe200000006ff */
[----:B------:R-:W-:Y:S01]  /*2d40*/  UIADD3 UR4, UR6, -UR4, URZ ;  /* 0x8000000406047290 */ /* 0x000fe2000fffe03f */
[----:B------:R-:W-:-:S03]  /*2d50*/  IMAD.WIDE.U32 R4, R11, c[0x0][0x1b8], R4 ;  /* 0x00006e000b047a25 */ /* 0x000fc600078e0004 */
[----:B------:R-:W-:Y:S02]  /*2d60*/  UISETP.NE.AND UP0, UPT, UR4, 0x1, UPT ;  /* 0x000000010400788c */ /* 0x000fe4000bf05270 */
[----:B------:R-:W-:Y:S01]  /*2d70*/  UIMAD UR4, UR33, -0x80, UR5 ;  /* 0xffffff80210478a4 */ /* 0x000fe2000f8e0205 */
[----:B------:R-:W-:-:S03]  /*2d80*/  IADD3 R10, R5, R2, RZ ;  /* 0x00000002050a7210 */ /* 0x000fc60007ffe0ff */
[----:B------:R-:W-:Y:S02]  /*2d90*/  @P0 BAR.SYNC.DEFER_BLOCKING 0x0 ;  /* 0x0000000000000b1d */ /* 0x000fe40000010000 */
        /* <DEDUP_REMOVED lines=18> */
.L_x_1143:
[----:B------:R-:W-:Y:S05]  /*2ec0*/  BSYNC B0 ;  /* 0x0000000000007941 */ /* 0x000fea0003800000 */
.L_x_1142:
        /* <DEDUP_REMOVED lines=8> */
[----:B------:R-:W-:Y:S02]  /*2f50*/  IADD3 R2, P0, R238, 0x20, RZ ;  /* 0x00000020ee027810 */ /* 0x000fe40007f1e0ff */
[----:B------:R-:W-:-:S03]  /*2f60*/  MOV R7, R10 ;  /* 0x0000000a00077202 */ /* 0x000fc60000000f00 */
[----:B------:R-:W-:-:S04]  /*2f70*/  IMAD.X R6, RZ, RZ, R14, P0 ;  /* 0x000000ffff067224 */ /* 0x000fc800000e060e */
[----:B---3--:R-:W-:Y:S02]  /*2f80*/  IMAD R8, R6, c[0x0][0x1a0], RZ ;  /* 0x0000680006087a24 */ /* 0x008fe400078e02ff */
[----:B------:R-:W-:-:S04]  /*2f90*/  IMAD.MOV.U32 R6, RZ, RZ, R4 ;  /* 0x000000ffff067224 */ /* 0x000fc800078e0004 */
        /* <DEDUP_REMOVED lines=9> */
.L_x_1145:
[----:B------:R-:W-:Y:S05]  /*3030*/  BSYNC B0 ;  /* 0x0000000000007941 */ /* 0x000fea0003800000 */
.L_x_1144:
        /* <DEDUP_REMOVED lines=22> */
.L_x_1147:
[----:B------:R-:W-:Y:S05]  /*31a0*/  BSYNC B0 ;  /* 0x0000000000007941 */ /* 0x000fea0003800000 */
.L_x_1146:
        /* <DEDUP_REMOVED lines=21> */
.L_x_1149:
[----:B------:R-:W-:Y:S05]  /*3300*/  BSYNC B0 ;  /* 0x0000000000007941 */ /* 0x000fea0003800000 */
.L_x_1148:
        /* <DEDUP_REMOVED lines=13> */
.L_x_1151:
[----:B------:R-:W-:Y:S05]  /*33e0*/  BSYNC B0 ;  /* 0x0000000000007941 */ /* 0x000fea0003800000 */
.L_x_1150:
[----:B------:R-:W-:Y:S01]  /*33f0*/  ISETP.GE.AND P1, PT, R13, UR4, PT ;  /* 0x000000040d007c0c */ /* 0x000fe2000bf26270 */
[----:B------:R-:W-:-:S12]  /*3400*/  BSSY B0, `(.L_x_1152) ;  /* 0x000000e000007945 */ /* 0x000fd80003800000 */
[----:B------:R1:W-:Y:S01]  /*3410*/  @P1 STS.128 [R0+0x5000], RZ ;  /* 0x005000ff00001388 */ /* 0x0003e20000000c00 */
[----:B------:R-:W-:Y:S05]  /*3420*/  @P1 BRA `(.L_x_1153) ;  /* 0x000000b000001947 */ /* 0x000fea0003800000 */
[----:B------:R-:W-:-:S13]  /*3430*/  ISETP.GE.AND P0, PT, R232, c[0x0][0x220], PT ;  /* 0x00008800e8007a0c */ /* 0x000fda0003f06270 */
[----:B------:R1:W-:Y:S01]  /*3440*/  @P0 STS.128 [R0+0x5000], RZ ;  /* 0x005000ff00000388 */ /* 0x0003e20000000c00 */
[----:B------:R-:W-:Y:S05]  /*3450*/  @P0 BRA `(.L_x_1153) ;  /* 0x0000008000000947 */ /* 0x000fea0003800000 */
[----:B------:R-:W-:Y:S02]  /*3460*/  IMAD.MOV.U32 R2, RZ, RZ, c[0x0][0x370] ;  /* 0x0000dc00ff027624 */ /* 0x000fe400078e00ff */
[----:B---3--:R-:W-:-:S03]  /*3470*/  IMAD.MOV.U32 R5, RZ, RZ, c[0x0][0x374] ;  /* 0x0000dd00ff057624 */ /* 0x008fc600078e00ff */
[----:B------:R-:W-:-:S04]  /*3480*/  LEA R4, P0, R2, R198, 0x6 ;  /* 0x000000c602047211 */ /* 0x000fc800078030ff */
[----:B------:R-:W-:-:S05]  /*3490*/  LEA.HI.X R5, R2, R199, R5, 0x6, P0 ;  /* 0x000000c702057211 */ /* 0x000fca00000f3405 */
[----:B------:R-:W-:Y:S01]  /*34a0*/  @!PT LDS RZ, [RZ] ;  /* 0x00000000fffff984 */ /* 0x000fe20000000800 */
[----:B------:R-:W-:Y:S01]  /*34b0*/  @!PT LDS RZ, [RZ] ;  /* 0x00000000fffff984 */ /* 0x000fe20000000800 */
[----:B------:R-:W-:Y:S01]  /*34c0*/  @!PT LDS RZ, [RZ] ;  /* 0x00000000fffff984 */ /* 0x000fe20000000800 */
[----:B------:R3:W-:Y:S04]  /*34d0*/  LDGSTS.E.BYPASS.LTC128B.128 [R0+0x5000], [R4.64] ;  /* 0x0500000004007fae */ /* 0x0007e8000b901d48 */
.L_x_1153:
[----:B------:R-:W-:Y:S05]  /*34e0*/  BSYNC B0 ;  /* 0x0000000000007941 */ /* 0x000fea0003800000 */
.L_x_1152:
[----:B------:R-:W-:Y:S01]  /*34f0*/  PLOP3.LUT P0, PT, PT, PT, UP0, 0x40, 0x0 ;  /* 0x000000000000781c */ /* 0x000fe20003f0e808 */
[----:B------:R-:W-:Y:S01]  /*3500*/  BSSY B0, `(.L_x_1154) ;  /* 0x0000013000007945 */ /* 0x000fe20003800000 */
[----:B------:R-:W-:-:S04]  /*3510*/  IADD3 R2, R242, 0x1000, RZ ;  /* 0x00001000f2027810 */ /* 0x000fc80007ffe0ff */
        /* <DEDUP_REMOVED lines=17> */
.L_x_1155:
[----:B------:R-:W-:Y:S05]  /*3630*/  BSYNC B0 ;  /* 0x0000000000007941 */ /* 0x000fea0003800000 */
.L_x_1154:
        /* <DEDUP_REMOVED lines=20> */
.L_x_1157:
[----:B------:R-:W-:Y:S05]  /*3780*/  BSYNC B0 ;  /* 0x0000000000007941 */ /* 0x000fea0003800000 */
.L_x_1156:
[----:B------:R-:W-:Y:S01]  /*3790*/  ULDC.64 UR34, c[0x0][0x198] ;  /* 0x0000660000227ab9 */ /* 0x000fe20000000a00 */
[----:B---3--:R-:W-:Y:S01]  /*37a0*/  IMAD.U32 R4, RZ, RZ, UR17 ;  /* 0x00000011ff047e24 */ /* 0x008fe2000f8e00ff */
[----:B------:R-:W-:Y:S01]  /*37b0*/  UIMAD UR7, UR36, UR34, URZ ;  /* 0x00000022240772a4 */ /* 0x000fe2000f8e023f */
[C---:B------:R-:W-:Y:S01]  /*37c0*/  SHF.L.U64.HI R8, R239.reuse, 0x2, R252 ;  /* 0x00000002ef087819 */ /* 0x040fe200000102fc */
[----:B------:R-:W-:Y:S01]  /*37d0*/  IMAD.MOV.U32 R237, RZ, RZ, 0x7f800000 ;  /* 0x7f800000ffed7424 */ /* 0x000fe200078e00ff */
[----:B------:R-:W-:Y:S01]  /*37e0*/  ISETP.GE.AND P2, PT, R239, UR4, PT ;  /* 0x00000004ef007c0c */ /* 0x000fe2000bf46270 */
[----:B------:R-:W-:Y:S01]  /*37f0*/  UIMAD UR7, UR17, UR35, UR7 ;  /* 0x00000023110772a4 */ /* 0x000fe2000f8e0207 */
[----:B------:R-:W-:-:S05]  /*3800*/  IMAD.WIDE.U32 R4, R4, c[0x0][0x198], R232 ;  /* 0x0000660004047a25 */ /* 0x000fca00078e00e8 */
[----:B------:R-:W-:Y:S01]  /*3810*/  IMAD.U32 R2, RZ, RZ, UR7 ;  /* 0x00000007ff027e24 */ /* 0x000fe2000f8e00ff */
[----:B------:R-:W-:Y:S01]  /*3820*/  IADD3 R6, P0, R4, UR39, RZ ;  /* 0x0000002704067c10 */ /* 0x000fe2000ff1e0ff */
[----:B------:R-:W-:-:S03]  /*3830*/  IMAD.SHL.U32 R4, R239, 0x4, RZ ;  /* 0x00000004ef047824 */ /* 0x000fc600078e00ff */
[----:B------:R-:W-:Y:S02]  /*3840*/  IADD3.X R7, R5, UR42, R2, P0, !PT ;  /* 0x0000002a05077c10 */ /* 0x000fe400087fe402 */
[C---:B------:R-:W-:Y:S02]  /*3850*/  IADD3 R5, R239.reuse, 0x8, RZ ;  /* 0x00000008ef057810 */ /* 0x040fe40007ffe0ff */
[----:B------:R-:W-:Y:S02]  /*3860*/  IADD3 R4, P1, R4, UR14, RZ ;  /* 0x0000000e04047c10 */ /* 0x000fe4000ff3e0ff */
[----:B------:R-:W-:Y:S02]  /*3870*/  IADD3 R2, R239, 0x28, RZ ;  /* 0x00000028ef027810 */ /* 0x000fe40007ffe0ff */
[----:B------:R-:W-:Y:S02]  /*3880*/  ISETP.GE.AND P0, PT, R5, UR4, PT ;  /* 0x0000000405007c0c */ /* 0x000fe4000bf06270 */
[----:B------:R-:W-:-:S02]  /*3890*/  IADD3.X R5, R8, UR13, RZ, P1, !PT ;  /* 0x0000000d08057c10 */ /* 0x000fc40008ffe4ff */
[----:B------:R-:W-:Y:S01]  /*38a0*/  ISETP.GE.AND P1, PT, R2, UR4, PT ;  /* 0x0000000402007c0c */ /* 0x000fe2000bf26270 */
[----:B------:R-:W-:Y:S01]  /*38b0*/  IMAD.MOV.U32 R236, RZ, RZ, 0x7f800000 ;  /* 0x7f800000ffec7424 */ /* 0x000fe200078e00ff */
[----:B------:R-:W-:Y:S01]  /*38c0*/  IADD3 R8, R239, 0x20, RZ ;  /* 0x00000020ef087810 */ /* 0x000fe20007ffe0ff */
[----:B------:R3:W5:Y:S01]  /*38d0*/  @!P2 LDG.E R237, [R4.64] ;  /* 0x0000000804eda981 */ /* 0x000762000c1e1900 */
[----:B------:R-:W-:Y:S02]  /*38e0*/  SHF.R.S32.HI R9, RZ, 0x1f, R2 ;  /* 0x0000001fff097819 */ /* 0x000fe40000011402 */
[----:B------:R-:W-:-:S03]  /*38f0*/  ISETP.GE.AND P2, PT, R8, UR4, PT ;  /* 0x0000000408007c0c */ /* 0x000fc6000bf46270 */
[----:B------:R3:W5:Y:S01]  /*3900*/  @!P0 LDG.E R236, [R4.64+0x20] ;  /* 0x0000200804ec8981 */ /* 0x000762000c1e1900 */
[----:B------:R-:W-:Y:S02]  /*3910*/  IMAD.MOV.U32 R234, RZ, RZ, 0x7f800000 ;  /* 0x7f800000ffea7424 */ /* 0x000fe400078e00ff */
[----:B------:R-:W-:Y:S01]  /*3920*/  IMAD.MOV.U32 R235, RZ, RZ, 0x7f800000 ;  /* 0x7f800000ffeb7424 */ /* 0x000fe200078e00ff */
[----:B------:R-:W-:-:S04]  /*3930*/  @!P1 LEA R8, P0, R2, UR14, 0x2 ;  /* 0x0000000e02089c11 */ /* 0x000fc8000f8010ff */
[----:B------:R-:W-:Y:S01]  /*3940*/  @!P1 LEA.HI.X R9, R2, UR13, R9, 0x2, P0 ;  /* 0x0000000d02099c11 */ /* 0x000fe200080f1409 */
[----:B------:R1:W-:Y:S04]  /*3950*/  @P6 STS.128 [R0+0x6000], RZ ;  /* 0x006000ff00006388 */ /* 0x0003e80000000c00 */
[----:B------:R1:W5:Y:S01]  /*3960*/  @!P1 LDG.E R234, [R8.64] ;  /* 0x0000000808ea9981 */ /* 0x000362000c1e1900 */
[----:B------:R-:W-:Y:S01]  /*3970*/  IMAD R2, R12, c[0x0][0x1b0], RZ ;  /* 0x00006c000c027a24 */ /* 0x000fe200078e02ff */
[----:B------:R-:W-:Y:S02]  /*3980*/  BSSY B0, `(.L_x_1158) ;  /* 0x0000015000007945 */ /* 0x000fe40003800000 */
[----:B------:R3:W5:Y:S01]  /*3990*/  @!P2 LDG.E R235, [R4.64+0x80] ;  /* 0x0000800804eba981 */ /* 0x000762000c1e1900 */
[----:B------:R-:W-:-:S02]  /*39a0*/  IMAD R2, R11, c[0x0][0x1b4], R2 ;  /* 0x00006d000b027a24 */ /* 0x000fc400078e0202 */
[----:B---3--:R-:W-:-:S04]  /*39b0*/  IMAD.WIDE.U32 R4, R11, c[0x0][0x1b0], R6 ;  /* 0x00006c000b047a25 */ /* 0x008fc800078e0006 */
        /* <DEDUP_REMOVED lines=17> */
.L_x_1159:
[----:B-1----:R-:W-:Y:S05]  /*3ad0*/  BSYNC B0 ;  /* 0x0000000000007941 */ /* 0x002fea0003800000 */
.L_x_1158:
[----:B------:R1:W-:Y:S01]  /*3ae0*/  @P5 STS.128 [R0+0x7000], RZ ;  /* 0x007000ff00005388 */ /* 0x0003e20000000c00 */
[----:B------:R-:W-:Y:S01]  /*3af0*/  BSSY B0, `(.L_x_1160) ;  /* 0x0000013000007945 */ /* 0x000fe20003800000 */
        /* <DEDUP_REMOVED lines=18> */
.L_x_1161:
[----:B------:R-:W-:Y:S05]  /*3c20*/  BSYNC B0 ;  /* 0x0000000000007941 */ /* 0x000fea0003800000 */
.L_x_1160:
        /* <DEDUP_REMOVED lines=20> */
.L_x_1163:
[----:B------:R-:W-:Y:S05]  /*3d70*/  BSYNC B0 ;  /* 0x0000000000007941 */ /* 0x000fea0003800000 */
.L_x_1162:
        /* <DEDUP_REMOVED lines=19> */
.L_x_1165:
[----:B------:R-:W-:Y:S05]  /*3eb0*/  BSYNC B0 ;  /* 0x0000000000007941 */ /* 0x000fea0003800000 */
.L_x_1164:
[----:B------:R-:W0:Y:S01]  /*3ec0*/  LDGDEPBAR ;  /* 0x00000000000079af */ /* 0x000e220000000000 */
[----:B-1234-:R-:W-:Y:S01]  /*3ed0*/  LEA.HI R0, R16, R15, RZ, 0x4 ;  /* 0x0000000f10007211 */ /* 0x01efe200078f20ff */
[----:B------:R-:W-:Y:S01]  /*3ee0*/  IMAD.MOV.U32 R180, RZ, RZ, 0x20 ;  /* 0x00000020ffb47424 */ /* 0x000fe200078e00ff */
[----:B------:R-:W-:Y:S01]  /*3ef0*/  PLOP3.LUT P3, PT, PT, PT, UP0, 0x40, 0x0 ;  /* 0x000000000000781c */ /* 0x000fe20003f6e808 */
[----:B------:R-:W-:Y:S01]  /*3f00*/  IMAD.MOV.U32 R128, RZ, RZ, 0x40 ;  /* 0x00000040ff807424 */ /* 0x000fe200078e00ff */
[----:B------:R-:W-:Y:S01]  /*3f10*/  LOP3.LUT R0, R0, 0xfffffff0, RZ, 0xc0, !PT ;  /* 0xfffffff000007812 */ /* 0x000fe200078ec0ff */
[----:B------:R-:W-:Y:S01]  /*3f20*/  UIADD3 UR4, UR17, UR10, URZ ;  /* 0x0000000a11047290 */ /* 0x000fe2000fffe03f */
[----:B------:R-:W-:Y:S01]  /*3f30*/  PLOP3.LUT P2, PT, PT, PT, UP0, 0x40, 0x0 ;  /* 0x000000000000781c */ /* 0x000fe20003f4e808 */
[----:B------:R-:W-:Y:S01]  /*3f40*/  IMAD.MOV.U32 R219, RZ, RZ, R187 ;  /* 0x000000ffffdb7224 */ /* 0x000fe200078e00bb */
[----:B------:R-:W-:Y:S01]  /*3f50*/  CS2R R94, SRZ ;  /* 0x00000000005e7805 */ /* 0x000fe2000001ff00 */
[----:B------:R-:W-:Y:S01]  /*3f60*/  IMAD.IADD R0, R15, 0x1, -R0 ;  /* 0x000000010f007824 */ /* 0x000fe200078e0a00 */
[----:B------:R-:W-:Y:S01]  /*3f70*/  UIADD3 UR4, -UR5, 0x80, UR4 ;  /* 0x0000008005047890 */ /* 0x000fe2000fffe104 */
        /* <DEDUP_REMOVED lines=12> */
[----:B------:R-:W-:-:S04]  /*4040*/  DEPBAR.LE SB0, 0x1 ;  /* 0x000080400000791a */ /* 0x000fc80000000000 */
[----:B------:R-:W-:Y:S01]  /*4050*/  BAR.SYNC.DEFER_BLOCKING 0x0 ;  /* 0x0000000000007b1d */ /* 0x000fe20000010000 */
        /* <DEDUP_REMOVED lines=42> */
[----:B------:R-:W-:Y:S01]  /*4300*/  ULDC UR7, c[0x0][0x2e8] ;  /* 0x0000ba0000077ab9 */ /* 0x000fe20000000800 */
[----:B------:R1:W1:Y:S01]  /*4310*/  LDSM.16.M88.4 R160, [R177+0xa800] ;  /* 0x00a80000b1a0783b */ /* 0x0002620000000200 */
[----:B------:R-:W-:-:S02]  /*4320*/  UIADD3 UR34, UR4, -UR7, URZ ;  /* 0x8000000704227290 */ /* 0x000fc4000fffe03f */
[----:B------:R-:W-:Y:S01]  /*4330*/  UIADD3 UR35, UR17, 0x80, URZ ;  /* 0x0000008011237890 */ /* 0x000fe2000fffe03f */
[----:B------:R1:W1:Y:S01]  /*4340*/  LDSM.16.M88.4 R164, [R178+0xa000] ;  /* 0x00a00000b2a4783b */ /* 0x0002620000000200 */
[----:B------:R-:W-:-:S03]  /*4350*/  ULDC UR12, c[0x0][0x2e4] ;  /* 0x0000b900000c7ab9 */ /* 0x000fc60000000800 */
[----:B------:R1:W1:Y:S04]  /*4360*/  LDSM.16.M88.4 R168, [R178+0xa800] ;  /* 0x00a80000b2a8783b */ /* 0x0002680000000200 */
.L_x_1170:
[----:B------:R-:W0:Y:S01]  /*4370*/  LDGDEPBAR ;  /* 0x00000000000079af */ /* 0x000e220000000000 */
[----:B------:R-:W-:Y:S01]  /*4380*/  IADD3 R8, P0, R241, UR16, RZ ;  /* 0x00000010f1087c10 */ /* 0x000fe2000ff1e0ff */
[----:B------:R-:W-:Y:S01]  /*4390*/  USHF.L.U32 UR4, UR6, 0x6, URZ ;  /* 0x0000000606047899 */ /* 0x000fe2000800063f */
[C---:B------:R-:W-:Y:S01]  /*43a0*/  IADD3 R0, R173.reuse, R180, RZ ;  /* 0x000000b4ad007210 */ /* 0x040fe20007ffe0ff */
[----:B------:R-:W-:Y:S01]  /*43b0*/  ULDC UR7, c[0x0][0x2e4] ;  /* 0x0000b90000077ab9 */ /* 0x000fe20000000800 */
[----:B------:R-:W-:Y:S01]  /*43c0*/  IADD3.X R9, R240, UR15, RZ, P0, !PT ;  /* 0x0000000ff0097c10 */ /* 0x000fe200087fe4ff */
[----:B------:R-:W-:Y:S01]  /*43d0*/  UISETP.GE.AND UP0, UPT, UR4, UR34, UPT ;  /* 0x000000220400728c */ /* 0x000fe2000bf06270 */
[----:B------:R-:W-:Y:S02]  /*43e0*/  IADD3 R2, R173, R128, RZ ;  /* 0x00000080ad027210 */ /* 0x000fe40007ffe0ff */
[----:B------:R-:W-:Y:S02]  /*43f0*/  MOV R210, R190 ;  /* 0x000000be00d27202 */ /* 0x000fe40000000f00 */
[----:B------:R-:W-:Y:S02]  /*4400*/  MOV R211, R189 ;  /* 0x000000bd00d37202 */ /* 0x000fe40000000f00 */
[----:B------:R-:W-:Y:S01]  /*4410*/  PLOP3.LUT P0, PT, PT, PT, UP0, 0x80, 0x0 ;  /* 0x000000000000781c */ /* 0x000fe20003f0f008 */
[----:B------:R-:W-:Y:S04]  /*4420*/  DEPBAR.LE SB0, 0x0 ;  /* 0x000080000000791a */ /* 0x000fe80000000000 */
[----:B------:R-:W-:Y:S08]  /*4430*/  BAR.SYNC.DEFER_BLOCKING 0x0 ;  /* 0x0000000000007b1d */ /* 0x000ff00000010000 */
[----:B------:R-:W-:Y:S08]  /*4440*/  LDSM.16.M88.4 R32, [R173] ;  /* 0x00000000ad20783b */ /* 0x000ff00000000200 */
[----:B------:R-:W4:Y:S08]  /*4450*/  LDSM.16.M88.4 R16, [R176+0x6000] ;  /* 0x00600000b010783b */ /* 0x000f300000000200 */
[----:B------:R-:W3:Y:S08]  /*4460*/  LDSM.16.M88.4 R28, [R173+0x1000] ;  /* 0x00100000ad1c783b */ /* 0x000ef00000000200 */
[----:B-----5:R3:W5:Y:S04]  /*4470*/  LDG.E R185, [R8.64] ;  /* 0x0000000808b97981 */ /* 0x020768000c1e1900 */
[----:B------:R3:W5:Y:S04]  /*4480*/  LDG.E R186, [R8.64+0x20] ;  /* 0x0000200808ba7981 */ /* 0x000768000c1e1900 */
[----:B------:R3:W5:Y:S04]  /*4490*/  LDG.E R184, [R8.64+0x80] ;  /* 0x0000800808b87981 */ /* 0x000768000c1e1900 */
[----:B------:R3:W5:Y:S04]  /*44a0*/  LDG.E R183, [R8.64+0xa0] ;  /* 0x0000a00808b77981 */ /* 0x000768000c1e1900 */
[----:B------:R-:W2:Y:S01]  /*44b0*/  LDSM.16.M88.4 R100, [R176+0x6800] ;  /* 0x00680000b064783b */ /* 0x000ea20000000200 */
[-C--:B----4-:R-:W-:Y:S07]  /*44c0*/  HMMA.16816.F32 R4, R32, R16.reuse, RZ ;  /* 0x000000102004723c */ /* 0x090fee00000018ff */
[----:B------:R-:W-:Y:S08]  /*44d0*/  LDSM.16.M88.4 R104, [R0] ;  /* 0x000000000068783b */ /* 0x000ff00000000200 */
[----:B------:R-:W4:Y:S01]  /*44e0*/  LDSM.16.M88.4 R108, [R179+0x6000] ;  /* 0x00600000b36c783b */ /* 0x000f220000000200 */
[C---:B---3--:R-:W-:Y:S07]  /*44f0*/  HMMA.16816.F32 R8, R28.reuse, R16, RZ ;  /* 0x000000101c08723c */ /* 0x048fee00000018ff */
[----:B------:R3:W1:Y:S01]  /*4500*/  LDSM.16.M88.4 R112, [R0+0x1000] ;  /* 0x001000000070783b */ /* 0x0006620000000200 */
[-C--:B------:R-:W-:Y:S07]  /*4510*/  HMMA.16816.F32 R12, R28, R18.reuse, RZ ;  /* 0x000000121c0c723c */ /* 0x080fee00000018ff */
[----:B------:R-:W1:Y:S01]  /*4520*/  LDSM.16.M88.4 R116, [R179+0x6800] ;  /* 0x00680000b374783b */ /* 0x000e620000000200 */
[C---:B------:R-:W-:Y:S07]  /*4530*/  HMMA.16816.F32 R16, R32.reuse, R18, RZ ;  /* 0x000000122010723c */ /* 0x040fee00000018ff */
[----:B------:R-:W-:Y:S01]  /*4540*/  LDSM.16.M88.4 R120, [R2] ;  /* 0x000000000278783b */ /* 0x000fe20000000200 */
[-C--:B--2---:R-:W-:Y:S07]  /*4550*/  HMMA.16816.F32 R20, R32, R100.reuse, RZ ;  /* 0x000000642014723c */ /* 0x084fee00000018ff */
[----:B------:R-:W2:Y:S01]  /*4560*/  LDSM.16.M88.4 R124, [R177+0x6000] ;  /* 0x00600000b17c783b */ /* 0x000ea20000000200 */
[----:B---3--:R-:W-:Y:S01]  /*4570*/  IADD3 R0, R0, R128, RZ ;  /* 0x0000008000007210 */ /* 0x008fe20007ffe0ff */
[C---:B------:R-:W-:Y:S06]  /*4580*/  HMMA.16816.F32 R24, R28.reuse, R100, RZ ;  /* 0x000000641c18723c */ /* 0x040fec00000018ff */
[----:B------:R-:W-:Y:S02]  /*4590*/  LDSM.16.M88.4 R128, [R177+0x6800] ;  /* 0x00680000b180783b */ /* 0x000fe40000000200 */
[-C--:B------:R-:W-:Y:S06]  /*45a0*/  HMMA.16816.F32 R28, R28, R102.reuse, RZ ;  /* 0x000000661c1c723c */ /* 0x080fec00000018ff */
[----:B------:R-:W-:Y:S02]  /*45b0*/  LDSM.16.M88.4 R132, [R0] ;  /* 0x000000000084783b */ /* 0x000fe40000000200 */
[----:B------:R-:W-:Y:S06]  /*45c0*/  HMMA.16816.F32 R32, R32, R102, RZ ;  /* 0x000000662020723c */ /* 0x000fec00000018ff */
[----:B------:R-:W3:Y:S02]  /*45d0*/  LDSM.16.M88.4 R100, [R2+0x1000] ;  /* 0x001000000264783b */ /* 0x000ee40000000200 */
[-C--:B----4-:R-:W-:Y:S06]  /*45e0*/  HMMA.16816.F32 R4, R104, R108.reuse, R4 ;  /* 0x0000006c6804723c */ /* 0x090fec0000001804 */
[----:B------:R-:W4:Y:S02]  /*45f0*/  LDSM.16.M88.4 R136, [R178+0x6000] ;  /* 0x00600000b288783b */ /* 0x000f240000000200 */
[C---:B-1----:R-:W-:Y:S08]  /*4600*/  HMMA.16816.F32 R8, R112.reuse, R108, R8 ;  /* 0x0000006c7008723c */ /* 0x042ff00000001808 */
[-C--:B------:R-:W-:Y:S08]  /*4610*/  HMMA.16816.F32 R12, R112, R110.reuse, R12 ;  /* 0x0000006e700c723c */ /* 0x080ff0000000180c */
[C---:B------:R-:W-:Y:S08]  /*4620*/  HMMA.16816.F32 R16, R104.reuse, R110, R16 ;  /* 0x0000006e6810723c */ /* 0x040ff00000001810 */
[-C--:B------:R-:W-:Y:S08]  /*4630*/  HMMA.16816.F32 R20, R104, R116.reuse, R20 ;  /* 0x000000746814723c */ /* 0x080ff00000001814 */
[C---:B------:R-:W-:Y:S08]  /*4640*/  HMMA.16816.F32 R24, R112.reuse, R116, R24 ;  /* 0x000000747018723c */ /* 0x040ff00000001818 */
[-C--:B------:R-:W-:Y:S08]  /*4650*/  HMMA.16816.F32 R28, R112, R118.reuse, R28 ;  /* 0x00000076701c723c */ /* 0x080ff0000000181c */
[----:B------:R-:W-:Y:S01]  /*4660*/  HMMA.16816.F32 R32, R104, R118, R32 ;  /* 0x000000766820723c */ /* 0x000fe20000001820 */
[----:B------:R-:W1:Y:S07]  /*4670*/  LDSM.16.M88.4 R104, [R0+0x1000] ;  /* 0x001000000068783b */ /* 0x000e6e0000000200 */
[-C--:B--2---:R-:W-:Y:S08]  /*4680*/  HMMA.16816.F32 R4, R120, R124.reuse, R4 ;  /* 0x0000007c7804723c */ /* 0x084ff00000001804 */
[C---:B---3--:R-:W-:Y:S08]  /*4690*/  HMMA.16816.F32 R8, R100.reuse, R124, R8 ;  /* 0x0000007c6408723c */ /* 0x048ff00000001808 */
[-C--:B------:R-:W-:Y:S08]  /*46a0*/  HMMA.16816.F32 R12, R100, R126.reuse, R12 ;  /* 0x0000007e640c723c */ /* 0x080ff0000000180c */
[C---:B------:R-:W-:Y:S08]  /*46b0*/  HMMA.16816.F32 R16, R120.reuse, R126, R16 ;  /* 0x0000007e7810723c */ /* 0x040ff00000001810 */
[-C--:B------:R-:W-:Y:S08]  /*46c0*/  HMMA.16816.F32 R20, R120, R128.reuse, R20 ;  /* 0x000000807814723c */ /* 0x080ff00000001814 */
[C---:B------:R-:W-:Y:S08]  /*46d0*/  HMMA.16816.F32 R24, R100.reuse, R128, R24 ;  /* 0x000000806418723c */ /* 0x040ff00000001818 */
[-C--:B------:R-:W-:Y:S08]  /*46e0*/  HMMA.16816.F32 R28, R100, R130.reuse, R28 ;  /* 0x00000082641c723c */ /* 0x080ff0000000181c */
[----:B------:R-:W-:Y:S08]  /*46f0*/  HMMA.16816.F32 R32, R120, R130, R32 ;  /* 0x000000827820723c */ /* 0x000ff00000001820 */
[-C--:B----4-:R-:W-:Y:S08]  /*4700*/  HMMA.16816.F32 R4, R132, R136.reuse, R4 ;  /* 0x000000888404723c */ /* 0x090ff00000001804 */
        /* <DEDUP_REMOVED lines=9> */
[----:B------:R-:W2:Y:S01]  /*47a0*/  MUFU.TANH R110, R5 ;  /* 0x00000005006e7308 */ /* 0x000ea20000002400 */
        /* <DEDUP_REMOVED lines=8> */
[----:B------:R-:W-:Y:S02]  /*4830*/  FMUL.FTZ R16, R16, c[0x0][0x2ec] ;  /* 0x0000bb0010107a20 */ /* 0x000fe40000410000 */
[----:B------:R-:W-:Y:S02]  /*4840*/  FMUL.FTZ R17, R17, c[0x0][0x2ec] ;  /* 0x0000bb0011117a20 */ /* 0x000fe40000410000 */
[----:B------:R-:W-:Y:S01]  /*4850*/  FMUL.FTZ R18, R18, c[0x0][0x2ec] ;  /* 0x0000bb0012127a20 */ /* 0x000fe20000410000 */
[----:B------:R4:W1:Y:S01]  /*4860*/  MUFU.TANH R108, R7 ;  /* 0x00000007006c7308 */ /* 0x0008620000002400 */
[----:B------:R-:W-:Y:S09]  /*4870*/  FMUL.FTZ R19, R19, c[0x0][0x2ec] ;  /* 0x0000bb0013137a20 */ /* 0x000ff20000410000 */
[----:B------:R1:W1:Y:S10]  /*4880*/  MUFU.TANH R119, R8 ;  /* 0x0000000800777308 */ /* 0x0002740000002400 */
[----:B------:R1:W1:Y:S01]  /*4890*/  MUFU.TANH R114, R9 ;  /* 0x0000000900727308 */ /* 0x0002620000002400 */
[----:B----4-:R-:W4:Y:S09]  /*48a0*/  LDSM.16.M88.4 R4, [R178+0x6800] ;  /* 0x00680000b204783b */ /* 0x010f320000000200 */
[----:B------:R1:W1:Y:S10]  /*48b0*/  MUFU.TANH R113, R10 ;  /* 0x0000000a00717308 */ /* 0x0002740000002400 */
[----:B------:R1:W1:Y:S10]  /*48c0*/  MUFU.TANH R112, R11 ;  /* 0x0000000b00707308 */ /* 0x0002740000002400 */
[----:B------:R1:W1:Y:S10]  /*48d0*/  MUFU.TANH R118, R12 ;  /* 0x0000000c00767308 */ /* 0x0002740000002400 */
[----:B------:R1:W1:Y:S01]  /*48e0*/  MUFU.TANH R117, R13 ;  /* 0x0000000d00757308 */ /* 0x0002620000002400 */
[-C--:B----4-:R-:W-:Y:S09]  /*48f0*/  HMMA.16816.F32 R20, R132, R4.reuse, R20 ;  /* 0x000000048414723c */ /* 0x090ff20000001814 */
[----:B------:R4:W1:Y:S01]  /*4900*/  MUFU.TANH R116, R14 ;  /* 0x0000000e00747308 */ /* 0x0008620000002400 */
[C---:B------:R-:W-:Y:S09]  /*4910*/  HMMA.16816.F32 R24, R104.reuse, R4, R24 ;  /* 0x000000046818723c */ /* 0x040ff20000001818 */
[----:B------:R4:W1:Y:S01]  /*4920*/  MUFU.TANH R115, R15 ;  /* 0x0000000f00737308 */ /* 0x0008620000002400 */
[-C--:B------:R-:W-:Y:S04]  /*4930*/  HMMA.16816.F32 R28, R104, R6.reuse, R28 ;  /* 0x00000006681c723c */ /* 0x080fe8000000181c */
[----:B------:R-:W-:Y:S04]  /*4940*/  FMUL.FTZ R20, R20, c[0x0][0x2ec] ;  /* 0x0000bb0014147a20 */ /* 0x000fe80000410000 */
[----:B------:R-:W-:Y:S01]  /*4950*/  HMMA.16816.F32 R32, R132, R6, R32 ;  /* 0x000000068420723c */ /* 0x000fe20000001820 */
[----:B------:R4:W1:Y:S03]  /*4960*/  MUFU.TANH R123, R16 ;  /* 0x00000010007b7308 */ /* 0x0008660000002400 */
[----:B------:R-:W-:Y:S02]  /*4970*/  FMUL.FTZ R21, R21, c[0x0][0x2ec] ;  /* 0x0000bb0015157a20 */ /* 0x000fe40000410000 */
[----:B------:R-:W-:Y:S02]  /*4980*/  FMUL.FTZ R22, R22, c[0x0][0x2ec] ;  /* 0x0000bb0016167a20 */ /* 0x000fe40000410000 */
[----:B------:R-:W-:Y:S03]  /*4990*/  FMUL.FTZ R23, R23, c[0x0][0x2ec] ;  /* 0x0000bb0017177a20 */ /* 0x000fe60000410000 */
[----:B------:R4:W1:Y:S01]  /*49a0*/  MUFU.TANH R122, R17 ;  /* 0x00000011007a7308 */ /* 0x0008620000002400 */
[----:B------:R-:W-:Y:S02]  /*49b0*/  FMUL.FTZ R24, R24, c[0x0][0x2ec] ;  /* 0x0000bb0018187a20 */ /* 0x000fe40000410000 */
[----:B------:R-:W-:Y:S02]  /*49c0*/  FMUL.FTZ R25, R25, c[0x0][0x2ec] ;  /* 0x0000bb0019197a20 */ /* 0x000fe40000410000 */
[----:B------:R-:W-:Y:S02]  /*49d0*/  FMUL.FTZ R26, R26, c[0x0][0x2ec] ;  /* 0x0000bb001a1a7a20 */ /* 0x000fe40000410000 */
[----:B------:R-:W-:Y:S02]  /*49e0*/  FMUL.FTZ R27, R27, c[0x0][0x2ec] ;  /* 0x0000bb001b1b7a20 */ /* 0x000fe40000410000 */
[----:B------:R-:W-:Y:S01]  /*49f0*/  FMUL.FTZ R28, R28, c[0x0][0x2ec] ;  /* 0x0000bb001c1c7a20 */ /* 0x000fe20000410000 */
        /* <DEDUP_REMOVED lines=8> */
[----:B------:R-:W-:Y:S07]  /*4a80*/  FMUL.FTZ R35, R35, c[0x0][0x2ec] ;  /* 0x0000bb0023237a20 */ /* 0x000fee0000410000 */
[----:B------:R4:W1:Y:S10]  /*4a90*/  MUFU.TANH R127, R20 ;  /* 0x00000014007f7308 */ /* 0x0008740000002400 */
        /* <DEDUP_REMOVED lines=14> */
[----:B------:R4:W1:Y:S01]  /*4b80*/  MUFU.TANH R133, R35 ;  /* 0x0000002300857308 */ /* 0x0008620000002400 */
[----:B------:R-:W-:-:S05]  /*4b90*/  @!P0 BRA `(.L_x_1166) ;  /* 0x000002a000008947 */ /* 0x000fca0003800000 */
[----:B-123--:R-:W-:Y:S01]  /*4ba0*/  MOV R11, R129 ;  /* 0x00000081000b7202 */ /* 0x00efe20000000f00 */
[----:B------:R-:W-:Y:S01]  /*4bb0*/  UIADD3 UR7, UR17, UR10, URZ ;  /* 0x0000000a11077290 */ /* 0x000fe2000fffe03f */
[----:B----4-:R-:W-:Y:S01]  /*4bc0*/  MOV R17, R131 ;  /* 0x0000008300117202 */ /* 0x010fe20000000f00 */
[----:B------:R-:W-:Y:S01]  /*4bd0*/  IMAD.U32 R0, RZ, RZ, UR35 ;  /* 0x00000023ff007e24 */ /* 0x000fe2000f8e00ff */
[----:B------:R-:W-:Y:S01]  /*4be0*/  MOV R31, R133 ;  /* 0x00000085001f7202 */ /* 0x000fe20000000f00 */
[----:B------:R-:W-:Y:S01]  /*4bf0*/  IMAD.MOV.U32 R10, RZ, RZ, R130 ;  /* 0x000000ffff0a7224 */ /* 0x000fe200078e0082 */
[----:B------:R-:W-:Y:S01]  /*4c00*/  MOV R101, R135 ;  /* 0x0000008700657202 */ /* 0x000fe20000000f00 */
[----:B------:R-:W-:Y:S01]  /*4c10*/  IMAD.MOV.U32 R16, RZ, RZ, R132 ;  /* 0x000000ffff107224 */ /* 0x000fe200078e0084 */
[----:B------:R-:W-:Y:S01]  /*4c20*/  ISETP.LT.AND P0, PT, R0, UR5, PT ;  /* 0x0000000500007c0c */ /* 0x000fe2000bf01270 */
[----:B------:R-:W-:Y:S01]  /*4c30*/  IMAD.MOV.U32 R30, RZ, RZ, R134 ;  /* 0x000000ffff1e7224 */ /* 0x000fe200078e0086 */
[----:B------:R-:W-:Y:S01]  /*4c40*/  MOV R9, R136 ;  /* 0x0000008800097202 */ /* 0x000fe20000000f00 */
        /* <DEDUP_REMOVED lines=17> */
[----:B------:R-:W-:Y:S01]  /*4d60*/  UIADD3 UR11, UR12, UR7, -UR5 ;  /* 0x000000070c0b7290 */ /* 0x000fe2000fffe805 */
[----:B------:R-:W-:Y:S01]  /*4d70*/  MOV R21, R114 ;  /* 0x0000007200157202 */ /* 0x000fe20000000f00 */
[----:B------:R-:W-:Y:S01]  /*4d80*/  IMAD.MOV.U32 R12, RZ, RZ, R113 ;  /* 0x000000ffff0c7224 */ /* 0x000fe200078e0071 */
[----:B------:R-:W-:Y:S01]  /*4d90*/  UIADD3 UR7, UR4, 0x40, URZ ;  /* 0x0000004004077890 */ /* 0x000fe2000fffe03f */
[----:B------:R-:W-:Y:S01]  /*4da0*/  MOV R25, R108 ;  /* 0x0000006c00197202 */ /* 0x000fe20000000f00 */
[----:B------:R-:W-:Y:S01]  /*4db0*/  IMAD.MOV.U32 R20, RZ, RZ, R119 ;  /* 0x000000ffff147224 */ /* 0x000fe200078e0077 */
[----:B------:R-:W-:Y:S01]  /*4dc0*/  MOV R33, R110 ;  /* 0x0000006e00217202 */ /* 0x000fe20000000f00 */
[----:B------:R-:W-:Y:S01]  /*4dd0*/  UISETP.GE.AND UP0, UPT, UR7, UR11, UPT ;  /* 0x0000000b0700728c */ /* 0x000fe2000bf06270 */
[----:B------:R-:W-:Y:S02]  /*4de0*/  IMAD.MOV.U32 R24, RZ, RZ, R109 ;  /* 0x000000ffff187224 */ /* 0x000fe400078e006d */
[----:B------:R-:W-:Y:S01]  /*4df0*/  UMOV UR7, UR12 ;  /* 0x0000000c00077c82 */ /* 0x000fe20008000000 */
[----:B------:R-:W-:Y:S02]  /*4e00*/  IMAD.MOV.U32 R32, RZ, RZ, R111 ;  /* 0x000000ffff207224 */ /* 0x000fe400078e006f */
[----:B------:R-:W-:Y:S11]  /*4e10*/  PLOP3.LUT P2, PT, PT, PT, UP0, 0x80, 0x0 ;  /* 0x000000000000781c */ /* 0x000ff60003f4f008 */
[----:B------:R-:W-:Y:S02]  /*4e20*/  @!UPT UIADD3 URZ, URZ, URZ, URZ ;  /* 0x0000003f3f3ff290 */ /* 0x000fe4000fffe03f */
[----:B------:R-:W-:-:S05]  /*4e30*/  @!P2 BRA P0, `(.L_x_1167) ;  /* 0x000008100000a947 */ /* 0x000fca0000000000 */
.L_x_1166:
[----:B--23--:R-:W-:Y:S01]  /*4e40*/  IADD3 R0, R239, UR4, RZ ;  /* 0x00000004ef007c10 */ /* 0x00cfe2000fffe0ff */
[----:B------:R-:W-:Y:S02]  /*4e50*/  UIADD3 UR4, -UR7, UR5, -UR10 ;  /* 0x0000000507047290 */ /* 0x000fe4000fffe90a */
[----:B------:R-:W-:Y:S01]  /*4e60*/  UMOV UR12, UR7 ;  /* 0x00000007000c7c82 */ /* 0x000fe20008000000 */
[C---:B------:R-:W-:Y:S02]  /*4e70*/  IADD3 R5, R0.reuse, 0x8, RZ ;  /* 0x0000000800057810 */ /* 0x040fe40007ffe0ff */
[C---:B------:R-:W-:Y:S02]  /*4e80*/  IADD3 R4, R0.reuse, 0x20, RZ ;  /* 0x0000002000047810 */ /* 0x040fe40007ffe0ff */
[C---:B------:R-:W-:Y:S02]  /*4e90*/  IADD3 R2, R0.reuse, 0x28, RZ ;  /* 0x0000002800027810 */ /* 0x040fe40007ffe0ff */
[----:B------:R-:W-:Y:S02]  /*4ea0*/  IADD3 R6, R0, UR4, RZ ;  /* 0x0000000400067c10 */ /* 0x000fe4000fffe0ff */
[----:B----4-:R-:W-:Y:S02]  /*4eb0*/  IADD3 R14, R5, UR4, RZ ;  /* 0x00000004050e7c10 */ /* 0x010fe4000fffe0ff */
[----:B------:R-:W-:Y:S02]  /*4ec0*/  IADD3 R16, R4, UR4, RZ ;  /* 0x0000000404107c10 */ /* 0x000fe4000fffe0ff */
[----:B------:R-:W-:Y:S01]  /*4ed0*/  IADD3 R22, R2, UR4, RZ ;  /* 0x0000000402167c10 */ /* 0x000fe2000fffe0ff */
[----:B------:R-:W-:Y:S04]  /*4ee0*/  UIADD3 UR4, UR5, 0x1, -UR10 ;  /* 0x0000000105047890 */ /* 0x000fe8000fffe80a */
[----:B------:R-:W-:Y:S06]  /*4ef0*/  UIADD3 UR4, UR4, UR57, URZ ;  /* 0x0000003904047290 */ /* 0x000fec000fffe03f */
[----:B-1----:R-:W-:Y:S01]  /*4f00*/  IADD3 R13, R0, UR4, RZ ;  /* 0x00000004000d7c10 */ /* 0x002fe2000fffe0ff */
[----:B------:R-:W-:Y:S01]  /*4f10*/  IMAD.U32 R0, RZ, RZ, UR33 ;  /* 0x00000021ff007e24 */ /* 0x000fe2000f8e00ff */
[----:B------:R-:W-:Y:S02]  /*4f20*/  IADD3 R17, R2, UR4, RZ ;  /* 0x0000000402117c10 */ /* 0x000fe4000fffe0ff */
[----:B------:R-:W-:Y:S01]  /*4f30*/  IMNMX R2, RZ, R6, !PT ;  /* 0x00000006ff027217 */ /* 0x000fe20007800200 */
[----:B------:R-:W-:Y:S01]  /*4f40*/  IMAD R0, R0, 0x80, R245 ;  /* 0x0000008000007824 */ /* 0x000fe200078e02f5 */
[----:B------:R-:W-:Y:S02]  /*4f50*/  IADD3 R15, R4, UR4, RZ ;  /* 0x00000004040f7c10 */ /* 0x000fe4000fffe0ff */
[----:B------:R-:W-:Y:S02]  /*4f60*/  IMNMX R4, R13, UR5, PT ;  /* 0x000000050d047c17 */ /* 0x000fe4000b800200 */
        /* <DEDUP_REMOVED lines=13> */
[----:B------:R-:W-:Y:S02]  /*5040*/  IADD3 R5, R5, UR4, RZ ;  /* 0x0000000405057c10 */ /* 0x000fe4000fffe0ff */
        /* <DEDUP_REMOVED lines=96> */
.L_x_1167:
[C---:B------:R-:W-:Y:S01]  /*5650*/  FMUL.FTZ R5, R237.reuse, 1.4426950216293334961 ;  /* 0x3fb8aa3bed057820 */ /* 0x040fe20000410000 */
[----:B------:R-:W-:Y:S01]  /*5660*/  FSETP.NEU.FTZ.AND P0, PT, R237, -INF , PT ;  /* 0xff800000ed00780b */ /* 0x000fe20003f1d000 */
[----:B------:R-:W-:Y:S01]  /*5670*/  FMUL.FTZ R4, R236, 1.4426950216293334961 ;  /* 0x3fb8aa3bec047820 */ /* 0x000fe20000410000 */
[----:B------:R-:W-:Y:S01]  /*5680*/  MOV R128, 0x40 ;  /* 0x0000004000807802 */ /* 0x000fe20000000f00 */
[----:B------:R-:W-:Y:S01]  /*5690*/  FMUL.FTZ R2, R235, 1.4426950216293334961 ;  /* 0x3fb8aa3beb027820 */ /* 0x000fe20000410000 */
[----:B------:R-:W-:Y:S01]  /*56a0*/  FSEL R5, R5, RZ, P0 ;  /* 0x000000ff05057208 */ /* 0x000fe20000000000 */
[----:B------:R-:W-:Y:S01]  /*56b0*/  UISETP.GT.AND UP3, UPT, UR6, UR18, UPT ;  /* 0x000000120600728c */ /* 0x000fe2000bf64270 */
[----:B------:R-:W-:Y:S02]  /*56c0*/  SEL R128, R128, 0xffffffc0, !P1 ;  /* 0xffffffc080807807 */ /* 0x000fe40004800000 */
[----:B------:R-:W-:Y:S01]  /*56d0*/  FSETP.NEU.FTZ.AND P0, PT, R236, -INF , PT ;  /* 0xff800000ec00780b */ /* 0x000fe20003f1d000 */
[--C-:B------:R-:W-:Y:S02]  /*56e0*/  FFMA.FTZ R0, R32, c[0x0][0x23c], -R5.reuse ;  /* 0x00008f0020007a23 */ /* 0x100fe40000010805 */
[----:B------:R-:W-:Y:S02]  /*56f0*/  PLOP3.LUT P2, PT, PT, PT, UP3, 0x80, 0x0 ;  /* 0x000000000000781c */ /* 0x000fe40003f4f038 */
[----:B------:R1:W-:Y:S01]  /*5700*/  MUFU.EX2 R189, R0 ;  /* 0x0000000000bd7308 */ /* 0x0003e20000000800 */
[----:B------:R-:W-:Y:S02]  /*5710*/  FSEL R4, R4, RZ, P0 ;  /* 0x000000ff04047208 */ /* 0x000fe40000000000 */
[----:B------:R-:W-:Y:S04]  /*5720*/  FSETP.NEU.FTZ.AND P0, PT, R235, -INF , PT ;  /* 0xff800000eb00780b */ /* 0x000fe80003f1d000 */
[----:B------:R-:W-:Y:S02]  /*5730*/  FSEL R2, R2, RZ, P0 ;  /* 0x000000ff02027208 */ /* 0x000fe40000000000 */
[----:B------:R-:W-:Y:S01]  /*5740*/  FSETP.NEU.FTZ.AND P0, PT, R234, -INF , PT ;  /* 0xff800000ea00780b */ /* 0x000fe20003f1d000 */
[--C-:B-1----:R-:W-:Y:S04]  /*5750*/  FFMA.FTZ R0, R33, c[0x0][0x23c], -R5.reuse ;  /* 0x00008f0021007a23 */ /* 0x102fe80000010805 */
[----:B------:R1:W-:Y:S02]  /*5760*/  MUFU.EX2 R202, R0 ;  /* 0x0000000000ca7308 */ /* 0x0003e40000000800 */
[--C-:B-1----:R-:W-:Y:S08]  /*5770*/  FFMA.FTZ R0, R24, c[0x0][0x23c], -R4.reuse ;  /* 0x00008f0018007a23 */ /* 0x102ff00000010804 */
[----:B------:R1:W-:Y:S02]  /*5780*/  MUFU.EX2 R204, R0 ;  /* 0x0000000000cc7308 */ /* 0x0003e40000000800 */
[--C-:B-1----:R-:W-:Y:S08]  /*5790*/  FFMA.FTZ R0, R25, c[0x0][0x23c], -R4.reuse ;  /* 0x00008f0019007a23 */ /* 0x102ff00000010804 */
[----:B------:R1:W-:Y:S02]  /*57a0*/  MUFU.EX2 R203, R0 ;  /* 0x0000000000cb7308 */ /* 0x0003e40000000800 */
[--C-:B-1----:R-:W-:Y:S08]  /*57b0*/  FFMA.FTZ R0, R26, c[0x0][0x23c], -R5.reuse ;  /* 0x00008f001a007a23 */ /* 0x102ff00000010805 */
[----:B------:R1:W-:Y:S02]  /*57c0*/  MUFU.EX2 R216, R0 ;  /* 0x0000000000d87308 */ /* 0x0003e40000000800 */
[--C-:B-1----:R-:W-:Y:S08]  /*57d0*/  FFMA.FTZ R0, R27, c[0x0][0x23c], -R5.reuse ;  /* 0x00008f001b007a23 */ /* 0x102ff00000010805 */
[----:B------:R1:W-:Y:S02]  /*57e0*/  MUFU.EX2 R214, R0 ;  /* 0x0000000000d67308 */ /* 0x0003e40000000800 */
[--C-:B-1----:R-:W-:Y:S02]  /*57f0*/  FFMA.FTZ R0, R18, c[0x0][0x23c], -R4.reuse ;  /* 0x00008f0012007a23 */ /* 0x102fe40000010804 */
[----:B------:R-:W-:Y:S06]  /*5800*/  FMUL.FTZ R18, R234, 1.4426950216293334961 ;  /* 0x3fb8aa3bea127820 */ /* 0x000fec0000410000 */
[----:B------:R1:W-:Y:S02]  /*5810*/  MUFU.EX2 R212, R0 ;  /* 0x0000000000d47308 */ /* 0x0003e40000000800 */
[----:B-1----:R-:W-:Y:S08]  /*5820*/  FFMA.FTZ R0, R19, c[0x0][0x23c], -R4 ;  /* 0x00008f0013007a23 */ /* 0x002ff00000010804 */
[----:B------:R1:W-:Y:S02]  /*5830*/  MUFU.EX2 R209, R0 ;  /* 0x0000000000d17308 */ /* 0x0003e40000000800 */
[--C-:B-1----:R-:W-:Y:S08]  /*5840*/  FFMA.FTZ R0, R20, c[0x0][0x23c], -R2.reuse ;  /* 0x00008f0014007a23 */ /* 0x102ff00000010802 */
[----:B------:R1:W-:Y:S02]  /*5850*/  MUFU.EX2 R192, R0 ;  /* 0x0000000000c07308 */ /* 0x0003e40000000800 */
[----:B-1----:R-:W-:Y:S08]  /*5860*/  FFMA.FTZ R0, R21, c[0x0][0x23c], -R2 ;  /* 0x00008f0015007a23 */ /* 0x002ff00000010802 */
[----:B------:R1:W2:Y:S02]  /*5870*/  MUFU.EX2 R193, R0 ;  /* 0x0000000000c17308 */ /* 0x0002a40000000800 */
[----:B-1----:R-:W-:Y:S05]  /*5880*/  FSEL R0, R18, RZ, P0 ;  /* 0x000000ff12007208 */ /* 0x002fea0000000000 */
[--C-:B------:R-:W-:Y:S02]  /*5890*/  FFMA.FTZ R6, R6, c[0x0][0x23c], -R0.reuse ;  /* 0x00008f0006067a23 */ /* 0x100fe40000010800 */
[--C-:B------:R-:W-:Y:S02]  /*58a0*/  FFMA.FTZ R12, R12, c[0x0][0x23c], -R0.reuse ;  /* 0x00008f000c0c7a23 */ /* 0x100fe40000010800 */
[----:B------:R1:W-:Y:S10]  /*58b0*/  MUFU.EX2 R206, R6 ;  /* 0x0000000600ce7308 */ /* 0x0003f40000000800 */
[----:B------:R3:W-:Y:S01]  /*58c0*/  MUFU.EX2 R191, R12 ;  /* 0x0000000c00bf7308 */ /* 0x0007e20000000800 */
[--C-:B-1----:R-:W-:Y:S09]  /*58d0*/  FFMA.FTZ R6, R7, c[0x0][0x23c], -R0.reuse ;  /* 0x00008f0007067a23 */ /* 0x102ff20000010800 */
[----:B------:R1:W-:Y:S01]  /*58e0*/  MUFU.EX2 R205, R6 ;  /* 0x0000000600cd7308 */ /* 0x0003e20000000800 */
[----:B---3--:R-:W-:Y:S09]  /*58f0*/  FFMA.FTZ R12, R13, c[0x0][0x23c], -R0 ;  /* 0x00008f000d0c7a23 */ /* 0x008ff20000010800 */
[----:B------:R3:W4:Y:S01]  /*5900*/  MUFU.EX2 R190, R12 ;  /* 0x0000000c00be7308 */ /* 0x0007220000000800 */
[--C-:B-1----:R-:W-:Y:S09]  /*5910*/  FFMA.FTZ R6, R34, c[0x0][0x23c], -R5.reuse ;  /* 0x00008f0022067a23 */ /* 0x102ff20000010805 */
[----:B------:R1:W-:Y:S01]  /*5920*/  MUFU.EX2 R218, R6 ;  /* 0x0000000600da7308 */ /* 0x0003e20000000800 */
[--C-:B---3--:R-:W-:Y:S09]  /*5930*/  FFMA.FTZ R12, R22, c[0x0][0x23c], -R2.reuse ;  /* 0x00008f00160c7a23 */ /* 0x108ff20000010802 */
[----:B------:R3:W-:Y:S01]  /*5940*/  MUFU.EX2 R208, R12 ;  /* 0x0000000c00d07308 */ /* 0x0007e20000000800 */
[--C-:B-1----:R-:W-:Y:S09]  /*5950*/  FFMA.FTZ R6, R35, c[0x0][0x23c], -R5.reuse ;  /* 0x00008f0023067a23 */ /* 0x102ff20000010805 */
[----:B------:R1:W-:Y:S01]  /*5960*/  MUFU.EX2 R217, R6 ;  /* 0x0000000600d97308 */ /* 0x0003e20000000800 */
[----:B---3--:R-:W-:Y:S09]  /*5970*/  FFMA.FTZ R12, R23, c[0x0][0x23c], -R2 ;  /* 0x00008f00170c7a23 */ /* 0x008ff20000010802 */
[----:B------:R-:W3:Y:S01]  /*5980*/  MUFU.EX2 R207, R12 ;  /* 0x0000000c00cf7308 */ /* 0x000ee20000000800 */
[--C-:B-1----:R-:W-:Y:S09]  /*5990*/  FFMA.FTZ R6, R28, c[0x0][0x23c], -R4.reuse ;  /* 0x00008f001c067a23 */ /* 0x102ff20000010804 */
[----:B------:R1:W-:Y:S02]  /*59a0*/  MUFU.EX2 R215, R6 ;  /* 0x0000000600d77308 */ /* 0x0003e40000000800 */
[----:B-1----:R-:W-:Y:S08]  /*59b0*/  FFMA.FTZ R6, R29, c[0x0][0x23c], -R4 ;  /* 0x00008f001d067a23 */ /* 0x002ff00000010804 */
[----:B------:R1:W1:Y:S02]  /*59c0*/  MUFU.EX2 R213, R6 ;  /* 0x0000000600d57308 */ /* 0x0002640000000800 */
[--C-:B-1----:R-:W-:Y:S02]  /*59d0*/  FFMA.FTZ R6, R100, c[0x0][0x23c], -R5.reuse ;  /* 0x00008f0064067a23 */ /* 0x102fe40000010805 */
[----:B------:R-:W-:Y:S06]  /*59e0*/  FFMA.FTZ R5, R101, c[0x0][0x23c], -R5 ;  /* 0x00008f0065057a23 */ /* 0x000fec0000010805 */
[----:B------:R1:W-:Y:S10]  /*59f0*/  MUFU.EX2 R231, R6 ;  /* 0x0000000600e77308 */ /* 0x0003f40000000800 */
[----:B------:R2:W2:Y:S01]  /*5a00*/  MUFU.EX2 R230, R5 ;  /* 0x0000000500e67308 */ /* 0x0004a20000000800 */
[----:B-1----:R-:W-:Y:S09]  /*5a10*/  FFMA.FTZ R6, R14, c[0x0][0x23c], -R2 ;  /* 0x00008f000e067a23 */ /* 0x002ff20000010802 */
[----:B------:R-:W-:Y:S01]  /*5a20*/  MUFU.EX2 R223, R6 ;  /* 0x0000000600df7308 */ /* 0x000fe20000000800 */
[--C-:B--2---:R-:W-:Y:S02]  /*5a30*/  FFMA.FTZ R5, R30, c[0x0][0x23c], -R4.reuse ;  /* 0x00008f001e057a23 */ /* 0x104fe40000010804 */
[----:B------:R-:W-:Y:S07]  /*5a40*/  FFMA.FTZ R4, R31, c[0x0][0x23c], -R4 ;  /* 0x00008f001f047a23 */ /* 0x000fee0000010804 */
[----:B------:R-:W-:Y:S10]  /*5a50*/  MUFU.EX2 R229, R5 ;  /* 0x0000000500e57308 */ /* 0x000ff40000000800 */
[----:B------:R1:W2:Y:S02]  /*5a60*/  MUFU.EX2 R228, R4 ;  /* 0x0000000400e47308 */ /* 0x0002a40000000800 */
[----:B-1----:R-:W-:Y:S01]  /*5a70*/  FFMA.FTZ R4, R15, c[0x0][0x23c], -R2 ;  /* 0x00008f000f047a23 */ /* 0x002fe20000010802 */
[----:B------:R-:W-:Y:S02]  /*5a80*/  F2FP.PACK_AB R6, R193, R192 ;  /* 0x000000c0c106723e */ /* 0x000fe400000000ff */
[----:B----4-:R-:W-:Y:S05]  /*5a90*/  F2FP.PACK_AB R5, R190, R191 ;  /* 0x000000bfbe05723e */ /* 0x010fea00000000ff */
[----:B------:R1:W4:Y:S02]  /*5aa0*/  MUFU.EX2 R222, R4 ;  /* 0x0000000400de7308 */ /* 0x0003240000000800 */
[--C-:B-1----:R-:W-:Y:S08]  /*5ab0*/  FFMA.FTZ R4, R8, c[0x0][0x23c], -R0.reuse ;  /* 0x00008f0008047a23 */ /* 0x102ff00000010800 */
[----:B------:R1:W-:Y:S02]  /*5ac0*/  MUFU.EX2 R221, R4 ;  /* 0x0000000400dd7308 */ /* 0x0003e40000000800 */
[----:B-1----:R-:W-:Y:S08]  /*5ad0*/  FFMA.FTZ R4, R9, c[0x0][0x23c], -R0 ;  /* 0x00008f0009047a23 */ /* 0x002ff00000010800 */
[----:B------:R1:W1:Y:S02]  /*5ae0*/  MUFU.EX2 R220, R4 ;  /* 0x0000000400dc7308 */ /* 0x0002640000000800 */
[--C-:B-1----:R-:W-:Y:S02]  /*5af0*/  FFMA.FTZ R4, R16, c[0x0][0x23c], -R2.reuse ;  /* 0x00008f0010047a23 */ /* 0x102fe40000010802 */
[----:B------:R-:W-:Y:S06]  /*5b00*/  FFMA.FTZ R2, R17, c[0x0][0x23c], -R2 ;  /* 0x00008f0011027a23 */ /* 0x000fec0000010802 */
[----:B------:R1:W-:Y:S10]  /*5b10*/  MUFU.EX2 R227, R4 ;  /* 0x0000000400e37308 */ /* 0x0003f40000000800 */
[----:B------:R2:W2:Y:S01]  /*5b20*/  MUFU.EX2 R226, R2 ;  /* 0x0000000200e27308 */ /* 0x0004a20000000800 */
[----:B-1----:R-:W-:Y:S05]  /*5b30*/  F2FP.PACK_AB R4, R202, R189 ;  /* 0x000000bdca04723e */ /* 0x002fea00000000ff */
[----:B------:R1:W-:Y:S01]  /*5b40*/  STS [R196+0xe000], R4 ;  /* 0x00e00004c4007388 */ /* 0x0003e20000000800 */
[--C-:B--2---:R-:W-:Y:S02]  /*5b50*/  FFMA.FTZ R2, R10, c[0x0][0x23c], -R0.reuse ;  /* 0x00008f000a027a23 */ /* 0x104fe40000010800 */
[----:B------:R-:W-:Y:S02]  /*5b60*/  FFMA.FTZ R0, R11, c[0x0][0x23c], -R0 ;  /* 0x00008f000b007a23 */ /* 0x000fe40000010800 */
[----:B------:R2:W-:Y:S10]  /*5b70*/  MUFU.EX2 R225, R2 ;  /* 0x0000000200e17308 */ /* 0x0005f40000000800 */
[----:B------:R3:W3:Y:S01]  /*5b80*/  MUFU.EX2 R224, R0 ;  /* 0x0000000000e07308 */ /* 0x0006e20000000800 */
[----:B-1----:R-:W-:Y:S02]  /*5b90*/  F2FP.PACK_AB R4, R214, R216 ;  /* 0x000000d8d604723e */ /* 0x002fe400000000ff */
[----:B--2---:R-:W-:Y:S05]  /*5ba0*/  F2FP.PACK_AB R2, R203, R204 ;  /* 0x000000cccb02723e */ /* 0x004fea00000000ff */
[----:B------:R1:W-:Y:S04]  /*5bb0*/  STS [R196+0xe400], R2 ;  /* 0x00e40002c4007388 */ /* 0x0003e80000000800 */
[----:B------:R2:W-:Y:S01]  /*5bc0*/  STS [R197+0xe000], R4 ;  /* 0x00e00004c5007388 */ /* 0x0005e20000000800 */
[----:B---3--:R-:W-:Y:S02]  /*5bd0*/  F2FP.PACK_AB R0, R207, R208 ;  /* 0x000000d0cf00723e */ /* 0x008fe400000000ff */
[----:B-1----:R-:W-:Y:S02]  /*5be0*/  F2FP.PACK_AB R2, R209, R212 ;  /* 0x000000d4d102723e */ /* 0x002fe400000000ff */
[----:B--2---:R-:W-:Y:S03]  /*5bf0*/  F2FP.PACK_AB R4, R213, R215 ;  /* 0x000000d7d504723e */ /* 0x004fe600000000ff */
[----:B------:R1:W-:Y:S04]  /*5c00*/  STS [R197+0xe400], R2 ;  /* 0x00e40002c5007388 */ /* 0x0003e80000000800 */
[----:B------:R2:W-:Y:S04]  /*5c10*/  STS [R196+0xf000], R6 ;  /* 0x00f00006c4007388 */ /* 0x0005e80000000800 */
[----:B------:R3:W-:Y:S04]  /*5c20*/  STS [R196+0xf400], R5 ;  /* 0x00f40005c4007388 */ /* 0x0007e80000000800 */
[----:B------:R4:W-:Y:S01]  /*5c30*/  STS [R197+0xf000], R0 ;  /* 0x00f00000c5007388 */ /* 0x0009e20000000800 */
[----:B-1----:R-:W-:Y:S02]  /*5c40*/  F2FP.PACK_AB R2, R230, R231 ;  /* 0x000000e7e602723e */ /* 0x002fe400000000ff */
[----:B--2---:R-:W-:Y:S02]  /*5c50*/  F2FP.PACK_AB R6, R205, R206 ;  /* 0x000000cecd06723e */ /* 0x004fe400000000ff */
[----:B---3--:R-:W-:Y:S03]  /*5c60*/  F2FP.PACK_AB R5, R217, R218 ;  /* 0x000000dad905723e */ /* 0x008fe600000000ff */
[----:B------:R1:W-:Y:S01]  /*5c70*/  STS [R197+0xf400], R6 ;  /* 0x00f40006c5007388 */ /* 0x0003e20000000800 */
[----:B----4-:R-:W-:Y:S03]  /*5c80*/  F2FP.PACK_AB R0, R228, R229 ;  /* 0x000000e5e400723e */ /* 0x010fe600000000ff */
        /* <DEDUP_REMOVED lines=36> */
[----:B------:R1:W2:Y:S03]  /*5ed0*/  LDSM.16.M88.4 R100, [R0+0x4000] ;  /* 0x004000000064783b */ /* 0x0002a60000000200 */
[----:B-1----:R-:W-:Y:S04]  /*5ee0*/  FFMA.FTZ R0, -R111, R111, 1 ;  /* 0x3f8000006f007423 */ /* 0x002fe8000001016f */
[-C--:B--2---:R-:W-:Y:S08]  /*5ef0*/  HMMA.16816.F32 R4, R100, R156.reuse, R4 ;  /* 0x0000009c6404723c */ /* 0x084ff00000001804 */
[C---:B------:R-:W-:Y:S08]  /*5f00*/  HMMA.16816.F32 R8, R104.reuse, R156, R8 ;  /* 0x0000009c6808723c */ /* 0x040ff00000001808 */
[-C--:B------:R-:W-:Y:S08]  /*5f10*/  HMMA.16816.F32 R12, R104, R158.reuse, R12 ;  /* 0x0000009e680c723c */ /* 0x080ff0000000180c */
[C---:B------:R-:W-:Y:S08]  /*5f20*/  HMMA.16816.F32 R16, R100.reuse, R158, R16 ;  /* 0x0000009e6410723c */ /* 0x040ff00000001810 */
[-C--:B------:R-:W-:Y:S08]  /*5f30*/  HMMA.16816.F32 R20, R100, R160.reuse, R20 ;  /* 0x000000a06414723c */ /* 0x080ff00000001814 */
[C---:B------:R-:W-:Y:S08]  /*5f40*/  HMMA.16816.F32 R24, R104.reuse, R160, R24 ;  /* 0x000000a06818723c */ /* 0x040ff00000001818 */
[-C--:B------:R-:W-:Y:S07]  /*5f50*/  HMMA.16816.F32 R28, R104, R162.reuse, R28 ;  /* 0x000000a2681c723c */ /* 0x080fee000000181c */
[----:B------:R-:W-:Y:S01]  /*5f60*/  IADD3 R104, R128, R2, RZ ;  /* 0x0000000280687210 */ /* 0x000fe20007ffe0ff */
[----:B------:R-:W-:Y:S01]  /*5f70*/  FFMA.FTZ R2, -R109, R109, 1 ;  /* 0x3f8000006d027423 */ /* 0x000fe2000001016d */
[----:B------:R-:W-:Y:S03]  /*5f80*/  HMMA.16816.F32 R32, R100, R162, R32 ;  /* 0x000000a26420723c */ /* 0x000fe60000001820 */
[----:B------:R-:W1:Y:S01]  /*5f90*/  LDSM.16.M88.4 R100, [R104+0x4000] ;  /* 0x004000006864783b */ /* 0x000e620000000200 */
[----:B------:R-:W-:Y:S07]  /*5fa0*/  FMUL.FTZ R2, R2, c[0x0][0x2ec] ;  /* 0x0000bb0002027a20 */ /* 0x000fee0000410000 */
[----:B------:R-:W2:Y:S01]  /*5fb0*/  LDSM.16.M88.4 R104, [R104+0x5000] ;  /* 0x005000006868783b */ /* 0x000ea20000000200 */
[-C--:B-1----:R-:W-:Y:S08]  /*5fc0*/  HMMA.16816.F32 R4, R100, R164.reuse, R4 ;  /* 0x000000a46404723c */ /* 0x082ff00000001804 */
[C---:B--2---:R-:W-:Y:S08]  /*5fd0*/  HMMA.16816.F32 R8, R104.reuse, R164, R8 ;  /* 0x000000a46808723c */ /* 0x044ff00000001808 */
[-C--:B------:R-:W-:Y:S08]  /*5fe0*/  HMMA.16816.F32 R12, R104, R166.reuse, R12 ;  /* 0x000000a6680c723c */ /* 0x080ff0000000180c */
[C---:B-----5:R-:W-:Y:S01]  /*5ff0*/  FADD.FTZ R4, -R185.reuse, R4 ;  /* 0x00000004b9047221 */ /* 0x060fe20000010100 */
[C---:B------:R-:W-:Y:S04]  /*6000*/  HMMA.16816.F32 R16, R100.reuse, R166, R16 ;  /* 0x000000a66410723c */ /* 0x040fe80000001810 */
[----:B------:R-:W-:Y:S02]  /*6010*/  FADD.FTZ R7, -R186, R7 ;  /* 0x00000007ba077221 */ /* 0x000fe40000010100 */
[----:B------:R-:W-:Y:S02]  /*6020*/  FADD.FTZ R5, -R185, R5 ;  /* 0x00000005b9057221 */ /* 0x000fe40000010100 */
[----:B------:R-:W-:Y:S01]  /*6030*/  FADD.FTZ R8, -R184, R8 ;  /* 0x00000008b8087221 */ /* 0x000fe20000010100 */
[-C--:B------:R-:W-:Y:S03]  /*6040*/  HMMA.16816.F32 R20, R100, R168.reuse, R20 ;  /* 0x000000a86414723c */ /* 0x080fe60000001814 */
[----:B------:R-:W-:Y:S02]  /*6050*/  FMUL.FTZ R192, R192, R8 ;  /* 0x00000008c0c07220 */ /* 0x000fe40000410000 */
[----:B------:R-:W-:Y:S02]  /*6060*/  FMUL.FTZ R8, R0, c[0x0][0x2ec] ;  /* 0x0000bb0000087a20 */ /* 0x000fe40000410000 */
[----:B------:R-:W-:Y:S01]  /*6070*/  FFMA.FTZ R0, -R108, R108, 1 ;  /* 0x3f8000006c007423 */ /* 0x000fe2000001016c */
[C---:B------:R-:W-:Y:S04]  /*6080*/  HMMA.16816.F32 R24, R104.reuse, R168, R24 ;  /* 0x000000a86818723c */ /* 0x040fe80000001818 */
[----:B------:R-:W-:Y:S02]  /*6090*/  FADD.FTZ R6, -R186, R6 ;  /* 0x00000006ba067221 */ /* 0x000fe40000010100 */
[----:B------:R-:W-:Y:S02]  /*60a0*/  FMUL.FTZ R189, R189, R4 ;  /* 0x00000004bdbd7220 */ /* 0x000fe40000410000 */
[----:B------:R-:W-:Y:S01]  /*60b0*/  FMUL.FTZ R7, R203, R7 ;  /* 0x00000007cb077220 */ /* 0x000fe20000410000 */
[-C--:B------:R-:W-:Y:S03]  /*60c0*/  HMMA.16816.F32 R28, R104, R170.reuse, R28 ;  /* 0x000000aa681c723c */ /* 0x080fe6000000181c */
[----:B------:R-:W-:Y:S02]  /*60d0*/  FADD.FTZ R9, -R184, R9 ;  /* 0x00000009b8097221 */ /* 0x000fe40000010100 */
[----:B------:R-:W-:Y:S02]  /*60e0*/  FFMA.FTZ R4, -R110, R110, 1 ;  /* 0x3f8000006e047423 */ /* 0x000fe4000001016e */
[----:B------:R-:W-:Y:S01]  /*60f0*/  FMUL.FTZ R0, R0, c[0x0][0x2ec] ;  /* 0x0000bb0000007a20 */ /* 0x000fe20000410000 */
[----:B------:R-:W-:Y:S04]  /*6100*/  HMMA.16816.F32 R32, R100, R170, R32 ;  /* 0x000000aa6420723c */ /* 0x000fe80000001820 */
[----:B------:R-:W-:Y:S02]  /*6110*/  FMUL.FTZ R5, R202, R5 ;  /* 0x00000005ca057220 */ /* 0x000fe40000410000 */
[----:B------:R-:W-:Y:S02]  /*6120*/  FMUL.FTZ R6, R204, R6 ;  /* 0x00000006cc067220 */ /* 0x000fe40000410000 */
[C---:B------:R-:W-:Y:S04]  /*6130*/  FADD.FTZ R10, -R183.reuse, R10 ;  /* 0x0000000ab70a7221 */ /* 0x040fe80000010100 */
[----:B------:R-:W-:Y:S02]  /*6140*/  FADD.FTZ R11, -R183, R11 ;  /* 0x0000000bb70b7221 */ /* 0x000fe40000010100 */
[----:B------:R-:W-:Y:S02]  /*6150*/  FMUL.FTZ R9, R193, R9 ;  /* 0x00000009c1097220 */ /* 0x000fe40000410000 */
[----:B------:R-:W-:Y:S02]  /*6160*/  FMUL.FTZ R4, R4, c[0x0][0x2ec] ;  /* 0x0000bb0004047a20 */ /* 0x000fe40000410000 */
[----:B------:R-:W-:Y:S02]  /*6170*/  FMUL.FTZ R193, R189, R8 ;  /* 0x00000008bdc17220 */ /* 0x000fe40000410000 */
[----:B------:R-:W-:Y:S02]  /*6180*/  FMUL.FTZ R189, R7, R0 ;  /* 0x0000000007bd7220 */ /* 0x000fe40000410000 */
[----:B------:R-:W-:Y:S02]  /*6190*/  FFMA.FTZ R0, -R119, R119, 1 ;  /* 0x3f80000077007423 */ /* 0x000fe40000010177 */
[----:B------:R-:W-:Y:S02]  /*61a0*/  FMUL.FTZ R10, R191, R10 ;  /* 0x0000000abf0a7220 */ /* 0x000fe40000410000 */
[----:B------:R-:W-:Y:S02]  /*61b0*/  FMUL.FTZ R11, R190, R11 ;  /* 0x0000000bbe0b7220 */ /* 0x000fe40000410000 */
[----:B------:R-:W-:Y:S02]  /*61c0*/  FMUL.FTZ R191, R5, R4 ;  /* 0x0000000405bf7220 */ /* 0x000fe40000410000 */
[----:B------:R-:W-:Y:S02]  /*61d0*/  FMUL.FTZ R190, R6, R2 ;  /* 0x0000000206be7220 */ /* 0x000fe40000410000 */
[----:B------:R-:W-:Y:S02]  /*61e0*/  FFMA.FTZ R4, -R114, R114, 1 ;  /* 0x3f80000072047423 */ /* 0x000fe40000010172 */
[----:B------:R-:W-:Y:S02]  /*61f0*/  FFMA.FTZ R2, -R113, R113, 1 ;  /* 0x3f80000071027423 */ /* 0x000fe40000010171 */
[----:B------:R-:W-:Y:S02]  /*6200*/  FMUL.FTZ R119, R0, c[0x0][0x2ec] ;  /* 0x0000bb0000777a20 */ /* 0x000fe40000410000 */
[----:B------:R-:W-:Y:S02]  /*6210*/  FFMA.FTZ R0, -R112, R112, 1 ;  /* 0x3f80000070007423 */ /* 0x000fe40000010170 */
[----:B------:R-:W-:Y:S02]  /*6220*/  FMUL.FTZ R4, R4, c[0x0][0x2ec] ;  /* 0x0000bb0004047a20 */ /* 0x000fe40000410000 */
[----:B------:R-:W-:Y:S02]  /*6230*/  FMUL.FTZ R2, R2, c[0x0][0x2ec] ;  /* 0x0000bb0002027a20 */ /* 0x000fe40000410000 */
[----:B------:R-:W-:Y:S02]  /*6240*/  FMUL.FTZ R0, R0, c[0x0][0x2ec] ;  /* 0x0000bb0000007a20 */ /* 0x000fe40000410000 */
[C---:B------:R-:W-:Y:S02]  /*6250*/  FADD.FTZ R12, -R184.reuse, R12 ;  /* 0x0000000cb80c7221 */ /* 0x040fe40000010100 */
[----:B------:R-:W-:Y:S02]  /*6260*/  FADD.FTZ R13, -R184, R13 ;  /* 0x0000000db80d7221 */ /* 0x000fe40000010100 */
[C---:B------:R-:W-:Y:S02]  /*6270*/  FADD.FTZ R14, -R183.reuse, R14 ;  /* 0x0000000eb70e7221 */ /* 0x040fe40000010100 */
[----:B------:R-:W-:Y:S02]  /*6280*/  FADD.FTZ R15, -R183, R15 ;  /* 0x0000000fb70f7221 */ /* 0x000fe40000010100 */
[----:B------:R-:W-:Y:S02]  /*6290*/  FMUL.FTZ R113, R9, R4 ;  /* 0x0000000409717220 */ /* 0x000fe40000410000 */
[----:B------:R-:W-:Y:S02]  /*62a0*/  FMUL.FTZ R114, R10, R2 ;  /* 0x000000020a727220 */ /* 0x000fe40000410000 */
[----:B------:R-:W-:Y:S02]  /*62b0*/  FMUL.FTZ R112, R11, R0 ;  /* 0x000000000b707220 */ /* 0x000fe40000410000 */
        /* <DEDUP_REMOVED lines=151> */
.L_x_1168:
        /* <DEDUP_REMOVED lines=109> */
.L_x_1169:
        /* <DEDUP_REMOVED lines=8> */
[----:B------:R-:W3:Y:S01]  /*7380*/  LDSM.16.MT88.4 R20, [R2+0x6000] ;  /* 0x006000000214783b */ /* 0x000ee20000004200 */
[----:B------:R-:W-:Y:S02]  /*7390*/  UISETP.GT.AND UP2, UPT, UR6, UR18, UPT ;  /* 0x000000120600728c */ /* 0x000fe4000bf44270 */
[----:B------:R-:W-:Y:S01]  /*73a0*/  UISETP.NE.U32.AND UP0, UPT, UR4, 0x1, UPT ;  /* 0x000000010400788c */ /* 0x000fe2000bf05070 */
[----:B------:R-:W-:Y:S01]  /*73b0*/  LDSM.16.M88.4 R24, [R175] ;  /* 0x00000000af18783b */ /* 0x000fe20000000200 */
[----:B------:R-:W-:Y:S03]  /*73c0*/  UIADD3 UR6, UR6, -0x1, URZ ;  /* 0xffffffff06067890 */ /* 0x000fe6000fffe03f */
        /* <DEDUP_REMOVED lines=133> */
[----:B------:R-:W-:Y:S02]  /*7c20*/  PLOP3.LUT P0, PT, PT, PT, UP2, 0x80, 0x0 ;  /* 0x000000000000781c */ /* 0x000fe40003f0f028 */
[----:B------:R-:W-:Y:S01]  /*7c30*/  @UP3 UIADD3.X UR15, UR15, -0x1, URZ, UP0, !UPT ;  /* 0xffffffff0f0f3890 */ /* 0x000fe200087fe43f */
        /* <DEDUP_REMOVED lines=170> */
.L_x_1171:
        /* <DEDUP_REMOVED lines=12> */
[----:B------:R-:W-:Y:S02]  /*87a0*/  UIMAD UR4, UR15, UR10, URZ ;  /* 0x0000000a0f0472a4 */ /* 0x000fe4000f8e023f */
[----:B------:R-:W-:Y:S02]  /*87b0*/  UIADD3 UR7, UR7, UR12, URZ ;  /* 0x0000000c07077290 */ /* 0x000fe4000fffe03f */
[----:B------:R-:W-:Y:S02]  /*87c0*/  UIMAD UR4, UR48, UR11, UR4 ;  /* 0x0000000b300472a4 */ /* 0x000fe4000f8e0204 */
[----:B------:R-:W-:-:S04]  /*87d0*/  UIMAD.WIDE.U32 UR6, UR48, UR10, UR6 ;  /* 0x0000000a300672a5 */ /* 0x000fc8000f8e0006 */
[----:B------:R-:W-:Y:S02]  /*87e0*/  UIADD3 UR7, UR7, UR4, URZ ;  /* 0x0000000407077290 */ /* 0x000fe4000fffe03f */
.L_x_1172:
[----:B------:R-:W-:Y:S01]  /*87f0*/  BAR.SYNC.DEFER_BLOCKING 0x0 ;  /* 0x0000000000007b1d */ /* 0x000fe20000010000 */
[----:B------:R-:W-:Y:S01]  /*8800*/  USHF.R.S32.HI UR4, URZ, 0x1f, UR17 ;  /* 0x0000001f3f047899 */ /* 0x000fe20008011411 */
[--C-:B-1----:R-:W-:Y:S01]  /*8810*/  SHF.R.S32.HI R7, RZ, 0x1f, R232.reuse ;  /* 0x0000001fff077819 */ /* 0x102fe200000114e8 */
[----:B------:R-:W-:Y:S01]  /*8820*/  IMAD.U32 R4, RZ, RZ, UR17 ;  /* 0x00000011ff047e24 */ /* 0x000fe2000f8e00ff */
[----:B------:R-:W-:Y:S01]  /*8830*/  UIMAD UR5, UR33, -0x80, UR5 ;  /* 0xffffff80210578a4 */ /* 0x000fe2000f8e0205 */
[----:B------:R-:W-:Y:S01]  /*8840*/  IMAD.MOV.U32 R6, RZ, RZ, R232 ;  /* 0x000000ffff067224 */ /* 0x000fe200078e00e8 */
[----:B------:R-:W-:Y:S01]  /*8850*/  ULDC.64 UR10, c[0x0][0x3a0] ;  /* 0x0000e800000a7ab9 */ /* 0x000fe20000000a00 */
[----:B------:R-:W-:Y:S01]  /*8860*/  ISETP.GE.AND P1, PT, R232, c[0x0][0x220], PT ;  /* 0x00008800e8007a0c */ /* 0x000fe20003f26270 */
[----:B------:R-:W-:Y:S01]  /*8870*/  UIMAD UR10, UR4, UR10, URZ ;  /* 0x0000000a040a72a4 */ /* 0x000fe2000f8e023f */
[----:B------:R-:W-:Y:S01]  /*8880*/  IMAD.WIDE.U32 R4, R4, c[0x0][0x3a0], R6 ;  /* 0x0000e80004047a25 */ /* 0x000fe200078e0006 */
[----:B------:R-:W-:Y:S01]  /*8890*/  USHF.R.S32.HI UR12, URZ, 0x1f, UR51 ;  /* 0x0000001f3f0c7899 */ /* 0x000fe20008011433 */
[----:B------:R-:W-:Y:S01]  /*88a0*/  ISETP.GE.OR P4, PT, R238, UR5, P1 ;  /* 0x00000005ee007c0c */ /* 0x000fe20008f86670 */
[----:B------:R-:W-:Y:S01]  /*88b0*/  UIMAD UR10, UR17, UR11, UR10 ;  /* 0x0000000b110a72a4 */ /* 0x000fe2000f8e020a */
[----:B------:R-:W-:Y:S01]  /*88c0*/  BSSY B0, `(.L_x_1173) ;  /* 0x000001d000007945 */ /* 0x000fe20003800000 */
[----:B------:R-:W-:-:S02]  /*88d0*/  IADD3 R4, P0, R4, UR13, RZ ;  /* 0x0000000d04047c10 */ /* 0x000fc4000ff1e0ff */
[----:B------:R-:W-:Y:S02]  /*88e0*/  SHF.R.S32.HI R13, RZ, 0x1f, R238 ;  /* 0x0000001fff0d7819 */ /* 0x000fe400000114ee */
[----:B------:R-:W-:Y:S01]  /*88f0*/  IMAD.U32 R0, RZ, RZ, UR10 ;  /* 0x0000000aff007e24 */ /* 0x000fe2000f8e00ff */
[----:B------:R-:W-:Y:S02]  /*8900*/  ULDC.64 UR10, c[0x0][0x3b8] ;  /* 0x0000ee00000a7ab9 */ /* 0x000fe40000000a00 */
[----:B------:R-:W-:Y:S02]  /*8910*/  UIMAD UR10, UR12, UR10, URZ ;  /* 0x0000000a0c0a72a4 */ /* 0x000fe4000f8e023f */
[----:B------:R-:W-:Y:S01]  /*8920*/  IADD3.X R5, R5, UR14, R0, P0, !PT ;  /* 0x0000000e05057c10 */ /* 0x000fe200087fe400 */
[----:B------:R1:W2:Y:S01]  /*8930*/  LDS.128 R16, [R114+0x7000] ;  /* 0x0070000072107984 */ /* 0x0002a20000000c00 */
[----:B------:R-:W-:Y:S01]  /*8940*/  IMAD.U32 R0, RZ, RZ, UR51 ;  /* 0x00000033ff007e24 */ /* 0x000fe2000f8e00ff */
[----:B------:R-:W-:-:S02]  /*8950*/  UIMAD UR10, UR51, UR11, UR10 ;  /* 0x0000000b330a72a4 */ /* 0x000fc4000f8e020a */
[----:B------:R1:W3:Y:S01]  /*8960*/  LDS.128 R20, [R114+0x8000] ;  /* 0x0080000072147984 */ /* 0x0002e20000000c00 */
[----:B------:R-:W-:-:S03]  /*8970*/  IMAD.WIDE.U32 R4, R0, c[0x0][0x3b8], R4 ;  /* 0x0000ee0000047a25 */ /* 0x000fc600078e0004 */
[----:B------:R1:W4:Y:S02]  /*8980*/  LDS.128 R24, [R114+0x9000] ;  /* 0x0090000072187984 */ /* 0x0003240000000c00 */
[----:B------:R-:W-:Y:S02]  /*8990*/  IADD3 R12, R5, UR10, RZ ;  /* 0x0000000a050c7c10 */ /* 0x000fe4000fffe0ff */
        /* <DEDUP_REMOVED lines=15> */
.L_x_1174:
[----:B------:R-:W-:Y:S05]  /*8a90*/  BSYNC B0 ;  /* 0x0000000000007941 */ /* 0x000fea0003800000 */
.L_x_1173:
        /* <DEDUP_REMOVED lines=14> */
[----:B--2---:R1:W-:Y:S02]  /*8b80*/  STG.E.128 [R10.64], R16 ;  /* 0x000000100a007986 */ /* 0x0043e4000c101d08 */
.L_x_1176:
[----:B------:R-:W-:Y:S05]  /*8b90*/  BSYNC B0 ;  /* 0x0000000000007941 */ /* 0x000fea0003800000 */
.L_x_1175:
        /* <DEDUP_REMOVED lines=14> */
[----:B---3--:R1:W-:Y:S02]  /*8c80*/  STG.E.128 [R10.64], R20 ;  /* 0x000000140a007986 */ /* 0x0083e4000c101d08 */
.L_x_1178:
[----:B------:R-:W-:Y:S05]  /*8c90*/  BSYNC B0 ;  /* 0x0000000000007941 */ /* 0x000fea0003800000 */
.L_x_1177:
        /* <DEDUP_REMOVED lines=13> */
[----:B----4-:R4:W-:Y:S02]  /*8d70*/  STG.E.128 [R4.64], R24 ;  /* 0x0000001804007986 */ /* 0x0109e4000c101d08 */
.L_x_1180:
[----:B------:R-:W-:Y:S05]  /*8d80*/  BSYNC B0 ;  /* 0x0000000000007941 */ /* 0x000fea0003800000 */
.L_x_1179:
[----:B------:R-:W-:Y:S01]  /*8d90*/  ULDC.64 UR10, c[0x0][0x3a8] ;  /* 0x0000ea00000a7ab9 */ /* 0x000fe20000000a00 */
[----:B------:R-:W-:Y:S01]  /*8da0*/  IMAD.U32 R0, RZ, RZ, UR17 ;  /* 0x00000011ff007e24 */ /* 0x000fe2000f8e00ff */
[----:B------:R-:W-:Y:S01]  /*8db0*/  UIMAD UR4, UR4, UR10, URZ ;  /* 0x0000000a040472a4 */ /* 0x000fe2000f8e023f */
[----:B------:R-:W-:Y:S01]  /*8dc0*/  BSSY B0, `(.L_x_1181) ;  /* 0x0000017000007945 */ /* 0x000fe20003800000 */
[----:B------:R-:W-:Y:S01]  /*8dd0*/  USHF.R.S32.HI UR12, URZ, 0x1f, UR51 ;  /* 0x0000001f3f0c7899 */ /* 0x000fe20008011433 */
[----:B------:R-:W-:Y:S01]  /*8de0*/  IMAD.WIDE.U32 R6, R0, c[0x0][0x3a8], R6 ;  /* 0x0000ea0000067a25 */ /* 0x000fe200078e0006 */
[----:B------:R-:W-:-:S04]  /*8df0*/  UIMAD UR4, UR17, UR11, UR4 ;  /* 0x0000000b110472a4 */ /* 0x000fc8000f8e0204 */
[----:B----4-:R-:W-:Y:S02]  /*8e00*/  IADD3 R4, P0, R6, UR6, RZ ;  /* 0x0000000606047c10 */ /* 0x010fe4000ff1e0ff */
[----:B------:R-:W-:Y:S01]  /*8e10*/  MOV R0, UR4 ;  /* 0x0000000400007c02 */ /* 0x000fe20008000f00 */
[----:B------:R-:W-:Y:S02]  /*8e20*/  ULDC.64 UR4, c[0x0][0x3c0] ;  /* 0x0000f00000047ab9 */ /* 0x000fe40000000a00 */
[----:B------:R-:W-:Y:S01]  /*8e30*/  UIMAD UR4, UR12, UR4, URZ ;  /* 0x000000040c0472a4 */ /* 0x000fe2000f8e023f */
[----:B------:R-:W-:Y:S01]  /*8e40*/  IADD3.X R5, R7, UR7, R0, P0, !PT ;  /* 0x0000000707057c10 */ /* 0x000fe200087fe400 */
[----:B------:R-:W-:Y:S02]  /*8e50*/  IMAD.U32 R0, RZ, RZ, UR51 ;  /* 0x00000033ff007e24 */ /* 0x000fe4000f8e00ff */
[----:B------:R-:W-:Y:S02]  /*8e60*/  UIMAD UR4, UR51, UR5, UR4 ;  /* 0x00000005330472a4 */ /* 0x000fe4000f8e0204 */
        /* <DEDUP_REMOVED lines=12> */
.L_x_1182:
[----:B------:R-:W-:Y:S05]  /*8f30*/  BSYNC B0 ;  /* 0x0000000000007941 */ /* 0x000fea0003800000 */
.L_x_1181:
        /* <DEDUP_REMOVED lines=13> */
.L_x_1184:
[----:B------:R-:W-:Y:S05]  /*9010*/  BSYNC B0 ;  /* 0x0000000000007941 */ /* 0x000fea0003800000 */
.L_x_1183:
        /* <DEDUP_REMOVED lines=13> */
.L_x_1186:
[----:B------:R-:W-:Y:S05]  /*90f0*/  BSYNC B0 ;  /* 0x0000000000007941 */ /* 0x000fea0003800000 */
.L_x_1185:
        /* <DEDUP_REMOVED lines=11> */
.L_x_1141:
[----:B------:R-:W-:Y:S05]  /*91b0*/  BSYNC B1 ;  /* 0x0000000000017941 */ /* 0x000fea0003800000 */
.L_x_1119:
        /* <DEDUP_REMOVED lines=11> */
.L_x_1187:
[----:B------:R-:W-:Y:S05]  /*9270*/  EXIT ;  /* 0x000000000000794d */ /* 0x000fea0003800000 */
.L_x_1189:
        /* <DEDUP_REMOVED lines=16> */
.L_x_2471:


//--------------------- .text._ZN5flash44flash_bwd_dq_dk_dv_loop_seqk_parallel_kernelI23Flash_bwd_kernel_traitsILi64ELi64ELi128ELi8ELi2ELi4ELi4ELb1ELb0EN7cutlass6half_tE19Flash_kernel_traitsILi64ELi64ELi128ELi8ES3_EELb1ELb0ELb0ELb0ELb1ELb1ELb0EEEvNS_16Flash_bwd_paramsE --------------------------
	.section	.text._ZN5flash44flash_bwd_dq_dk_dv_loop_seqk_parallel_kernelI23Flash_bwd_kernel_traitsILi64ELi64ELi128ELi8ELi2ELi4ELi4ELb1ELb0EN7cutlass6half_tE19Flash_kernel_traitsILi64ELi64ELi128ELi8ES3_EELb1ELb0ELb0ELb0ELb1ELb1ELb0EEEvNS_16Flash_bwd_paramsE,"ax",@progbits
	.sectioninfo	@"SHI_REGISTERS=255"
	.align	128
        .global         _ZN5flash44flash_bwd_dq_dk_dv_loop_seqk_parallel_kernelI23Flash_bwd_kernel_traitsILi64ELi64ELi128ELi8ELi2ELi4ELi4ELb1ELb0EN7cutlass6half_tE19Flash_kernel_traitsILi64ELi64ELi128ELi8ES3_EELb1ELb0ELb0ELb0ELb1ELb1ELb0EEEvNS_16Flash_bwd_paramsE
        .type           _ZN5flash44flash_bwd_dq_dk_dv_loop_seqk_parallel_kernelI23Flash_bwd_kernel_traitsILi64ELi64ELi128ELi8ELi2ELi4ELi4ELb1ELb0EN7cutlass6half_tE19Flash_kernel_traitsILi64ELi64ELi128ELi8ES3_EELb1ELb0ELb0ELb0ELb1ELb1ELb0EEEvNS_16Flash_bwd_paramsE,@function
        .size           _ZN5flash44flash_bwd_dq_dk_dv_loop_seqk_parallel_kernelI23Flash_bwd_kernel_traitsILi64ELi64ELi128ELi8ELi2ELi4ELi4ELb1ELb0EN7cutlass6half_tE19Flash_kernel_traitsILi64ELi64ELi128ELi8ES3_EELb1ELb0ELb0ELb0ELb1ELb1ELb0EEEvNS_16Flash_bwd_paramsE,(.L_x_2472 - _ZN5flash44flash_bwd_dq_dk_dv_loop_seqk_parallel_kernelI23Flash_bwd_kernel_traitsILi64ELi64ELi128ELi8ELi2ELi4ELi4ELb1ELb0EN7cutlass6half_tE19Flash_kernel_traitsILi64ELi64ELi128ELi8ES3_EELb1ELb0ELb0ELb0ELb1ELb1ELb0EEEvNS_16Flash_bwd_paramsE)
        .other          _ZN5flash44flash_bwd_dq_dk_dv_loop_seqk_parallel_kernelI23Flash_bwd_kernel_traitsILi64ELi64ELi128ELi8ELi2ELi4ELi4ELb1ELb0EN7cutlass6half_tE19Flash_kernel_traitsILi64ELi64ELi128ELi8ES3_EELb1ELb0ELb0ELb0ELb1ELb1ELb0EEEvNS_16Flash_bwd_paramsE,@"STO_CUDA_ENTRY STV_DEFAULT"
_ZN5flash44flash_bwd_dq_dk_dv_loop_seqk_parallel_kernelI23Flash_bwd_kernel_traitsILi64ELi64ELi128ELi8ELi2ELi4ELi4ELb1ELb0EN7cutlass6half_tE19Flash_kernel_traitsILi64ELi64ELi128ELi8ES3_EELb1ELb0ELb0ELb0ELb1ELb1ELb0EEEvNS_16Flash_bwd_paramsE:
.text._ZN5flash44flash_bwd_dq_dk_dv_loop_seqk_parallel_kernelI23Flash_bwd_kernel_traitsILi64ELi64ELi128ELi8ELi2ELi4ELi4ELb1ELb0EN7cutlass6half_tE19Flash_kernel_traitsILi64ELi64ELi128ELi8ES3_EELb1ELb0ELb0ELb0ELb1ELb1ELb0EEEvNS_16Flash_bwd_paramsE:
        /* <DEDUP_REMOVED lines=11> */
[----:B------:R-:W-:Y:S01]  /*00b0*/  ULDC UR4, c[0x0][0x22c] ;  /* 0x00008b0000047ab9 */ /* 0x000fe20000000800 */
[----:B------:R-:W-:Y:S01]  /*00c0*/  IMAD.MOV.U32 R200, RZ, RZ, 0x20 ;  /* 0x00000020ffc87424 */ /* 0x000fe200078e00ff */
[----:B------:R-:W-:Y:S01]  /*00d0*/  ULDC UR5, c[0x0][0x1c0] ;  /* 0x0000700000057ab9 */ /* 0x000fe20000000800 */
[----:B------:R-:W-:Y:S01]  /*00e0*/  IMAD.MOV.U32 R211, RZ, RZ, -0x10 ;  /* 0xfffffff0ffd37424 */ /* 0x000fe200078e00ff */
[----:B------:R-:W-:Y:S02]  /*00f0*/  UIMAD UR25, UR4, UR5, URZ ;  /* 0x00000005041972a4 */ /* 0x000fe4000f8e023f */
[----:B------:R-:W-:Y:S02]  /*0100*/  UMOV UR9, 0x80 ;  /* 0x0000008000097882 */ /* 0x000fe40000000000 */
[----:B------:R-:W-:Y:S02]  /*0110*/  USHF.L.U32 UR22, UR25, 0x4, URZ ;  /* 0x0000000419167899 */ /* 0x000fe4000800063f */
[----:B------:R-:W-:-:S02]  /*0120*/  USHF.L.U32 UR23, UR25, 0x3, URZ ;  /* 0x0000000319177899 */ /* 0x000fc4000800063f */
[----:B------:R-:W-:Y:S02]  /*0130*/  UIADD3 UR16, UR22, 0x20, URZ ;  /* 0x0000002016107890 */ /* 0x000fe4000fffe03f */
[----:B------:R-:W-:Y:S02]  /*0140*/  ULDC UR10, c[0x0][0x210] ;  /* 0x00008400000a7ab9 */ /* 0x000fe40000000800 */
[----:B------:R-:W-:Y:S02]  /*0150*/  UIADD3 UR15, UR23, UR16, URZ ;  /* 0x00000010170f7290 */ /* 0x000fe4000fffe03f */
[----:B------:R-:W-:Y:S02]  /*0160*/  ULDC UR27, c[0x0][0x234] ;  /* 0x00008d00001b7ab9 */ /* 0x000fe40000000800 */
[----:B------:R-:W-:Y:S02]  /*0170*/  ULDC UR26, c[0x0][0x224] ;  /* 0x00008900001a7ab9 */ /* 0x000fe40000000800 */
[----:B------:R-:W-:Y:S01]  /*0180*/  UIMAD UR27, UR9, UR10, UR27 ;  /* 0x0000000a091b72a4 */ /* 0x000fe2000f8e021b */
[----:B-1----:R-:W-:Y:S01]  /*0190*/  SHF.R.S32.HI R8, RZ, 0x1f, R3 ;  /* 0x0000001fff087819 */ /* 0x002fe20000011403 */
[----:B------:R-:W-:-:S02]  /*01a0*/  UIADD3 UR26, UR9, UR26, URZ ;  /* 0x0000001a091a7290 */ /* 0x000fc4000fffe03f */
[----:B------:R-:W-:Y:S01]  /*01b0*/  USHF.R.S32.HI UR9, URZ, 0x1f, UR4 ;  /* 0x0000001f3f097899 */ /* 0x000fe20008011404 */
[CC--:B------:R-:W-:Y:S01]  /*01c0*/  LEA.HI R6, R8.reuse, R3.reuse, RZ, 0x5 ;  /* 0x0000000308067211 */ /* 0x0c0fe200078f28ff */
[----:B------:R-:W-:Y:S01]  /*01d0*/  UIADD3 UR14, UR23, UR15, URZ ;  /* 0x0000000f170e7290 */ /* 0x000fe2000fffe03f */
[CC--:B------:R-:W-:Y:S01]  /*01e0*/  LEA.HI R14, R8.reuse, R3.reuse, RZ, 0x2 ;  /* 0x00000003080e7211 */ /* 0x0c0fe200078f10ff */
[----:B------:R-:W-:Y:S01]  /*01f0*/  ULDC UR6, c[0x0][0x1c0] ;  /* 0x0000700000067ab9 */ /* 0x000fe20000000800 */
[CC--:B------:R-:W-:Y:S01]  /*0200*/  LEA.HI R11, R8.reuse, R3.reuse, RZ, 0x3 ;  /* 0x00000003080b7211 */ /* 0x0c0fe200078f18ff */
[----:B------:R-:W-:Y:S01]  /*0210*/  UIMAD.WIDE.U32 UR30, UR4, UR5, URZ ;  /* 0x00000005041e72a5 */ /* 0x000fe2000f8e003f */
[----:B------:R-:W-:Y:S01]  /*0220*/  LEA.HI R0, R8, R3, RZ, 0x4 ;  /* 0x0000000308007211 */ /* 0x000fe200078f20ff */
[----:B------:R-:W-:Y:S01]  /*0230*/  USHF.R.S32.HI UR6, URZ, 0x1f, UR6 ;  /* 0x0000001f3f067899 */ /* 0x000fe20008011406 */
[--C-:B------:R-:W-:Y:S01]  /*0240*/  SHF.R.S32.HI R5, RZ, 0x5, R6.reuse ;  /* 0x00000005ff057819 */ /* 0x100fe20000011406 */
[----:B------:R-:W-:Y:S01]  /*0250*/  UIMAD UR5, UR9, UR5, URZ ;  /* 0x00000005090572a4 */ /* 0x000fe2000f8e023f */
[----:B------:R-:W-:Y:S01]  /*0260*/  SHF.R.S32.HI R4, RZ, 0x1f, R6 ;  /* 0x0000001fff047819 */ /* 0x000fe20000011406 */
[----:B------:R-:W-:Y:S01]  /*0270*/  UIADD3 UR13, UR23, UR14, URZ ;  /* 0x0000000e170d7290 */ /* 0x000fe2000fffe03f */
[--C-:B------:R-:W-:Y:S01]  /*0280*/  SHF.R.S32.HI R189, RZ, 0x2, R14.reuse ;  /* 0x00000002ffbd7819 */ /* 0x100fe2000001140e */
[----:B------:R-:W-:Y:S01]  /*0290*/  USHF.L.U32 UR24, UR25, 0x6, URZ ;  /* 0x0000000619187899 */ /* 0x000fe2000800063f */
[----:B------:R-:W-:Y:S01]  /*02a0*/  SHF.R.S32.HI R2, RZ, 0x1f, R14 ;  /* 0x0000001fff027819 */ /* 0x000fe2000001140e */
[----:B------:R-:W-:Y:S01]  /*02b0*/  UIMAD UR5, UR6, UR4, UR5 ;  /* 0x00000004060572a4 */ /* 0x000fe2000f8e0205 */
[----:B------:R-:W-:Y:S01]  /*02c0*/  LOP3.LUT R14, R14, 0x7ffffffc, RZ, 0xc0, !PT ;  /* 0x7ffffffc0e0e7812 */ /* 0x000fe200078ec0ff */
[----:B------:R-:W-:Y:S01]  /*02d0*/  UIADD3 UR12, UR23, UR13, URZ ;  /* 0x0000000d170c7290 */ /* 0x000fe2000fffe03f */
[----:B------:R-:W-:Y:S01]  /*02e0*/  LOP3.LUT R16, R6, 0xffffffe0, RZ, 0xc0, !PT ;  /* 0xffffffe006107812 */ /* 0x000fe200078ec0ff */
[----:B------:R-:W-:Y:S01]  /*02f0*/  ULDC.64 UR32, c[0x0][0x118] ;  /* 0x0000460000207ab9 */ /* 0x000fe20000000a00 */
[----:B------:R-:W-:Y:S01]  /*0300*/  LOP3.LUT R10, R11, 0xfffffff8, RZ, 0xc0, !PT ;  /* 0xfffffff80b0a7812 */ /* 0x000fe200078ec0ff */
[C---:B------:R-:W-:Y:S01]  /*0310*/  IMAD.IADD R9, R3.reuse, 0x1, -R14 ;  /* 0x0000000103097824 */ /* 0x040fe200078e0a0e */
[----:B------:R-:W-:Y:S01]  /*0320*/  LOP3.LUT R12, R0, 0xfffffff0, RZ, 0xc0, !PT ;  /* 0xfffffff0000c7812 */ /* 0x000fe200078ec0ff */
[C---:B------:R-:W-:Y:S01]  /*0330*/  IMAD.IADD R13, R3.reuse, 0x1, -R16 ;  /* 0x00000001030d7824 */ /* 0x040fe200078e0a10 */
[-C--:B------:R-:W-:Y:S01]  /*0340*/  LEA.HI R6, R6, R5.reuse, RZ, 0x1 ;  /* 0x0000000506067211 */ /* 0x080fe200078f08ff */
[----:B------:R-:W-:Y:S01]  /*0350*/  IMAD.IADD R10, R3, 0x1, -R10 ;  /* 0x00000001030a7824 */ /* 0x000fe200078e0a0a */
[----:B------:R-:W-:Y:S01]  /*0360*/  LEA.HI R4, R4, R5, RZ, 0x2 ;  /* 0x0000000504047211 */ /* 0x000fe200078f10ff */
[----:B------:R-:W-:Y:S01]  /*0370*/  IMAD.SHL.U32 R9, R9, 0x2, RZ ;  /* 0x0000000209097824 */ /* 0x000fe200078e00ff */
[-C--:B------:R-:W-:Y:S01]  /*0380*/  LEA.HI R187, R8, R3.reuse, RZ, 0x6 ;  /* 0x0000000308bb7211 */ /* 0x080fe200078f30ff */
[----:B------:R-:W-:Y:S01]  /*0390*/  IMAD.SHL.U32 R190, R10, 0x8, RZ ;  /* 0x000000080abe7824 */ /* 0x000fe200078e00ff */
[----:B------:R-:W-:Y:S01]  /*03a0*/  LEA.HI R8, R8, R3, RZ, 0x7 ;  /* 0x0000000308087211 */ /* 0x000fe200078f38ff */
[----:B------:R-:W-:Y:S01]  /*03b0*/  IMAD.IADD R3, R3, 0x1, -R12 ;  /* 0x0000000103037824 */ /* 0x000fe200078e0a0c */
[----:B------:R-:W-:Y:S01]  /*03c0*/  LOP3.LUT R6, R6, 0xfffffffe, RZ, 0xc0, !PT ;  /* 0xfffffffe06067812 */ /* 0x000fe200078ec0ff */
[----:B------:R-:W-:Y:S01]  /*03d0*/  ULDC.U8 UR8, c[0x0][0x3d0] ;  /* 0x0000f40000087ab9 */ /* 0x000fe20000000000 */
[----:B------:R-:W-:Y:S01]  /*03e0*/  LOP3.LUT R4, R4, 0xfffffffc, RZ, 0xc0, !PT ;  /* 0xfffffffc04047812 */ /* 0x000fe200078ec0ff */
[----:B------:R-:W-:Y:S01]  /*03f0*/  UMOV UR7, 0x6 ;  /* 0x0000000600077882 */ /* 0x000fe20000000000 */
[----:B------:R-:W-:Y:S01]  /*0400*/  LEA.HI R2, R2, R189, RZ, 0x3 ;  /* 0x000000bd02027211 */ /* 0x000fe200078f18ff */
[C---:B------:R-:W-:Y:S01]  /*0410*/  IMAD.IADD R185, R5.reuse, 0x1, -R6 ;  /* 0x0000000105b97824 */ /* 0x040fe200078e0a06 */
[----:B------:R-:W-:Y:S01]  /*0420*/  SHF.R.S32.HI R6, RZ, 0x1f, R3 ;  /* 0x0000001fff067819 */ /* 0x000fe20000011403 */
[----:B------:R-:W-:Y:S01]  /*0430*/  IMAD.IADD R4, R5, 0x1, -R4 ;  /* 0x0000000105047824 */ /* 0x000fe200078e0a04 */
[----:B------:R-:W-:Y:S01]  /*0440*/  SHF.R.S32.HI R5, RZ, 0x4, R0 ;  /* 0x00000004ff057819 */ /* 0x000fe20000011400 */
[----:B------:R-:W-:Y:S01]  /*0450*/  UIMAD UR21, UR25, 0x18, URZ ;  /* 0x00000018191578a4 */ /* 0x000fe2000f8e023f */
[----:B------:R-:W-:Y:S01]  /*0460*/  LEA.HI R6, R6, R3, RZ, 0x3 ;  /* 0x0000000306067211 */ /* 0x000fe200078f18ff */
[----:B------:R-:W-:Y:S01]  /*0470*/  USHF.L.U32 UR20, UR25, 0x5, URZ ;  /* 0x0000000519147899 */ /* 0x000fe2000800063f */
[----:B------:R-:W-:Y:S01]  /*0480*/  LOP3.LUT R2, R2, 0xfffffff8, RZ, 0xc0, !PT ;  /* 0xfffffff802027812 */ /* 0x000fe200078ec0ff */
[----:B------:R-:W-:Y:S01]  /*0490*/  UIMAD UR19, UR25, 0x28, URZ ;  /* 0x00000028191378a4 */ /* 0x000fe2000f8e023f */
[----:B------:R-:W-:Y:S01]  /*04a0*/  LEA.HI R0, R0, R5, RZ, 0x1 ;  /* 0x0000000500007211 */ /* 0x000fe200078f08ff */
[----:B------:R-:W-:Y:S01]  /*04b0*/  UIMAD UR18, UR25, 0x30, URZ ;  /* 0x00000030191278a4 */ /* 0x000fe2000f8e023f */
[----:B------:R-:W-:Y:S01]  /*04c0*/  SHF.R.S32.HI R188, RZ, 0x3, R11 ;  /* 0x00000003ffbc7819 */ /* 0x000fe2000001140b */
[----:B------:R-:W-:Y:S01]  /*04d0*/  IMAD.IADD R189, R189, 0x1, -R2 ;  /* 0x00000001bdbd7824 */ /* 0x000fe200078e0a02 */
[C---:B------:R-:W-:Y:S01]  /*04e0*/  LOP3.LUT R184, R6.reuse, 0xfffffff8, RZ, 0xc0, !PT ;  /* 0xfffffff806b87812 */ /* 0x040fe200078ec0ff */
[----:B------:R-:W-:Y:S01]  /*04f0*/  IMAD.SHL.U32 R6, R6, 0x40, RZ ;  /* 0x0000004006067824 */ /* 0x000fe200078e00ff */
[----:B------:R-:W-:Y:S01]  /*0500*/  LOP3.LUT R0, R0, 0xfffffffe, RZ, 0xc0, !PT ;  /* 0xfffffffe00007812 */ /* 0x000fe200078ec0ff */
[----:B------:R-:W-:Y:S01]  /*0510*/  IMAD.SHL.U32 R7, R188, 0x40, RZ ;  /* 0x00000040bc077824 */ /* 0x000fe200078e00ff */
[C---:B------:R-:W-:Y:S01]  /*0520*/  LOP3.LUT P4, RZ, R10.reuse, 0x2, RZ, 0xc0, !PT ;  /* 0x000000020aff7812 */ /* 0x040fe2000788c0ff */
[----:B------:R-:W-:Y:S01]  /*0530*/  IMAD.IADD R184, R3, 0x1, -R184 ;  /* 0x0000000103b87824 */ /* 0x000fe200078e0ab8 */
[C---:B------:R-:W-:Y:S01]  /*0540*/  LOP3.LUT P3, RZ, R10.reuse, 0x4, RZ, 0xc0, !PT ;  /* 0x000000040aff7812 */ /* 0x040fe2000786c0ff */
[----:B------:R-:W-:Y:S01]  /*0550*/  IMAD.SHL.U32 R10, R10, 0x40, RZ ;  /* 0x000000400a0a7824 */ /* 0x000fe200078e00ff */
[----:B------:R-:W-:Y:S01]  /*0560*/  LOP3.LUT R7, R7, 0x1c0, RZ, 0xc0, !PT ;  /* 0x000001c007077812 */ /* 0x000fe200078ec0ff */
[----:B------:R-:W-:Y:S01]  /*0570*/  IMAD.IADD R5, R5, 0x1, -R0 ;  /* 0x0000000105057824 */ /* 0x000fe200078e0a00 */
[----:B------:R-:W-:Y:S01]  /*0580*/  LOP3.LUT R0, R189, 0x1, RZ, 0xc0, !PT ;  /* 0x00000001bd007812 */ /* 0x000fe200078ec0ff */
[----:B------:R-:W-:Y:S01]  /*0590*/  IMAD.SHL.U32 R3, R4, 0x10, RZ ;  /* 0x0000001004037824 */ /* 0x000fe200078e00ff */
[----:B------:R-:W-:Y:S01]  /*05a0*/  LOP3.LUT R10, R10, 0x1c0, RZ, 0xc0, !PT ;  /* 0x000001c00a0a7812 */ /* 0x000fe200078ec0ff */
[----:B------:R-:W-:Y:S01]  /*05b0*/  UIMAD UR17, UR25, 0x38, URZ ;  /* 0x00000038191178a4 */ /* 0x000fe2000f8e023f */
[----:B------:R-:W-:Y:S01]  /*05c0*/  ISETP.NE.U32.AND P0, PT, R0, 0x1, PT ;  /* 0x000000010000780c */ /* 0x000fe20003f05070 */
[----:B------:R-:W-:Y:S01]  /*05d0*/  USHF.R.S32.HI UR10, URZ, 0x1f, UR24 ;  /* 0x0000001f3f0a7899 */ /* 0x000fe20008011418 */
[C---:B------:R-:W-:Y:S01]  /*05e0*/  LOP3.LUT R176, R10.reuse, 0x30, R3, 0xf8, !PT ;  /* 0x000000300ab07812 */ /* 0x040fe200078ef803 */
[----:B------:R-:W-:Y:S01]  /*05f0*/  UIADD3 UR9, UR31, UR5, URZ ;  /* 0x000000051f097290 */ /* 0x000fe2000fffe03f */
[----:B------:R-:W-:Y:S01]  /*0600*/  SHF.R.U32.HI R186, RZ, 0x3, R7 ;  /* 0x00000003ffba7819 */ /* 0x000fe20000011607 */
[----:B------:R-:W-:Y:S01]  /*0610*/  UIADD3 UR11, UR23, UR12, URZ ;  /* 0x0000000c170b7290 */ /* 0x000fe2000fffe03f */
[----:B------:R-:W-:Y:S01]  /*0620*/  LOP3.LUT R12, R10, 0x8, R11, 0xf8, !PT ;  /* 0x000000080a0c7812 */ /* 0x000fe200078ef80b */
[----:B------:R-:W-:Y:S01]  /*0630*/  UMOV UR6, 0x6 ;  /* 0x0000000600067882 */ /* 0x000fe20000000000 */
[----:B------:R-:W-:Y:S01]  /*0640*/  SHF.R.U32.HI R3, RZ, 0x3, R10 ;  /* 0x00000003ff037819 */ /* 0x000fe2000001160a */
[----:B------:R-:W-:Y:S01]  /*0650*/  IMAD.SHL.U32 R10, R5, 0x200, RZ ;  /* 0x00000200050a7824 */ /* 0x000fe200078e00ff */
[----:B------:R-:W-:-:S02]  /*0660*/  LOP3.LUT R7, R7, 0x38, R190, 0xf8, !PT ;  /* 0x0000003807077812 */ /* 0x000fc400078ef8be */
[----:B------:R-:W-:Y:S02]  /*0670*/  SHF.R.S32.HI R187, RZ, 0x6, R187 ;  /* 0x00000006ffbb7819 */ /* 0x000fe400000114bb */
[----:B------:R-:W-:Y:S02]  /*0680*/  LOP3.LUT R176, R176, 0x8, R11, 0xf8, !PT ;  /* 0x00000008b0b07812 */ /* 0x000fe400078ef80b */
[----:B------:R-:W-:Y:S02]  /*0690*/  SHF.R.S32.HI R8, RZ, 0x7, R8 ;  /* 0x00000007ff087819 */ /* 0x000fe40000011408 */
[C---:B------:R-:W-:Y:S01]  /*06a0*/  R2P PR, R189.reuse, 0x6 ;  /* 0x00000006bd007804 */ /* 0x040fe20000000000 */
[----:B------:R-:W-:Y:S01]  /*06b0*/  IMAD.SHL.U32 R189, R189, 0x40, RZ ;  /* 0x00000040bdbd7824 */ /* 0x000fe200078e00ff */
[----:B------:R-:W-:Y:S01]  /*06c0*/  LOP3.LUT R186, R7, R186, RZ, 0x3c, !PT ;  /* 0x000000ba07ba7212 */ /* 0x000fe200078e3cff */
[C---:B------:R-:W-:Y:S01]  /*06d0*/  IMAD R7, R187.reuse, 0x800, R10 ;  /* 0x00000800bb077824 */ /* 0x040fe200078e020a */
[----:B------:R-:W-:Y:S01]  /*06e0*/  LOP3.LUT R0, R12, R3, RZ, 0x3c, !PT ;  /* 0x000000030c007212 */ /* 0x000fe200078e3cff */
[----:B------:R-:W-:Y:S01]  /*06f0*/  IMAD.SHL.U32 R12, R8, 0x8, RZ ;  /* 0x00000008080c7824 */ /* 0x000fe200078e00ff */
[----:B------:R-:W-:Y:S01]  /*0700*/  LOP3.LUT R176, R10, R176, R3, 0xf6, !PT ;  /* 0x000000b00ab07212 */ /* 0x000fe200078ef603 */
[----:B------:R-:W-:Y:S01]  /*0710*/  IMAD.SHL.U32 R10, R187, 0x20, RZ ;  /* 0x00000020bb0a7824 */ /* 0x000fe200078e00ff */
[----:B------:R-:W-:Y:S01]  /*0720*/  LOP3.LUT R189, R189, 0x1c0, RZ, 0xc0, !PT ;  /* 0x000001c0bdbd7812 */ /* 0x000fe200078ec0ff */
[----:B------:R-:W-:Y:S01]  /*0730*/  IMAD.IADD R0, R7, 0x1, R0 ;  /* 0x0000000107007824 */ /* 0x000fe200078e0200 */
[----:B------:R-:W-:Y:S01]  /*0740*/  LOP3.LUT R12, R12, 0x8, RZ, 0xc0, !PT ;  /* 0x000000080c0c7812 */ /* 0x000fe200078ec0ff */
[----:B------:R-:W-:Y:S01]  /*0750*/  IMAD.SHL.U32 R3, R5, 0x10, RZ ;  /* 0x0000001005037824 */ /* 0x000fe200078e00ff */
[----:B------:R-:W-:Y:S01]  /*0760*/  SHF.R.U32.HI R7, RZ, 0x3, R189 ;  /* 0x00000003ff077819 */ /* 0x000fe200000116bd */
[--C-:B------:R-:W-:Y:S01]  /*0770*/  IMAD R192, R8, 0x1000, R9.reuse ;  /* 0x0000100008c07824 */ /* 0x100fe200078e0209 */
[----:B------:R-:W-:Y:S01]  /*0780*/  LOP3.LUT R10, R189, 0x20, R10, 0xf8, !PT ;  /* 0x00000020bd0a7812 */ /* 0x000fe200078ef80a */
[----:B------:R-:W-:Y:S01]  /*0790*/  IMAD R8, R4, 0x400, R9 ;  /* 0x0000040004087824 */ /* 0x000fe200078e0209 */
[----:B------:R-:W-:Y:S01]  /*07a0*/  LOP3.LUT R189, R7, R189, R12, 0x1e, !PT ;  /* 0x000000bd07bd7212 */ /* 0x000fe200078e1e0c */
[----:B------:R-:W-:Y:S01]  /*07b0*/  IMAD R192, R185, 0x400, R192 ;  /* 0x00000400b9c07824 */ /* 0x000fe200078e02c0 */
[----:B------:R-:W-:Y:S01]  /*07c0*/  LOP3.LUT R11, R10, R7, RZ, 0x3c, !PT ;  /* 0x000000070a0b7212 */ /* 0x000fe200078e3cff */
[----:B------:R-:W-:Y:S01]  /*07d0*/  IMAD.SHL.U32 R7, R184, 0x40, RZ ;  /* 0x00000040b8077824 */ /* 0x000fe200078e00ff */
[----:B------:R-:W-:Y:S01]  /*07e0*/  LOP3.LUT R3, R12, 0x10, R3, 0xf8, !PT ;  /* 0x000000100c037812 */ /* 0x000fe200078ef803 */
[----:B------:R-:W-:Y:S01]  /*07f0*/  IMAD.IADD R189, R8, 0x1, R189 ;  /* 0x0000000108bd7824 */ /* 0x000fe200078e02bd */
[----:B------:R-:W-:Y:S01]  /*0800*/  LOP3.LUT R6, R6, 0xfffffe00, RZ, 0xc0, !PT ;  /* 0xfffffe0006067812 */ /* 0x000fe200078ec0ff */
[----:B------:R-:W-:Y:S01]  /*0810*/  IMAD.IADD R192, R11, 0x1, R192 ;  /* 0x000000010bc07824 */ /* 0x000fe200078e02c0 */
[----:B------:R-:W-:Y:S01]  /*0820*/  LOP3.LUT R10, R7, 0x1c0, RZ, 0xc0, !PT ;  /* 0x000001c0070a7812 */ /* 0x000fe200078ec0ff */
[----:B------:R-:W-:Y:S01]  /*0830*/  IMAD.SHL.U32 R7, R5, 0x8, RZ ;  /* 0x0000000805077824 */ /* 0x000fe200078e00ff */
[----:B------:R-:W-:Y:S01]  /*0840*/  SHF.R.S32.HI R2, RZ, 0x1f, R13 ;  /* 0x0000001fff027819 */ /* 0x000fe2000001140d */
[----:B------:R-:W-:Y:S01]  /*0850*/  IMAD R4, R4, 0x400, R6 ;  /* 0x0000040004047824 */ /* 0x000fe200078e0206 */
[----:B------:R-:W-:Y:S01]  /*0860*/  SHF.R.U32.HI R5, RZ, 0x3, R10 ;  /* 0x00000003ff057819 */ /* 0x000fe2000001160a */
[----:B------:R-:W-:Y:S01]  /*0870*/  IMAD.SHL.U32 R192, R192, 0x2, RZ ;  /* 0x00000002c0c07824 */ /* 0x000fe200078e00ff */
[----:B------:R-:W-:Y:S01]  /*0880*/  LOP3.LUT R8, R10, 0x8, R7, 0xf8, !PT ;  /* 0x000000080a087812 */ /* 0x000fe200078ef807 */
[----:B------:R-:W-:Y:S01]  /*0890*/  IMAD R180, R185, 0x400, R6 ;  /* 0x00000400b9b47824 */ /* 0x000fe200078e0206 */
[----:B------:R-:W-:Y:S01]  /*08a0*/  LOP3.LUT R3, R5, R3, R10, 0x1e, !PT ;  /* 0x0000000305037212 */ /* 0x000fe200078e1e0a */
[----:B------:R-:W-:Y:S01]  /*08b0*/  IMAD R186, R187, 0x200, R186 ;  /* 0x00000200bbba7824 */ /* 0x000fe200078e02ba */
[----:B------:R-:W-:Y:S01]  /*08c0*/  LOP3.LUT R5, R8, R5, RZ, 0x3c, !PT ;  /* 0x0000000508057212 */ /* 0x000fe200078e3cff */
[----:B------:R-:W-:Y:S01]  /*08d0*/  IMAD.SHL.U32 R178, R0, 0x2, RZ ;  /* 0x0000000200b27824 */ /* 0x000fe200078e00ff */
[----:B------:R-:W-:Y:S01]  /*08e0*/  LOP3.LUT R179, R3, R6, RZ, 0xfc, !PT ;  /* 0x0000000603b37212 */ /* 0x000fe200078efcff */
[----:B------:R-:W-:Y:S01]  /*08f0*/  IMAD.MOV.U32 R3, RZ, RZ, 0x40 ;  /* 0x00000040ff037424 */ /* 0x000fe200078e00ff */
[----:B------:R-:W-:Y:S01]  /*0900*/  SEL R167, R200, 0xffffffe0, !P4 ;  /* 0xffffffe0c8a77807 */ /* 0x000fe20006000000 */
[----:B------:R-:W-:Y:S01]  /*0910*/  IMAD.IADD R177, R5, 0x1, R4 ;  /* 0x0000000105b17824 */ /* 0x000fe200078e0204 */
[----:B------:R-:W-:Y:S01]  /*0920*/  LEA R189, R189, 0x6000, 0x1 ;  /* 0x00006000bdbd7811 */ /* 0x000fe200078e08ff */
[----:B------:R-:W-:Y:S01]  /*0930*/  IMAD.IADD R180, R180, 0x1, R5 ;  /* 0x00000001b4b47824 */ /* 0x000fe200078e0205 */
[----:B------:R-:W-:Y:S01]  /*0940*/  LEA.HI R2, R2, R13, RZ, 0x2 ;  /* 0x0000000d02027211 */ /* 0x000fe200078f10ff */
[----:B------:R-:W-:Y:S01]  /*0950*/  IMAD R169, R0, 0x2, R167 ;  /* 0x0000000200a97824 */ /* 0x000fe200078e02a7 */
[----:B------:R-:W-:Y:S01]  /*0960*/  SEL R3, R3, 0xffffffc0, !P3 ;  /* 0xffffffc003037807 */ /* 0x000fe20005800000 */
[----:B------:R-:W-:Y:S01]  /*0970*/  IMAD.SHL.U32 R176, R176, 0x2, RZ ;  /* 0x00000002b0b07824 */ /* 0x000fe200078e00ff */
[----:B------:R-:W-:Y:S01]  /*0980*/  SEL R200, R200, 0xffffffe0, !P1 ;  /* 0xffffffe0c8c87807 */ /* 0x000fe20004800000 */
[----:B------:R-:W-:Y:S01]  /*0990*/  IMAD.SHL.U32 R175, R179, 0x2, RZ ;  /* 0x00000002b3af7824 */ /* 0x000fe200078e00ff */
[----:B------:R-:W-:Y:S01]  /*09a0*/  SEL R211, R211, 0x10, !P0 ;  /* 0x00000010d3d37807 */ /* 0x000fe20004000000 */
[----:B------:R-:W-:Y:S01]  /*09b0*/  IMAD R168, R0, 0x2, R3 ;  /* 0x0000000200a87824 */ /* 0x000fe200078e0203 */
[C---:B------:R-:W-:Y:S01]  /*09c0*/  IADD3 R193, R189.reuse, 0x40, RZ ;  /* 0x00000040bdc17810 */ /* 0x040fe20007ffe0ff */
[C---:B------:R-:W-:Y:S01]  /*09d0*/  IMAD.IADD R196, R192.reuse, 0x1, R200 ;  /* 0x00000001c0c47824 */ /* 0x040fe200078e02c8 */
[----:B------:R-:W-:Y:S01]  /*09e0*/  SHF.R.S32.HI R2, RZ, 0x2, R2 ;  /* 0x00000002ff027819 */ /* 0x000fe20000011402 */
[----:B------:R-:W-:Y:S01]  /*09f0*/  IMAD.IADD R197, R192, 0x1, R211 ;  /* 0x00000001c0c57824 */ /* 0x000fe200078e02d3 */
[C---:B------:R-:W-:Y:S01]  /*0a00*/  @P2 IADD3 R193, R189.reuse, -0x40, RZ ;  /* 0xffffffc0bdc12810 */ /* 0x040fe20007ffe0ff */
        /* <DEDUP_REMOVED lines=8> */
.L_x_1198:
        /* <DEDUP_REMOVED lines=11> */
[----:B------:R-:W2:Y:S04]  /*0b40*/  @P0 LDG.E R199, [R4.64] ;  /* 0x0000002004c70981 */ /* 0x000ea8000c1e1900 */
        /* <DEDUP_REMOVED lines=14> */
[----:B------:R-:W-:Y:S02]  /*0c30*/  SHF.R.S32.HI R198, RZ, 0x1f, R199 ;  /* 0x0000001fffc67819 */ /* 0x000fe400000114c7 */
[----:B------:R-:W-:-:S05]  /*0c40*/  ISETP.NE.AND.EX P1, PT, RZ, c[0x0][0x244], PT, P1 ;  /* 0x00009100ff007a0c */ /* 0x000fca0003f25310 */
[----:B--2---:R-:W2:Y:S01]  /*0c50*/  MUFU.RCP R6, R5 ;  /* 0x0000000500067308 */ /* 0x004ea20000001000 */
[----:B-1----:R-:W-:Y:S02]  /*0c60*/  IABS R4, R0 ;  /* 0x0000000000047213 */ /* 0x002fe40000000000 */
[----:B------:R-:W-:Y:S02]  /*0c70*/  SHF.R.S32.HI R12, RZ, 0x1f, R0 ;  /* 0x0000001fff0c7819 */ /* 0x000fe40000011400 */
[----:B--2---:R-:W-:Y:S01]  /*0c80*/  IADD3 R6, R6, 0xffffffe, RZ ;  /* 0x0ffffffe06067810 */ /* 0x004fe20007ffe0ff */
[----:B------:R-:W1:Y:S03]  /*0c90*/  S2R R5, SR_CTAID.Y ;  /* 0x0000000000057919 */ /* 0x000e660000002600 */
[----:B------:R-:W2:Y:S02]  /*0ca0*/  F2I.FTZ.U32.TRUNC.NTZ R7, R6 ;  /* 0x0000000600077305 */ /* 0x000ea4000021f000 */
[----:B--2---:R-:W-:-:S02]  /*0cb0*/  IMAD.MOV R3, RZ, RZ, -R7 ;  /* 0x000000ffff037224 */ /* 0x004fc400078e0a07 */
[----:B------:R-:W-:Y:S02]  /*0cc0*/  IMAD.MOV.U32 R6, RZ, RZ, RZ ;  /* 0x000000ffff067224 */ /* 0x000fe400078e00ff */
[----:B------:R-:W-:Y:S01]  /*0cd0*/  IMAD R3, R3, R2, RZ ;  /* 0x0000000203037224 */ /* 0x000fe200078e02ff */
[----:B-1----:R-:W-:Y:S01]  /*0ce0*/  SHF.R.S32.HI R14, RZ, 0x1f, R5 ;  /* 0x0000001fff0e7819 */ /* 0x002fe20000011405 */
[----:B------:R-:W-:-:S04]  /*0cf0*/  IMAD.WIDE R8, R5, 0x80, RZ ;  /* 0x0000008005087825 */ /* 0x000fc800078e02ff */
[----:B------:R-:W-:Y:S02]  /*0d00*/  IMAD.HI.U32 R3, R7, R3, R6 ;  /* 0x0000000307037227 */ /* 0x000fe400078e0006 */
[----:B------:R-:W1:Y:S04]  /*0d10*/  S2R R6, SR_CTAID.X ;  /* 0x0000000000067919 */ /* 0x000e680000002500 */
[----:B------:R-:W-:Y:S02]  /*0d20*/  IMAD.HI.U32 R16, R3, R4, RZ ;  /* 0x0000000403107227 */ /* 0x000fe400078e00ff */
[----:B------:R-:W2:Y:S02]  /*0d30*/  LDC.U8 R3, c[0x0][0x328] ;  /* 0x0000ca00ff037b82 */ /* 0x000ea40000000000 */
[----:B------:R-:W-:-:S04]  /*0d40*/  IMAD.MOV R7, RZ, RZ, -R16 ;  /* 0x000000ffff077224 */ /* 0x000fc800078e0a10 */
[----:B------:R-:W-:Y:S01]  /*0d50*/  IMAD R7, R2, R7, R4 ;  /* 0x0000000702077224 */ /* 0x000fe200078e0204 */
[----:B------:R-:W-:-:S04]  /*0d60*/  SEL R4, R8, RZ, P1 ;  /* 0x000000ff08047207 */ /* 0x000fc80000800000 */
[----:B------:R-:W-:Y:S01]  /*0d70*/  ISETP.GT.U32.AND P3, PT, R2, R7, PT ;  /* 0x000000070200720c */ /* 0x000fe20003f64070 */
[----:B-1----:R-:W-:-:S04]  /*0d80*/  IMAD.WIDE.U32 R10, R6, c[0x0][0x3d8], RZ ;  /* 0x0000f600060a7a25 */ /* 0x002fc800078e00ff */
[----:B------:R-:W-:-:S08]  /*0d90*/  IMAD R6, R6, c[0x0][0x3dc], R11 ;  /* 0x0000f70006067a24 */ /* 0x000fd000078e020b */
[----:B------:R-:W-:Y:S01]  /*0da0*/  @!P3 IMAD.IADD R7, R7, 0x1, -R2 ;  /* 0x000000010707b824 */ /* 0x000fe200078e0a02 */
[----:B--2---:R-:W-:Y:S02]  /*0db0*/  ISETP.NE.AND P0, PT, R3, RZ, PT ;  /* 0x000000ff0300720c */ /* 0x004fe40003f05270 */
[----:B------:R-:W-:Y:S02]  /*0dc0*/  SEL R3, R9, RZ, P1 ;  /* 0x000000ff09037207 */ /* 0x000fe40000800000 */
[----:B------:R-:W-:Y:S01]  /*0dd0*/  ISETP.GE.U32.AND P4, PT, R7, R2, PT ;  /* 0x000000020700720c */ /* 0x000fe20003f86070 */
[----:B------:R-:W-:Y:S01]  /*0de0*/  IMAD.MOV.U32 R2, RZ, RZ, c[0x0][0x214] ;  /* 0x00008500ff027624 */ /* 0x000fe200078e00ff */
[----:B------:R-:W-:Y:S02]  /*0df0*/  LOP3.LUT R7, R0, c[0x0][0x1c8], RZ, 0x3c, !PT ;  /* 0x0000720000077a12 */ /* 0x000fe400078e3cff */
[----:B------:R-:W-:Y:S02]  /*0e00*/  @!P3 IADD3 R16, R16, 0x1, RZ ;  /* 0x000000011010b810 */ /* 0x000fe40007ffe0ff */
[----:B------:R-:W-:-:S02]  /*0e10*/  IADD3 R9, R2, 0x3f, RZ ;  /* 0x0000003f02097810 */ /* 0x000fc40007ffe0ff */
[----:B------:R-:W-:Y:S01]  /*0e20*/  ISETP.GE.AND P2, PT, R7, RZ, PT ;  /* 0x000000ff0700720c */ /* 0x000fe20003f46270 */
[C---:B------:R-:W-:Y:S01]  /*0e30*/  @P0 IMAD R13, R5.reuse, c[0x0][0x214], RZ ;  /* 0x00008500050d0a24 */ /* 0x040fe200078e02ff */
[----:B------:R-:W-:Y:S01]  /*0e40*/  ISETP.NE.AND P3, PT, RZ, c[0x0][0x1c8], PT ;  /* 0x00007200ff007a0c */ /* 0x000fe20003f65270 */
[----:B------:R-:W-:Y:S01]  /*0e50*/  @!P0 IMAD R8, R5, c[0x0][0x1c0], R0 ;  /* 0x0000700005088a24 */ /* 0x000fe200078e0200 */
[----:B------:R-:W-:Y:S01]  /*0e60*/  SHF.R.S32.HI R212, RZ, 0x1f, R9 ;  /* 0x0000001fffd47819 */ /* 0x000fe20000011409 */
[----:B------:R-:W-:Y:S01]  /*0e70*/  @P0 IMAD R13, R0, c[0x0][0x234], R13 ;  /* 0x00008d00000d0a24 */ /* 0x000fe200078e020d */
[----:B------:R-:W-:Y:S01]  /*0e80*/  ISETP.NE.AND P1, PT, RZ, UR8, PT ;  /* 0x00000008ff007c0c */ /* 0x000fe2000bf25270 */
[----:B------:R-:W-:Y:S01]  /*0e90*/  @!P0 IMAD R13, R8, c[0x0][0x214], RZ ;  /* 0x00008500080d8a24 */ /* 0x000fe200078e02ff */
[----:B------:R-:W-:Y:S01]  /*0ea0*/  LEA.HI R212, R212, R9, RZ, 0x6 ;  /* 0x00000009d4d47211 */ /* 0x000fe200078f30ff */
[----:B------:R-:W-:Y:S01]  /*0eb0*/  IMAD R9, R0, c[0x0][0x22c], RZ ;  /* 0x00008b0000097a24 */ /* 0x000fe200078e02ff */
[----:B------:R-:W-:-:S02]  /*0ec0*/  @P4 IADD3 R16, R16, 0x1, RZ ;  /* 0x0000000110104810 */ /* 0x000fc40007ffe0ff */
[----:B------:R-:W-:Y:S02]  /*0ed0*/  SEL R7, R10, RZ, P1 ;  /* 0x000000ff0a077207 */ /* 0x000fe40000800000 */
[----:B------:R-:W-:Y:S01]  /*0ee0*/  LOP3.LUT R10, R212, 0xffffffc0, RZ, 0xc0, !PT ;  /* 0xffffffc0d40a7812 */ /* 0x000fe200078ec0ff */
[----:B------:R-:W-:Y:S01]  /*0ef0*/  @!P2 IMAD.MOV R16, RZ, RZ, -R16 ;  /* 0x000000ffff10a224 */ /* 0x000fe200078e0a10 */
[----:B------:R-:W-:Y:S02]  /*0f00*/  @!P3 LOP3.LUT R16, RZ, c[0x0][0x1c8], RZ, 0x33, !PT ;  /* 0x00007200ff10ba12 */ /* 0x000fe400078e33ff */
[----:B------:R-:W-:Y:S02]  /*0f10*/  IADD3 R10, R10, -0x40, RZ ;  /* 0xffffffc00a0a7810 */ /* 0x000fe40007ffe0ff */
[----:B------:R-:W-:Y:S02]  /*0f20*/  SHF.R.S32.HI R8, RZ, 0x1f, R9 ;  /* 0x0000001fff087819 */ /* 0x000fe40000011409 */
[----:B------:R-:W-:-:S02]  /*0f30*/  SHF.R.S32.HI R11, RZ, 0x1f, R10 ;  /* 0x0000001fff0b7819 */ /* 0x000fc4000001140a */
[----:B------:R-:W-:Y:S02]  /*0f40*/  SEL R6, R6, RZ, P1 ;  /* 0x000000ff06067207 */ /* 0x000fe40000800000 */
[----:B------:R-:W-:Y:S01]  /*0f50*/  SHF.R.S32.HI R15, RZ, 0x1f, R16 ;  /* 0x0000001fff0f7819 */ /* 0x000fe20000011410 */
[----:B------:R-:W-:Y:S05]  /*0f60*/  @!P0 BRA `(.L_x_1191) ;  /* 0x0000003000008947 */ /* 0x000fea0003800000 */
[----:B------:R-:W-:-:S04]  /*0f70*/  IMAD R203, R5, UR26, RZ ;  /* 0x0000001a05cb7c24 */ /* 0x000fc8000f8e02ff */
[----:B------:R-:W-:Y:S01]  /*0f80*/  IMAD R203, R0, UR27, R203 ;  /* 0x0000001b00cb7c24 */ /* 0x000fe2000f8e02cb */
[----:B------:R-:W-:Y:S05]  /*0f90*/  BRA `(.L_x_1192) ;  /* 0x0000002000007947 */ /* 0x000fea0003800000 */
.L_x_1191:
[----:B------:R-:W-:-:S04]  /*0fa0*/  IMAD R203, R5, c[0x0][0x1c0], R0 ;  /* 0x0000700005cb7a24 */ /* 0x000fc800078e0200 */
[----:B------:R-:W-:Y:S02]  /*0fb0*/  IMAD R203, R203, c[0x0][0x224], RZ ;  /* 0x00008900cbcb7a24 */ /* 0x000fe400078e02ff */
.L_x_1192:
[----:B------:R-:W-:Y:S01]  /*0fc0*/  SHF.R.S32.HI R191, RZ, 0x1f, R190 ;  /* 0x0000001fffbf7819 */ /* 0x000fe200000114be */
[C---:B------:R-:W-:Y:S01]  /*0fd0*/  IMAD R26, R14.reuse, c[0x0][0x188], RZ ;  /* 0x000062000e1a7a24 */ /* 0x040fe200078e02ff */
[----:B------:R-:W-:Y:S01]  /*0fe0*/  SHF.R.S32.HI R25, RZ, 0x1f, R188 ;  /* 0x0000001fff197819 */ /* 0x000fe200000114bc */
[----:B------:R-:W-:Y:S01]  /*0ff0*/  IMAD R28, R14, c[0x0][0x368], RZ ;  /* 0x0000da000e1c7a24 */ /* 0x000fe200078e02ff */
[----:B------:R-:W-:Y:S01]  /*1000*/  IADD3 R17, P0, R188, R10, RZ ;  /* 0x0000000abc117210 */ /* 0x000fe20007f1e0ff */
[----:B------:R-:W-:Y:S01]  /*1010*/  IMAD R26, R5, c[0x0][0x18c], R26 ;  /* 0x00006300051a7a24 */ /* 0x000fe200078e021a */
[----:B------:R-:W-:Y:S01]  /*1020*/  IADD3 R199, P2, R199, UR5, RZ ;  /* 0x00000005c7c77c10 */ /* 0x000fe2000ff5e0ff */
[C---:B------:R-:W-:Y:S01]  /*1030*/  IMAD.WIDE.U32 R18, R5.reuse, c[0x0][0x188], R190 ;  /* 0x0000620005127a25 */ /* 0x040fe200078e00be */
[----:B------:R-:W-:Y:S01]  /*1040*/  LEA.HI.SX32 R212, R212, 0xffffffff, 0x1a ;  /* 0xffffffffd4d47811 */ /* 0x000fe200078fd2ff */
[----:B------:R-:W-:Y:S01]  /*1050*/  @P1 BAR.SYNC.DEFER_BLOCKING 0x0 ;  /* 0x0000000000001b1d */ /* 0x000fe20000010000 */
[----:B------:R-:W-:Y:S01]  /*1060*/  IADD3.X R198, R198, UR4, RZ, P2, !PT ;  /* 0x00000004c6c67c10 */ /* 0x000fe200097fe4ff */
[----:B------:R-:W-:Y:S01]  /*1070*/  IMAD R28, R5, c[0x0][0x36c], R28 ;  /* 0x0000db00051c7a24 */ /* 0x000fe200078e021c */
[----:B------:R-:W-:Y:S01]  /*1080*/  IADD3 R27, R19, R26, RZ ;  /* 0x0000001a131b7210 */ /* 0x000fe20007ffe0ff */
[----:B------:R-:W-:Y:S01]  /*1090*/  IMAD.WIDE.U32 R20, R5, c[0x0][0x368], R190 ;  /* 0x0000da0005147a25 */ /* 0x000fe200078e00be */
[----:B------:R-:W-:Y:S01]  /*10a0*/  MOV R26, R18 ;  /* 0x00000012001a7202 */ /* 0x000fe20000000f00 */
[----:B------:R-:W-:Y:S01]  /*10b0*/  ULDC.64 UR4, c[0x0][0x1a0] ;  /* 0x0000680000047ab9 */ /* 0x000fe20000000a00 */
[----:B------:R-:W-:Y:S01]  /*10c0*/  LEA.HI R23, R212, R212, RZ, 0x1 ;  /* 0x000000d4d4177211 */ /* 0x000fe200078f08ff */
[----:B------:R-:W-:Y:S01]  /*10d0*/  IMAD R31, R25, c[0x0][0x1a0], RZ ;  /* 0x00006800191f7a24 */ /* 0x000fe200078e02ff */
[----:B------:R-:W-:Y:S01]  /*10e0*/  USHF.L.U32 UR34, UR4, 0x6, URZ ;  /* 0x0000000604227899 */ /* 0x000fe2000800063f */
[----:B------:R-:W-:Y:S01]  /*10f0*/  IMAD.IADD R29, R21, 0x1, R28 ;  /* 0x00000001151d7824 */ /* 0x000fe200078e021c */
[----:B------:R-:W-:Y:S01]  /*1100*/  USHF.L.U64.HI UR29, UR4, UR7, UR5 ;  /* 0x00000007041d7299 */ /* 0x000fe20008010205 */
[----:B------:R-:W-:Y:S01]  /*1110*/  IMAD R18, R14, c[0x0][0x180], RZ ;  /* 0x000060000e127a24 */ /* 0x000fe200078e02ff */
[----:B------:R-:W-:Y:S01]  /*1120*/  LOP3.LUT R23, R23, 0xfffffffe, RZ, 0xc0, !PT ;  /* 0xfffffffe17177812 */ /* 0x000fe200078ec0ff */
[C---:B------:R-:W-:Y:S01]  /*1130*/  IMAD.X R21, R25.reuse, 0x1, R11, P0 ;  /* 0x0000000119157824 */ /* 0x040fe200000e060b */
[----:B------:R-:W-:Y:S01]  /*1140*/  ULDC.64 UR4, c[0x0][0x198] ;  /* 0x0000660000047ab9 */ /* 0x000fe20000000a00 */
[----:B------:R-:W-:Y:S01]  /*1150*/  IMAD.MOV.U32 R28, RZ, RZ, R20 ;  /* 0x000000ffff1c7224 */ /* 0x000fe200078e0014 */
[----:B------:R-:W-:Y:S01]  /*1160*/  IADD3 R13, R10, R13, RZ ;  /* 0x0000000d0a0d7210 */ /* 0x000fe20007ffe0ff */
[----:B------:R-:W-:Y:S01]  /*1170*/  IMAD R25, R25, c[0x0][0x198], RZ ;  /* 0x0000660019197a24 */ /* 0x000fe200078e02ff */
[----:B------:R-:W-:Y:S01]  /*1180*/  USHF.L.U64.HI UR5, UR4, UR7, UR5 ;  /* 0x0000000704057299 */ /* 0x000fe20008010205 */
[----:B------:R-:W-:Y:S01]  /*1190*/  IMAD R20, R188, c[0x0][0x1a4], R31 ;  /* 0x00006900bc147a24 */ /* 0x000fe200078e021f */
[----:B------:R-:W-:Y:S01]  /*11a0*/  SHF.L.U32 R210, R186, 0x1, RZ ;  /* 0x00000001bad27819 */ /* 0x000fe200000006ff */
[----:B------:R-:W-:-:S04]  /*11b0*/  IMAD.WIDE.U32 R34, R188, c[0x0][0x1a0], RZ ;  /* 0x00006800bc227a25 */ /* 0x000fc800078e00ff */
[----:B------:R-:W-:Y:S01]  /*11c0*/  IMAD R19, R5, c[0x0][0x184], R18 ;  /* 0x0000610005137a24 */ /* 0x000fe200078e0212 */
[----:B------:R-:W-:Y:S01]  /*11d0*/  IADD3 R35, R35, R20, RZ ;  /* 0x0000001423237210 */ /* 0x000fe20007ffe0ff */
[----:B------:R-:W-:-:S04]  /*11e0*/  IMAD.WIDE.U32 R30, R5, c[0x0][0x180], R190 ;  /* 0x00006000051e7a25 */ /* 0x000fc800078e00be */
[----:B------:R-:W-:Y:S01]  /*11f0*/  IMAD R22, R21, c[0x0][0x190], RZ ;  /* 0x0000640015167a24 */ /* 0x000fe200078e02ff */
[----:B------:R-:W-:Y:S01]  /*1200*/  IADD3 R31, R31, R19, RZ ;  /* 0x000000131f1f7210 */ /* 0x000fe20007ffe0ff */
[----:B------:R-:W-:-:S04]  /*1210*/  IMAD.WIDE.U32 R32, R188, c[0x0][0x198], RZ ;  /* 0x00006600bc207a25 */ /* 0x000fc800078e00ff */
[----:B------:R-:W-:Y:S02]  /*1220*/  IMAD R18, R188, c[0x0][0x19c], R25 ;  /* 0x00006700bc127a24 */ /* 0x000fe400078e0219 */
[----:B------:R-:W-:-:S04]  /*1230*/  IMAD.WIDE.U32 R36, R17, c[0x0][0x190], R190 ;  /* 0x0000640011247a25 */ /* 0x000fc800078e00be */
[----:B------:R-:W-:Y:S02]  /*1240*/  IMAD R22, R17, c[0x0][0x194], R22 ;  /* 0x0000650011167a24 */ /* 0x000fe400078e0216 */
[----:B------:R-:W-:Y:S02]  /*1250*/  IMAD R19, R15, c[0x0][0x1b8], RZ ;  /* 0x00006e000f137a24 */ /* 0x000fe400078e02ff */
[----:B------:R-:W-:Y:S01]  /*1260*/  IMAD.IADD R33, R33, 0x1, R18 ;  /* 0x0000000121217824 */ /* 0x000fe200078e0212 */
[----:B------:R-:W-:Y:S01]  /*1270*/  IADD3 R37, R37, R22, RZ ;  /* 0x0000001625257210 */ /* 0x000fe20007ffe0ff */
[----:B------:R-:W-:Y:S02]  /*1280*/  IMAD R15, R15, c[0x0][0x1b0], RZ ;  /* 0x00006c000f0f7a24 */ /* 0x000fe400078e02ff */
[----:B------:R-:W-:-:S04]  /*1290*/  IMAD.WIDE.U32 R26, R16, c[0x0][0x1b8], R26 ;  /* 0x00006e00101a7a25 */ /* 0x000fc800078e001a */
[----:B------:R-:W-:-:S04]  /*12a0*/  IMAD.WIDE.U32 R34, R199, c[0x0][0x1a0], R34 ;  /* 0x00006800c7227a25 */ /* 0x000fc800078e0022 */
[C---:B------:R-:W-:Y:S02]  /*12b0*/  IMAD R15, R16.reuse, c[0x0][0x1b4], R15 ;  /* 0x00006d00100f7a24 */ /* 0x040fe400078e020f */
[----:B------:R-:W-:-:S04]  /*12c0*/  IMAD.WIDE.U32 R30, R16, c[0x0][0x1b0], R30 ;  /* 0x00006c00101e7a25 */ /* 0x000fc800078e001e */
[----:B------:R-:W-:Y:S01]  /*12d0*/  IMAD.WIDE.U32 R32, R199, c[0x0][0x198], R32 ;  /* 0x00006600c7207a25 */ /* 0x000fe200078e0020 */
[----:B------:R-:W-:-:S03]  /*12e0*/  IADD3 R15, R31, R15, RZ ;  /* 0x0000000f1f0f7210 */ /* 0x000fc60007ffe0ff */
[----:B------:R-:W-:Y:S01]  /*12f0*/  IMAD R24, R14, c[0x0][0x178], RZ ;  /* 0x00005e000e187a24 */ /* 0x000fe200078e02ff */
[----:B------:R-:W-:Y:S01]  /*1300*/  IADD3 R14, P2, R30, R32, RZ ;  /* 0x000000201e0e7210 */ /* 0x000fe20007f5e0ff */
[----:B------:R-:W-:Y:S02]  /*1310*/  IMAD R20, R198, c[0x0][0x198], RZ ;  /* 0x00006600c6147a24 */ /* 0x000fe400078e02ff */
[----:B------:R-:W-:Y:S01]  /*1320*/  IMAD R19, R16, c[0x0][0x1bc], R19 ;  /* 0x00006f0010137a24 */ /* 0x000fe200078e0213 */
[----:B------:R-:W-:Y:S01]  /*1330*/  IADD3 R16, P3, R26, R34, RZ ;  /* 0x000000221a107210 */ /* 0x000fe20007f7e0ff */
[----:B------:R-:W-:Y:S02]  /*1340*/  IMAD R22, R198, c[0x0][0x1a0], RZ ;  /* 0x00006800c6167a24 */ /* 0x000fe400078e02ff */
[----:B------:R-:W-:Y:S02]  /*1350*/  IMAD R18, R21, c[0x0][0x370], RZ ;  /* 0x0000dc0015127a24 */ /* 0x000fe400078e02ff */
[----:B------:R-:W-:-:S02]  /*1360*/  IMAD R20, R199, c[0x0][0x19c], R20 ;  /* 0x00006700c7147a24 */ /* 0x000fc400078e0214 */
[C---:B------:R-:W-:Y:S02]  /*1370*/  IMAD R24, R5.reuse, c[0x0][0x17c], R24 ;  /* 0x00005f0005187a24 */ /* 0x040fe400078e0218 */
[----:B------:R-:W-:Y:S01]  /*1380*/  IMAD.WIDE.U32 R36, R5, c[0x0][0x178], R36 ;  /* 0x00005e0005247a25 */ /* 0x000fe200078e0024 */
[----:B------:R-:W-:-:S03]  /*1390*/  IADD3.X R15, R15, R33, R20, P2, !PT ;  /* 0x000000210f0f7210 */ /* 0x000fc600017fe414 */
[----:B------:R-:W-:Y:S01]  /*13a0*/  IMAD.IADD R19, R27, 0x1, R19 ;  /* 0x000000011b137824 */ /* 0x000fe200078e0213 */
[----:B------:R-:W-:Y:S01]  /*13b0*/  IADD3 R37, R37, R24, RZ ;  /* 0x0000001825257210 */ /* 0x000fe20007ffe0ff */
[----:B------:R-:W-:Y:S01]  /*13c0*/  IMAD R34, R199, c[0x0][0x1a4], R22 ;  /* 0x00006900c7227a24 */ /* 0x000fe200078e0216 */
[----:B------:R-:W-:Y:S01]  /*13d0*/  LEA R24, P2, R16, c[0x0][0x170], 0x1 ;  /* 0x00005c0010187a11 */ /* 0x000fe200078408ff */
[C---:B------:R-:W-:Y:S02]  /*13e0*/  IMAD R18, R17.reuse, c[0x0][0x374], R18 ;  /* 0x0000dd0011127a24 */ /* 0x040fe400078e0212 */
[----:B------:R-:W-:Y:S01]  /*13f0*/  IMAD.WIDE.U32 R28, R17, c[0x0][0x370], R28 ;  /* 0x0000dc00111c7a25 */ /* 0x000fe200078e001c */
[----:B------:R-:W-:-:S03]  /*1400*/  IADD3.X R19, R19, R35, R34, P3, !PT ;  /* 0x0000002313137210 */ /* 0x000fc60001ffe422 */
[----:B------:R-:W-:Y:S01]  /*1410*/  IMAD.IADD R29, R29, 0x1, R18 ;  /* 0x000000011d1d7824 */ /* 0x000fe200078e0212 */
[----:B------:R-:W-:Y:S01]  /*1420*/  LEA.HI.X R25, R16, c[0x0][0x174], R19, 0x1, P2 ;  /* 0x00005d0010197a11 */ /* 0x000fe200010f0c13 */
[----:B------:R-:W-:Y:S01]  /*1430*/  IMAD R17, R12, c[0x0][0x378], RZ ;  /* 0x0000de000c117a24 */ /* 0x000fe200078e02ff */
[----:B------:R-:W-:Y:S01]  /*1440*/  LEA R16, P2, R14, c[0x0][0x168], 0x1 ;  /* 0x00005a000e107a11 */ /* 0x000fe200078408ff */
[C---:B------:R-:W-:Y:S02]  /*1450*/  IMAD.WIDE.U32 R28, R0.reuse, c[0x0][0x378], R28 ;  /* 0x0000de00001c7a25 */ /* 0x040fe400078e001c */
[----:B------:R-:W-:Y:S01]  /*1460*/  @!PT LDS RZ, [RZ] ;  /* 0x00000000fffff984 */ /* 0x000fe20000000800 */
[----:B------:R-:W-:Y:S01]  /*1470*/  @!PT LDS RZ, [RZ] ;  /* 0x00000000fffff984 */ /* 0x000fe20000000800 */
[----:B------:R-:W-:Y:S01]  /*1480*/  @!PT LDS RZ, [RZ] ;  /* 0x00000000fffff984 */ /* 0x000fe20000000800 */
[----:B------:R1:W-:Y:S02]  /*1490*/  LDGSTS.E.BYPASS.LTC128B.128 [R210+0xa000], [R24.64] ;  /* 0x0a00000018d27fae */ /* 0x0003e4000b901d60 */
[----:B------:R-:W-:Y:S01]  /*14a0*/  IMAD R17, R0, c[0x0][0x37c], R17 ;  /* 0x0000df0000117a24 */ /* 0x000fe200078e0211 */
[----:B------:R-:W-:Y:S01]  /*14b0*/  LEA R218, P3, R28, c[0x0][0x330], 0x1 ;  /* 0x0000cc001cda7a11 */ /* 0x000fe200078608ff */
[----:B------:R-:W-:-:S02]  /*14c0*/  IMAD R19, R12, c[0x0][0x1a8], RZ ;  /* 0x00006a000c137a24 */ /* 0x000fc400078e02ff */
[----:B------:R-:W-:Y:S01]  /*14d0*/  IMAD.IADD R18, R29, 0x1, R17 ;  /* 0x000000011d127824 */ /* 0x000fe200078e0211 */
[----:B------:R-:W-:Y:S01]  /*14e0*/  LEA.HI.X R17, R14, c[0x0][0x16c], R15, 0x1, P2 ;  /* 0x00005b000e117a11 */ /* 0x000fe200010f0c0f */
[----:B------:R-:W-:Y:S01]  /*14f0*/  IMAD R19, R0, c[0x0][0x1ac], R19 ;  /* 0x00006b0000137a24 */ /* 0x000fe200078e0213 */
[----:B------:R-:W-:Y:S01]  /*1500*/  IADD3 R30, P2, R24, UR34, RZ ;  /* 0x00000022181e7c10 */ /* 0x000fe2000ff5e0ff */
[----:B------:R-:W-:Y:S01]  /*1510*/  IMAD.WIDE.U32 R36, R0, c[0x0][0x1a8], R36 ;  /* 0x00006a0000247a25 */ /* 0x000fe200078e0024 */
[----:B------:R-:W-:Y:S02]  /*1520*/  LEA.HI.X R219, R28, c[0x0][0x334], R18, 0x1, P3 ;  /* 0x0000cd001cdb7a11 */ /* 0x000fe400018f0c12 */
[----:B------:R-:W-:Y:S01]  /*1530*/  IADD3.X R31, R25, UR29, RZ, P2, !PT ;  /* 0x0000001d191f7c10 */ /* 0x000fe200097fe4ff */
[----:B------:R-:W-:Y:S01]  /*1540*/  IMAD.IADD R19, R37, 0x1, R19 ;  /* 0x0000000125137824 */ /* 0x000fe200078e0213 */
[----:B------:R-:W-:Y:S01]  /*1550*/  IADD3 R26, P1, R30, UR34, RZ ;  /* 0x000000221e1a7c10 */ /* 0x000fe2000ff3e0ff */
[----:B------:R-:W-:Y:S01]  /*1560*/  IMAD.IADD R23, R212, 0x1, -R23 ;  /* 0x00000001d4177824 */ /* 0x000fe200078e0a17 */
[C---:B------:R-:W-:Y:S01]  /*1570*/  LEA R220, P2, R36.reuse, c[0x0][0x160], 0x1 ;  /* 0x0000580024dc7a11 */ /* 0x040fe200078408ff */
[----:B------:R-:W-:Y:S01]  /*1580*/  IMAD.MOV.U32 R202, RZ, RZ, 0x4 ;  /* 0x00000004ffca7424 */ /* 0x000fe200078e00ff */
[----:B------:R-:W-:Y:S01]  /*1590*/  IADD3.X R27, R31, UR29, RZ, P1, !PT ;  /* 0x0000001d1f1b7c10 */ /* 0x000fe20008ffe4ff */
[----:B------:R-:W-:Y:S01]  /*15a0*/  IMAD.MOV.U32 R15, RZ, RZ, c[0x0][0x194] ;  /* 0x00006500ff0f7624 */ /* 0x000fe200078e00ff */
[----:B------:R-:W-:Y:S01]  /*15b0*/  LEA.HI.X R221, R36, c[0x0][0x164], R19, 0x1, P2 ;  /* 0x0000590024dd7a11 */ /* 0x000fe200010f0c13 */
[----:B------:R-:W-:Y:S01]  /*15c0*/  IMAD.WIDE R222, R13, R202, c[0x0][0x200] ;  /* 0x000080000dde7625 */ /* 0x000fe200078e02ca */
[----:B------:R-:W-:Y:S01]  /*15d0*/  IADD3 R28, P1, R26, UR34, RZ ;  /* 0x000000221a1c7c10 */ /* 0x000fe2000ff3e0ff */
[----:B------:R-:W-:Y:S01]  /*15e0*/  USHF.L.U32 UR34, UR4, 0x6, URZ ;  /* 0x0000000604227899 */ /* 0x000fe2000800063f */
[----:B------:R-:W-:Y:S01]  /*15f0*/  MOV R19, c[0x0][0x190] ;  /* 0x0000640000137a02 */ /* 0x000fe20000000f00 */
[----:B------:R-:W-:Y:S01]  /*1600*/  IMAD.MOV.U32 R21, RZ, RZ, c[0x0][0x374] ;  /* 0x0000dd00ff157624 */ /* 0x000fe200078e00ff */
[----:B------:R-:W-:Y:S01]  /*1610*/  ISETP.NE.AND P0, PT, R23, 0x1, PT ;  /* 0x000000011700780c */ /* 0x000fe20003f05270 */
[----:B------:R-:W2:Y:S01]  /*1620*/  S2R R13, SR_TID.X ;  /* 0x00000000000d7919 */ /* 0x000ea20000002100 */
[----:B------:R-:W-:Y:S01]  /*1630*/  IADD3.X R29, R27, UR29, RZ, P1, !PT ;  /* 0x0000001d1b1d7c10 */ /* 0x000fe20008ffe4ff */
[----:B-1----:R-:W-:Y:S01]  /*1640*/  IMAD.WIDE R24, R183, 0x4, R222 ;  /* 0x00000004b7187825 */ /* 0x002fe200078e02de */
[----:B------:R-:W-:Y:S01]  /*1650*/  MOV R23, c[0x0][0x370] ;  /* 0x0000dc0000177a02 */ /* 0x000fe20000000f00 */
[----:B------:R1:W-:Y:S01]  /*1660*/  LDGSTS.E.BYPASS.LTC128B.128 [R210+0xb000], [R30.64] ;  /* 0x0b0000001ed27fae */ /* 0x0003e2000b901d60 */
[----:B------:R-:W-:-:S02]  /*1670*/  LEA R14, P1, R19, R220, 0x6 ;  /* 0x000000dc130e7211 */ /* 0x000fc400078230ff */
[----:B------:R-:W-:Y:S01]  /*1680*/  LEA R20, P2, R23, R218, 0x6 ;  /* 0x000000da17147211 */ /* 0x000fe200078430ff */
[----:B------:R3:W-:Y:S01]  /*1690*/  LDGSTS.E.BYPASS.LTC128B.128 [R210+0xc000], [R26.64] ;  /* 0x0c0000001ad27fae */ /* 0x0007e2000b901d60 */
[----:B------:R-:W-:Y:S02]  /*16a0*/  LEA.HI.X R15, R19, R221, R15, 0x6, P1 ;  /* 0x000000dd130f7211 */ /* 0x000fe400008f340f */
[----:B------:R-:W-:Y:S01]  /*16b0*/  IADD3 R19, R186, 0x1000, RZ ;  /* 0x00001000ba137810 */ /* 0x000fe20007ffe0ff */
[----:B------:R1:W-:Y:S01]  /*16c0*/  LDGSTS.E.BYPASS.LTC128B.128 [R210+0xd000], [R28.64] ;  /* 0x0d0000001cd27fae */ /* 0x0003e2000b901d60 */
[----:B------:R-:W-:Y:S02]  /*16d0*/  IADD3 R22, P1, R16, UR34, RZ ;  /* 0x0000002210167c10 */ /* 0x000fe4000ff3e0ff */
[----:B------:R-:W-:Y:S01]  /*16e0*/  LEA.HI.X R21, R23, R219, R21, 0x6, P2 ;  /* 0x000000db17157211 */ /* 0x000fe200010f3415 */
[----:B------:R-:W0:Y:S01]  /*16f0*/  LDGDEPBAR ;  /* 0x00000000000079af */ /* 0x000e220000000000 */
[----:B------:R-:W-:-:S02]  /*1700*/  SEL R19, R19, R186, !P0 ;  /* 0x000000ba13137207 */ /* 0x000fc40004000000 */
[----:B------:R-:W-:Y:S01]  /*1710*/  IADD3.X R23, R17, UR5, RZ, P1, !PT ;  /* 0x0000000511177c10 */ /* 0x000fe20008ffe4ff */
[----:B------:R1:W-:Y:S01]  /*1720*/  LDGSTS.E.BYPASS.LTC128B.128 [R210+0x4000], [R218.64] ;  /* 0x04000000dad27fae */ /* 0x0003e2000b901d60 */
[----:B------:R-:W-:Y:S02]  /*1730*/  IADD3 R18, P1, R22, UR34, RZ ;  /* 0x0000002216127c10 */ /* 0x000fe4000ff3e0ff */
[----:B------:R-:W-:Y:S01]  /*1740*/  SHF.L.U32 R209, R19, 0x1, RZ ;  /* 0x0000000113d17819 */ /* 0x000fe200000006ff */
[----:B------:R1:W-:Y:S01]  /*1750*/  LDGSTS.E.BYPASS.LTC128B.128 [R210+0x5000], [R20.64] ;  /* 0x0500000014d27fae */ /* 0x0003e2000b901d60 */
[----:B------:R-:W-:-:S03]  /*1760*/  IADD3.X R19, R23, UR5, RZ, P1, !PT ;  /* 0x0000000517137c10 */ /* 0x000fc60008ffe4ff */
[----:B------:R1:W-:Y:S04]  /*1770*/  LDGSTS.E.BYPASS.LTC128B.128 [R209], [R220.64] ;  /* 0x00000000dcd17fae */ /* 0x0003e8000b901d60 */
[----:B------:R4:W-:Y:S01]  /*1780*/  LDGSTS.E.BYPASS.LTC128B.128 [R209+0x1000], [R14.64] ;  /* 0x010000000ed17fae */ /* 0x0009e2000b901d60 */
[----:B---3--:R-:W-:-:S03]  /*1790*/  IADD3 R26, P1, R18, UR34, RZ ;  /* 0x00000022121a7c10 */ /* 0x008fc6000ff3e0ff */
[----:B------:R3:W-:Y:S01]  /*17a0*/  LDGSTS.E.BYPASS.LTC128B.128 [R210+0x6000], [R16.64] ;  /* 0x0600000010d27fae */ /* 0x0007e2000b901d60 */
[----:B------:R-:W-:-:S03]  /*17b0*/  IADD3.X R27, R19, UR5, RZ, P1, !PT ;  /* 0x00000005131b7c10 */ /* 0x000fc60008ffe4ff */
[----:B------:R1:W-:Y:S04]  /*17c0*/  LDGSTS.E.BYPASS.LTC128B.128 [R210+0x7000], [R22.64] ;  /* 0x0700000016d27fae */ /* 0x0003e8000b901d60 */
[----:B------:R1:W-:Y:S04]  /*17d0*/  LDGSTS.E.BYPASS.LTC128B.128 [R210+0x8000], [R18.64] ;  /* 0x0800000012d27fae */ /* 0x0003e8000b901d60 */
[----:B------:R1:W-:Y:S04]  /*17e0*/  LDGSTS.E.BYPASS.LTC128B.128 [R210+0x9000], [R26.64] ;  /* 0x090000001ad27fae */ /* 0x0003e8000b901d60 */
[----:B------:R-:W0:Y:S01]  /*17f0*/  LDGDEPBAR ;  /* 0x00000000000079af */ /* 0x000e220000000000 */
[----:B--2---:R-:W-:-:S03]  /*1800*/  SHF.R.S32.HI R12, RZ, 0x1f, R13 ;  /* 0x0000001fff0c7819 */ /* 0x004fc6000001140d */
[----:B------:R1:W5:Y:S01]  /*1810*/  LDG.E R208, [R24.64] ;  /* 0x0000002018d07981 */ /* 0x000362000c1e1900 */
[----:B------:R-:W-:-:S03]  /*1820*/  LEA.HI R12, R12, R13, RZ, 0x5 ;  /* 0x0000000d0c0c7211 */ /* 0x000fc600078f28ff */
[----:B------:R1:W5:Y:S01]  /*1830*/  LDG.E R207, [R24.64+0x20] ;  /* 0x0000202018cf7981 */ /* 0x000362000c1e1900 */
[----:B------:R-:W-:-:S03]  /*1840*/  LOP3.LUT R214, R12, 0xffffffe0, RZ, 0xc0, !PT ;  /* 0xffffffe00cd67812 */ /* 0x000fc600078ec0ff */
[----:B------:R1:W5:Y:S02]  /*1850*/  LDG.E R206, [R24.64+0x80] ;  /* 0x0000802018ce7981 */ /* 0x000364000c1e1900 */
[----:B------:R-:W-:Y:S01]  /*1860*/  IMAD.IADD R214, R13, 0x1, -R214 ;  /* 0x000000010dd67824 */ /* 0x000fe200078e0ad6 */
[----:B------:R-:W-:Y:S01]  /*1870*/  SHF.R.S32.HI R13, RZ, 0x5, R12 ;  /* 0x00000005ff0d7819 */ /* 0x000fe2000001140c */
[----:B------:R1:W5:Y:S01]  /*1880*/  LDG.E R205, [R24.64+0xa0] ;  /* 0x0000a02018cd7981 */ /* 0x000362000c1e1900 */
[----:B---3--:R-:W-:Y:S01]  /*1890*/  IMAD.WIDE R16, R5, c[0x0][0x224], R10 ;  /* 0x0000890005107a25 */ /* 0x008fe200078e020a */
[----:B------:R-:W-:Y:S01]  /*18a0*/  CS2R R94, SRZ ;  /* 0x00000000005e7805 */ /* 0x000fe2000001ff00 */
[----:B------:R-:W-:Y:S01]  /*18b0*/  CS2R R92, SRZ ;  /* 0x00000000005c7805 */ /* 0x000fe2000001ff00 */
[----:B------:R-:W-:Y:S01]  /*18c0*/  CS2R R98, SRZ ;  /* 0x0000000000627805 */ /* 0x000fe2000001ff00 */
[----:B------:R-:W-:Y:S01]  /*18d0*/  IMAD R12, R13, UR25, R214 ;  /* 0x000000190d0c7c24 */ /* 0x000fe2000f8e02d6 */
[----:B------:R-:W-:Y:S01]  /*18e0*/  CS2R R96, SRZ ;  /* 0x0000000000607805 */ /* 0x000fe2000001ff00 */
[----:B------:R-:W-:Y:S01]  /*18f0*/  IMAD.IADD R203, R10, 0x1, R203 ;  /* 0x000000010acb7824 */ /* 0x000fe200078e02cb */
[----:B------:R-:W-:-:S04]  /*1900*/  DEPBAR.LE SB0, 0x1 ;  /* 0x000080400000791a */ /* 0x000fc80000000000 */
[----:B------:R-:W-:Y:S01]  /*1910*/  BAR.SYNC.DEFER_BLOCKING 0x0 ;  /* 0x0000000000007b1d */ /* 0x000fe20000010000 */
[----:B----4-:R-:W-:Y:S01]  /*1920*/  IADD3 R14, P2, P1, R12, UR24, R9 ;  /* 0x000000180c0e7c10 */ /* 0x010fe2000f95e009 */
[----:B------:R-:W-:Y:S01]  /*1930*/  CS2R R90, SRZ ;  /* 0x00000000005a7805 */ /* 0x000fe2000001ff00 */
[----:B------:R-:W-:Y:S01]  /*1940*/  SHF.R.S32.HI R9, RZ, 0x1f, R12 ;  /* 0x0000001fff097819 */ /* 0x000fe2000001140c */
[----:B------:R-:W-:Y:S01]  /*1950*/  CS2R R88, SRZ ;  /* 0x0000000000587805 */ /* 0x000fe2000001ff00 */
[----:B------:R-:W-:Y:S01]  /*1960*/  CS2R R86, SRZ ;  /* 0x0000000000567805 */ /* 0x000fe2000001ff00 */
[----:B------:R-:W-:Y:S01]  /*1970*/  CS2R R84, SRZ ;  /* 0x0000000000547805 */ /* 0x000fe2000001ff00 */
[----:B------:R-:W-:Y:S01]  /*1980*/  IADD3.X R9, R9, UR10, R8, P2, P1 ;  /* 0x0000000a09097c10 */ /* 0x000fe200097e2408 */
[----:B------:R-:W-:Y:S01]  /*1990*/  CS2R R78, SRZ ;  /* 0x00000000004e7805 */ /* 0x000fe2000001ff00 */
[----:B------:R-:W-:Y:S01]  /*19a0*/  IADD3 R4, P2, R16, R4, RZ ;  /* 0x0000000410047210 */ /* 0x000fe20007f5e0ff */
[----:B------:R-:W-:Y:S01]  /*19b0*/  CS2R R76, SRZ ;  /* 0x00000000004c7805 */ /* 0x000fe2000001ff00 */
[----:B------:R-:W-:Y:S01]  /*19c0*/  IADD3 R14, P1, R14, R7, RZ ;  /* 0x000000070e0e7210 */ /* 0x000fe20007f3e0ff */
[----:B------:R-:W-:Y:S01]  /*19d0*/  CS2R R82, SRZ ;  /* 0x0000000000527805 */ /* 0x000fe2000001ff00 */
[----:B------:R-:W-:Y:S01]  /*19e0*/  IADD3.X R3, R17, R3, RZ, P2, !PT ;  /* 0x0000000311037210 */ /* 0x000fe200017fe4ff */
[----:B------:R-:W-:Y:S01]  /*19f0*/  CS2R R80, SRZ ;  /* 0x0000000000507805 */ /* 0x000fe2000001ff00 */
[----:B------:R-:W-:Y:S01]  /*1a00*/  ISETP.GE.AND P2, PT, R2, 0x1, PT ;  /* 0x000000010200780c */ /* 0x000fe20003f46270 */
[----:B------:R-:W-:Y:S01]  /*1a10*/  IMAD.X R15, R9, 0x1, R6, P1 ;  /* 0x00000001090f7824 */ /* 0x000fe200008e0606 */
[----:B------:R-:W-:Y:S01]  /*1a20*/  CS2R R74, SRZ ;  /* 0x00000000004a7805 */ /* 0x000fe2000001ff00 */
[C---:B------:R-:W-:Y:S01]  /*1a30*/  IMAD R6, R4.reuse, UR9, RZ ;  /* 0x0000000904067c24 */ /* 0x040fe2000f8e02ff */
[----:B------:R-:W-:Y:S01]  /*1a40*/  CS2R R72, SRZ ;  /* 0x0000000000487805 */ /* 0x000fe2000001ff00 */
[----:B------:R-:W-:Y:S01]  /*1a50*/  IMAD.WIDE.U32 R14, R4, UR30, R14 ;  /* 0x0000001e040e7c25 */ /* 0x000fe2000f8e000e */
[----:B------:R-:W-:Y:S01]  /*1a60*/  CS2R R70, SRZ ;  /* 0x0000000000467805 */ /* 0x000fe2000001ff00 */
[----:B------:R-:W-:Y:S01]  /*1a70*/  CS2R R68, SRZ ;  /* 0x0000000000447805 */ /* 0x000fe2000001ff00 */
[----:B------:R-:W-:Y:S01]  /*1a80*/  CS2R R62, SRZ ;  /* 0x00000000003e7805 */ /* 0x000fe2000001ff00 */
[----:B------:R-:W-:Y:S01]  /*1a90*/  IMAD R3, R3, UR30, R6 ;  /* 0x0000001e03037c24 */ /* 0x000fe2000f8e0206 */
[C---:B------:R-:W-:Y:S01]  /*1aa0*/  LEA R216, P1, R14.reuse, c[0x0][0x350], 0x2 ;  /* 0x0000d4000ed87a11 */ /* 0x040fe200078210ff */
[----:B------:R1:W2:Y:S01]  /*1ab0*/  LDSM.16.M88.4 R132, [R178+0xa000] ;  /* 0x00a00000b284783b */ /* 0x0002a20000000200 */
[----:B------:R-:W-:Y:S01]  /*1ac0*/  CS2R R60, SRZ ;  /* 0x00000000003c7805 */ /* 0x000fe2000001ff00 */
[----:B------:R-:W-:Y:S01]  /*1ad0*/  CS2R R66, SRZ ;  /* 0x0000000000427805 */ /* 0x000fe2000001ff00 */
[----:B------:R-:W-:Y:S01]  /*1ae0*/  IADD3 R3, R15, R3, RZ ;  /* 0x000000030f037210 */ /* 0x000fe20007ffe0ff */
[----:B------:R1:W3:Y:S01]  /*1af0*/  LDSM.16.M88.4 R136, [R178+0xa800] ;  /* 0x00a80000b288783b */ /* 0x0002e20000000200 */
[----:B------:R-:W-:Y:S01]  /*1b00*/  CS2R R64, SRZ ;  /* 0x0000000000407805 */ /* 0x000fe2000001ff00 */
[----:B------:R-:W-:Y:S01]  /*1b10*/  CS2R R58, SRZ ;  /* 0x00000000003a7805 */ /* 0x000fe2000001ff00 */
[----:B------:R-:W-:Y:S01]  /*1b20*/  LEA.HI.X R217, R14, c[0x0][0x354], R3, 0x2, P1 ;  /* 0x0000d5000ed97a11 */ /* 0x000fe200008f1403 */
        /* <DEDUP_REMOVED lines=16> */
[----:B------:R1:W1:Y:S04]  /*1c30*/  LDSM.16.M88.4 R156, [R167+0xa000] ;  /* 0x00a00000a79c783b */ /* 0x0002680000000200 */
[----:B------:R1:W1:Y:S01]  /*1c40*/  LDSM.16.M88.4 R160, [R167+0xa800] ;  /* 0x00a80000a7a0783b */ /* 0x0002620000000200 */
[----:B------:R-:W-:Y:S05]  /*1c50*/  @!P2 BRA `(.L_x_1193) ;  /* 0x000036f00000a947 */ /* 0x000fea0003800000 */
[----:B------:R-:W-:Y:S02]  /*1c60*/  IMAD.MOV.U32 R8, RZ, RZ, c[0x0][0x308] ;  /* 0x0000c200ff087624 */ /* 0x000fe400078e00ff */
[----:B------:R-:W-:-:S05]  /*1c70*/  IMAD.MOV.U32 R9, RZ, RZ, c[0x0][0x30c] ;  /* 0x0000c300ff097624 */ /* 0x000fca00078e00ff */
[----:B----4-:R-:W4:Y:S04]  /*1c80*/  LDG.E.64 R2, [R8.64] ;  /* 0x0000002008027981 */ /* 0x010f28000c1e1b00 */
[----:B---3--:R-:W3:Y:S01]  /*1c90*/  LDG.E.64 R6, [R8.64+0x8] ;  /* 0x0000082008067981 */ /* 0x008ee2000c1e1b00 */
[----:B------:R-:W-:Y:S01]  /*1ca0*/  IMAD R5, R5, c[0x0][0x1c0], R0 ;  /* 0x0000700005057a24 */ /* 0x000fe200078e0200 */
[----:B------:R-:W-:Y:S01]  /*1cb0*/  SHF.R.S32.HI R204, RZ, 0x1f, R214 ;  /* 0x0000001fffcc7819 */ /* 0x000fe200000114d6 */
[----:B------:R-:W-:Y:S01]  /*1cc0*/  IMAD.U32 R0, RZ, RZ, UR28 ;  /* 0x0000001cff007e24 */ /* 0x000fe2000f8e00ff */
[----:B------:R-:W-:Y:S01]  /*1cd0*/  IADD3 R174, R179, 0x1000, RZ ;  /* 0x00001000b3ae7810 */ /* 0x000fe20007ffe0ff */
[----:B------:R-:W-:Y:S01]  /*1ce0*/  IMAD.SHL.U32 R5, R5, 0x20, RZ ;  /* 0x0000002005057824 */ /* 0x000fe200078e00ff */
[----:B------:R-:W-:Y:S01]  /*1cf0*/  IADD3 R173, R180, 0x1000, RZ ;  /* 0x00001000b4ad7810 */ /* 0x000fe20007ffe0ff */
[----:B------:R-:W-:Y:S01]  /*1d00*/  IMAD.MOV.U32 R201, RZ, RZ, R203 ;  /* 0x000000ffffc97224 */ /* 0x000fe200078e00cb */
[----:B------:R-:W-:Y:S01]  /*1d10*/  SEL R174, R174, R179, !P0 ;  /* 0x000000b3aeae7207 */ /* 0x000fe20004000000 */
[----:B------:R-:W-:Y:S01]  /*1d20*/  IMAD.MOV.U32 R95, RZ, RZ, RZ ;  /* 0x000000ffff5f7224 */ /* 0x000fe200078e00ff */
[----:B------:R-:W-:-:S03]  /*1d30*/  SEL R173, R173, R180, !P0 ;  /* 0x000000b4adad7207 */ /* 0x000fc60004000000 */
[----:B------:R-:W-:Y:S02]  /*1d40*/  IMAD.SHL.U32 R174, R174, 0x2, RZ ;  /* 0x00000002aeae7824 */ /* 0x000fe400078e00ff */
[----:B------:R-:W-:Y:S01]  /*1d50*/  IMAD.SHL.U32 R173, R173, 0x2, RZ ;  /* 0x00000002adad7824 */ /* 0x000fe200078e00ff */
[----:B----4-:R4:W2:Y:S01]  /*1d60*/  R2UR UR35, R3 ;  /* 0x00000000032373c2 */ /* 0x0108a200000e0000 */
[----:B---3--:R-:W-:Y:S02]  /*1d70*/  IADD3 R214, P2, P1, R5, R6, R214 ;  /* 0x0000000605d67210 */ /* 0x008fe4000795e0d6 */
[----:B------:R-:W-:-:S05]  /*1d80*/  SHF.R.S32.HI R5, RZ, 0x1f, R5 ;  /* 0x0000001fff057819 */ /* 0x000fca0000011405 */
[----:B------:R-:W3:Y:S01]  /*1d90*/  R2UR UR36, R2 ;  /* 0x00000000022473c2 */ /* 0x000ee200000e0000 */
[----:B------:R-:W-:Y:S01]  /*1da0*/  IADD3.X R204, R5, R7, R204, P2, P1 ;  /* 0x0000000705cc7210 */ /* 0x000fe200017e24cc */
[----:B----4-:R-:W-:-:S05]  /*1db0*/  IMAD R3, R0, 0x4, R187 ;  /* 0x0000000400037824 */ /* 0x010fca00078e02bb */
[----:B--2---:R-:W-:Y:S02]  /*1dc0*/  LOP3.LUT R3, R3, UR35, RZ, 0x3c, !PT ;  /* 0x0000002303037c12 */ /* 0x004fe4000f8e3cff */
[----:B---3--:R-:W-:Y:S02]  /*1dd0*/  LOP3.LUT R204, R204, UR36, RZ, 0x3c, !PT ;  /* 0x00000024cccc7c12 */ /* 0x008fe4000f8e3cff */
[----:B------:R-:W-:Y:S01]  /*1de0*/  LOP3.LUT P0, RZ, R184, 0x2, RZ, 0xc0, !PT ;  /* 0x00000002b8ff7812 */ /* 0x000fe2000780c0ff */
[----:B------:R-:W-:Y:S01]  /*1df0*/  IMAD.WIDE.U32 R214, R214, -0x2daee0ad, RZ ;  /* 0xd2511f53d6d67825 */ /* 0x000fe200078e00ff */
[----:B------:R-:W-:Y:S02]  /*1e00*/  MOV R171, 0x20 ;  /* 0x0000002000ab7802 */ /* 0x000fe40000000f00 */
[----:B------:R-:W-:Y:S01]  /*1e10*/  LOP3.LUT P1, RZ, R184, 0x4, RZ, 0xc0, !PT ;  /* 0x00000004b8ff7812 */ /* 0x000fe2000782c0ff */
[----:B------:R-:W-:Y:S01]  /*1e20*/  IMAD.MOV.U32 R170, RZ, RZ, 0x40 ;  /* 0x00000040ffaa7424 */ /* 0x000fe200078e00ff */
[----:B------:R-:W-:Y:S01]  /*1e30*/  SEL R171, R171, 0xffffffe0, !P0 ;  /* 0xffffffe0abab7807 */ /* 0x000fe20004000000 */
[----:B------:R-:W-:Y:S01]  /*1e40*/  IMAD.MOV.U32 R213, RZ, RZ, c[0x0][0x22c] ;  /* 0x00008b00ffd57624 */ /* 0x000fe200078e00ff */
[----:B------:R-:W-:-:S02]  /*1e50*/  SHF.L.U32 R172, R180, 0x1, RZ ;  /* 0x00000001b4ac7819 */ /* 0x000fc400000006ff */
[----:B------:R-:W-:Y:S01]  /*1e60*/  LOP3.LUT R224, R215, R3, RZ, 0x3c, !PT ;  /* 0x00000003d7e07212 */ /* 0x000fe200078e3cff */
[----:B------:R-:W-:Y:S01]  /*1e70*/  IMAD R213, R213, c[0x0][0x1c0], RZ ;  /* 0x00007000d5d57a24 */ /* 0x000fe200078e02ff */
[----:B------:R-:W-:Y:S02]  /*1e80*/  SEL R170, R170, 0xffffffc0, !P1 ;  /* 0xffffffc0aaaa7807 */ /* 0x000fe40004800000 */
[-C--:B------:R-:W-:Y:S01]  /*1e90*/  IADD3 R3, R177, R171.reuse, RZ ;  /* 0x000000abb1037210 */ /* 0x080fe20007ffe0ff */
[----:B------:R-:W-:Y:S01]  /*1ea0*/  IMAD.U32 R213, R213, -0x40, RZ ;  /* 0xffffffc0d5d57824 */ /* 0x000fe200078e00ff */
[C---:B------:R-:W-:Y:S01]  /*1eb0*/  IADD3 R166, R172.reuse, R171, RZ ;  /* 0x000000abaca67210 */ /* 0x040fe20007ffe0ff */
[----:B------:R-:W-:Y:S02]  /*1ec0*/  IMAD.IADD R165, R172, 0x1, R170 ;  /* 0x00000001aca57824 */ /* 0x000fe400078e02aa */
[----:B------:R-:W-:Y:S01]  /*1ed0*/  IMAD.WIDE.U32 R224, R224, -0x326172a9, RZ ;  /* 0xcd9e8d57e0e07825 */ /* 0x000fe200078e00ff */
[----:B------:R-:W-:-:S03]  /*1ee0*/  IADD3 R164, R170, R166, RZ ;  /* 0x000000a6aaa47210 */ /* 0x000fc60007ffe0ff */
[----:B------:R-:W-:Y:S02]  /*1ef0*/  IMAD.IADD R2, R177, 0x1, R170 ;  /* 0x00000001b1027824 */ /* 0x000fe400078e02aa */
[----:B------:R-:W-:Y:S02]  /*1f00*/  IMAD.IADD R0, R170, 0x1, R3 ;  /* 0x00000001aa007824 */ /* 0x000fe400078e0203 */
.L_x_1196:
[----:B------:R-:W0:Y:S01]  /*1f10*/  LDGDEPBAR ;  /* 0x00000000000079af */ /* 0x000e220000000000 */
[C---:B------:R-:W-:Y:S01]  /*1f20*/  IMAD.IADD R181, R173.reuse, 0x1, R171 ;  /* 0x00000001adb57824 */ /* 0x040fe200078e02ab */
[C---:B-----5:R-:W-:Y:S01]  /*1f30*/  FSETP.NEU.FTZ.AND P0, PT, R208.reuse, -INF , PT ;  /* 0xff800000d000780b */ /* 0x060fe20003f1d000 */
[----:B------:R-:W-:Y:S01]  /*1f40*/  IMAD.IADD R182, R173, 0x1, R170 ;  /* 0x00000001adb67824 */ /* 0x000fe200078e02aa */
[----:B------:R-:W-:Y:S01]  /*1f50*/  UIADD3 UR5, UR35, -0x4498517b, URZ ;  /* 0xbb67ae8523057890 */ /* 0x000fe2000fffe03f */
[----:B------:R-:W-:Y:S01]  /*1f60*/  FMUL.FTZ R203, R208, 1.4426950216293334961 ;  /* 0x3fb8aa3bd0cb7820 */ /* 0x000fe20000410000 */
[----:B------:R-:W-:Y:S02]  /*1f70*/  UIADD3 UR4, UR36, -0x61c88647, URZ ;  /* 0x9e3779b924047890 */ /* 0x000fe4000fffe03f */
[----:B------:R-:W-:Y:S02]  /*1f80*/  UIADD3 UR29, UR35, 0x76cf5d0a, URZ ;  /* 0x76cf5d0a231d7890 */ /* 0x000fe4000fffe03f */
[----:B------:R-:W-:Y:S01]  /*1f90*/  UIADD3 UR34, UR35, 0x646e171e, URZ ;  /* 0x646e171e23227890 */ /* 0x000fe2000fffe03f */
[----:B------:R-:W-:Y:S04]  /*1fa0*/  DEPBAR.LE SB0, 0x0 ;  /* 0x000080000000791a */ /* 0x000fe80000000000 */
[----:B------:R-:W-:Y:S08]  /*1fb0*/  BAR.SYNC.DEFER_BLOCKING 0x0 ;  /* 0x0000000000007b1d */ /* 0x000ff00000010000 */
[----:B------:R-:W-:Y:S08]  /*1fc0*/  LDSM.16.M88.4 R100, [R173] ;  /* 0x00000000ad64783b */ /* 0x000ff00000000200 */
[----:B------:R-:W2:Y:S08]  /*1fd0*/  LDSM.16.M88.4 R104, [R178+0x6000] ;  /* 0x00600000b268783b */ /* 0x000eb00000000200 */
[----:B------:R-:W3:Y:S08]  /*1fe0*/  LDSM.16.M88.4 R108, [R173+0x1000] ;  /* 0x00100000ad6c783b */ /* 0x000ef00000000200 */
[----:B------:R-:W4:Y:S08]  /*1ff0*/  LDSM.16.M88.4 R112, [R178+0x6800] ;  /* 0x00680000b270783b */ /* 0x000f300000000200 */
[----:B------:R-:W-:Y:S08]  /*2000*/  LDSM.16.M88.4 R116, [R181] ;  /* 0x00000000b574783b */ /* 0x000ff00000000200 */
[----:B------:R-:W1:Y:S01]  /*2010*/  LDSM.16.M88.4 R120, [R169+0x6000] ;  /* 0x00600000a978783b */ /* 0x000e620000000200 */
[-C--:B--2---:R-:W-:Y:S07]  /*2020*/  HMMA.16816.F32 R4, R100, R104.reuse, RZ ;  /* 0x000000686404723c */ /* 0x084fee00000018ff */
[----:B------:R-:W2:Y:S01]  /*2030*/  LDSM.16.M88.4 R124, [R181+0x1000] ;  /* 0x00100000b57c783b */ /* 0x000ea20000000200 */
[C---:B---3--:R-:W-:Y:S07]  /*2040*/  HMMA.16816.F32 R8, R108.reuse, R104, RZ ;  /* 0x000000686c08723c */ /* 0x048fee00000018ff */
[----:B------:R-:W3:Y:S01]  /*2050*/  LDSM.16.M88.4 R128, [R169+0x6800] ;  /* 0x00680000a980783b */ /* 0x000ee20000000200 */
[-C--:B------:R-:W-:Y:S08]  /*2060*/  HMMA.16816.F32 R12, R108, R106.reuse, RZ ;  /* 0x0000006a6c0c723c */ /* 0x080ff000000018ff */
[C---:B-1----:R-:W-:Y:S01]  /*2070*/  HMMA.16816.F32 R16, R100.reuse, R106, RZ ;  /* 0x0000006a6410723c */ /* 0x042fe200000018ff */
[----:B------:R-:W-:Y:S07]  /*2080*/  LDSM.16.M88.4 R104, [R168+0x6000] ;  /* 0x00600000a868783b */ /* 0x000fee0000000200 */
[-C--:B----4-:R-:W-:Y:S08]  /*2090*/  HMMA.16816.F32 R20, R100, R112.reuse, RZ ;  /* 0x000000706414723c */ /* 0x090ff000000018ff */
[C---:B------:R-:W-:Y:S08]  /*20a0*/  HMMA.16816.F32 R24, R108.reuse, R112, RZ ;  /* 0x000000706c18723c */ /* 0x040ff000000018ff */
[-C--:B------:R-:W-:Y:S01]  /*20b0*/  HMMA.16816.F32 R28, R108, R114.reuse, RZ ;  /* 0x000000726c1c723c */ /* 0x080fe200000018ff */
[----:B------:R-:W-:Y:S07]  /*20c0*/  LDSM.16.M88.4 R108, [R182+0x1000] ;  /* 0x00100000b66c783b */ /* 0x000fee0000000200 */
[----:B------:R-:W-:Y:S01]  /*20d0*/  HMMA.16816.F32 R32, R100, R114, RZ ;  /* 0x000000726420723c */ /* 0x000fe200000018ff */
[----:B------:R-:W1:Y:S07]  /*20e0*/  LDSM.16.M88.4 R100, [R182] ;  /* 0x00000000b664783b */ /* 0x000e6e0000000200 */
[-C--:B------:R-:W-:Y:S01]  /*20f0*/  HMMA.16816.F32 R4, R116, R120.reuse, R4 ;  /* 0x000000787404723c */ /* 0x080fe20000001804 */
[----:B------:R-:W4:Y:S07]  /*2100*/  LDSM.16.M88.4 R112, [R168+0x6800] ;  /* 0x00680000a870783b */ /* 0x000f2e0000000200 */
[C---:B--2---:R-:W-:Y:S08]  /*2110*/  HMMA.16816.F32 R8, R124.reuse, R120, R8 ;  /* 0x000000787c08723c */ /* 0x044ff00000001808 */
[-C--:B------:R-:W-:Y:S08]  /*2120*/  HMMA.16816.F32 R12, R124, R122.reuse, R12 ;  /* 0x0000007a7c0c723c */ /* 0x080ff0000000180c */
[C---:B------:R-:W-:Y:S08]  /*2130*/  HMMA.16816.F32 R16, R116.reuse, R122, R16 ;  /* 0x0000007a7410723c */ /* 0x040ff00000001810 */
[-C--:B---3--:R-:W-:Y:S08]  /*2140*/  HMMA.16816.F32 R20, R116, R128.reuse, R20 ;  /* 0x000000807414723c */ /* 0x088ff00000001814 */
[C---:B------:R-:W-:Y:S07]  /*2150*/  HMMA.16816.F32 R24, R124.reuse, R128, R24 ;  /* 0x000000807c18723c */ /* 0x040fee0000001818 */
[----:B------:R-:W-:Y:S01]  /*2160*/  IMAD.IADD R128, R170, 0x1, R181 ;  /* 0x00000001aa807824 */ /* 0x000fe200078e02b5 */
[-C--:B------:R-:W-:Y:S01]  /*2170*/  HMMA.16816.F32 R28, R124, R130.reuse, R28 ;  /* 0x000000827c1c723c */ /* 0x080fe2000000181c */
[----:B------:R-:W-:Y:S07]  /*2180*/  LDSM.16.M88.4 R124, [R167+0x6000] ;  /* 0x00600000a77c783b */ /* 0x000fee0000000200 */
[----:B------:R-:W-:Y:S01]  /*2190*/  HMMA.16816.F32 R32, R116, R130, R32 ;  /* 0x000000827420723c */ /* 0x000fe20000001820 */
[----:B------:R-:W2:Y:S07]  /*21a0*/  LDSM.16.M88.4 R120, [R128] ;  /* 0x000000008078783b */ /* 0x000eae0000000200 */
[-C--:B-1----:R-:W-:Y:S08]  /*21b0*/  HMMA.16816.F32 R4, R100, R104.reuse, R4 ;  /* 0x000000686404723c */ /* 0x082ff00000001804 */
[C---:B------:R-:W-:Y:S08]  /*21c0*/  HMMA.16816.F32 R8, R108.reuse, R104, R8 ;  /* 0x000000686c08723c */ /* 0x040ff00000001808 */
[-C--:B------:R-:W-:Y:S08]  /*21d0*/  HMMA.16816.F32 R12, R108, R106.reuse, R12 ;  /* 0x0000006a6c0c723c */ /* 0x080ff0000000180c */
[C---:B------:R-:W-:Y:S01]  /*21e0*/  HMMA.16816.F32 R16, R100.reuse, R106, R16 ;  /* 0x0000006a6410723c */ /* 0x040fe20000001810 */
[----:B------:R-:W-:Y:S07]  /*21f0*/  LDSM.16.M88.4 R104, [R167+0x6800] ;  /* 0x00680000a768783b */ /* 0x000fee0000000200 */
[-C--:B----4-:R-:W-:Y:S08]  /*2200*/  HMMA.16816.F32 R20, R100, R112.reuse, R20 ;  /* 0x000000706414723c */ /* 0x090ff00000001814 */
[C---:B------:R-:W-:Y:S07]  /*2210*/  HMMA.16816.F32 R24, R108.reuse, R112, R24 ;  /* 0x000000706c18723c */ /* 0x040fee0000001818 */
[----:B------:R-:W-:Y:S01]  /*2220*/  FSEL R113, R203, RZ, P0 ;  /* 0x000000ffcb717208 */ /* 0x000fe20000000000 */
[-C--:B------:R-:W-:Y:S01]  /*2230*/  HMMA.16816.F32 R28, R108, R114.reuse, R28 ;  /* 0x000000726c1c723c */ /* 0x080fe2000000181c */
[C---:B------:R-:W-:Y:S03]  /*2240*/  FSETP.NEU.FTZ.AND P0, PT, R207.reuse, -INF , PT ;  /* 0xff800000cf00780b */ /* 0x040fe60003f1d000 */
[----:B------:R-:W-:Y:S04]  /*2250*/  FMUL.FTZ R203, R207, 1.4426950216293334961 ;  /* 0x3fb8aa3bcfcb7820 */ /* 0x000fe80000410000 */
[----:B------:R-:W-:Y:S01]  /*2260*/  HMMA.16816.F32 R32, R100, R114, R32 ;  /* 0x000000726420723c */ /* 0x000fe20000001820 */
[----:B------:R-:W1:Y:S07]  /*2270*/  LDSM.16.M88.4 R100, [R128+0x1000] ;  /* 0x001000008064783b */ /* 0x000e6e0000000200 */
[-C--:B--2---:R-:W-:Y:S11]  /*2280*/  HMMA.16816.F32 R4, R120, R124.reuse, R4 ;  /* 0x0000007c7804723c */ /* 0x084ff60000001804 */
[----:B------:R-:W-:Y:S11]  /*2290*/  @!UPT UIADD3 URZ, URZ, URZ, URZ ;  /* 0x0000003f3f3ff290 */ /* 0x000ff6000fffe03f */
[----:B------:R-:W-:Y:S02]  /*22a0*/  @!UPT UIADD3 URZ, URZ, URZ, URZ ;  /* 0x0000003f3f3ff290 */ /* 0x000fe4000fffe03f */
[--C-:B------:R-:W-:Y:S01]  /*22b0*/  FFMA.FTZ R227, R5, c[0x0][0x23c], -R113.reuse ;  /* 0x00008f0005e37a23 */ /* 0x100fe20000010871 */
[----:B------:R-:W-:Y:S01]  /*22c0*/  FSEL R5, R203, RZ, P0 ;  /* 0x000000ffcb057208 */ /* 0x000fe20000000000 */
[C---:B------:R-:W-:Y:S01]  /*22d0*/  FMUL.FTZ R203, R206.reuse, 1.4426950216293334961 ;  /* 0x3fb8aa3bcecb7820 */ /* 0x040fe20000410000 */
[----:B------:R-:W-:Y:S01]  /*22e0*/  FSETP.NEU.FTZ.AND P0, PT, R206, -INF , PT ;  /* 0xff800000ce00780b */ /* 0x000fe20003f1d000 */
[----:B------:R-:W-:Y:S02]  /*22f0*/  FFMA.FTZ R226, R4, c[0x0][0x23c], -R113 ;  /* 0x00008f0004e27a23 */ /* 0x000fe40000010871 */
[--C-:B------:R-:W-:Y:S01]  /*2300*/  FFMA.FTZ R228, R6, c[0x0][0x23c], -R5.reuse ;  /* 0x00008f0006e47a23 */ /* 0x100fe20000010805 */
[----:B------:R-:W-:Y:S01]  /*2310*/  FSEL R130, R203, RZ, P0 ;  /* 0x000000ffcb827208 */ /* 0x000fe20000000000 */
[C---:B------:R-:W-:Y:S01]  /*2320*/  FMUL.FTZ R203, R205.reuse, 1.4426950216293334961 ;  /* 0x3fb8aa3bcdcb7820 */ /* 0x040fe20000410000 */
[----:B------:R-:W-:Y:S01]  /*2330*/  FSETP.NEU.FTZ.AND P0, PT, R205, -INF , PT ;  /* 0xff800000cd00780b */ /* 0x000fe20003f1d000 */
[C---:B-1----:R-:W-:Y:S01]  /*2340*/  HMMA.16816.F32 R8, R100.reuse, R124, R8 ;  /* 0x0000007c6408723c */ /* 0x042fe20000001808 */
[----:B------:R-:W-:Y:S01]  /*2350*/  FFMA.FTZ R229, R7, c[0x0][0x23c], -R5 ;  /* 0x00008f0007e57a23 */ /* 0x000fe20000010805 */
[----:B------:R-:W1:Y:S01]  /*2360*/  MUFU.EX2 R226, R226 ;  /* 0x000000e200e27308 */ /* 0x000e620000000800 */
[----:B------:R-:W-:Y:S01]  /*2370*/  FSEL R6, R203, RZ, P0 ;  /* 0x000000ffcb067208 */ /* 0x000fe20000000000 */
[----:B------:R-:W-:Y:S04]  /*2380*/  IMAD R203, R212, 0x4, R185 ;  /* 0x00000004d4cb7824 */ /* 0x000fe800078e02b9 */
[-C--:B------:R-:W-:Y:S01]  /*2390*/  HMMA.16816.F32 R12, R100, R126.reuse, R12 ;  /* 0x0000007e640c723c */ /* 0x080fe2000000180c */
[C---:B------:R-:W-:Y:S03]  /*23a0*/  IMAD.WIDE.U32 R238, R203.reuse, -0x326172a9, RZ ;  /* 0xcd9e8d57cbee7825 */ /* 0x040fe600078e00ff */
[----:B------:R-:W-:Y:S01]  /*23b0*/  IADD3 R203, R203, 0x2, RZ ;  /* 0x00000002cbcb7810 */ /* 0x000fe20007ffe0ff */
[----:B------:R-:W2:Y:S01]  /*23c0*/  MUFU.EX2 R227, R227 ;  /* 0x000000e300e37308 */ /* 0x000ea20000000800 */
[-C--:B------:R-:W-:Y:S02]  /*23d0*/  LOP3.LUT R234, R239, R204.reuse, RZ, 0x3c, !PT ;  /* 0x000000ccefea7212 */ /* 0x080fe400078e3cff */
[----:B------:R-:W-:Y:S01]  /*23e0*/  LOP3.LUT R238, R225, UR4, R238, 0x96, !PT ;  /* 0x00000004e1ee7c12 */ /* 0x000fe2000f8e96ee */
[----:B------:R-:W-:Y:S01]  /*23f0*/  IMAD.WIDE.U32 R244, R203, -0x326172a9, RZ ;  /* 0xcd9e8d57cbf47825 */ /* 0x000fe200078e00ff */
[C---:B------:R-:W-:Y:S02]  /*2400*/  HMMA.16816.F32 R16, R120.reuse, R126, R16 ;  /* 0x0000007e7810723c */ /* 0x040fe40000001810 */
[----:B------:R-:W-:Y:S01]  /*2410*/  LOP3.LUT R203, R214, UR5, RZ, 0x3c, !PT ;  /* 0x00000005d6cb7c12 */ /* 0x000fe2000f8e3cff */
[----:B------:R-:W-:Y:S01]  /*2420*/  IMAD.WIDE.U32 R242, R234, -0x2daee0ad, RZ ;  /* 0xd2511f53eaf27825 */ /* 0x000fe200078e00ff */
[----:B------:R-:W-:Y:S01]  /*2430*/  LOP3.LUT R236, R245, R204, RZ, 0x3c, !PT ;  /* 0x000000ccf5ec7212 */ /* 0x000fe200078e3cff */
[----:B------:R-:W-:Y:S01]  /*2440*/  UIADD3 UR5, UR36, 0x3c6ef372, URZ ;  /* 0x3c6ef37224057890 */ /* 0x000fe2000fffe03f */
[----:B------:R-:W-:Y:S01]  /*2450*/  LOP3.LUT R244, R225, UR4, R244, 0x96, !PT ;  /* 0x00000004e1f47c12 */ /* 0x000fe2000f8e96f4 */
[----:B------:R-:W-:Y:S01]  /*2460*/  FFMA.FTZ R230, R8, c[0x0][0x23c], -R130 ;  /* 0x00008f0008e67a23 */ /* 0x000fe20000010882 */
[----:B------:R-:W-:Y:S01]  /*2470*/  LOP3.LUT R235, R203, R243, RZ, 0x3c, !PT ;  /* 0x000000f3cbeb7212 */ /* 0x000fe200078e3cff */
[----:B------:R-:W-:Y:S01]  /*2480*/  IMAD.WIDE.U32 R238, R238, -0x2daee0ad, RZ ;  /* 0xd2511f53eeee7825 */ /* 0x000fe200078e00ff */
[-C--:B------:R-:W-:Y:S01]  /*2490*/  HMMA.16816.F32 R20, R120, R104.reuse, R20 ;  /* 0x000000687814723c */ /* 0x080fe20000001814 */
[----:B------:R-:W-:Y:S01]  /*24a0*/  UIADD3 UR4, UR36, -0x255992d5, URZ ;  /* 0xdaa66d2b24047890 */ /* 0x000fe2000fffe03f */
[----:B------:R-:W-:Y:S01]  /*24b0*/  LOP3.LUT R237, R224, UR5, RZ, 0x3c, !PT ;  /* 0x00000005e0ed7c12 */ /* 0x000fe2000f8e3cff */
[----:B------:R-:W-:Y:S01]  /*24c0*/  IMAD.WIDE.U32 R250, R235, -0x326172a9, RZ ;  /* 0xcd9e8d57ebfa7825 */ /* 0x000fe200078e00ff */
[----:B------:R-:W-:Y:S01]  /*24d0*/  LOP3.LUT R242, R239, UR29, R242, 0x96, !PT ;  /* 0x0000001deff27c12 */ /* 0x000fe2000f8e96f2 */
[----:B------:R-:W-:Y:S01]  /*24e0*/  UIADD3 UR5, UR35, 0x32370b8f, URZ ;  /* 0x32370b8f23057890 */ /* 0x000fe2000fffe03f */
[----:B------:R-:W3:Y:S01]  /*24f0*/  MUFU.EX2 R229, R229 ;  /* 0x000000e500e57308 */ /* 0x000ee20000000800 */
[----:B------:R-:W-:Y:S01]  /*2500*/  FFMA.FTZ R241, R13, c[0x0][0x23c], -R130 ;  /* 0x00008f000df17a23 */ /* 0x000fe20000010882 */
[----:B------:R-:W-:Y:S01]  /*2510*/  LOP3.LUT R239, R237, R251, RZ, 0x3c, !PT ;  /* 0x000000fbedef7212 */ /* 0x000fe200078e3cff */
[----:B------:R-:W-:Y:S01]  /*2520*/  IMAD.WIDE.U32 R246, R236, -0x2daee0ad, RZ ;  /* 0xd2511f53ecf67825 */ /* 0x000fe200078e00ff */
[C---:B------:R-:W-:Y:S03]  /*2530*/  HMMA.16816.F32 R24, R100.reuse, R104, R24 ;  /* 0x000000686418723c */ /* 0x040fe60000001818 */
[----:B------:R-:W-:Y:S01]  /*2540*/  IMAD.WIDE.U32 R244, R244, -0x2daee0ad, RZ ;  /* 0xd2511f53f4f47825 */ /* 0x000fe200078e00ff */
[----:B------:R-:W-:Y:S02]  /*2550*/  LOP3.LUT R203, R203, R247, RZ, 0x3c, !PT ;  /* 0x000000f7cbcb7212 */ /* 0x000fe400078e3cff */
[----:B------:R4:W-:Y:S01]  /*2560*/  MUFU.EX2 R235, R241 ;  /* 0x000000f100eb7308 */ /* 0x0009e20000000800 */
[----:B------:R-:W-:Y:S01]  /*2570*/  IMAD.WIDE.U32 R248, R239, -0x2daee0ad, RZ ;  /* 0xd2511f53eff87825 */ /* 0x000fe200078e00ff */
[----:B------:R-:W-:Y:S01]  /*2580*/  LOP3.LUT R240, R245, UR29, R246, 0x96, !PT ;  /* 0x0000001df5f07c12 */ /* 0x000fe2000f8e96f6 */
[----:B------:R-:W-:Y:S01]  /*2590*/  UIADD3 UR29, UR35, -0x126145ec, URZ ;  /* 0xed9eba14231d7890 */ /* 0x000fe2000fffe03f */
[-C--:B------:R-:W-:Y:S02]  /*25a0*/  HMMA.16816.F32 R28, R100, R106.reuse, R28 ;  /* 0x0000006a641c723c */ /* 0x080fe4000000181c */
[----:B------:R-:W-:Y:S04]  /*25b0*/  IMAD.WIDE.U32 R242, R242, -0x326172a9, RZ ;  /* 0xcd9e8d57f2f27825 */ /* 0x000fe800078e00ff */
[----:B------:R-:W-:Y:S01]  /*25c0*/  IMAD.WIDE.U32 R246, R203, -0x326172a9, RZ ;  /* 0xcd9e8d57cbf67825 */ /* 0x000fe200078e00ff */
[----:B------:R-:W-:Y:S01]  /*25d0*/  LOP3.LUT R250, R243, UR4, R250, 0x96, !PT ;  /* 0x00000004f3fa7c12 */ /* 0x000fe2000f8e96fa */
[----:B------:R-:W-:Y:S01]  /*25e0*/  HMMA.16816.F32 R32, R120, R106, R32 ;  /* 0x0000006a7820723c */ /* 0x000fe20000001820 */
[----:B------:R-:W1:Y:S03]  /*25f0*/  MUFU.EX2 R228, R228 ;  /* 0x000000e400e47308 */ /* 0x000e660000000800 */
[----:B------:R-:W-:Y:S01]  /*2600*/  LOP3.LUT R237, R237, R247, RZ, 0x3c, !PT ;  /* 0x000000f7eded7212 */ /* 0x000fe200078e3cff */
[----:B------:R-:W-:Y:S04]  /*2610*/  IMAD.WIDE.U32 R128, R240, -0x326172a9, RZ ;  /* 0xcd9e8d57f0807825 */ /* 0x000fe800078e00ff */
[----:B------:R-:W-:Y:S02]  /*2620*/  IMAD.MOV.U32 R203, RZ, RZ, R201 ;  /* 0x000000ffffcb7224 */ /* 0x000fe400078e00c9 */
[----:B------:R-:W1:Y:S01]  /*2630*/  MUFU.EX2 R230, R230 ;  /* 0x000000e600e67308 */ /* 0x000e620000000800 */
[----:B------:R-:W-:Y:S01]  /*2640*/  LOP3.LUT R246, R129, UR4, R246, 0x96, !PT ;  /* 0x0000000481f67c12 */ /* 0x000fe2000f8e96f6 */
[--C-:B------:R-:W-:Y:S01]  /*2650*/  FFMA.FTZ R232, R10, c[0x0][0x23c], -R6.reuse ;  /* 0x00008f000ae87a23 */ /* 0x100fe20000010806 */
[----:B------:R-:W-:Y:S01]  /*2660*/  LEA R10, P0, R183, R202, 0x2 ;  /* 0x000000cab70a7211 */ /* 0x000fe200078010ff */
[----:B------:R-:W-:Y:S01]  /*2670*/  IMAD.WIDE.U32 R250, R250, -0x2daee0ad, RZ ;  /* 0xd2511f53fafa7825 */ /* 0x000fe200078e00ff */
[----:B------:R-:W-:Y:S03]  /*2680*/  UIADD3 UR4, UR36, 0x78dde6e4, URZ ;  /* 0x78dde6e424047890 */ /* 0x000fe6000fffe03f */
[----:B------:R-:W-:Y:S01]  /*2690*/  FFMA.FTZ R233, R11, c[0x0][0x23c], -R6 ;  /* 0x00008f000be97a23 */ /* 0x000fe20000010806 */
[----:B------:R-:W-:Y:S01]  /*26a0*/  LOP3.LUT R248, R251, UR29, R248, 0x96, !PT ;  /* 0x0000001dfbf87c12 */ /* 0x000fe2000f8e96f8 */
[----:B----4-:R-:W-:Y:S01]  /*26b0*/  FFMA.FTZ R241, R15, c[0x0][0x23c], -R6 ;  /* 0x00008f000ff17a23 */ /* 0x010fe20000010806 */
[----:B------:R-:W-:Y:S01]  /*26c0*/  LEA.HI.X.SX32 R11, R183, R203, 0x2, P0 ;  /* 0x000000cbb70b7211 */ /* 0x000fe200000f16ff */
[----:B------:R-:W-:Y:S01]  /*26d0*/  FFMA.FTZ R240, R16, c[0x0][0x23c], -R113 ;  /* 0x00008f0010f07a23 */ /* 0x000fe20000010871 */
[----:B------:R-:W-:Y:S01]  /*26e0*/  LOP3.LUT R203, R249, UR5, R238, 0x96, !PT ;  /* 0x00000005f9cb7c12 */ /* 0x000fe2000f8e96ee */
[----:B------:R-:W-:Y:S01]  /*26f0*/  FFMA.FTZ R236, R14, c[0x0][0x23c], -R6 ;  /* 0x00008f000eec7a23 */ /* 0x000fe20000010806 */
[----:B------:R-:W-:Y:S01]  /*2700*/  MUFU.EX2 R232, R232 ;  /* 0x000000e800e87308 */ /* 0x000fe20000000800 */
[----:B------:R-:W-:Y:S01]  /*2710*/  IMAD.WIDE.U32 R14, R237, -0x2daee0ad, RZ ;  /* 0xd2511f53ed0e7825 */ /* 0x000fe200078e00ff */
[----:B------:R4:W4:Y:S03]  /*2720*/  LDG.E R239, [R10.64] ;  /* 0x000000200aef7981 */ /* 0x000926000c1e1900 */
[----:B------:R-:W-:Y:S01]  /*2730*/  IMAD.WIDE.U32 R246, R246, -0x2daee0ad, RZ ;  /* 0xd2511f53f6f67825 */ /* 0x000fe200078e00ff */
[----:B------:R-:W-:Y:S01]  /*2740*/  LOP3.LUT R243, R15, UR5, R244, 0x96, !PT ;  /* 0x000000050ff37c12 */ /* 0x000fe2000f8e96f4 */
[----:B------:R-:W-:Y:S02]  /*2750*/  UIADD3 UR5, UR36, 0x1715609d, URZ ;  /* 0x1715609d24057890 */ /* 0x000fe4000fffe03f */
[----:B------:R-:W-:Y:S01]  /*2760*/  IMAD.WIDE.U32 R114, R203, -0x326172a9, RZ ;  /* 0xcd9e8d57cb727825 */ /* 0x000fe200078e00ff */
[----:B------:R-:W-:Y:S01]  /*2770*/  LOP3.LUT R245, R247, UR29, R14, 0x96, !PT ;  /* 0x0000001df7f57c12 */ /* 0x000fe2000f8e960e */
[----:B------:R1:W-:Y:S01]  /*2780*/  MUFU.EX2 R237, R241 ;  /* 0x000000f100ed7308 */ /* 0x0003e20000000800 */
[----:B------:R-:W-:Y:S01]  /*2790*/  UIADD3 UR29, UR35, -0x56f99767, URZ ;  /* 0xa9066899231d7890 */ /* 0x000fe2000fffe03f */
[----:B------:R-:W-:Y:S01]  /*27a0*/  IMAD.WIDE.U32 R248, R248, -0x326172a9, RZ ;  /* 0xcd9e8d57f8f87825 */ /* 0x000fe200078e00ff */
[----:B------:R-:W-:Y:S03]  /*27b0*/  LOP3.LUT R242, R115, UR4, R242, 0x96, !PT ;  /* 0x0000000473f27c12 */ /* 0x000fe6000f8e96f2 */
[--C-:B------:R-:W-:Y:S01]  /*27c0*/  FFMA.FTZ R251, R18, c[0x0][0x23c], -R5.reuse ;  /* 0x00008f0012fb7a23 */ /* 0x100fe20000010805 */
[----:B------:R-:W-:Y:S01]  /*27d0*/  LOP3.LUT R244, R249, UR5, R114, 0x96, !PT ;  /* 0x00000005f9f47c12 */ /* 0x000fe2000f8e9672 */
[----:B------:R-:W-:Y:S02]  /*27e0*/  IMAD.WIDE.U32 R118, R243, -0x326172a9, RZ ;  /* 0xcd9e8d57f3767825 */ /* 0x000fe400078e00ff */
[----:B------:R4:W4:Y:S01]  /*27f0*/  LDG.E R243, [R10.64+0xa0] ;  /* 0x0000a0200af37981 */ /* 0x000922000c1e1900 */
[----:B------:R2:W-:Y:S01]  /*2800*/  MUFU.EX2 R203, R240 ;  /* 0x000000f000cb7308 */ /* 0x0005e20000000800 */
[----:B------:R-:W-:Y:S01]  /*2810*/  IMAD.WIDE.U32 R114, R245, -0x326172a9, RZ ;  /* 0xcd9e8d57f5727825 */ /* 0x000fe200078e00ff */
[----:B------:R-:W-:Y:S01]  /*2820*/  LOP3.LUT R247, R119, UR4, R128, 0x96, !PT ;  /* 0x0000000477f77c12 */ /* 0x000fe2000f8e9680 */
[----:B------:R-:W-:Y:S02]  /*2830*/  ULDC.U8 UR4, c[0x0][0x2d8] ;  /* 0x0000b60000047ab9 */ /* 0x000fe40000000000 */
[----:B------:R-:W-:Y:S04]  /*2840*/  IMAD.WIDE.U32 R126, R242, -0x2daee0ad, RZ ;  /* 0xd2511f53f27e7825 */ /* 0x000fe800078e00ff */
[----:B------:R-:W-:Y:S01]  /*2850*/  IMAD.WIDE.U32 R14, R244, -0x2daee0ad, RZ ;  /* 0xd2511f53f40e7825 */ /* 0x000fe200078e00ff */
[----:B------:R-:W-:Y:S01]  /*2860*/  LOP3.LUT R244, R115, UR5, R118, 0x96, !PT ;  /* 0x0000000573f47c12 */ /* 0x000fe2000f8e9676 */
[----:B------:R3:W-:Y:S01]  /*2870*/  MUFU.EX2 R242, R251 ;  /* 0x000000fb00f27308 */ /* 0x0007e20000000800 */
[----:B------:R-:W-:Y:S01]  /*2880*/  LOP3.LUT R249, R127, UR29, R250, 0x96, !PT ;  /* 0x0000001d7ff97c12 */ /* 0x000fe2000f8e96fa */
[----:B------:R-:W-:Y:S01]  /*2890*/  FFMA.FTZ R245, R19, c[0x0][0x23c], -R5 ;  /* 0x00008f0013f57a23 */ /* 0x000fe20000010805 */
[----:B------:R-:W-:Y:S01]  /*28a0*/  LOP3.LUT R131, R15, UR34, R126, 0x96, !PT ;  /* 0x000000220f837c12 */ /* 0x000fe2000f8e967e */
[----:B------:R-:W-:Y:S01]  /*28b0*/  IMAD.WIDE.U32 R18, R244, -0x2daee0ad, RZ ;  /* 0xd2511f53f4127825 */ /* 0x000fe200078e00ff */
[----:B------:R-:W-:Y:S01]  /*28c0*/  UIADD3 UR5, UR36, -0x4ab325aa, URZ ;  /* 0xb54cda5624057890 */ /* 0x000fe2000fffe03f */
[----:B-1----:R4:W4:Y:S02]  /*28d0*/  LDG.E R241, [R10.64+0x20] ;  /* 0x000020200af17981 */ /* 0x002924000c1e1900 */
[----:B------:R-:W-:Y:S01]  /*28e0*/  IMAD.WIDE.U32 R128, R247, -0x2daee0ad, RZ ;  /* 0xd2511f53f7807825 */ /* 0x000fe200078e00ff */
[----:B------:R-:W-:Y:S01]  /*28f0*/  LOP3.LUT R247, R14, 0xff, RZ, 0xc0, !PT ;  /* 0x000000ff0ef77812 */ /* 0x000fe200078ec0ff */
[----:B------:R-:W-:Y:S01]  /*2900*/  MUFU.EX2 R236, R236 ;  /* 0x000000ec00ec7308 */ /* 0x000fe20000000800 */
[----:B------:R-:W-:Y:S01]  /*2910*/  LOP3.LUT R7, R18, 0xffff, RZ, 0xc0, !PT ;  /* 0x0000ffff12077812 */ /* 0x000fe200078ec0ff */
[--C-:B------:R-:W-:Y:S01]  /*2920*/  FFMA.FTZ R252, R21, c[0x0][0x23c], -R113.reuse ;  /* 0x00008f0015fc7a23 */ /* 0x100fe20000010871 */
[----:B------:R-:W-:Y:S01]  /*2930*/  LOP3.LUT R246, R129, UR29, R246, 0x96, !PT ;  /* 0x0000001d81f67c12 */ /* 0x000fe2000f8e96f6 */
[----:B------:R-:W-:Y:S01]  /*2940*/  FFMA.FTZ R231, R9, c[0x0][0x23c], -R130 ;  /* 0x00008f0009e77a23 */ /* 0x000fe20000010882 */
[----:B------:R-:W-:Y:S01]  /*2950*/  LOP3.LUT R9, R14, 0xffff, RZ, 0xc0, !PT ;  /* 0x0000ffff0e097812 */ /* 0x000fe200078ec0ff */
[----:B--2---:R4:W2:Y:S01]  /*2960*/  LDG.E R240, [R10.64+0x80] ;  /* 0x000080200af07981 */ /* 0x0048a2000c1e1900 */
[----:B------:R-:W-:Y:S01]  /*2970*/  LOP3.LUT R15, R19, UR34, R128, 0x96, !PT ;  /* 0x00000022130f7c12 */ /* 0x000fe2000f8e9680 */
[----:B------:R-:W-:Y:S01]  /*2980*/  IMAD.WIDE.U32 R128, R249, -0x326172a9, RZ ;  /* 0xcd9e8d57f9807825 */ /* 0x000fe200078e00ff */
[----:B------:R-:W-:Y:S01]  /*2990*/  ISETP.LE.U32.AND P2, PT, R247, UR4, PT ;  /* 0x00000004f7007c0c */ /* 0x000fe2000bf43070 */
[----:B------:R-:W1:Y:S01]  /*29a0*/  MUFU.EX2 R231, R231 ;  /* 0x000000e700e77308 */ /* 0x000e620000000800 */
[----:B------:R-:W-:Y:S01]  /*29b0*/  LOP3.LUT R13, R18, 0xff, RZ, 0xc0, !PT ;  /* 0x000000ff120d7812 */ /* 0x000fe200078ec0ff */
[----:B------:R-:W-:Y:S01]  /*29c0*/  FFMA.FTZ R244, R20, c[0x0][0x23c], -R113 ;  /* 0x00008f0014f47a23 */ /* 0x000fe20000010871 */
[----:B------:R-:W-:Y:S01]  /*29d0*/  LOP3.LUT R248, R129, UR5, R248, 0x96, !PT ;  /* 0x0000000581f87c12 */ /* 0x000fe2000f8e96f8 */
[----:B------:R-:W-:Y:S01]  /*29e0*/  IMAD.WIDE.U32 R20, R246, -0x326172a9, RZ ;  /* 0xcd9e8d57f6147825 */ /* 0x000fe200078e00ff */
[----:B---3--:R-:W-:Y:S02]  /*29f0*/  SHF.R.U32.HI R251, RZ, 0x18, R14 ;  /* 0x00000018fffb7819 */ /* 0x008fe4000001160e */
[----:B------:R-:W-:Y:S01]  /*2a00*/  LOP3.LUT R249, R248, 0xffff, RZ, 0xc0, !PT ;  /* 0x0000fffff8f97812 */ /* 0x000fe200078ec0ff */
[----:B------:R-:W-:Y:S01]  /*2a10*/  FFMA.FTZ R234, R12, c[0x0][0x23c], -R130 ;  /* 0x00008f000cea7a23 */ /* 0x000fe20000010882 */
[----:B------:R-:W-:Y:S01]  /*2a20*/  LOP3.LUT R250, R248, 0xff, RZ, 0xc0, !PT ;  /* 0x000000fff8fa7812 */ /* 0x000fe200078ec0ff */
[----:B------:R3:W-:Y:S01]  /*2a30*/  MUFU.EX2 R247, R252 ;  /* 0x000000fc00f77308 */ /* 0x0007e20000000800 */
[----:B------:R-:W-:Y:S01]  /*2a40*/  SHF.R.U32.HI R249, RZ, 0x8, R249 ;  /* 0x00000008fff97819 */ /* 0x000fe200000116f9 */
[----:B------:R-:W-:Y:S01]  /*2a50*/  FFMA.FTZ R238, R17, c[0x0][0x23c], -R113 ;  /* 0x00008f0011ee7a23 */ /* 0x000fe20000010871 */
[----:B------:R-:W-:Y:S01]  /*2a60*/  ISETP.LE.U32.AND P6, PT, R250, UR4, PT ;  /* 0x00000004fa007c0c */ /* 0x000fe2000bfc3070 */
[--C-:B------:R-:W-:Y:S01]  /*2a70*/  FFMA.FTZ R34, R34, c[0x0][0x23c], -R5.reuse ;  /* 0x00008f0022227a23 */ /* 0x100fe20000010805 */
[----:B------:R-:W-:Y:S01]  /*2a80*/  ISETP.LE.U32.AND P5, PT, R251, UR4, PT ;  /* 0x00000004fb007c0c */ /* 0x000fe2000bfa3070 */
[----:B------:R-:W-:Y:S01]  /*2a90*/  FFMA.FTZ R27, R27, c[0x0][0x23c], -R6 ;  /* 0x00008f001b1b7a23 */ /* 0x000fe20000010806 */
[----:B------:R-:W-:Y:S01]  /*2aa0*/  SHF.R.U32.HI R251, RZ, 0x10, R248 ;  /* 0x00000010fffb7819 */ /* 0x000fe200000116f8 */
[----:B------:R-:W-:Y:S01]  /*2ab0*/  FFMA.FTZ R30, R30, c[0x0][0x23c], -R6 ;  /* 0x00008f001e1e7a23 */ /* 0x000fe20000010806 */
[----:B------:R-:W-:Y:S01]  /*2ac0*/  LOP3.LUT R249, R249, 0xffff, RZ, 0xc0, !PT ;  /* 0x0000fffff9f97812 */ /* 0x000fe200078ec0ff */
[----:B------:R-:W-:Y:S01]  /*2ad0*/  MUFU.EX2 R123, R34 ;  /* 0x00000022007b7308 */ /* 0x000fe20000000800 */
[----:B------:R-:W-:Y:S01]  /*2ae0*/  SHF.R.U32.HI R248, RZ, 0x18, R248 ;  /* 0x00000018fff87819 */ /* 0x000fe200000116f8 */
[--C-:B------:R-:W-:Y:S01]  /*2af0*/  FFMA.FTZ R246, R22, c[0x0][0x23c], -R5.reuse ;  /* 0x00008f0016f67a23 */ /* 0x100fe20000010805 */
[----:B------:R-:W-:Y:S02]  /*2b00*/  LOP3.LUT R250, R21, UR5, R114, 0x96, !PT ;  /* 0x0000000515fa7c12 */ /* 0x000fe4000f8e9672 */
[----:B------:R-:W-:Y:S01]  /*2b10*/  LOP3.LUT R251, R251, 0xff, RZ, 0xc0, !PT ;  /* 0x000000fffbfb7812 */ /* 0x000fe200078ec0ff */
[----:B------:R-:W-:Y:S01]  /*2b20*/  @!P6 FADD.FTZ R226, -R226, -RZ ;  /* 0x800000ffe2e2e221 */ /* 0x000fe20000010100 */
[----:B------:R-:W-:Y:S01]  /*2b30*/  ISETP.LE.U32.AND P4, PT, R249, UR4, PT ;  /* 0x00000004f9007c0c */ /* 0x000fe2000bf83070 */
[--C-:B------:R-:W-:Y:S01]  /*2b40*/  FFMA.FTZ R249, R23, c[0x0][0x23c], -R5.reuse ;  /* 0x00008f0017f97a23 */ /* 0x100fe20000010805 */
[----:B------:R-:W-:Y:S01]  /*2b50*/  ISETP.LE.U32.AND P3, PT, R248, UR4, PT ;  /* 0x00000004f8007c0c */ /* 0x000fe2000bf63070 */
[----:B------:R-:W-:Y:S01]  /*2b60*/  FFMA.FTZ R5, R35, c[0x0][0x23c], -R5 ;  /* 0x00008f0023057a23 */ /* 0x000fe20000010805 */
[C---:B------:R-:W-:Y:S01]  /*2b70*/  LOP3.LUT R248, R250.reuse, 0xffff, RZ, 0xc0, !PT ;  /* 0x0000fffffaf87812 */ /* 0x040fe200078ec0ff */
[----:B------:R-:W1:Y:S01]  /*2b80*/  MUFU.EX2 R234, R234 ;  /* 0x000000ea00ea7308 */ /* 0x000e620000000800 */
[----:B------:R-:W-:Y:S02]  /*2b90*/  ISETP.LE.U32.AND P0, PT, R251, UR4, PT ;  /* 0x00000004fb007c0c */ /* 0x000fe4000bf03070 */
[----:B------:R-:W-:Y:S02]  /*2ba0*/  LOP3.LUT R251, R250, 0xff, RZ, 0xc0, !PT ;  /* 0x000000fffafb7812 */ /* 0x000fe400078ec0ff */
[----:B------:R-:W-:Y:S02]  /*2bb0*/  SHF.R.U32.HI R248, RZ, 0x8, R248 ;  /* 0x00000008fff87819 */ /* 0x000fe400000116f8 */
[----:B------:R-:W-:Y:S01]  /*2bc0*/  ISETP.LE.U32.AND P6, PT, R251, UR4, PT ;  /* 0x00000004fb007c0c */ /* 0x000fe2000bfc3070 */
[----:B------:R-:W-:Y:S01]  /*2bd0*/  @!P4 FADD.FTZ R227, -R227, -RZ ;  /* 0x800000ffe3e3c221 */ /* 0x000fe20000010100 */
[----:B------:R-:W-:Y:S01]  /*2be0*/  SHF.R.U32.HI R251, RZ, 0x10, R250 ;  /* 0x00000010fffb7819 */ /* 0x000fe200000116fa */
[----:B------:R-:W-:Y:S01]  /*2bf0*/  @!P3 FADD.FTZ R229, -R229, -RZ ;  /* 0x800000ffe5e5b221 */ /* 0x000fe20000010100 */
[----:B---3--:R-:W-:Y:S01]  /*2c00*/  LOP3.LUT R252, R248, 0xffff, RZ, 0xc0, !PT ;  /* 0x0000fffff8fc7812 */ /* 0x008fe200078ec0ff */
[--C-:B------:R-:W-:Y:S01]  /*2c10*/  FFMA.FTZ R248, R24, c[0x0][0x23c], -R130.reuse ;  /* 0x00008f0018f87a23 */ /* 0x100fe20000010882 */
[----:B------:R-:W-:Y:S01]  /*2c20*/  LOP3.LUT R251, R251, 0xff, RZ, 0xc0, !PT ;  /* 0x000000fffbfb7812 */ /* 0x000fe200078ec0ff */
[----:B------:R-:W-:Y:S01]  /*2c30*/  @!P0 FADD.FTZ R228, -R228, -RZ ;  /* 0x800000ffe4e48221 */ /* 0x000fe20000010100 */
[----:B------:R-:W-:Y:S01]  /*2c40*/  ISETP.LE.U32.AND P4, PT, R252, UR4, PT ;  /* 0x00000004fc007c0c */ /* 0x000fe2000bf83070 */
[----:B------:R-:W-:Y:S01]  /*2c50*/  MUFU.EX2 R126, R5 ;  /* 0x00000005007e7308 */ /* 0x000fe20000000800 */
[----:B------:R-:W-:Y:S02]  /*2c60*/  LOP3.LUT R252, R20, 0xff, RZ, 0xc0, !PT ;  /* 0x000000ff14fc7812 */ /* 0x000fe400078ec0ff */
[----:B------:R-:W-:Y:S01]  /*2c70*/  ISETP.LE.U32.AND P3, PT, R251, UR4, PT ;  /* 0x00000004fb007c0c */ /* 0x000fe2000bf63070 */
[----:B------:R-:W-:Y:S01]  /*2c80*/  @!P6 FADD.FTZ R230, -R230, -RZ ;  /* 0x800000ffe6e6e221 */ /* 0x000fe20000010100 */
[----:B------:R-:W-:Y:S01]  /*2c90*/  ISETP.LE.U32.AND P0, PT, R252, UR4, PT ;  /* 0x00000004fc007c0c */ /* 0x000fe2000bf03070 */
[----:B------:R-:W-:Y:S01]  /*2ca0*/  FFMA.FTZ R251, R25, c[0x0][0x23c], -R130 ;  /* 0x00008f0019fb7a23 */ /* 0x000fe20000010882 */
[----:B------:R-:W-:Y:S02]  /*2cb0*/  LOP3.LUT R252, R20, 0xffff, RZ, 0xc0, !PT ;  /* 0x0000ffff14fc7812 */ /* 0x000fe400078ec0ff */
[----:B------:R-:W-:Y:S01]  /*2cc0*/  SHF.R.U32.HI R25, RZ, 0x10, R20 ;  /* 0x00000010ff197819 */ /* 0x000fe20000011614 */
[----:B------:R-:W3:Y:S01]  /*2cd0*/  MUFU.EX2 R233, R233 ;  /* 0x000000e900e97308 */ /* 0x000ee20000000800 */
[----:B------:R-:W-:Y:S01]  /*2ce0*/  SHF.R.U32.HI R252, RZ, 0x8, R252 ;  /* 0x00000008fffc7819 */ /* 0x000fe200000116fc */
[----:B-1----:R-:W-:Y:S01]  /*2cf0*/  @!P4 FADD.FTZ R231, -R231, -RZ ;  /* 0x800000ffe7e7c221 */ /* 0x002fe20000010100 */
[----:B------:R-:W-:Y:S02]  /*2d00*/  LOP3.LUT R25, R25, 0xff, RZ, 0xc0, !PT ;  /* 0x000000ff19197812 */ /* 0x000fe400078ec0ff */
[----:B------:R-:W-:Y:S01]  /*2d10*/  LOP3.LUT R252, R252, 0xffff, RZ, 0xc0, !PT ;  /* 0x0000fffffcfc7812 */ /* 0x000fe200078ec0ff */
[----:B------:R-:W-:Y:S01]  /*2d20*/  @!P3 FADD.FTZ R232, -R232, -RZ ;  /* 0x800000ffe8e8b221 */ /* 0x000fe20000010100 */
[----:B------:R-:W-:Y:S01]  /*2d30*/  ISETP.LE.U32.AND P3, PT, R25, UR4, PT ;  /* 0x0000000419007c0c */ /* 0x000fe2000bf63070 */
[----:B------:R-:W-:Y:S01]  /*2d40*/  @!P0 FADD.FTZ R234, -R234, -RZ ;  /* 0x800000ffeaea8221 */ /* 0x000fe20000010100 */
[----:B------:R-:W-:Y:S01]  /*2d50*/  SHF.R.U32.HI R250, RZ, 0x18, R250 ;  /* 0x00000018fffa7819 */ /* 0x000fe200000116fa */
[----:B------:R-:W1:Y:S01]  /*2d60*/  MUFU.EX2 R238, R238 ;  /* 0x000000ee00ee7308 */ /* 0x000e620000000800 */
[----:B------:R-:W-:Y:S02]  /*2d70*/  ISETP.LE.U32.AND P4, PT, R252, UR4, PT ;  /* 0x00000004fc007c0c */ /* 0x000fe4000bf83070 */
[----:B------:R-:W-:Y:S01]  /*2d80*/  LOP3.LUT R252, R128, 0xffff, RZ, 0xc0, !PT ;  /* 0x0000ffff80fc7812 */ /* 0x000fe200078ec0ff */
[----:B------:R-:W-:Y:S01]  /*2d90*/  FFMA.FTZ R129, R28, c[0x0][0x23c], -R130 ;  /* 0x00008f001c817a23 */ /* 0x000fe20000010882 */
[----:B------:R-:W-:Y:S01]  /*2da0*/  SHF.R.U32.HI R25, RZ, 0x18, R20 ;  /* 0x00000018ff197819 */ /* 0x000fe20000011614 */
[----:B------:R-:W-:Y:S01]  /*2db0*/  FFMA.FTZ R130, R29, c[0x0][0x23c], -R130 ;  /* 0x00008f001d827a23 */ /* 0x000fe20000010882 */
[----:B------:R-:W-:Y:S01]  /*2dc0*/  ISETP.LE.U32.AND P6, PT, R250, UR4, PT ;  /* 0x00000004fa007c0c */ /* 0x000fe2000bfc3070 */
[----:B------:R-:W-:Y:S01]  /*2dd0*/  FFMA.FTZ R250, R26, c[0x0][0x23c], -R6 ;  /* 0x00008f001afa7a23 */ /* 0x000fe20000010806 */
[----:B------:R-:W-:Y:S01]  /*2de0*/  SHF.R.U32.HI R26, RZ, 0x8, R252 ;  /* 0x00000008ff1a7819 */ /* 0x000fe200000116fc */
[----:B------:R-:W1:Y:S01]  /*2df0*/  MUFU.EX2 R245, R245 ;  /* 0x000000f500f57308 */ /* 0x000e620000000800 */
[----:B------:R-:W-:Y:S01]  /*2e00*/  ISETP.LE.U32.AND P0, PT, R25, UR4, PT ;  /* 0x0000000419007c0c */ /* 0x000fe2000bf03070 */
[--C-:B------:R-:W-:Y:S01]  /*2e10*/  FFMA.FTZ R25, R32, c[0x0][0x23c], -R113.reuse ;  /* 0x00008f0020197a23 */ /* 0x100fe20000010871 */
[----:B------:R-:W-:Y:S01]  /*2e20*/  LOP3.LUT R26, R26, 0xffff, RZ, 0xc0, !PT ;  /* 0x0000ffff1a1a7812 */ /* 0x000fe200078ec0ff */
[----:B------:R-:W-:Y:S01]  /*2e30*/  @!P3 FADD.FTZ R236, -R236, -RZ ;  /* 0x800000ffececb221 */ /* 0x000fe20000010100 */
[--C-:B------:R-:W-:Y:S01]  /*2e40*/  SHF.R.U32.HI R22, RZ, 0x18, R128.reuse ;  /* 0x00000018ff167819 */ /* 0x100fe20000011680 */
[----:B------:R-:W-:Y:S01]  /*2e50*/  @!P4 FADD.FTZ R235, -R235, -RZ ;  /* 0x800000ffebebc221 */ /* 0x000fe20000010100 */
[----:B------:R-:W-:Y:S01]  /*2e60*/  ISETP.LE.U32.AND P3, PT, R26, UR4, PT ;  /* 0x000000041a007c0c */ /* 0x000fe2000bf63070 */
[----:B------:R-:W-:Y:S01]  /*2e70*/  FFMA.FTZ R113, R33, c[0x0][0x23c], -R113 ;  /* 0x00008f0021717a23 */ /* 0x000fe20000010871 */
[----:B------:R-:W-:Y:S01]  /*2e80*/  ISETP.LE.U32.AND P4, PT, R22, UR4, PT ;  /* 0x0000000416007c0c */ /* 0x000fe2000bf83070 */
[----:B------:R-:W1:Y:S01]  /*2e90*/  MUFU.EX2 R121, R25 ;  /* 0x0000001900797308 */ /* 0x000e620000000800 */
[----:B------:R-:W-:Y:S01]  /*2ea0*/  LOP3.LUT R22, R131, 0xffff, RZ, 0xc0, !PT ;  /* 0x0000ffff83167812 */ /* 0x000fe200078ec0ff */
[----:B---3--:R-:W-:Y:S01]  /*2eb0*/  @!P6 FADD.FTZ R233, -R233, -RZ ;  /* 0x800000ffe9e9e221 */ /* 0x008fe20000010100 */
[----:B------:R-:W-:Y:S01]  /*2ec0*/  LOP3.LUT R23, R128, 0xff, RZ, 0xc0, !PT ;  /* 0x000000ff80177812 */ /* 0x000fe200078ec0ff */
[----:B------:R-:W-:Y:S01]  /*2ed0*/  @!P0 FADD.FTZ R237, -R237, -RZ ;  /* 0x800000ffeded8221 */ /* 0x000fe20000010100 */
[----:B------:R-:W-:Y:S01]  /*2ee0*/  SHF.R.U32.HI R21, RZ, 0x10, R128 ;  /* 0x00000010ff157819 */ /* 0x000fe20000011680 */
[----:B------:R-:W-:Y:S01]  /*2ef0*/  FFMA.FTZ R6, R31, c[0x0][0x23c], -R6 ;  /* 0x00008f001f067a23 */ /* 0x000fe20000010806 */
[----:B------:R-:W-:Y:S01]  /*2f00*/  ISETP.LE.U32.AND P6, PT, R23, UR4, PT ;  /* 0x0000000417007c0c */ /* 0x000fe2000bfc3070 */
[----:B------:R-:W-:Y:S01]  /*2f10*/  @!P5 FADD.FTZ R126, -R126, -RZ ;  /* 0x800000ff7e7ed221 */ /* 0x000fe20000010100 */
[----:B------:R-:W-:Y:S01]  /*2f20*/  LOP3.LUT R21, R21, 0xff, RZ, 0xc0, !PT ;  /* 0x000000ff15157812 */ /* 0x000fe200078ec0ff */
[----:B------:R-:W3:Y:S01]  /*2f30*/  MUFU.EX2 R246, R246 ;  /* 0x000000f600f67308 */ /* 0x000ee20000000800 */
[----:B------:R-:W-:Y:S01]  /*2f40*/  SHF.R.U32.HI R23, RZ, 0x8, R22 ;  /* 0x00000008ff177819 */ /* 0x000fe20000011616 */
[----:B-1----:R-:W-:Y:S01]  /*2f50*/  @!P3 FADD.FTZ R238, -R238, -RZ ;  /* 0x800000ffeeeeb221 */ /* 0x002fe20000010100 */
[----:B------:R-:W-:Y:S01]  /*2f60*/  ISETP.LE.U32.AND P0, PT, R21, UR4, PT ;  /* 0x0000000415007c0c */ /* 0x000fe2000bf03070 */
[----:B------:R-:W-:Y:S01]  /*2f70*/  @!P4 FADD.FTZ R245, -R245, -RZ ;  /* 0x800000fff5f5c221 */ /* 0x000fe20000010100 */
[----:B------:R-:W-:Y:S02]  /*2f80*/  LOP3.LUT R21, R23, 0xffff, RZ, 0xc0, !PT ;  /* 0x0000ffff17157812 */ /* 0x000fe400078ec0ff */
[----:B------:R-:W-:Y:S02]  /*2f90*/  SHF.R.U32.HI R23, RZ, 0x10, R131 ;  /* 0x00000010ff177819 */ /* 0x000fe40000011683 */
[----:B------:R-:W-:Y:S01]  /*2fa0*/  ISETP.LE.U32.AND P3, PT, R21, UR4, PT ;  /* 0x0000000415007c0c */ /* 0x000fe2000bf63070 */
[----:B------:R-:W1:Y:S01]  /*2fb0*/  MUFU.EX2 R244, R244 ;  /* 0x000000f400f47308 */ /* 0x000e620000000800 */
[----:B------:R-:W-:Y:S01]  /*2fc0*/  LOP3.LUT R21, R15, 0xffff, RZ, 0xc0, !PT ;  /* 0x0000ffff0f157812 */ /* 0x000fe200078ec0ff */
[----:B------:R-:W-:Y:S01]  /*2fd0*/  @!P6 FADD.FTZ R203, -R203, -RZ ;  /* 0x800000ffcbcbe221 */ /* 0x000fe20000010100 */
[----:B------:R-:W-:Y:S01]  /*2fe0*/  LOP3.LUT R23, R23, 0xff, RZ, 0xc0, !PT ;  /* 0x000000ff17177812 */ /* 0x000fe200078ec0ff */
[----:B------:R-:W-:Y:S01]  /*2ff0*/  @!P2 FADD.FTZ R121, -R121, -RZ ;  /* 0x800000ff7979a221 */ /* 0x000fe20000010100 */
[----:B------:R-:W-:Y:S01]  /*3000*/  LOP3.LUT R22, R131, 0xff, RZ, 0xc0, !PT ;  /* 0x000000ff83167812 */ /* 0x000fe200078ec0ff */
[----:B------:R-:W-:Y:S01]  /*3010*/  @!P0 FADD.FTZ R242, -R242, -RZ ;  /* 0x800000fff2f28221 */ /* 0x000fe20000010100 */
[----:B------:R-:W-:Y:S02]  /*3020*/  ISETP.LE.U32.AND P4, PT, R23, UR4, PT ;  /* 0x0000000417007c0c */ /* 0x000fe4000bf83070 */
[----:B------:R-:W-:Y:S01]  /*3030*/  SHF.R.U32.HI R21, RZ, 0x8, R21 ;  /* 0x00000008ff157819 */ /* 0x000fe20000011615 */
[----:B------:R-:W1:Y:S01]  /*3040*/  MUFU.EX2 R251, R251 ;  /* 0x000000fb00fb7308 */ /* 0x000e620000000800 */
[----:B------:R-:W-:Y:S01]  /*3050*/  ISETP.LE.U32.AND P6, PT, R22, UR4, PT ;  /* 0x0000000416007c0c */ /* 0x000fe2000bfc3070 */
[----:B------:R-:W-:Y:S01]  /*3060*/  @!P3 FADD.FTZ R247, -R247, -RZ ;  /* 0x800000fff7f7b221 */ /* 0x000fe20000010100 */
[----:B------:R-:W-:Y:S02]  /*3070*/  SHF.R.U32.HI R22, RZ, 0x18, R131 ;  /* 0x00000018ff167819 */ /* 0x000fe40000011683 */
[----:B------:R-:W-:Y:S02]  /*3080*/  LOP3.LUT R21, R21, 0xffff, RZ, 0xc0, !PT ;  /* 0x0000ffff15157812 */ /* 0x000fe400078ec0ff */
[----:B------:R-:W-:Y:S02]  /*3090*/  F2FP.RELU.PACK_AB R25, R227, R226 ;  /* 0x000000e2e319723e */ /* 0x000fe400000008ff */
[----:B------:R-:W-:Y:S01]  /*30a0*/  ISETP.LE.U32.AND P0, PT, R22, UR4, PT ;  /* 0x0000000416007c0c */ /* 0x000fe2000bf03070 */
[----:B------:R-:W4:Y:S01]  /*30b0*/  MUFU.EX2 R249, R249 ;  /* 0x000000f900f97308 */ /* 0x000f220000000800 */
[----:B------:R-:W-:Y:S01]  /*30c0*/  SHF.R.U32.HI R22, RZ, 0x10, R15 ;  /* 0x00000010ff167819 */ /* 0x000fe2000001160f */
[----:B------:R4:W-:Y:S01]  /*30d0*/  STS [R192+0xe000], R25 ;  /* 0x00e00019c0007388 */ /* 0x0009e20000000800 */
[----:B------:R-:W-:Y:S01]  /*30e0*/  ISETP.LE.U32.AND P3, PT, R21, UR4, PT ;  /* 0x0000000415007c0c */ /* 0x000fe2000bf63070 */
[----:B---3--:R-:W-:Y:S01]  /*30f0*/  @!P4 FADD.FTZ R246, -R246, -RZ ;  /* 0x800000fff6f6c221 */ /* 0x008fe20000010100 */
[----:B------:R-:W-:Y:S01]  /*3100*/  LOP3.LUT R22, R22, 0xff, RZ, 0xc0, !PT ;  /* 0x000000ff16167812 */ /* 0x000fe200078ec0ff */
[----:B-1----:R-:W-:Y:S01]  /*3110*/  @!P6 FADD.FTZ R244, -R244, -RZ ;  /* 0x800000fff4f4e221 */ /* 0x002fe20000010100 */
[----:B------:R-:W-:Y:S02]  /*3120*/  LOP3.LUT R23, R15, 0xff, RZ, 0xc0, !PT ;  /* 0x000000ff0f177812 */ /* 0x000fe400078ec0ff */
[----:B------:R-:W-:Y:S01]  /*3130*/  ISETP.LE.U32.AND P4, PT, R22, UR4, PT ;  /* 0x0000000416007c0c */ /* 0x000fe2000bf83070 */
[----:B------:R1:W-:Y:S01]  /*3140*/  MUFU.EX2 R252, R27 ;  /* 0x0000001b00fc7308 */ /* 0x0003e20000000800 */
[----:B------:R-:W-:Y:S02]  /*3150*/  SHF.R.U32.HI R22, RZ, 0x8, R9 ;  /* 0x00000008ff167819 */ /* 0x000fe40000011609 */
[----:B------:R-:W-:Y:S02]  /*3160*/  ISETP.LE.U32.AND P6, PT, R23, UR4, PT ;  /* 0x0000000417007c0c */ /* 0x000fe4000bfc3070 */
[----:B------:R-:W-:Y:S01]  /*3170*/  LOP3.LUT R22, R22, 0xffff, RZ, 0xc0, !PT ;  /* 0x0000ffff16167812 */ /* 0x000fe200078ec0ff */
[----:B------:R-:W-:Y:S01]  /*3180*/  @!P3 FADD.FTZ R251, -R251, -RZ ;  /* 0x800000fffbfbb221 */ /* 0x000fe20000010100 */
[----:B------:R-:W-:Y:S02]  /*3190*/  F2FP.RELU.PACK_AB R31, R229, R228 ;  /* 0x000000e4e51f723e */ /* 0x000fe400000008ff */
[----:B------:R-:W-:Y:S01]  /*31a0*/  SHF.R.U32.HI R14, RZ, 0x10, R14 ;  /* 0x00000010ff0e7819 */ /* 0x000fe2000001160e */
[----:B------:R-:W3:Y:S01]  /*31b0*/  MUFU.EX2 R248, R248 ;  /* 0x000000f800f87308 */ /* 0x000ee20000000800 */
[----:B------:R-:W-:Y:S01]  /*31c0*/  SHF.R.U32.HI R21, RZ, 0x18, R15 ;  /* 0x00000018ff157819 */ /* 0x000fe2000001160f */
[----:B------:R-:W-:Y:S01]  /*31d0*/  STS [R192+0xe400], R31 ;  /* 0x00e4001fc0007388 */ /* 0x000fe20000000800 */
[----:B------:R-:W-:Y:S01]  /*31e0*/  ISETP.LE.U32.AND P3, PT, R22, UR4, PT ;  /* 0x0000000416007c0c */ /* 0x000fe2000bf63070 */
[----:B----4-:R-:W-:Y:S01]  /*31f0*/  @!P0 FADD.FTZ R249, -R249, -RZ ;  /* 0x800000fff9f98221 */ /* 0x010fe20000010100 */
[----:B------:R-:W-:Y:S02]  /*3200*/  F2FP.RELU.PACK_AB R23, R238, R203 ;  /* 0x000000cbee17723e */ /* 0x000fe400000008ff */
[----:B------:R-:W-:Y:S02]  /*3210*/  F2FP.RELU.PACK_AB R34, R245, R242 ;  /* 0x000000f2f522723e */ /* 0x000fe400000008ff */
[--C-:B------:R-:W-:Y:S01]  /*3220*/  SHF.R.U32.HI R11, RZ, 0x10, R18.reuse ;  /* 0x00000010ff0b7819 */ /* 0x100fe20000011612 */
[----:B------:R-:W4:Y:S01]  /*3230*/  MUFU.EX2 R122, R113 ;  /* 0x00000071007a7308 */ /* 0x000f220000000800 */
[----:B------:R-:W-:Y:S01]  /*3240*/  ISETP.LE.U32.AND P0, PT, R21, UR4, PT ;  /* 0x0000000415007c0c */ /* 0x000fe2000bf03070 */
[----:B------:R4:W-:Y:S01]  /*3250*/  STS [R197+0xe000], R23 ;  /* 0x00e00017c5007388 */ /* 0x0009e20000000800 */
[----:B------:R-:W-:Y:S02]  /*3260*/  LOP3.LUT R21, R14, 0xff, RZ, 0xc0, !PT ;  /* 0x000000ff0e157812 */ /* 0x000fe400078ec0ff */
[----:B------:R-:W-:Y:S01]  /*3270*/  F2FP.RELU.PACK_AB R29, R231, R230 ;  /* 0x000000e6e71d723e */ /* 0x000fe200000008ff */
[----:B------:R-:W-:Y:S01]  /*3280*/  STS [R197+0xe400], R34 ;  /* 0x00e40022c5007388 */ /* 0x000fe20000000800 */
[----:B-1----:R-:W-:Y:S02]  /*3290*/  F2FP.RELU.PACK_AB R27, R233, R232 ;  /* 0x000000e8e91b723e */ /* 0x002fe400000008ff */
[----:B------:R-:W-:Y:S01]  /*32a0*/  LOP3.LUT R22, R11, 0xff, RZ, 0xc0, !PT ;  /* 0x000000ff0b167812 */ /* 0x000fe200078ec0ff */
[----:B------:R1:W1:Y:S01]  /*32b0*/  MUFU.EX2 R131, R30 ;  /* 0x0000001e00837308 */ /* 0x0002620000000800 */
[----:B------:R-:W-:Y:S01]  /*32c0*/  F2FP.RELU.PACK_AB R26, R237, R236 ;  /* 0x000000eced1a723e */ /* 0x000fe200000008ff */
[----:B------:R-:W-:Y:S01]  /*32d0*/  STS [R192+0xf000], R29 ;  /* 0x00f0001dc0007388 */ /* 0x000fe20000000800 */
[----:B------:R-:W-:Y:S01]  /*32e0*/  ISETP.LE.U32.AND P2, PT, R22, UR4, PT ;  /* 0x0000000416007c0c */ /* 0x000fe2000bf43070 */
[----:B---3--:R-:W-:Y:S01]  /*32f0*/  @!P6 FADD.FTZ R248, -R248, -RZ ;  /* 0x800000fff8f8e221 */ /* 0x008fe20000010100 */
[----:B------:R-:W-:Y:S01]  /*3300*/  ISETP.LE.U32.AND P6, PT, R21, UR4, PT ;  /* 0x0000000415007c0c */ /* 0x000fe2000bfc3070 */
[----:B------:R-:W-:Y:S01]  /*3310*/  STS [R192+0xf400], R27 ;  /* 0x00f4001bc0007388 */ /* 0x000fe20000000800 */
[----:B------:R-:W-:Y:S01]  /*3320*/  SHF.R.U32.HI R21, RZ, 0x8, R7 ;  /* 0x00000008ff157819 */ /* 0x000fe20000011607 */
[----:B------:R-:W-:Y:S01]  /*3330*/  @!P0 FADD.FTZ R252, -R252, -RZ ;  /* 0x800000fffcfc8221 */ /* 0x000fe20000010100 */
[----:B------:R-:W-:Y:S01]  /*3340*/  F2FP.RELU.PACK_AB R22, R235, R234 ;  /* 0x000000eaeb16723e */ /* 0x000fe200000008ff */
[----:B------:R-:W3:Y:S01]  /*3350*/  MUFU.EX2 R250, R250 ;  /* 0x000000fa00fa7308 */ /* 0x000ee20000000800 */
[----:B------:R-:W-:Y:S01]  /*3360*/  LOP3.LUT R21, R21, 0xffff, RZ, 0xc0, !PT ;  /* 0x0000ffff15157812 */ /* 0x000fe200078ec0ff */
[----:B------:R-:W-:Y:S01]  /*3370*/  STS [R197+0xf400], R26 ;  /* 0x00f4001ac5007388 */ /* 0x000fe20000000800 */
[----:B------:R-:W-:Y:S01]  /*3380*/  F2FP.RELU.PACK_AB R25, R249, R246 ;  /* 0x000000f6f919723e */ /* 0x000fe200000008ff */
[----:B----4-:R-:W-:Y:S01]  /*3390*/  @!P3 FADD.FTZ R122, -R122, -RZ ;  /* 0x800000ff7a7ab221 */ /* 0x010fe20000010100 */
[----:B------:R-:W-:Y:S01]  /*33a0*/  ISETP.LE.U32.AND P3, PT, R21, UR4, PT ;  /* 0x0000000415007c0c */ /* 0x000fe2000bf63070 */
[----:B------:R4:W-:Y:S01]  /*33b0*/  STS [R197+0xf000], R22 ;  /* 0x00f00016c5007388 */ /* 0x0009e20000000800 */
[----:B------:R-:W-:Y:S01]  /*33c0*/  F2FP.RELU.PACK_AB R21, R247, R244 ;  /* 0x000000f4f715723e */ /* 0x000fe200000008ff */
[----:B------:R-:W-:Y:S01]  /*33d0*/  @!P6 FADD.FTZ R123, -R123, -RZ ;  /* 0x800000ff7b7be221 */ /* 0x000fe20000010100 */
[----:B------:R-:W-:Y:S01]  /*33e0*/  SHF.R.U32.HI R10, RZ, 0x18, R18 ;  /* 0x00000018ff0a7819 */ /* 0x000fe20000011612 */
[----:B------:R-:W-:Y:S01]  /*33f0*/  STS [R196+0xe400], R25 ;  /* 0x00e40019c4007388 */ /* 0x000fe20000000800 */
[----:B------:R-:W4:Y:S01]  /*3400*/  MUFU.EX2 R182, R6 ;  /* 0x0000000600b67308 */ /* 0x000f220000000800 */
[----:B------:R-:W-:Y:S02]  /*3410*/  F2FP.RELU.PACK_AB R23, R251, R248 ;  /* 0x000000f8fb17723e */ /* 0x000fe400000008ff */
[----:B-1----:R-:W-:Y:S01]  /*3420*/  F2FP.RELU.PACK_AB R30, R122, R121 ;  /* 0x000000797a1e723e */ /* 0x002fe200000008ff */
[----:B------:R1:W-:Y:S01]  /*3430*/  STS [R196+0xe000], R21 ;  /* 0x00e00015c4007388 */ /* 0x0003e20000000800 */
[----:B------:R-:W-:Y:S01]  /*3440*/  ISETP.LE.U32.AND P0, PT, R10, UR4, PT ;  /* 0x000000040a007c0c */ /* 0x000fe2000bf03070 */
[----:B------:R-:W-:Y:S01]  /*3450*/  @!P2 FADD.FTZ R131, -R131, -RZ ;  /* 0x800000ff8383a221 */ /* 0x000fe20000010100 */
[----:B------:R-:W-:Y:S01]  /*3460*/  FSETP.GE.FTZ.AND P5, PT, R226, RZ, PT ;  /* 0x000000ffe200720b */ /* 0x000fe20003fb6000 */
[----:B------:R4:W-:Y:S01]  /*3470*/  STS [R211+0xe000], R30 ;  /* 0x00e0001ed3007388 */ /* 0x0009e20000000800 */
[----:B------:R-:W-:Y:S01]  /*3480*/  FSETP.GE.FTZ.AND P2, PT, R238, RZ, PT ;  /* 0x000000ffee00720b */ /* 0x000fe20003f56000 */
[----:B------:R-:W4:Y:S01]  /*3490*/  MUFU.EX2 R129, R129 ;  /* 0x0000008100817308 */ /* 0x000f220000000800 */
[----:B---3--:R-:W-:Y:S01]  /*34a0*/  @!P4 FADD.FTZ R250, -R250, -RZ ;  /* 0x800000fffafac221 */ /* 0x008fe20000010100 */
[----:B------:R-:W-:Y:S08]  /*34b0*/  ISETP.LE.U32.AND P4, PT, R13, UR4, PT ;  /* 0x000000040d007c0c */ /* 0x000ff0000bf83070 */
[----:B------:R-:W3:Y:S01]  /*34c0*/  MUFU.EX2 R130, R130 ;  /* 0x0000008200827308 */ /* 0x000ee20000000800 */
[----:B----4-:R-:W-:Y:S01]  /*34d0*/  F2FP.RELU.PACK_AB R22, R126, R123 ;  /* 0x0000007b7e16723e */ /* 0x010fe200000008ff */
[----:B------:R-:W-:Y:S01]  /*34e0*/  @!P0 FADD.FTZ R182, -R182, -RZ ;  /* 0x800000ffb6b68221 */ /* 0x000fe20000010100 */
[C---:B------:R-:W-:Y:S03]  /*34f0*/  LEA R216, P0, R213.reuse, R216, 0x2 ;  /* 0x000000d8d5d87211 */ /* 0x040fe600078010ff */
[----:B------:R-:W-:Y:S01]  /*3500*/  STS [R211+0xe400], R22 ;  /* 0x00e40016d3007388 */ /* 0x000fe20000000800 */
[----:B-1----:R-:W-:Y:S03]  /*3510*/  F2FP.RELU.PACK_AB R21, R252, R250 ;  /* 0x000000fafc15723e */ /* 0x002fe600000008ff */
[----:B------:R-:W-:Y:S01]  /*3520*/  STS [R196+0xf000], R23 ;  /* 0x00f00017c4007388 */ /* 0x000fe20000000800 */
[----:B------:R-:W-:Y:S02]  /*3530*/  LEA.HI.X.SX32 R217, R213, R217, 0x2, P0 ;  /* 0x000000d9d5d97211 */ /* 0x000fe400000f16ff */
[----:B------:R-:W-:Y:S01]  /*3540*/  F2FP.RELU.PACK_AB R30, R182, R131 ;  /* 0x00000083b61e723e */ /* 0x000fe200000008ff */
[----:B------:R-:W-:Y:S01]  /*3550*/  @!P4 FADD.FTZ R129, -R129, -RZ ;  /* 0x800000ff8181c221 */ /* 0x000fe20000010100 */
[----:B------:R-:W-:Y:S01]  /*3560*/  STS [R196+0xf400], R21 ;  /* 0x00f40015c4007388 */ /* 0x000fe20000000800 */
[----:B------:R-:W-:Y:S02]  /*3570*/  FSETP.GE.FTZ.AND P4, PT, R227, RZ, PT ;  /* 0x000000ffe300720b */ /* 0x000fe40003f96000 */
[----:B------:R-:W-:Y:S01]  /*3580*/  FSETP.GE.FTZ.AND P0, PT, R244, RZ, PT ;  /* 0x000000fff400720b */ /* 0x000fe20003f16000 */
[----:B------:R-:W-:Y:S01]  /*3590*/  STS [R211+0xf400], R30 ;  /* 0x00f4001ed3007388 */ /* 0x000fe20000000800 */
[----:B---3--:R-:W-:Y:S01]  /*35a0*/  @!P3 FADD.FTZ R130, -R130, -RZ ;  /* 0x800000ff8282b221 */ /* 0x008fe20000010100 */
[----:B------:R-:W-:Y:S04]  /*35b0*/  FSETP.GE.FTZ.AND P3, PT, R203, RZ, PT ;  /* 0x000000ffcb00720b */ /* 0x000fe80003f76000 */
[----:B------:R-:W-:Y:S05]  /*35c0*/  F2FP.RELU.PACK_AB R26, R130, R129 ;  /* 0x00000081821a723e */ /* 0x000fea00000008ff */
[----:B------:R-:W-:Y:S04]  /*35d0*/  STS [R211+0xf000], R26 ;  /* 0x00f0001ad3007388 */ /* 0x000fe80000000800 */
[----:B------:R-:W1:Y:S08]  /*35e0*/  LDSM.16.M88.4 R100, [R172+0x4000] ;  /* 0x00400000ac64783b */ /* 0x000e700000000200 */
[----:B------:R-:W3:Y:S08]  /*35f0*/  LDSM.16.M88.4 R104, [R172+0x5000] ;  /* 0x00500000ac68783b */ /* 0x000ef00000000200 */
[----:B------:R-:W4:Y:S08]  /*3600*/  LDSM.16.M88.4 R108, [R166+0x4000] ;  /* 0x00400000a66c783b */ /* 0x000f300000000200 */
        /* <DEDUP_REMOVED lines=12> */
[-C--:B----4-:R-:W-:Y:S08]  /*36d0*/  HMMA.16816.F32 R4, R108, R140.reuse, R4 ;  /* 0x0000008c6c04723c */ /* 0x090ff00000001804 */
[C---:B--2---:R-:W-:Y:S08]  /*36e0*/  HMMA.16816.F32 R8, R112.reuse, R140, R8 ;  /* 0x0000008c7008723c */ /* 0x044ff00000001808 */
        /* <DEDUP_REMOVED lines=20> */
[----:B------:R-:W-:Y:S01]  /*3830*/  FADD.FTZ R6, -R241, R6 ;  /* 0x00000006f1067221 */ /* 0x000fe20000010100 */
[-C--:B------:R-:W-:Y:S02]  /*3840*/  FSEL R118, R118, R239.reuse, P4 ;  /* 0x000000ef76767208 */ /* 0x080fe40002000000 */
[----:B------:R-:W-:Y:S02]  /*3850*/  FSETP.GE.FTZ.AND P4, PT, R247, RZ, PT ;  /* 0x000000fff700720b */ /* 0x000fe40003f96000 */
[-C--:B------:R-:W-:Y:S01]  /*3860*/  HMMA.16816.F32 R20, R100, R160.reuse, R20 ;  /* 0x000000a06414723c */ /* 0x080fe20000001814 */
[----:B------:R-:W-:Y:S07]  /*3870*/  FMUL.FTZ R227, R227, R118 ;  /* 0x00000076e3e37220 */ /* 0x000fee0000410000 */
[C---:B------:R-:W-:Y:S08]  /*3880*/  HMMA.16816.F32 R24, R112.reuse, R160, R24 ;  /* 0x000000a07018723c */ /* 0x040ff00000001818 */
[C---:B------:R-:W-:Y:S01]  /*3890*/  FADD.FTZ R5, -R239.reuse, R16 ;  /* 0x00000010ef057221 */ /* 0x040fe20000010100 */
[-C--:B------:R-:W-:Y:S03]  /*38a0*/  HMMA.16816.F32 R28, R112, R162.reuse, R28 ;  /* 0x000000a2701c723c */ /* 0x080fe6000000181c */
[C---:B------:R-:W-:Y:S04]  /*38b0*/  FADD.FTZ R17, -R239.reuse, R17 ;  /* 0x00000011ef117221 */ /* 0x040fe80000010100 */
[C---:B------:R-:W-:Y:S01]  /*38c0*/  FADD.FTZ R114, -R239.reuse, R4 ;  /* 0x00000004ef727221 */ /* 0x040fe20000010100 */
[----:B------:R-:W-:Y:S01]  /*38d0*/  HMMA.16816.F32 R32, R100, R162, R32 ;  /* 0x000000a26420723c */ /* 0x000fe20000001820 */
[----:B------:R-:W-:Y:S03]  /*38e0*/  FADD.FTZ R21, -R239, R21 ;  /* 0x00000015ef157221 */ /* 0x000fe60000010100 */
[C---:B------:R-:W-:Y:S01]  /*38f0*/  FADD.FTZ R22, -R241.reuse, R22 ;  /* 0x00000016f1167221 */ /* 0x040fe20000010100 */
[-C--:B------:R-:W-:Y:S01]  /*3900*/  FSEL R113, R114, R239.reuse, P5 ;  /* 0x000000ef72717208 */ /* 0x080fe20002800000 */
[----:B------:R-:W-:Y:S01]  /*3910*/  FADD.FTZ R23, -R241, R23 ;  /* 0x00000017f1177221 */ /* 0x000fe20000010100 */
[-C--:B------:R-:W-:Y:S01]  /*3920*/  FSEL R114, R5, R239.reuse, P3 ;  /* 0x000000ef05727208 */ /* 0x080fe20001800000 */
[----:B------:R-:W-:Y:S01]  /*3930*/  FADD.FTZ R25, -R240, R25 ;  /* 0x00000019f0197221 */ /* 0x000fe20000010100 */
[-C--:B------:R-:W-:Y:S02]  /*3940*/  FSEL R17, R17, R239.reuse, P2 ;  /* 0x000000ef11117208 */ /* 0x080fe40001000000 */
[----:B------:R-:W-:Y:S01]  /*3950*/  FSETP.GE.FTZ.AND P2, PT, R122, RZ, PT ;  /* 0x000000ff7a00720b */ /* 0x000fe20003f56000 */
[----:B------:R-:W-:Y:S01]  /*3960*/  FMUL.FTZ R203, R203, R114 ;  /* 0x00000072cbcb7220 */ /* 0x000fe20000410000 */
[----:B------:R-:W-:Y:S01]  /*3970*/  FSETP.GE.FTZ.AND P3, PT, R121, RZ, PT ;  /* 0x000000ff7900720b */ /* 0x000fe20003f76000 */
[----:B------:R-:W-:Y:S01]  /*3980*/  FADD.FTZ R114, -R239, R20 ;  /* 0x00000014ef727221 */ /* 0x000fe20000010100 */
[-C--:B------:R-:W-:Y:S01]  /*3990*/  FSEL R21, R21, R239.reuse, P4 ;  /* 0x000000ef15157208 */ /* 0x080fe20002000000 */
[----:B------:R-:W-:Y:S01]  /*39a0*/  FADD.FTZ R26, -R243, R26 ;  /* 0x0000001af31a7221 */ /* 0x000fe20000010100 */
[----:B------:R-:W-:Y:S01]  /*39b0*/  FSETP.GE.FTZ.AND P5, PT, R249, RZ, PT ;  /* 0x000000fff900720b */ /* 0x000fe20003fb6000 */
[C---:B------:R-:W-:Y:S01]  /*39c0*/  FADD.FTZ R27, -R243.reuse, R27 ;  /* 0x0000001bf31b7221 */ /* 0x040fe20000010100 */
[----:B------:R-:W-:Y:S01]  /*39d0*/  FSEL R5, R114, R239, P0 ;  /* 0x000000ef72057208 */ /* 0x000fe20000000000 */
[----:B------:R-:W-:Y:S01]  /*39e0*/  FADD.FTZ R30, -R243, R30 ;  /* 0x0000001ef31e7221 */ /* 0x000fe20000010100 */
[----:B------:R-:W-:Y:S01]  /*39f0*/  FSETP.GE.FTZ.AND P0, PT, R228, RZ, PT ;  /* 0x000000ffe400720b */ /* 0x000fe20003f16000 */
[----:B------:R-:W-:Y:S01]  /*3a00*/  FMUL.FTZ R226, R226, R113 ;  /* 0x00000071e2e27220 */ /* 0x000fe20000410000 */
[----:B------:R-:W-:Y:S01]  /*3a10*/  FSEL R23, R23, R241, P5 ;  /* 0x000000f117177208 */ /* 0x000fe20002800000 */
[----:B------:R-:W-:Y:S01]  /*3a20*/  FADD.FTZ R118, -R239, R32 ;  /* 0x00000020ef767221 */ /* 0x000fe20000010100 */
[----:B------:R-:W-:Y:S01]  /*3a30*/  FSETP.GE.FTZ.AND P4, PT, R123, RZ, PT ;  /* 0x000000ff7b00720b */ /* 0x000fe20003f96000 */
[----:B------:R-:W-:Y:S01]  /*3a40*/  FADD.FTZ R34, -R241, R34 ;  /* 0x00000022f1227221 */ /* 0x000fe20000010100 */
[----:B------:R-:W-:Y:S01]  /*3a50*/  FSETP.GE.FTZ.AND P5, PT, R237, RZ, PT ;  /* 0x000000ffed00720b */ /* 0x000fe20003fb6000 */
[----:B------:R-:W-:Y:S01]  /*3a60*/  FMUL.FTZ R249, R249, R23 ;  /* 0x00000017f9f97220 */ /* 0x000fe20000410000 */
[----:B------:R-:W-:Y:S01]  /*3a70*/  FSEL R118, R118, R239, P3 ;  /* 0x000000ef76767208 */ /* 0x000fe20001800000 */
[----:B------:R-:W-:Y:S01]  /*3a80*/  @P2 FADD.FTZ R239, -R239, R33 ;  /* 0x00000021efef2221 */ /* 0x000fe20000010100 */
[----:B------:R-:W-:Y:S01]  /*3a90*/  FSEL R33, R6, R241, P0 ;  /* 0x000000f106217208 */ /* 0x000fe20000000000 */
[----:B------:R-:W-:Y:S01]  /*3aa0*/  FADD.FTZ R6, -R241, R7 ;  /* 0x00000007f1067221 */ /* 0x000fe20000010100 */
[----:B------:R-:W-:Y:S01]  /*3ab0*/  FSETP.GE.FTZ.AND P0, PT, R229, RZ, PT ;  /* 0x000000ffe500720b */ /* 0x000fe20003f16000 */
[----:B------:R-:W-:Y:S01]  /*3ac0*/  FADD.FTZ R23, -R240, R12 ;  /* 0x0000000cf0177221 */ /* 0x000fe20000010100 */
[----:B------:R-:W-:Y:S01]  /*3ad0*/  FSETP.GE.FTZ.AND P3, PT, R242, RZ, PT ;  /* 0x000000fff200720b */ /* 0x000fe20003f76000 */
[----:B------:R-:W-:Y:S01]  /*3ae0*/  FMUL.FTZ R228, R228, R33 ;  /* 0x00000021e4e47220 */ /* 0x000fe20000410000 */
[----:B------:R-:W-:Y:S01]  /*3af0*/  FSEL R6, R6, R241, P0 ;  /* 0x000000f106067208 */ /* 0x000fe20000000000 */
[C---:B------:R-:W-:Y:S01]  /*3b00*/  FADD.FTZ R33, -R241.reuse, R18 ;  /* 0x00000012f1217221 */ /* 0x040fe20000010100 */
[----:B------:R-:W-:Y:S01]  /*3b10*/  FSETP.GE.FTZ.AND P0, PT, R246, RZ, PT ;  /* 0x000000fff600720b */ /* 0x000fe20003f16000 */
[----:B------:R-:W-:Y:S01]  /*3b20*/  FADD.FTZ R18, -R241, R19 ;  /* 0x00000013f1127221 */ /* 0x000fe20000010100 */
[----:B------:R-:W-:Y:S01]  /*3b30*/  FSETP.GE.FTZ.AND P2, PT, R245, RZ, PT ;  /* 0x000000fff500720b */ /* 0x000fe20003f56000 */
[----:B------:R-:W-:Y:S01]  /*3b40*/  FMUL.FTZ R238, R238, R17 ;  /* 0x00000011eeee7220 */ /* 0x000fe20000410000 */
[----:B------:R-:W-:Y:S01]  /*3b50*/  FSEL R33, R33, R241, P3 ;  /* 0x000000f121217208 */ /* 0x000fe20001800000 */
[----:B------:R-:W-:Y:S01]  /*3b60*/  FMUL.FTZ R244, R244, R5 ;  /* 0x00000005f4f47220 */ /* 0x000fe20000410000 */
[----:B------:R-:W-:Y:S01]  /*3b70*/  FSEL R22, R22, R241, P0 ;  /* 0x000000f116167208 */ /* 0x000fe20000000000 */
[----:B------:R-:W-:Y:S01]  /*3b80*/  FMUL.FTZ R247, R247, R21 ;  /* 0x00000015f7f77220 */ /* 0x000fe20000410000 */
[----:B------:R-:W-:Y:S01]  /*3b90*/  FSEL R18, R18, R241, P2 ;  /* 0x000000f112127208 */ /* 0x000fe20001000000 */
[----:B------:R-:W-:Y:S01]  /*3ba0*/  FMUL.FTZ R242, R242, R33 ;  /* 0x00000021f2f27220 */ /* 0x000fe20000410000 */
        /* <DEDUP_REMOVED lines=10> */
[-C--:B------:R-:W-:Y:S01]  /*3c50*/  FSEL R22, R22, R240.reuse, P0 ;  /* 0x000000f016167208 */ /* 0x080fe20000000000 */
[----:B------:R-:W-:Y:S01]  /*3c60*/  FMUL.FTZ R230, R230, R33 ;  /* 0x00000021e6e67220 */ /* 0x000fe20000410000 */
[----:B------:R-:W-:Y:S01]  /*3c70*/  FSETP.GE.FTZ.AND P0, PT, R130, RZ, PT ;  /* 0x000000ff8200720b */ /* 0x000fe20003f16000 */
[----:B------:R-:W-:Y:S01]  /*3c80*/  FADD.FTZ R33, -R240, R13 ;  /* 0x0000000df0217221 */ /* 0x000fe20000010100 */
[----:B------:R-:W-:Y:S01]  /*3c90*/  FSEL R23, R23, R240, P2 ;  /* 0x000000f017177208 */ /* 0x000fe20001000000 */
[----:B------:R-:W-:Y:S01]  /*3ca0*/  FMUL.FTZ R231, R231, R22 ;  /* 0x00000016e7e77220 */ /* 0x000fe20000410000 */
[----:B------:R-:W-:Y:S01]  /*3cb0*/  FSEL R34, R34, R241, P4 ;  /* 0x000000f122227208 */ /* 0x000fe20002000000 */
[----:B------:R-:W-:Y:S01]  /*3cc0*/  @P3 FADD.FTZ R241, -R241, R35 ;  /* 0x00000023f1f13221 */ /* 0x000fe20000010100 */
[----:B------:R-:W-:Y:S01]  /*3cd0*/  FSETP.GE.FTZ.AND P4, PT, R235, RZ, PT ;  /* 0x000000ffeb00720b */ /* 0x000fe20003f96000 */
[----:B------:R-:W-:Y:S01]  /*3ce0*/  FADD.FTZ R35, -R240, R24 ;  /* 0x00000018f0237221 */ /* 0x000fe20000010100 */
        /* <DEDUP_REMOVED lines=14> */
[----:B------:R-:W-:Y:S01]  /*3dd0*/  FSETP.GE.FTZ.AND P0, PT, R236, RZ, PT ;  /* 0x000000ffec00720b */ /* 0x000fe20003f16000 */
[----:B------:R-:W-:Y:S01]  /*3de0*/  FADD.FTZ R29, -R243, R14 ;  /* 0x0000000ef31d7221 */ /* 0x000fe20000010100 */
[----:B------:R-:W-:Y:S01]  /*3df0*/  FSETP.GE.FTZ.AND P3, PT, R232, RZ, PT ;  /* 0x000000ffe800720b */ /* 0x000fe20003f76000 */
[----:B------:R-:W-:Y:S01]  /*3e00*/  FMUL.FTZ R240, R130, R240 ;  /* 0x000000f082f07220 */ /* 0x000fe20000410000 */
[----:B------:R-:W-:Y:S01]  /*3e10*/  FSETP.GE.FTZ.AND P2, PT, R233, RZ, PT ;  /* 0x000000ffe900720b */ /* 0x000fe20003f56000 */
[----:B------:R-:W-:Y:S01]  /*3e20*/  FADD.FTZ R130, -R243, R15 ;  /* 0x0000000ff3827221 */ /* 0x000fe20000010100 */
[-C--:B------:R-:W-:Y:S01]  /*3e30*/  FSEL R29, R29, R243.reuse, P0 ;  /* 0x000000f31d1d7208 */ /* 0x080fe20000000000 */
[C---:B------:R-:W-:Y:S01]  /*3e40*/  FADD.FTZ R23, -R243.reuse, R10 ;  /* 0x0000000af3177221 */ /* 0x040fe20000010100 */
[----:B------:R-:W-:Y:S01]  /*3e50*/  FSETP.GE.FTZ.AND P0, PT, R182, RZ, PT ;  /* 0x000000ffb600720b */ /* 0x000fe20003f16000 */
[----:B------:R-:W-:Y:S01]  /*3e60*/  FADD.FTZ R25, -R243, R11 ;  /* 0x0000000bf3197221 */ /* 0x000fe20000010100 */
[----:B------:R-:W-:Y:S01]  /*3e70*/  FSEL R130, R130, R243, P5 ;  /* 0x000000f382827208 */ /* 0x000fe20002800000 */
[----:B------:R-:W-:Y:S01]  /*3e80*/  FMUL.FTZ R34, R123, R34 ;  /* 0x000000227b227220 */ /* 0x000fe20000410000 */
[----:B------:R-:W-:Y:S01]  /*3e90*/  ISETP.GE.AND P5, PT, R212, 0x1, PT ;  /* 0x00000001d400780c */ /* 0x000fe20003fa6270 */
[----:B------:R-:W-:Y:S01]  /*3ea0*/  FMUL.FTZ R241, R126, R241 ;  /* 0x000000f17ef17220 */ /* 0x000fe20000410000 */
[----:B------:R-:W-:Y:S01]  /*3eb0*/  FSEL R23, R23, R243, P3 ;  /* 0x000000f317177208 */ /* 0x000fe20001800000 */
[----:B------:R-:W-:Y:S01]  /*3ec0*/  FMUL.FTZ R248, R248, R35 ;  /* 0x00000023f8f87220 */ /* 0x000fe20000410000 */
[----:B------:R-:W-:Y:S01]  /*3ed0*/  FSEL R25, R25, R243, P2 ;  /* 0x000000f319197208 */ /* 0x000fe20001000000 */
[----:B------:R-:W-:Y:S01]  /*3ee0*/  FMUL.FTZ R22, R129, R22 ;  /* 0x0000001681167220 */ /* 0x000fe20000410000 */
[----:B------:R-:W-:Y:S01]  /*3ef0*/  FSETP.GE.FTZ.AND P4, PT, R250, RZ, PT ;  /* 0x000000fffa00720b */ /* 0x000fe20003f96000 */
[----:B------:R-:W-:Y:S01]  /*3f00*/  FMUL.FTZ R232, R232, R23 ;  /* 0x00000017e8e87220 */ /* 0x000fe20000410000 */
[----:B------:R-:W-:Y:S01]  /*3f10*/  FSETP.GE.FTZ.AND P3, PT, R252, RZ, PT ;  /* 0x000000fffc00720b */ /* 0x000fe20003f76000 */
[----:B------:R-:W-:Y:S01]  /*3f20*/  FMUL.FTZ R233, R233, R25 ;  /* 0x00000019e9e97220 */ /* 0x000fe20000410000 */
[----:B------:R-:W-:Y:S01]  /*3f30*/  FSETP.GE.FTZ.AND P2, PT, R131, RZ, PT ;  /* 0x000000ff8300720b */ /* 0x000fe20003f56000 */
[----:B------:R-:W-:Y:S01]  /*3f40*/  FMUL.FTZ R236, R236, R29 ;  /* 0x0000001decec7220 */ /* 0x000fe20000410000 */
[-C--:B------:R-:W-:Y:S01]  /*3f50*/  FSEL R23, R26, R243.reuse, P4 ;  /* 0x000000f31a177208 */ /* 0x080fe20002000000 */
[----:B------:R-:W-:Y:S01]  /*3f60*/  FMUL.FTZ R237, R237, R130 ;  /* 0x00000082eded7220 */ /* 0x000fe20000410000 */
        /* <DEDUP_REMOVED lines=15> */
[----:B------:R-:W-:Y:S03]  /*4060*/  LEA R220, P0, R7, R220, 0x1 ;  /* 0x000000dc07dc7211 */ /* 0x000fe600078008ff */
        /* <DEDUP_REMOVED lines=11> */
.L_x_1194:
        /* <DEDUP_REMOVED lines=97> */
.L_x_1195:
        /* <DEDUP_REMOVED lines=8> */
[----:B------:R-:W-:Y:S04]  /*47b0*/  LDSM.16.M88.4 R108, [R0] ;  /* 0x00000000006c783b */ /* 0x000fe80000000200 */
        /* <DEDUP_REMOVED lines=8> */
[----:B------:R-:W-:Y:S07]  /*4840*/  LDSM.16.M88.4 R28, [R177+0x2000] ;  /* 0x00200000b11c783b */ /* 0x000fee0000000200 */
[C---:B----4-:R-:W-:Y:S08]  /*4850*/  HMMA.16816.F32 R12, R24.reuse, R32, R12 ;  /* 0x00000020180c723c */ /* 0x050ff0000000180c */
        /* <DEDUP_REMOVED lines=24> */
[C---:B----4-:R-:W-:Y:S08]  /*49e0*/  HMMA.16816.F32 R4, R100.reuse, R104, R4 ;  /* 0x000000686404723c */ /* 0x050ff00000001804 */
[C---:B------:R-:W-:Y:S08]  /*49f0*/  HMMA.16816.F32 R8, R100.reuse, R106, R8 ;  /* 0x0000006a6408723c */ /* 0x040ff00000001808 */
[C---:B--2---:R-:W-:Y:S08]  /*4a00*/  HMMA.16816.F32 R12, R100.reuse, R24, R12 ;  /* 0x00000018640c723c */ /* 0x044ff0000000180c */
[----:B------:R-:W-:Y:S01]  /*4a10*/  HMMA.16816.F32 R16, R100, R26, R16 ;  /* 0x0000001a6410723c */ /* 0x000fe20000001810 */
[----:B------:R-:W2:Y:S06]  /*4a20*/  LDSM.16.MT88.4 R24, [R116+0x9800] ;  /* 0x009800007418783b */ /* 0x000eac0000004200 */
[----:B------:R-:W-:Y:S01]  /*4a30*/  IMAD.U32 R101, RZ, RZ, UR23 ;  /* 0x00000017ff657e24 */ /* 0x000fe2000f8e00ff */
[C---:B------:R-:W-:Y:S08]  /*4a40*/  HMMA.16816.F32 R4, R108.reuse, R112, R4 ;  /* 0x000000706c04723c */ /* 0x040ff00000001804 */
[C---:B------:R-:W-:Y:S08]  /*4a50*/  HMMA.16816.F32 R8, R108.reuse, R114, R8 ;  /* 0x000000726c08723c */ /* 0x040ff00000001808 */
[C---:B-1----:R-:W-:Y:S08]  /*4a60*/  HMMA.16816.F32 R12, R108.reuse, R20, R12 ;  /* 0x000000146c0c723c */ /* 0x042ff0000000180c */
[----:B------:R-:W-:Y:S08]  /*4a70*/  HMMA.16816.F32 R16, R108, R22, R16 ;  /* 0x000000166c10723c */ /* 0x000ff00000001810 */
[C---:B---3--:R-:W-:Y:S07]  /*4a80*/  HMMA.16816.F32 R4, R28.reuse, R32, R4 ;  /* 0x000000201c04723c */ /* 0x048fee0000001804 */
[----:B------:R-:W-:Y:S01]  /*4a90*/  @P5 IADD3 R33, R183, -0x40, RZ ;  /* 0xffffffc0b7215810 */ /* 0x000fe20007ffe0ff */
[C---:B------:R-:W-:Y:S07]  /*4aa0*/  HMMA.16816.F32 R8, R28.reuse, R34, R8 ;  /* 0x000000221c08723c */ /* 0x040fee0000001808 */
[----:B------:R-:W-:Y:S01]  /*4ab0*/  @P5 IMAD.WIDE R34, R33, 0x4, R222 ;  /* 0x0000000421225825 */ /* 0x000fe200078e02de */
[C---:B--2---:R-:W-:Y:S04]  /*4ac0*/  HMMA.16816.F32 R12, R28.reuse, R24, R12 ;  /* 0x000000181c0c723c */ /* 0x044fe8000000180c */
[----:B------:R-:W-:Y:S01]  /*4ad0*/  IMAD.U32 R33, RZ, RZ, UR22 ;  /* 0x00000016ff217e24 */ /* 0x000fe2000f8e00ff */
[----:B------:R1:W5:Y:S02]  /*4ae0*/  @P5 LDG.E R208, [R34.64] ;  /* 0x0000002022d05981 */ /* 0x000364000c1e1900 */
[----:B------:R-:W-:Y:S01]  /*4af0*/  IMAD.U32 R25, RZ, RZ, UR23 ;  /* 0x00000017ff197e24 */ /* 0x000fe2000f8e00ff */
[----:B------:R-:W-:Y:S01]  /*4b00*/  HMMA.16816.F32 R16, R28, R26, R16 ;  /* 0x0000001a1c10723c */ /* 0x000fe20000001810 */
[----:B------:R1:W5:Y:S03]  /*4b10*/  @P5 LDG.E R207, [R34.64+0x20] ;  /* 0x0000202022cf5981 */ /* 0x000366000c1e1900 */
[-C--:B------:R-:W-:Y:S01]  /*4b20*/  LEA R32, P0, R25, R216.reuse, 0x2 ;  /* 0x000000d819207211 */ /* 0x080fe200078010ff */
[----:B------:R1:W5:Y:S01]  /*4b30*/  @P5 LDG.E R206, [R34.64+0x80] ;  /* 0x0000802022ce5981 */ /* 0x000362000c1e1900 */
[-C--:B------:R-:W-:Y:S01]  /*4b40*/  LEA R102, P3, R33, R216.reuse, 0x2 ;  /* 0x000000d821667211 */ /* 0x080fe200078610ff */
[----:B------:R-:W-:Y:S01]  /*4b50*/  IMAD.U32 R29, RZ, RZ, UR21 ;  /* 0x00000015ff1d7e24 */ /* 0x000fe2000f8e00ff */
[-C--:B------:R-:W-:Y:S01]  /*4b60*/  LEA.HI.X.SX32 R33, R101, R217.reuse, 0x2, P0 ;  /* 0x000000d965217211 */ /* 0x080fe200000f16ff */
[----:B------:R1:W5:Y:S03]  /*4b70*/  @P5 LDG.E R205, [R34.64+0xa0] ;  /* 0x0000a02022cd5981 */ /* 0x000366000c1e1900 */
[----:B------:R-:W-:Y:S01]  /*4b80*/  IMAD.U32 R31, RZ, RZ, UR22 ;  /* 0x00000016ff1f7e24 */ /* 0x000fe2000f8e00ff */
[----:B------:R-:W-:Y:S01]  /*4b90*/  RED.E.ADD.F32.FTZ.RN.STRONG.GPU [R216.64], R4 ;  /* 0x00000004d800798e */ /* 0x000fe2000c10e7a0 */
[----:B------:R-:W-:Y:S01]  /*4ba0*/  IMAD.U32 R25, RZ, RZ, UR21 ;  /* 0x00000015ff197e24 */ /* 0x000fe2000f8e00ff */
[-C--:B------:R-:W-:Y:S01]  /*4bb0*/  LEA R104, P2, R29, R216.reuse, 0x2 ;  /* 0x000000d81d687211 */ /* 0x080fe200078410ff */
[----:B------:R-:W-:Y:S01]  /*4bc0*/  IMAD.U32 R27, RZ, RZ, UR20 ;  /* 0x00000014ff1b7e24 */ /* 0x000fe2000f8e00ff */
[----:B------:R2:W-:Y:S01]  /*4bd0*/  RED.E.ADD.F32.FTZ.RN.STRONG.GPU [R32.64], R5 ;  /* 0x000000052000798e */ /* 0x0005e2000c10e7a0 */
[-C--:B------:R-:W-:Y:S01]  /*4be0*/  LEA.HI.X.SX32 R103, R31, R217.reuse, 0x2, P3 ;  /* 0x000000d91f677211 */ /* 0x080fe200018f16ff */
[----:B------:R-:W-:Y:S01]  /*4bf0*/  IMAD.U32 R29, RZ, RZ, UR20 ;  /* 0x00000014ff1d7e24 */ /* 0x000fe2000f8e00ff */
[-C--:B------:R-:W-:Y:S01]  /*4c00*/  LEA.HI.X.SX32 R105, R25, R217.reuse, 0x2, P2 ;  /* 0x000000d919697211 */ /* 0x080fe200010f16ff */
[----:B------:R-:W-:Y:S01]  /*4c10*/  IMAD.U32 R25, RZ, RZ, UR19 ;  /* 0x00000013ff197e24 */ /* 0x000fe2000f8e00ff */
[-C--:B------:R-:W-:Y:S01]  /*4c20*/  LEA R106, P0, R27, R216.reuse, 0x2 ;  /* 0x000000d81b6a7211 */ /* 0x080fe200078010ff */
[----:B------:R3:W-:Y:S01]  /*4c30*/  RED.E.ADD.F32.FTZ.RN.STRONG.GPU [R102.64], R6 ;  /* 0x000000066600798e */ /* 0x0007e2000c10e7a0 */
[----:B------:R-:W-:Y:S02]  /*4c40*/  IMAD.U32 R101, RZ, RZ, UR19 ;  /* 0x00000013ff657e24 */ /* 0x000fe4000f8e00ff */
[-C--:B------:R-:W-:Y:S01]  /*4c50*/  LEA.HI.X.SX32 R107, R29, R217.reuse, 0x2, P0 ;  /* 0x000000d91d6b7211 */ /* 0x080fe200000f16ff */
[----:B------:R4:W-:Y:S01]  /*4c60*/  RED.E.ADD.F32.FTZ.RN.STRONG.GPU [R104.64], R7 ;  /* 0x000000076800798e */ /* 0x0009e2000c10e7a0 */
[-C--:B------:R-:W-:Y:S01]  /*4c70*/  LEA R24, P3, R25, R216.reuse, 0x2 ;  /* 0x000000d819187211 */ /* 0x080fe200078610ff */
[----:B------:R-:W-:Y:S02]  /*4c80*/  IMAD.U32 R29, RZ, RZ, UR17 ;  /* 0x00000011ff1d7e24 */ /* 0x000fe4000f8e00ff */
[----:B------:R-:W-:Y:S01]  /*4c90*/  IMAD.U32 R31, RZ, RZ, UR18 ;  /* 0x00000012ff1f7e24 */ /* 0x000fe2000f8e00ff */
[-C--:B------:R-:W-:Y:S01]  /*4ca0*/  LEA.HI.X.SX32 R25, R101, R217.reuse, 0x2, P3 ;  /* 0x000000d965197211 */ /* 0x080fe200018f16ff */
[----:B------:R-:W-:Y:S01]  /*4cb0*/  RED.E.ADD.F32.FTZ.RN.STRONG.GPU [R106.64], R8 ;  /* 0x000000086a00798e */ /* 0x000fe2000c10e7a0 */
[----:B-1----:R-:W-:Y:S01]  /*4cc0*/  IMAD.U32 R35, RZ, RZ, UR18 ;  /* 0x00000012ff237e24 */ /* 0x002fe2000f8e00ff */
[-C--:B------:R-:W-:Y:S01]  /*4cd0*/  LEA R100, P0, R29, R216.reuse, 0x2 ;  /* 0x000000d81d647211 */ /* 0x080fe200078010ff */
[----:B------:R-:W-:Y:S01]  /*4ce0*/  IMAD.U32 R27, RZ, RZ, UR16 ;  /* 0x00000010ff1b7e24 */ /* 0x000fe2000f8e00ff */
[----:B------:R1:W-:Y:S02]  /*4cf0*/  RED.E.ADD.F32.FTZ.RN.STRONG.GPU [R24.64], R9 ;  /* 0x000000091800798e */ /* 0x0003e4000c10e7a0 */
[-C--:B------:R-:W-:Y:S01]  /*4d00*/  LEA R28, P2, R35, R216.reuse, 0x2 ;  /* 0x000000d8231c7211 */ /* 0x080fe200078410ff */
[----:B------:R-:W-:Y:S03]  /*4d10*/  IMAD.U32 R35, RZ, RZ, UR15 ;  /* 0x0000000fff237e24 */ /* 0x000fe6000f8e00ff */
[-C--:B------:R-:W-:Y:S01]  /*4d20*/  LEA.HI.X.SX32 R29, R31, R217.reuse, 0x2, P2 ;  /* 0x000000d91f1d7211 */ /* 0x080fe200010f16ff */
[----:B--2---:R-:W-:Y:S02]  /*4d30*/  IMAD.U32 R5, RZ, RZ, UR17 ;  /* 0x00000011ff057e24 */ /* 0x004fe4000f8e00ff */
[----:B------:R-:W-:Y:S02]  /*4d40*/  IMAD.U32 R31, RZ, RZ, UR14 ;  /* 0x0000000eff1f7e24 */ /* 0x000fe4000f8e00ff */
[----:B------:R2:W-:Y:S01]  /*4d50*/  RED.E.ADD.F32.FTZ.RN.STRONG.GPU [R28.64], R10 ;  /* 0x0000000a1c00798e */ /* 0x0005e2000c10e7a0 */
[-C--:B------:R-:W-:Y:S01]  /*4d60*/  LEA.HI.X.SX32 R101, R5, R217.reuse, 0x2, P0 ;  /* 0x000000d905657211 */ /* 0x080fe200000f16ff */
[----:B------:R-:W-:Y:S01]  /*4d70*/  IMAD.U32 R5, RZ, RZ, UR15 ;  /* 0x0000000fff057e24 */ /* 0x000fe2000f8e00ff */
[-C--:B---3--:R-:W-:Y:S01]  /*4d80*/  LEA R102, P2, R27, R216.reuse, 0x2 ;  /* 0x000000d81b667211 */ /* 0x088fe200078410ff */
[----:B------:R-:W-:Y:S02]  /*4d90*/  IMAD.U32 R27, RZ, RZ, UR13 ;  /* 0x0000000dff1b7e24 */ /* 0x000fe4000f8e00ff */
[----:B------:R3:W-:Y:S01]  /*4da0*/  RED.E.ADD.F32.FTZ.RN.STRONG.GPU [R100.64], R11 ;  /* 0x0000000b6400798e */ /* 0x0007e2000c10e7a0 */
[----:B----4-:R-:W-:Y:S01]  /*4db0*/  IMAD.U32 R7, RZ, RZ, UR16 ;  /* 0x00000010ff077e24 */ /* 0x010fe2000f8e00ff */
[-C--:B------:R-:W-:Y:S01]  /*4dc0*/  LEA R30, P0, R5, R216.reuse, 0x2 ;  /* 0x000000d8051e7211 */ /* 0x080fe200078010ff */
[----:B------:R-:W-:Y:S01]  /*4dd0*/  IMAD.U32 R5, RZ, RZ, UR11 ;  /* 0x0000000bff057e24 */ /* 0x000fe2000f8e00ff */
[----:B------:R-:W-:Y:S01]  /*4de0*/  RED.E.ADD.F32.FTZ.RN.STRONG.GPU [R216.64+0x80], R12 ;  /* 0x0000800cd800798e */ /* 0x000fe2000c10e7a0 */
[C---:B------:R-:W-:Y:S02]  /*4df0*/  IADD3 R104, R174.reuse, 0x40, RZ ;  /* 0x00000040ae687810 */ /* 0x040fe40007ffe0ff */
[-C--:B------:R-:W-:Y:S01]  /*4e00*/  LEA.HI.X.SX32 R103, R7, R217.reuse, 0x2, P2 ;  /* 0x000000d907677211 */ /* 0x080fe200010f16ff */
[----:B------:R4:W-:Y:S01]  /*4e10*/  RED.E.ADD.F32.FTZ.RN.STRONG.GPU [R32.64+0x80], R13 ;  /* 0x0000800d2000798e */ /* 0x0009e2000c10e7a0 */
[----:B------:R-:W-:Y:S01]  /*4e20*/  IMAD.U32 R7, RZ, RZ, UR11 ;  /* 0x0000000bff077e24 */ /* 0x000fe2000f8e00ff */
[----:B------:R-:W-:Y:S01]  /*4e30*/  @P1 IADD3 R104, R174, -0x40, RZ ;  /* 0xffffffc0ae681810 */ /* 0x000fe20007ffe0ff */
[----:B-1----:R-:W-:Y:S01]  /*4e40*/  IMAD.U32 R25, RZ, RZ, UR12 ;  /* 0x0000000cff197e24 */ /* 0x002fe2000f8e00ff */
[----:B------:R-:W-:Y:S01]  /*4e50*/  RED.E.ADD.F32.FTZ.RN.STRONG.GPU [R102.64], R14 ;  /* 0x0000000e6600798e */ /* 0x000fe2000c10e7a0 */
[----:B------:R-:W-:Y:S03]  /*4e60*/  IMAD.U32 R9, RZ, RZ, UR12 ;  /* 0x0000000cff097e24 */ /* 0x000fe6000f8e00ff */
[----:B------:R-:W-:Y:S01]  /*4e70*/  LDSM.16.MT88.4 R20, [R104] ;  /* 0x000000006814783b */ /* 0x000fe20000004200 */
[----:B--2---:R-:W-:Y:S01]  /*4e80*/  IMAD.U32 R29, RZ, RZ, UR14 ;  /* 0x0000000eff1d7e24 */ /* 0x004fe2000f8e00ff */
[-C--:B------:R-:W-:Y:S02]  /*4e90*/  LEA R28, P4, R31, R216.reuse, 0x2 ;  /* 0x000000d81f1c7211 */ /* 0x080fe400078810ff */
[-C--:B------:R-:W-:Y:S02]  /*4ea0*/  LEA.HI.X.SX32 R31, R35, R217.reuse, 0x2, P0 ;  /* 0x000000d9231f7211 */ /* 0x080fe400000f16ff */
[-C--:B------:R-:W-:Y:S01]  /*4eb0*/  LEA.HI.X.SX32 R29, R29, R217.reuse, 0x2, P4 ;  /* 0x000000d91d1d7211 */ /* 0x080fe200020f16ff */
[----:B---3--:R-:W-:Y:S01]  /*4ec0*/  IMAD.U32 R11, RZ, RZ, UR13 ;  /* 0x0000000dff0b7e24 */ /* 0x008fe2000f8e00ff */
[-C--:B------:R-:W-:Y:S01]  /*4ed0*/  LEA R100, P2, R25, R216.reuse, 0x2 ;  /* 0x000000d819647211 */ /* 0x080fe200078410ff */
[----:B------:R-:W-:Y:S01]  /*4ee0*/  RED.E.ADD.F32.FTZ.RN.STRONG.GPU [R30.64], R15 ;  /* 0x0000000f1e00798e */ /* 0x000fe2000c10e7a0 */
[-C--:B------:R-:W-:Y:S02]  /*4ef0*/  LEA R106, P0, R7, R216.reuse, 0x2 ;  /* 0x000000d8076a7211 */ /* 0x080fe400078010ff */
[-C--:B------:R-:W-:Y:S01]  /*4f00*/  LEA.HI.X.SX32 R101, R9, R217.reuse, 0x2, P2 ;  /* 0x000000d909657211 */ /* 0x080fe200010f16ff */
[----:B------:R-:W-:Y:S01]  /*4f10*/  RED.E.ADD.F32.FTZ.RN.STRONG.GPU [R28.64], R16 ;  /* 0x000000101c00798e */ /* 0x000fe2000c10e7a0 */
[-C--:B------:R-:W-:Y:S02]  /*4f20*/  LEA.HI.X.SX32 R107, R5, R217.reuse, 0x2, P0 ;  /* 0x000000d9056b7211 */ /* 0x080fe400000f16ff */
[----:B----4-:R-:W-:Y:S01]  /*4f30*/  LEA R32, P3, R27, R216, 0x2 ;  /* 0x000000d81b207211 */ /* 0x010fe200078610ff */
[----:B------:R-:W-:Y:S01]  /*4f40*/  LDSM.16.MT88.4 R4, [R176+0xa000] ;  /* 0x00a00000b004783b */ /* 0x000fe20000004200 */
[----:B------:R-:W-:Y:S02]  /*4f50*/  ISETP.GT.AND P4, PT, R212, RZ, PT ;  /* 0x000000ffd400720c */ /* 0x000fe40003f84270 */
[----:B------:R-:W-:Y:S01]  /*4f60*/  LEA.HI.X.SX32 R33, R11, R217, 0x2, P3 ;  /* 0x000000d90b217211 */ /* 0x000fe200018f16ff */
[----:B------:R-:W-:Y:S01]  /*4f70*/  LDSM.16.MT88.4 R12, [R176+0xc000] ;  /* 0x00c00000b00c783b */ /* 0x000fe20000004200 */
[----:B------:R-:W-:Y:S03]  /*4f80*/  @P5 IADD3 R202, P2, R202, -0x100, RZ ;  /* 0xffffff00caca5810 */ /* 0x000fe60007f5e0ff */
[----:B------:R-:W1:Y:S01]  /*4f90*/  LDSM.16.MT88.4 R8, [R174] ;  /* 0x00000000ae08783b */ /* 0x000e620000004200 */
[----:B------:R-:W-:Y:S03]  /*4fa0*/  @P5 IADD3.X R201, R201, -0x1, RZ, P2, !PT ;  /* 0xffffffffc9c95810 */ /* 0x000fe600017fe4ff */
[----:B------:R-:W-:Y:S04]  /*4fb0*/  RED.E.ADD.F32.FTZ.RN.STRONG.GPU [R32.64], R17 ;  /* 0x000000112000798e */ /* 0x000fe8000c10e7a0 */
[----:B------:R-:W-:Y:S04]  /*4fc0*/  RED.E.ADD.F32.FTZ.RN.STRONG.GPU [R100.64], R18 ;  /* 0x000000126400798e */ /* 0x000fe8000c10e7a0 */
[----:B------:R-:W-:Y:S04]  /*4fd0*/  RED.E.ADD.F32.FTZ.RN.STRONG.GPU [R106.64], R19 ;  /* 0x000000136a00798e */ /* 0x000fe8000c10e7a0 */
[----:B------:R-:W-:Y:S04]  /*4fe0*/  LDSM.16.MT88.4 R24, [R176+0xa800] ;  /* 0x00a80000b018783b */ /* 0x000fe80000004200 */
[----:B------:R-:W2:Y:S04]  /*4ff0*/  LDSM.16.MT88.4 R28, [R174+0x800] ;  /* 0x00080000ae1c783b */ /* 0x000ea80000004200 */
[----:B------:R-:W3:Y:S04]  /*5000*/  LDSM.16.MT88.4 R32, [R176+0xc800] ;  /* 0x00c80000b020783b */ /* 0x000ee80000004200 */
[----:B------:R-:W4:Y:S04]  /*5010*/  LDSM.16.MT88.4 R100, [R104+0x800] ;  /* 0x000800006864783b */ /* 0x000f280000004200 */
        /* <DEDUP_REMOVED lines=11> */
[----:B------:R-:W1:Y:S04]  /*50d0*/  LDSM.16.MT88.4 R4, [R104+0x1000] ;  /* 0x001000006804783b */ /* 0x000e680000004200 */
[----:B------:R-:W-:Y:S03]  /*50e0*/  LDSM.16.MT88.4 R20, [R176+0xb800] ;  /* 0x00b80000b014783b */ /* 0x000fe60000004200 */
        /* <DEDUP_REMOVED lines=10> */
[----:B------:R-:W4:Y:S07]  /*5190*/  LDSM.16.MT88.4 R24, [R104+0x1800] ;  /* 0x001800006818783b */ /* 0x000f2e0000004200 */
[-C--:B-1----:R-:W-:Y:S08]  /*51a0*/  HMMA.16816.F32 R68, R8, R12.reuse, R68 ;  /* 0x0000000c0844723c */ /* 0x082ff00000001844 */
[C---:B------:R-:W-:Y:S08]  /*51b0*/  HMMA.16816.F32 R72, R16.reuse, R12, R72 ;  /* 0x0000000c1048723c */ /* 0x040ff00000001848 */
        /* <DEDUP_REMOVED lines=13> */
[-C--:B--2---:R-:W-:Y:S05]  /*5290*/  HMMA.16816.F32 R68, R20, R28.reuse, R68 ;  /* 0x0000001c1444723c */ /* 0x084fea0000001844 */
[----:B------:R-:W-:Y:S01]  /*52a0*/  @P0 IADD3 R6, R174, 0x2000, RZ ;  /* 0x00002000ae060810 */ /* 0x000fe20007ffe0ff */
[----:B------:R-:W-:Y:S02]  /*52b0*/  @P5 IMAD.MOV.U32 R223, RZ, RZ, R4 ;  /* 0x000000ffffdf5224 */ /* 0x000fe400078e0004 */
[C---:B---3--:R-:W-:Y:S04]  /*52c0*/  HMMA.16816.F32 R72, R32.reuse, R28, R72 ;  /* 0x0000001c2048723c */ /* 0x048fe80000001848 */
[----:B------:R-:W-:Y:S04]  /*52d0*/  IMAD.MOV.U32 R174, RZ, RZ, R6 ;  /* 0x000000ffffae7224 */ /* 0x000fe800078e0006 */
[-C--:B------:R-:W-:Y:S08]  /*52e0*/  HMMA.16816.F32 R76, R32, R30.reuse, R76 ;  /* 0x0000001e204c723c */ /* 0x080ff0000000184c */
[C---:B------:R-:W-:Y:S08]  /*52f0*/  HMMA.16816.F32 R80, R20.reuse, R30, R80 ;  /* 0x0000001e1450723c */ /* 0x040ff00000001850 */
[-C--:B----4-:R-:W-:Y:S08]  /*5300*/  HMMA.16816.F32 R84, R20, R24.reuse, R84 ;  /* 0x000000181454723c */ /* 0x090ff00000001854 */
[C---:B------:R-:W-:Y:S08]  /*5310*/  HMMA.16816.F32 R88, R32.reuse, R24, R88 ;  /* 0x000000182058723c */ /* 0x040ff00000001858 */
[-C--:B------:R-:W-:Y:S08]  /*5320*/  HMMA.16816.F32 R92, R32, R26.reuse, R92 ;  /* 0x0000001a205c723c */ /* 0x080ff0000000185c */
[----:B------:R-:W-:Y:S01]  /*5330*/  HMMA.16816.F32 R96, R20, R26, R96 ;  /* 0x0000001a1460723c */ /* 0x000fe20000001860 */
[----:B------:R-:W-:-:S07]  /*5340*/  @P4 BRA `(.L_x_1196) ;  /* 0xffffcbc000004947 */ /* 0x000fce000383ffff */
.L_x_1193:
[----:B------:R-:W4:Y:S01]  /*5350*/  S2R R0, SR_CTAID.Y ;  /* 0x0000000000007919 */ /* 0x000f220000002600 */
[----:B------:R-:W-:Y:S01]  /*5360*/  FMUL.FTZ R68, R68, c[0x0][0x2e0] ;  /* 0x0000b80044447a20 */ /* 0x000fe20000410000 */
[----:B------:R-:W-:Y:S01]  /*5370*/  SHF.R.S32.HI R3, RZ, 0x1f, R188 ;  /* 0x0000001fff037819 */ /* 0x000fe200000114bc */
[----:B------:R-:W-:Y:S01]  /*5380*/  FMUL.FTZ R69, R69, c[0x0][0x2e0] ;  /* 0x0000b80045457a20 */ /* 0x000fe20000410000 */
[----:B------:R-:W-:Y:S01]  /*5390*/  BAR.SYNC.DEFER_BLOCKING 0x0 ;  /* 0x0000000000007b1d */ /* 0x000fe20000010000 */
[----:B------:R-:W-:Y:S01]  /*53a0*/  FMUL.FTZ R70, R70, c[0x0][0x2e0] ;  /* 0x0000b80046467a20 */ /* 0x000fe20000410000 */
[----:B------:R-:W-:Y:S01]  /*53b0*/  SHF.R.S32.HI R11, RZ, 0x1f, R190 ;  /* 0x0000001fff0b7819 */ /* 0x000fe200000114be */
[----:B------:R-:W-:Y:S01]  /*53c0*/  FMUL.FTZ R71, R71, c[0x0][0x2e0] ;  /* 0x0000b80047477a20 */ /* 0x000fe20000410000 */
[----:B------:R-:W-:Y:S01]  /*53d0*/  F2FP.PACK_AB R68, R69, R68 ;  /* 0x000000444544723e */ /* 0x000fe200000000ff */
[----:B------:R-:W-:Y:S01]  /*53e0*/  FMUL.FTZ R80, R80, c[0x0][0x2e0] ;  /* 0x0000b80050507a20 */ /* 0x000fe20000410000 */
[----:B------:R-:W-:Y:S01]  /*53f0*/  MOV R10, R190 ;  /* 0x000000be000a7202 */ /* 0x000fe20000000f00 */
[----:B------:R-:W-:Y:S01]  /*5400*/  FMUL.FTZ R81, R81, c[0x0][0x2e0] ;  /* 0x0000b80051517a20 */ /* 0x000fe20000410000 */
[----:B------:R-:W-:Y:S01]  /*5410*/  F2FP.PACK_AB R70, R71, R70 ;  /* 0x000000464746723e */ /* 0x000fe200000000ff */
[----:B------:R-:W-:Y:S01]  /*5420*/  FMUL.FTZ R82, R82, c[0x0][0x2e0] ;  /* 0x0000b80052527a20 */ /* 0x000fe20000410000 */
[----:B------:R-:W-:Y:S01]  /*5430*/  ULDC.64 UR4, c[0x0][0x3a0] ;  /* 0x0000e80000047ab9 */ /* 0x000fe20000000a00 */
[----:B------:R-:W-:Y:S01]  /*5440*/  FMUL.FTZ R83, R83, c[0x0][0x2e0] ;  /* 0x0000b80053537a20 */ /* 0x000fe20000410000 */
[----:B------:R-:W-:Y:S01]  /*5450*/  F2FP.PACK_AB R80, R81, R80 ;  /* 0x000000505150723e */ /* 0x000fe200000000ff */
[----:B------:R-:W-:Y:S01]  /*5460*/  FMUL.FTZ R72, R72, c[0x0][0x2e0] ;  /* 0x0000b80048487a20 */ /* 0x000fe20000410000 */
[----:B------:R-:W-:Y:S01]  /*5470*/  USHF.L.U32 UR29, UR4, 0x6, URZ ;  /* 0x00000006041d7899 */ /* 0x000fe2000800063f */
[----:B------:R-:W-:Y:S01]  /*5480*/  FMUL.FTZ R73, R73, c[0x0][0x2e0] ;  /* 0x0000b80049497a20 */ /* 0x000fe20000410000 */
[----:B------:R-:W-:Y:S01]  /*5490*/  F2FP.PACK_AB R83, R83, R82 ;  /* 0x000000525353723e */ /* 0x000fe200000000ff */
[----:B------:R-:W-:Y:S01]  /*54a0*/  FMUL.FTZ R74, R74, c[0x0][0x2e0] ;  /* 0x0000b8004a4a7a20 */ /* 0x000fe20000410000 */
[----:B------:R-:W-:Y:S01]  /*54b0*/  USHF.L.U64.HI UR34, UR4, UR6, UR5 ;  /* 0x0000000604227299 */ /* 0x000fe20008010205 */
[----:B------:R-:W-:Y:S01]  /*54c0*/  FMUL.FTZ R75, R75, c[0x0][0x2e0] ;  /* 0x0000b8004b4b7a20 */ /* 0x000fe20000410000 */
[----:B------:R-:W-:Y:S01]  /*54d0*/  F2FP.PACK_AB R72, R73, R72 ;  /* 0x000000484948723e */ /* 0x000fe200000000ff */
[----:B------:R-:W-:Y:S01]  /*54e0*/  FMUL.FTZ R76, R76, c[0x0][0x2e0] ;  /* 0x0000b8004c4c7a20 */ /* 0x000fe20000410000 */
[----:B----4-:R-:W-:Y:S01]  /*54f0*/  SHF.R.S32.HI R5, RZ, 0x1f, R0 ;  /* 0x0000001fff057819 */ /* 0x010fe20000011400 */
        /* <DEDUP_REMOVED lines=51> */
[----:B------:R-:W-:Y:S01]  /*5830*/  STS [R193+0x2000], R88 ;  /* 0x00200058c1007388 */ /* 0x000fe20000000800 */
[----:B------:R-:W-:Y:S01]  /*5840*/  FMUL.FTZ R50, R50, c[0x0][0x2dc] ;  /* 0x0000b70032327a20 */ /* 0x000fe20000410000 */
[----:B------:R-:W-:Y:S01]  /*5850*/  F2FP.PACK_AB R48, R49, R48 ;  /* 0x000000303130723e */ /* 0x000fe200000000ff */
[----:B------:R-:W-:Y:S01]  /*5860*/  FMUL.FTZ R51, R51, c[0x0][0x2dc] ;  /* 0x0000b70033337a20 */ /* 0x000fe20000410000 */
[----:B------:R-:W-:Y:S01]  /*5870*/  STS [R193+0x2400], R90 ;  /* 0x0024005ac1007388 */ /* 0x000fe20000000800 */
[----:B------:R-:W-:Y:S01]  /*5880*/  FMUL.FTZ R40, R40, c[0x0][0x2dc] ;  /* 0x0000b70028287a20 */ /* 0x000fe20000410000 */
[----:B------:R-:W-:Y:S01]  /*5890*/  ULDC.64 UR4, c[0x0][0x3a8] ;  /* 0x0000ea0000047ab9 */ /* 0x000fe20000000a00 */
        /* <DEDUP_REMOVED lines=19> */
[----:B------:R-:W-:Y:S01]  /*59d0*/  STS [R195+0x4000], R48 ;  /* 0x00400030c3007388 */ /* 0x000fe20000000800 */
[----:B------:R-:W-:Y:S01]  /*59e0*/  FMUL.FTZ R55, R55, c[0x0][0x2dc] ;  /* 0x0000b70037377a20 */ /* 0x000fe20000410000 */
[----:B------:R-:W-:Y:S01]  /*59f0*/  F2FP.PACK_AB R52, R53, R52 ;  /* 0x000000343534723e */ /* 0x000fe200000000ff */
[----:B------:R-:W-:Y:S01]  /*5a00*/  IMAD R8, R188, c[0x0][0x3a4], R7 ;  /* 0x0000e900bc087a24 */ /* 0x000fe200078e0207 */
[----:B------:R-:W-:Y:S01]  /*5a10*/  STS [R194+0x4000], R51 ;  /* 0x00400033c2007388 */ /* 0x000fe20000000800 */
[----:B------:R-:W-:Y:S01]  /*5a20*/  FMUL.FTZ R64, R64, c[0x0][0x2dc] ;  /* 0x0000b70040407a20 */ /* 0x000fe20000410000 */
[----:B------:R-:W-:Y:S01]  /*5a30*/  F2FP.PACK_AB R54, R55, R54 ;  /* 0x000000363736723e */ /* 0x000fe200000000ff */
[----:B------:R-:W-:Y:S01]  /*5a40*/  FMUL.FTZ R65, R65, c[0x0][0x2dc] ;  /* 0x0000b70041417a20 */ /* 0x000fe20000410000 */
[----:B------:R2:W-:Y:S01]  /*5a50*/  STS [R189+0x6000], R40 ;  /* 0x00600028bd007388 */ /* 0x0005e20000000800 */
[----:B------:R-:W-:Y:S01]  /*5a60*/  FMUL.FTZ R66, R66, c[0x0][0x2dc] ;  /* 0x0000b70042427a20 */ /* 0x000fe20000410000 */
[----:B------:R-:W-:Y:S01]  /*5a70*/  USHF.L.U32 UR35, UR4, 0x6, URZ ;  /* 0x0000000604237899 */ /* 0x000fe2000800063f */
[----:B------:R-:W-:Y:S01]  /*5a80*/  FMUL.FTZ R67, R67, c[0x0][0x2dc] ;  /* 0x0000b70043437a20 */ /* 0x000fe20000410000 */
[----:B------:R-:W-:Y:S01]  /*5a90*/  F2FP.PACK_AB R65, R65, R64 ;  /* 0x000000404141723e */ /* 0x000fe200000000ff */
[----:B------:R-:W-:Y:S01]  /*5aa0*/  IMAD R7, R5, c[0x0][0x388], RZ ;  /* 0x0000e20005077a24 */ /* 0x000fe200078e02ff */
[----:B------:R-:W-:Y:S01]  /*5ab0*/  STS [R189+0x6400], R42 ;  /* 0x0064002abd007388 */ /* 0x000fe20000000800 */
[----:B------:R-:W-:Y:S01]  /*5ac0*/  FMUL.FTZ R56, R56, c[0x0][0x2dc] ;  /* 0x0000b70038387a20 */ /* 0x000fe20000410000 */
[----:B------:R-:W-:Y:S01]  /*5ad0*/  F2FP.PACK_AB R67, R67, R66 ;  /* 0x000000424343723e */ /* 0x000fe200000000ff */
[----:B------:R-:W-:Y:S01]  /*5ae0*/  FMUL.FTZ R57, R57, c[0x0][0x2dc] ;  /* 0x0000b70039397a20 */ /* 0x000fe20000410000 */
[----:B------:R1:W-:Y:S01]  /*5af0*/  STS [R195+0x6000], R44 ;  /* 0x0060002cc3007388 */ /* 0x0003e20000000800 */
[----:B------:R-:W-:Y:S01]  /*5b00*/  FMUL.FTZ R58, R58, c[0x0][0x2dc] ;  /* 0x0000b7003a3a7a20 */ /* 0x000fe20000410000 */
[----:B------:R-:W-:Y:S01]  /*5b10*/  USHF.L.U64.HI UR5, UR4, UR6, UR5 ;  /* 0x0000000604057299 */ /* 0x000fe20008010205 */
[----:B------:R-:W-:Y:S01]  /*5b20*/  FMUL.FTZ R59, R59, c[0x0][0x2dc] ;  /* 0x0000b7003b3b7a20 */ /* 0x000fe20000410000 */
[----:B------:R-:W-:Y:S01]  /*5b30*/  F2FP.PACK_AB R56, R57, R56 ;  /* 0x000000383938723e */ /* 0x000fe200000000ff */
[----:B------:R-:W-:Y:S01]  /*5b40*/  IMAD R5, R5, c[0x0][0x390], RZ ;  /* 0x0000e40005057a24 */ /* 0x000fe200078e02ff */
[----:B------:R1:W-:Y:S01]  /*5b50*/  STS [R195+0x6400], R46 ;  /* 0x0064002ec3007388 */ /* 0x0003e20000000800 */
[----:B------:R-:W-:Y:S01]  /*5b60*/  FMUL.FTZ R60, R60, c[0x0][0x2dc] ;  /* 0x0000b7003c3c7a20 */ /* 0x000fe20000410000 */
[----:B------:R-:W-:Y:S01]  /*5b70*/  F2FP.PACK_AB R58, R59, R58 ;  /* 0x0000003a3b3a723e */ /* 0x000fe200000000ff */
[----:B------:R-:W-:Y:S01]  /*5b80*/  FMUL.FTZ R61, R61, c[0x0][0x2dc] ;  /* 0x0000b7003d3d7a20 */ /* 0x000fe20000410000 */
[----:B------:R-:W-:Y:S01]  /*5b90*/  STS [R193+0x4000], R52 ;  /* 0x00400034c1007388 */ /* 0x000fe20000000800 */
[----:B------:R-:W-:-:S02]  /*5ba0*/  FMUL.FTZ R62, R62, c[0x0][0x2dc] ;  /* 0x0000b7003e3e7a20 */ /* 0x000fc40000410000 */
[----:B------:R-:W-:Y:S01]  /*5bb0*/  FMUL.FTZ R63, R63, c[0x0][0x2dc] ;  /* 0x0000b7003f3f7a20 */ /* 0x000fe20000410000 */
[----:B------:R-:W-:Y:S01]  /*5bc0*/  F2FP.PACK_AB R61, R61, R60 ;  /* 0x0000003c3d3d723e */ /* 0x000fe200000000ff */
[C-C-:B------:R-:W-:Y:S01]  /*5bd0*/  IMAD.WIDE.U32 R12, R0.reuse, c[0x0][0x388], R10.reuse ;  /* 0x0000e200000c7a25 */ /* 0x140fe200078e000a */
[----:B------:R-:W-:Y:S02]  /*5be0*/  STS [R193+0x4400], R54 ;  /* 0x00440036c1007388 */ /* 0x000fe40000000800 */
[----:B------:R-:W-:Y:S01]  /*5bf0*/  F2FP.PACK_AB R63, R63, R62 ;  /* 0x0000003e3f3f723e */ /* 0x000fe200000000ff */
[C---:B------:R-:W-:Y:S01]  /*5c00*/  IMAD.WIDE.U32 R10, R0.reuse, c[0x0][0x390], R10 ;  /* 0x0000e400000a7a25 */ /* 0x040fe200078e000a */
[----:B------:R-:W-:Y:S01]  /*5c10*/  STS [R200+0x4000], R65 ;  /* 0x00400041c8007388 */ /* 0x000fe20000000800 */
[----:B-1----:R-:W-:Y:S02]  /*5c20*/  MOV R20, R12 ;  /* 0x0000000c00147202 */ /* 0x002fe40000000f00 */
[C---:B------:R-:W-:Y:S01]  /*5c30*/  IMAD R4, R0.reuse, c[0x0][0x38c], R7 ;  /* 0x0000e30000047a24 */ /* 0x040fe200078e0207 */
[----:B------:R-:W-:Y:S01]  /*5c40*/  STS [R200+0x4400], R67 ;  /* 0x00440043c8007388 */ /* 0x000fe20000000800 */
[----:B------:R-:W-:Y:S01]  /*5c50*/  IMAD R5, R0, c[0x0][0x394], R5 ;  /* 0x0000e50000057a24 */ /* 0x000fe200078e0205 */
[----:B------:R-:W-:Y:S01]  /*5c60*/  MOV R18, R10 ;  /* 0x0000000a00127202 */ /* 0x000fe20000000f00 */
[----:B------:R-:W-:Y:S01]  /*5c70*/  IMAD.WIDE.U32 R16, R188, c[0x0][0x3a0], RZ ;  /* 0x0000e800bc107a25 */ /* 0x000fe200078e00ff */
[----:B------:R-:W1:Y:S01]  /*5c80*/  S2R R0, SR_CTAID.Z ;  /* 0x0000000000007919 */ /* 0x000e620000002700 */
[----:B------:R-:W-:-:S02]  /*5c90*/  IADD3 R21, R13, R4, RZ ;  /* 0x000000040d157210 */ /* 0x000fc40007ffe0ff */
[----:B------:R-:W-:Y:S01]  /*5ca0*/  IMAD R3, R3, c[0x0][0x3a8], RZ ;  /* 0x0000ea0003037a24 */ /* 0x000fe200078e02ff */
[----:B------:R-:W-:Y:S01]  /*5cb0*/  STS [R193+0x6000], R56 ;  /* 0x00600038c1007388 */ /* 0x000fe20000000800 */
[C---:B------:R-:W-:Y:S01]  /*5cc0*/  IMAD.WIDE.U32 R14, R188.reuse, c[0x0][0x3a8], RZ ;  /* 0x0000ea00bc0e7a25 */ /* 0x040fe200078e00ff */
[----:B------:R-:W-:Y:S02]  /*5cd0*/  IADD3 R9, R17, R8, RZ ;  /* 0x0000000811097210 */ /* 0x000fe40007ffe0ff */
[----:B------:R-:W-:Y:S01]  /*5ce0*/  STS [R193+0x6400], R58 ;  /* 0x0064003ac1007388 */ /* 0x000fe20000000800 */
[----:B------:R-:W-:Y:S01]  /*5cf0*/  IMAD R2, R188, c[0x0][0x3ac], R3 ;  /* 0x0000eb00bc027a24 */ /* 0x000fe200078e0203 */
[----:B------:R-:W-:Y:S01]  /*5d00*/  MOV R8, R16 ;  /* 0x0000001000087202 */ /* 0x000fe20000000f00 */
[----:B----4-:R-:W-:Y:S01]  /*5d10*/  IMAD R36, R198, c[0x0][0x3a8], RZ ;  /* 0x0000ea00c6247a24 */ /* 0x010fe200078e02ff */
[----:B------:R-:W-:Y:S01]  /*5d20*/  STS [R200+0x6000], R61 ;  /* 0x0060003dc8007388 */ /* 0x000fe20000000800 */
[----:B------:R-:W-:-:S02]  /*5d30*/  IADD3 R19, R11, R5, RZ ;  /* 0x000000050b137210 */ /* 0x000fc40007ffe0ff */
[----:B------:R-:W-:Y:S01]  /*5d40*/  IADD3 R3, R15, R2, RZ ;  /* 0x000000020f037210 */ /* 0x000fe20007ffe0ff */
[----:B------:R-:W-:Y:S01]  /*5d50*/  STS [R200+0x6400], R63 ;  /* 0x0064003fc8007388 */ /* 0x000fe20000000800 */
[----:B------:R-:W-:Y:S01]  /*5d60*/  MOV R2, R14 ;  /* 0x0000000e00027202 */ /* 0x000fe20000000f00 */
[----:B------:R-:W-:Y:S02]  /*5d70*/  IMAD R14, R198, c[0x0][0x3a0], RZ ;  /* 0x0000e800c60e7a24 */ /* 0x000fe400078e02ff */
[----:B------:R-:W-:Y:S01]  /*5d80*/  BAR.SYNC.DEFER_BLOCKING 0x0 ;  /* 0x0000000000007b1d */ /* 0x000fe20000010000 */
[----:B---3--:R-:W-:Y:S01]  /*5d90*/  IMAD.WIDE.U32 R38, R199, c[0x0][0x3a0], R8 ;  /* 0x0000e800c7267a25 */ /* 0x008fe200078e0008 */
[----:B-1----:R-:W-:-:S03]  /*5da0*/  SHF.R.S32.HI R17, RZ, 0x1f, R0 ;  /* 0x0000001fff117819 */ /* 0x002fc60000011400 */
[----:B------:R-:W-:-:S04]  /*5db0*/  IMAD.WIDE.U32 R20, R0, c[0x0][0x3b8], R20 ;  /* 0x0000ee0000147a25 */ /* 0x000fc800078e0014 */
[C---:B------:R-:W-:Y:S02]  /*5dc0*/  IMAD R11, R17.reuse, c[0x0][0x3b8], RZ ;  /* 0x0000ee00110b7a24 */ /* 0x040fe400078e02ff */
[----:B------:R-:W-:Y:S02]  /*5dd0*/  IMAD R17, R17, c[0x0][0x3c0], RZ ;  /* 0x0000f00011117a24 */ /* 0x000fe400078e02ff */
[----:B------:R-:W-:Y:S02]  /*5de0*/  IMAD R16, R0, c[0x0][0x3bc], R11 ;  /* 0x0000ef0000107a24 */ /* 0x000fe400078e020b */
[----:B--2---:R-:W-:Y:S01]  /*5df0*/  IMAD.WIDE.U32 R40, R199, c[0x0][0x3a8], R2 ;  /* 0x0000ea00c7287a25 */ /* 0x004fe200078e0002 */
[----:B------:R-:W-:-:S03]  /*5e00*/  IADD3 R2, P1, R20, R38, RZ ;  /* 0x0000002614027210 */ /* 0x000fc60007f3e0ff */
[----:B------:R-:W-:Y:S02]  /*5e10*/  IMAD R37, R199, c[0x0][0x3a4], R14 ;  /* 0x0000e900c7257a24 */ /* 0x000fe400078e020e */
[C---:B------:R-:W-:Y:S02]  /*5e20*/  IMAD R3, R0.reuse, c[0x0][0x3c4], R17 ;  /* 0x0000f10000037a24 */ /* 0x040fe400078e0211 */
[----:B------:R-:W-:Y:S01]  /*5e30*/  IMAD.WIDE.U32 R18, R0, c[0x0][0x3c0], R18 ;  /* 0x0000f00000127a25 */ /* 0x000fe200078e0012 */
[----:B------:R-:W1:Y:S01]  /*5e40*/  LDS.128 R4, [R210+0x6000] ;  /* 0x00600000d2047984 */ /* 0x000e620000000c00 */
[----:B------:R-:W-:Y:S02]  /*5e50*/  IADD3 R0, R21, R16, RZ ;  /* 0x0000001015007210 */ /* 0x000fe40007ffe0ff */
[----:B------:R-:W-:Y:S01]  /*5e60*/  IMAD R36, R199, c[0x0][0x3ac], R36 ;  /* 0x0000eb00c7247a24 */ /* 0x000fe200078e0224 */
[----:B------:R-:W2:Y:S01]  /*5e70*/  LDS.128 R12, [R210+0x7000] ;  /* 0x00700000d20c7984 */ /* 0x000ea20000000c00 */
[----:B------:R-:W-:-:S02]  /*5e80*/  IADD3 R3, R19, R3, RZ ;  /* 0x0000000313037210 */ /* 0x000fc40007ffe0ff */
[----:B------:R-:W-:Y:S01]  /*5e90*/  IADD3 R38, P0, R18, R40, RZ ;  /* 0x0000002812267210 */ /* 0x000fe20007f1e0ff */
[----:B------:R-:W3:Y:S01]  /*5ea0*/  LDS.128 R8, [R210+0x8000] ;  /* 0x00800000d2087984 */ /* 0x000ee20000000c00 */
[----:B------:R-:W-:Y:S02]  /*5eb0*/  IADD3.X R37, R0, R39, R37, P1, !PT ;  /* 0x0000002700257210 */ /* 0x000fe40000ffe425 */
[----:B------:R-:W-:Y:S01]  /*5ec0*/  LEA R40, P1, R2, c[0x0][0x340], 0x1 ;  /* 0x0000d00002287a11 */ /* 0x000fe200078208ff */
[----:B------:R-:W4:Y:S01]  /*5ed0*/  LDS.128 R28, [R210+0x9000] ;  /* 0x00900000d21c7984 */ /* 0x000f220000000c00 */
[----:B------:R-:W-:Y:S02]  /*5ee0*/  IADD3.X R3, R3, R41, R36, P0, !PT ;  /* 0x0000002903037210 */ /* 0x000fe400007fe424 */
[----:B------:R-:W-:Y:S01]  /*5ef0*/  LEA R36, P0, R38, c[0x0][0x348], 0x1 ;  /* 0x0000d20026247a11 */ /* 0x000fe200078008ff */
[----:B------:R-:W4:Y:S01]  /*5f00*/  LDS.128 R24, [R210+0xa000] ;  /* 0x00a00000d2187984 */ /* 0x000f220000000c00 */
[----:B------:R-:W-:-:S02]  /*5f10*/  LEA.HI.X R41, R2, c[0x0][0x344], R37, 0x1, P1 ;  /* 0x0000d10002297a11 */ /* 0x000fc400008f0c25 */
[----:B------:R-:W-:Y:S01]  /*5f20*/  IADD3 R2, P1, R40, UR29, RZ ;  /* 0x0000001d28027c10 */ /* 0x000fe2000ff3e0ff */
[----:B------:R-:W4:Y:S01]  /*5f30*/  LDS.128 R20, [R210+0xb000] ;  /* 0x00b00000d2147984 */ /* 0x000f220000000c00 */
[----:B------:R-:W-:Y:S02]  /*5f40*/  LEA.HI.X R37, R38, c[0x0][0x34c], R3, 0x1, P0 ;  /* 0x0000d30026257a11 */ /* 0x000fe400000f0c03 */
[----:B------:R-:W-:Y:S01]  /*5f50*/  IADD3.X R3, R41, UR34, RZ, P1, !PT ;  /* 0x0000002229037c10 */ /* 0x000fe20008ffe4ff */
[----:B------:R-:W4:Y:S01]  /*5f60*/  LDS.128 R16, [R210+0xc000] ;  /* 0x00c00000d2107984 */ /* 0x000f220000000c00 */
[----:B------:R-:W-:Y:S02]  /*5f70*/  IADD3 R38, P0, R36, UR35, RZ ;  /* 0x0000002324267c10 */ /* 0x000fe4000ff1e0ff */
[----:B------:R-:W-:Y:S01]  /*5f80*/  IADD3 R44, P1, R2, UR29, RZ ;  /* 0x0000001d022c7c10 */ /* 0x000fe2000ff3e0ff */
[----:B------:R-:W4:Y:S01]  /*5f90*/  LDS.128 R32, [R210+0xd000] ;  /* 0x00d00000d2207984 */ /* 0x000f220000000c00 */
[----:B------:R-:W-:-:S02]  /*5fa0*/  IADD3.X R39, R37, UR5, RZ, P0, !PT ;  /* 0x0000000525277c10 */ /* 0x000fc400087fe4ff */
[----:B------:R-:W-:Y:S02]  /*5fb0*/  IADD3.X R45, R3, UR34, RZ, P1, !PT ;  /* 0x00000022032d7c10 */ /* 0x000fe40008ffe4ff */
[----:B------:R-:W-:Y:S02]  /*5fc0*/  IADD3 R46, P0, R38, UR35, RZ ;  /* 0x00000023262e7c10 */ /* 0x000fe4000ff1e0ff */
[----:B------:R-:W-:Y:S02]  /*5fd0*/  IADD3 R42, P1, R44, UR29, RZ ;  /* 0x0000001d2c2a7c10 */ /* 0x000fe4000ff3e0ff */
[----:B------:R-:W-:Y:S02]  /*5fe0*/  IADD3.X R47, R39, UR5, RZ, P0, !PT ;  /* 0x00000005272f7c10 */ /* 0x000fe400087fe4ff */
[----:B------:R-:W-:Y:S01]  /*5ff0*/  IADD3.X R43, R45, UR34, RZ, P1, !PT ;  /* 0x000000222d2b7c10 */ /* 0x000fe20008ffe4ff */
        /* <DEDUP_REMOVED lines=10> */
.L_x_1190:
        /* <DEDUP_REMOVED lines=11> */
.L_x_1197:
[----:B------:R-:W-:Y:S05]  /*6150*/  EXIT ;  /* 0x000000000000794d */ /* 0x000fea0003800000 */
.L_x_1199:
        /* <DEDUP_REMOVED lines=10> */
.L_x_2472:


//--------------------- .text._ZN5flash44flash_bwd_dq_dk_dv_loop_seqk_parallel_kernelI23Flash_bwd_kernel_traitsILi64ELi64ELi128ELi8ELi2ELi4ELi4ELb1ELb0EN7cutlass6half_tE19Flash_kernel_traitsILi64ELi64ELi128ELi8ES3_EELb0ELb0ELb0ELb0ELb1ELb1ELb1EEEvNS_16Flash_bwd_paramsE --------------------------
	.section	.text._ZN5flash44flash_bwd_dq_dk_dv_loop_seqk_parallel_kernelI23Flash_bwd_kernel_traitsILi64ELi64ELi128ELi8ELi2ELi4ELi4ELb1ELb0EN7cutlass6half_tE19Flash_kernel_traitsILi64ELi64ELi128ELi8ES3_EELb0ELb0ELb0ELb0ELb1ELb1ELb1EEEvNS_16Flash_bwd_paramsE,"ax",@progbits
	.sectioninfo	@"SHI_REGISTERS=255"
	.align	128
        .global         _ZN5flash44flash_bwd_dq_dk_dv_loop_seqk_parallel_kernelI23Flash_bwd_kernel_traitsILi64ELi64ELi128ELi8ELi2ELi4ELi4ELb1ELb0EN7cutlass6half_tE19Flash_kernel_traitsILi64ELi64ELi128ELi8ES3_EELb0ELb0ELb0ELb0ELb1ELb1ELb1EEEvNS_16Flash_bwd_paramsE
        .type           _ZN5flash44flash_bwd_dq_dk_dv_loop_seqk_parallel_kernelI23Flash_bwd_kernel_traitsILi64ELi64ELi128ELi8ELi2ELi4ELi4ELb1ELb0EN7cutlass6half_tE19Flash_kernel_traitsILi64ELi64ELi128ELi8ES3_EELb0ELb0ELb0ELb0ELb1ELb1ELb1EEEvNS_16Flash_bwd_paramsE,@function
        .size           _ZN5flash44flash_bwd_dq_dk_dv_loop_seqk_parallel_kernelI23Flash_bwd_kernel_traitsILi64ELi64ELi128ELi8ELi2ELi4ELi4ELb1ELb0EN7cutlass6half_tE19Flash_kernel_traitsILi64ELi64ELi128ELi8ES3_EELb0ELb0ELb0ELb0ELb1ELb1ELb1EEEvNS_16Flash_bwd_paramsE,(.L_x_2473 - _ZN5flash44flash_bwd_dq_dk_dv_loop_seqk_parallel_kernelI23Flash_bwd_kernel_traitsILi64ELi64ELi128ELi8ELi2ELi4ELi4ELb1ELb0EN7cutlass6half_tE19Flash_kernel_traitsILi64ELi64ELi128ELi8ES3_EELb0ELb0ELb0ELb0ELb1ELb1ELb1EEEvNS_16Flash_bwd_paramsE)
        .other          _ZN5flash44flash_bwd_dq_dk_dv_loop_seqk_parallel_kernelI23Flash_bwd_kernel_traitsILi64ELi64ELi128ELi8ELi2ELi4ELi4ELb1ELb0EN7cutlass6half_tE19Flash_kernel_traitsILi64ELi64ELi128ELi8ES3_EELb0ELb0ELb0ELb0ELb1ELb1ELb1EEEvNS_16Flash_bwd_paramsE,@"STO_CUDA_ENTRY STV_DEFAULT"
_ZN5flash44flash_bwd_dq_dk_dv_loop_seqk_parallel_kernelI23Flash_bwd_kernel_traitsILi64ELi64ELi128ELi8ELi2ELi4ELi4ELb1ELb0EN7cutlass6half_tE19Flash_kernel_traitsILi64ELi64ELi128ELi8ES3_EELb0ELb0ELb0ELb0ELb1ELb1ELb1EEEvNS_16Flash_bwd_paramsE:
.text._ZN5flash44flash_bwd_dq_dk_dv_loop_seqk_parallel_kernelI23Flash_bwd_kernel_traitsILi64ELi64ELi128ELi8ELi2ELi4ELi4ELb1ELb0EN7cutlass6half_tE19Flash_kernel_traitsILi64ELi64ELi128ELi8ES3_EELb0ELb0ELb0ELb0ELb1ELb1ELb1EEEvNS_16Flash_bwd_paramsE:
        /* <DEDUP_REMOVED lines=13> */
[----:B------:R-:W-:Y:S01]  /*00d0*/  IMAD.MOV.U32 R197, RZ, RZ, -0x10 ;  /* 0xfffffff0ffc57424 */ /* 0x000fe200078e00ff */
[----:B------:R-:W-:Y:S02]  /*00e0*/  ULDC UR51, c[0x0][0x1c0] ;  /* 0x0000700000337ab9 */ /* 0x000fe40000000800 */
        /* <DEDUP_REMOVED lines=8> */
[----:B------:R-:W-:Y:S02]  /*0170*/  UIADD3 UR15, UR12, UR16, URZ ;  /* 0x000000100c0f7290 */ /* 0x000fe4000fffe03f */
[----:B------:R-:W-:Y:S01]  /*0180*/  UIMAD UR54, UR53, UR6, UR54 ;  /* 0x00000006353672a4 */ /* 0x000fe2000f8e0236 */
[----:B-1----:R-:W-:Y:S01]  /*0190*/  SHF.R.S32.HI R0, RZ, 0x1f, R11 ;  /* 0x0000001fff007819 */ /* 0x002fe2000001140b */
[----:B------:R-:W-:-:S02]  /*01a0*/  UIADD3 UR14, UR12, UR15, URZ ;  /* 0x0000000f0c0e7290 */ /* 0x000fc4000fffe03f */
[----:B------:R-:W-:Y:S01]  /*01b0*/  USHF.R.S32.HI UR6, URZ, 0x1f, UR42 ;  /* 0x0000001f3f067899 */ /* 0x000fe2000801142a */
[CC--:B------:R-:W-:Y:S01]  /*01c0*/  LEA.HI R5, R0.reuse, R11.reuse, RZ, 0x5 ;  /* 0x0000000b00057211 */ /* 0x0c0fe200078f28ff */
[----:B------:R-:W-:Y:S01]  /*01d0*/  USHF.L.U32 UR50, UR49, 0x6, URZ ;  /* 0x0000000631327899 */ /* 0x000fe2000800063f */
[CC--:B------:R-:W-:Y:S01]  /*01e0*/  LEA.HI R10, R0.reuse, R11.reuse, RZ, 0x3 ;  /* 0x0000000b000a7211 */ /* 0x0c0fe200078f18ff */
[----:B------:R-:W-:Y:S01]  /*01f0*/  UIADD3 UR13, UR12, UR14, URZ ;  /* 0x0000000e0c0d7290 */ /* 0x000fe2000fffe03f */
[CC--:B------:R-:W-:Y:S01]  /*0200*/  LEA.HI R3, R0.reuse, R11.reuse, RZ, 0x4 ;  /* 0x0000000b00037211 */ /* 0x0c0fe200078f20ff */
[----:B------:R-:W-:Y:S01]  /*0210*/  ULDC UR7, c[0x0][0x224] ;  /* 0x0000890000077ab9 */ /* 0x000fe20000000800 */
[CC--:B------:R-:W-:Y:S01]  /*0220*/  LEA.HI R13, R0.reuse, R11.reuse, RZ, 0x6 ;  /* 0x0000000b000d7211 */ /* 0x0c0fe200078f30ff */
[----:B------:R-:W-:Y:S01]  /*0230*/  UIMAD.WIDE.U32 UR42, UR42, UR51, URZ ;  /* 0x000000332a2a72a5 */ /* 0x000fe2000f8e003f */
[CC--:B------:R-:W-:Y:S01]  /*0240*/  LEA.HI R6, R0.reuse, R11.reuse, RZ, 0x2 ;  /* 0x0000000b00067211 */ /* 0x0c0fe200078f10ff */
[----:B------:R-:W-:Y:S01]  /*0250*/  ULDC.64 UR4, c[0x0][0x118] ;  /* 0x0000460000047ab9 */ /* 0x000fe20000000a00 */
[----:B------:R-:W-:Y:S01]  /*0260*/  LEA.HI R14, R0, R11, RZ, 0x7 ;  /* 0x0000000b000e7211 */ /* 0x000fe200078f38ff */
[----:B------:R-:W-:Y:S01]  /*0270*/  UMOV UR57, 0x4 ;  /* 0x0000000400397882 */ /* 0x000fe20000000000 */
[--C-:B------:R-:W-:Y:S01]  /*0280*/  SHF.R.S32.HI R0, RZ, 0x5, R5.reuse ;  /* 0x00000005ff007819 */ /* 0x100fe20000011405 */
[----:B------:R-:W-:Y:S01]  /*0290*/  ULDC.64 UR60, c[0x0][0x3c8] ;  /* 0x0000f200003c7ab9 */ /* 0x000fe20000000a00 */
[----:B------:R-:W-:Y:S01]  /*02a0*/  SHF.R.S32.HI R2, RZ, 0x1f, R5 ;  /* 0x0000001fff027819 */ /* 0x000fe20000011405 */
[----:B------:R-:W-:Y:S01]  /*02b0*/  ULDC UR59, c[0x0][0x22c] ;  /* 0x00008b00003b7ab9 */ /* 0x000fe20000000800 */
[C---:B------:R-:W-:Y:S01]  /*02c0*/  LOP3.LUT R4, R5.reuse, 0xffffffe0, RZ, 0xc0, !PT ;  /* 0xffffffe005047812 */ /* 0x040fe200078ec0ff */
[----:B------:R-:W-:Y:S01]  /*02d0*/  UMOV UR58, 0x6 ;  /* 0x00000006003a7882 */ /* 0x000fe20000000000 */
[-C--:B------:R-:W-:Y:S01]  /*02e0*/  LEA.HI R2, R2, R0.reuse, RZ, 0x2 ;  /* 0x0000000002027211 */ /* 0x080fe200078f10ff */
[----:B------:R-:W-:Y:S01]  /*02f0*/  UMOV UR46, 0xffffe000 ;  /* 0xffffe000002e7882 */ /* 0x000fe20000000000 */
[----:B------:R-:W-:Y:S01]  /*0300*/  LEA.HI R5, R5, R0, RZ, 0x1 ;  /* 0x0000000005057211 */ /* 0x000fe200078f08ff */
[----:B------:R-:W-:Y:S01]  /*0310*/  IMAD.IADD R9, R11, 0x1, -R4 ;  /* 0x000000010b097824 */ /* 0x000fe200078e0a04 */
[----:B------:R-:W-:Y:S01]  /*0320*/  LOP3.LUT R2, R2, 0xfffffffc, RZ, 0xc0, !PT ;  /* 0xfffffffc02027812 */ /* 0x000fe200078ec0ff */
[----:B------:R-:W-:Y:S01]  /*0330*/  UIADD3 UR53, UR53, UR7, URZ ;  /* 0x0000000735357290 */ /* 0x000fe2000fffe03f */
[----:B------:R-:W-:Y:S01]  /*0340*/  LOP3.LUT R4, R5, 0xfffffffe, RZ, 0xc0, !PT ;  /* 0xfffffffe05047812 */ /* 0x000fe200078ec0ff */
[----:B------:R-:W-:Y:S01]  /*0350*/  UIMAD UR51, UR6, UR51, URZ ;  /* 0x00000033063372a4 */ /* 0x000fe2000f8e023f */
[----:B------:R-:W-:Y:S01]  /*0360*/  SHF.R.S32.HI R5, RZ, 0x4, R3 ;  /* 0x00000004ff057819 */ /* 0x000fe20000011403 */
[C---:B------:R-:W-:Y:S01]  /*0370*/  IMAD.IADD R180, R0.reuse, 0x1, -R2 ;  /* 0x0000000100b47824 */ /* 0x040fe200078e0a02 */
[C---:B------:R-:W-:Y:S01]  /*0380*/  LOP3.LUT R8, R3.reuse, 0xfffffff0, RZ, 0xc0, !PT ;  /* 0xfffffff003087812 */ /* 0x040fe200078ec0ff */
[----:B------:R-:W-:Y:S01]  /*0390*/  IMAD.IADD R189, R0, 0x1, -R4 ;  /* 0x0000000100bd7824 */ /* 0x000fe200078e0a04 */
[----:B------:R-:W-:Y:S01]  /*03a0*/  LEA.HI R2, R3, R5, RZ, 0x1 ;  /* 0x0000000503027211 */ /* 0x000fe200078f08ff */
[----:B------:R-:W-:Y:S01]  /*03b0*/  UIMAD UR24, UR49, 0x18, URZ ;  /* 0x00000018311878a4 */ /* 0x000fe2000f8e023f */
[----:B------:R-:W-:Y:S01]  /*03c0*/  SHF.R.S32.HI R3, RZ, 0x2, R6 ;  /* 0x00000002ff037819 */ /* 0x000fe20000011406 */
[C---:B------:R-:W-:Y:S01]  /*03d0*/  IMAD.IADD R8, R11.reuse, 0x1, -R8 ;  /* 0x000000010b087824 */ /* 0x040fe200078e0a08 */
[----:B------:R-:W-:Y:S01]  /*03e0*/  SHF.R.S32.HI R0, RZ, 0x1f, R6 ;  /* 0x0000001fff007819 */ /* 0x000fe20000011406 */
[----:B------:R-:W-:Y:S01]  /*03f0*/  USHF.L.U32 UR23, UR49, 0x5, URZ ;  /* 0x0000000531177899 */ /* 0x000fe2000800063f */
[----:B------:R-:W-:Y:S01]  /*0400*/  LOP3.LUT R7, R10, 0xfffffff8, RZ, 0xc0, !PT ;  /* 0xfffffff80a077812 */ /* 0x000fe200078ec0ff */
[----:B------:R-:W-:Y:S01]  /*0410*/  UIMAD UR22, UR49, 0x28, URZ ;  /* 0x00000028311678a4 */ /* 0x000fe2000f8e023f */
[----:B------:R-:W-:Y:S01]  /*0420*/  LOP3.LUT R12, R6, 0x7ffffffc, RZ, 0xc0, !PT ;  /* 0x7ffffffc060c7812 */ /* 0x000fe200078ec0ff */
[----:B------:R-:W-:Y:S01]  /*0430*/  UIMAD UR21, UR49, 0x30, URZ ;  /* 0x00000030311578a4 */ /* 0x000fe2000f8e023f */
[----:B------:R-:W-:Y:S01]  /*0440*/  LEA.HI R0, R0, R3, RZ, 0x3 ;  /* 0x0000000300007211 */ /* 0x000fe200078f18ff */
[C---:B------:R-:W-:Y:S01]  /*0450*/  IMAD.IADD R7, R11.reuse, 0x1, -R7 ;  /* 0x000000010b077824 */ /* 0x040fe200078e0a07 */
[----:B------:R-:W-:Y:S01]  /*0460*/  LOP3.LUT R2, R2, 0xfffffffe, RZ, 0xc0, !PT ;  /* 0xfffffffe02027812 */ /* 0x000fe200078ec0ff */
[----:B------:R-:W-:Y:S01]  /*0470*/  IMAD.IADD R15, R11, 0x1, -R12 ;  /* 0x000000010b0f7824 */ /* 0x000fe200078e0a0c */
[----:B------:R-:W-:Y:S01]  /*0480*/  LOP3.LUT R0, R0, 0xfffffff8, RZ, 0xc0, !PT ;  /* 0xfffffff800007812 */ /* 0x000fe200078ec0ff */
[----:B------:R-:W-:Y:S01]  /*0490*/  IMAD.SHL.U32 R248, R7, 0x8, RZ ;  /* 0x0000000807f87824 */ /* 0x000fe200078e00ff */
[----:B------:R-:W-:Y:S01]  /*04a0*/  SHF.R.S32.HI R246, RZ, 0x3, R10 ;  /* 0x00000003fff67819 */ /* 0x000fe2000001140a */
[----:B------:R-:W-:Y:S01]  /*04b0*/  IMAD.IADD R11, R5, 0x1, -R2 ;  /* 0x00000001050b7824 */ /* 0x000fe200078e0a02 */
[----:B------:R-:W-:Y:S01]  /*04c0*/  SHF.R.S32.HI R2, RZ, 0x1f, R9 ;  /* 0x0000001fff027819 */ /* 0x000fe20000011409 */
[----:B------:R-:W-:Y:S01]  /*04d0*/  IMAD.IADD R5, R3, 0x1, -R0 ;  /* 0x0000000103057824 */ /* 0x000fe200078e0a00 */
[----:B------:R-:W-:Y:S01]  /*04e0*/  SHF.R.S32.HI R6, RZ, 0x6, R13 ;  /* 0x00000006ff067819 */ /* 0x000fe2000001140d */
[----:B------:R-:W-:Y:S01]  /*04f0*/  IMAD.SHL.U32 R0, R246, 0x40, RZ ;  /* 0x00000040f6007824 */ /* 0x000fe200078e00ff */
[----:B------:R-:W-:Y:S01]  /*0500*/  LEA.HI R16, R2, R9, RZ, 0x2 ;  /* 0x0000000902107211 */ /* 0x000fe200078f10ff */
[----:B------:R-:W-:Y:S01]  /*0510*/  IMAD.SHL.U32 R4, R11, 0x200, RZ ;  /* 0x000002000b047824 */ /* 0x000fe200078e00ff */
[----:B------:R-:W-:Y:S01]  /*0520*/  SHF.R.S32.HI R2, RZ, 0x1f, R8 ;  /* 0x0000001fff027819 */ /* 0x000fe20000011408 */
[----:B------:R-:W-:Y:S01]  /*0530*/  UIMAD UR20, UR49, 0x38, URZ ;  /* 0x00000038311478a4 */ /* 0x000fe2000f8e023f */
[----:B------:R-:W-:Y:S01]  /*0540*/  LOP3.LUT R0, R0, 0x1c0, RZ, 0xc0, !PT ;  /* 0x000001c000007812 */ /* 0x000fe200078ec0ff */
[----:B------:R-:W-:Y:S01]  /*0550*/  USHF.R.S32.HI UR52, URZ, 0x1f, UR50 ;  /* 0x0000001f3f347899 */ /* 0x000fe20008011432 */
[----:B------:R-:W-:Y:S01]  /*0560*/  LEA.HI R12, R2, R8, RZ, 0x3 ;  /* 0x00000008020c7211 */ /* 0x000fe200078f18ff */
[----:B------:R-:W-:Y:S01]  /*0570*/  UIADD3 UR19, UR12, UR13, URZ ;  /* 0x0000000d0c137290 */ /* 0x000fe2000fffe03f */
[----:B------:R-:W-:Y:S01]  /*0580*/  SHF.R.U32.HI R3, RZ, 0x3, R0 ;  /* 0x00000003ff037819 */ /* 0x000fe20000011600 */
[----:B------:R-:W-:Y:S01]  /*0590*/  UMOV UR56, 0x6 ;  /* 0x0000000600387882 */ /* 0x000fe20000000000 */
[----:B------:R-:W-:-:S02]  /*05a0*/  LOP3.LUT R2, R0, 0x38, R248, 0xf8, !PT ;  /* 0x0000003800027812 */ /* 0x000fc400078ef8f8 */
[----:B------:R-:W-:Y:S02]  /*05b0*/  LOP3.LUT R0, R12, 0xfffffff8, RZ, 0xc0, !PT ;  /* 0xfffffff80c007812 */ /* 0x000fe400078ec0ff */
[----:B------:R-:W-:Y:S01]  /*05c0*/  LOP3.LUT R241, R2, R3, RZ, 0x3c, !PT ;  /* 0x0000000302f17212 */ /* 0x000fe200078e3cff */
[----:B------:R-:W-:Y:S01]  /*05d0*/  IMAD.SHL.U32 R2, R180, 0x10, RZ ;  /* 0x00000010b4027824 */ /* 0x000fe200078e00ff */
[----:B------:R-:W-:Y:S01]  /*05e0*/  LOP3.LUT R3, R5, 0x1, RZ, 0xc0, !PT ;  /* 0x0000000105037812 */ /* 0x000fe200078ec0ff */
[----:B------:R-:W-:Y:S01]  /*05f0*/  IMAD.IADD R17, R8, 0x1, -R0 ;  /* 0x0000000108117824 */ /* 0x000fe200078e0a00 */
[----:B------:R-:W-:Y:S01]  /*0600*/  SHF.R.S32.HI R8, RZ, 0x7, R14 ;  /* 0x00000007ff087819 */ /* 0x000fe2000001140e */
[----:B------:R-:W-:Y:S01]  /*0610*/  IMAD.SHL.U32 R0, R7, 0x40, RZ ;  /* 0x0000004007007824 */ /* 0x000fe200078e00ff */
[----:B------:R-:W-:Y:S01]  /*0620*/  ISETP.NE.U32.AND P0, PT, R3, 0x1, PT ;  /* 0x000000010300780c */ /* 0x000fe20003f05070 */
[----:B------:R-:W-:Y:S01]  /*0630*/  IMAD R241, R6, 0x200, R241 ;  /* 0x0000020006f17824 */ /* 0x000fe200078e02f1 */
[----:B------:R-:W-:Y:S01]  /*0640*/  LOP3.LUT P4, RZ, R7, 0x2, RZ, 0xc0, !PT ;  /* 0x0000000207ff7812 */ /* 0x000fe2000788c0ff */
[----:B------:R1:W-:Y:S01]  /*0650*/  STL [R1+0x8], R17 ;  /* 0x0000081101007387 */ /* 0x0003e20000100800 */
[----:B------:R-:W-:-:S02]  /*0660*/  LOP3.LUT R0, R0, 0x1c0, RZ, 0xc0, !PT ;  /* 0x000001c000007812 */ /* 0x000fc400078ec0ff */
[----:B------:R-:W-:Y:S01]  /*0670*/  LOP3.LUT P3, RZ, R7, 0x4, RZ, 0xc0, !PT ;  /* 0x0000000407ff7812 */ /* 0x000fe2000786c0ff */
[----:B------:R-:W-:Y:S01]  /*0680*/  IMAD.SHL.U32 R7, R8, 0x8, RZ ;  /* 0x0000000808077824 */ /* 0x000fe200078e00ff */
[C---:B------:R-:W-:Y:S02]  /*0690*/  LOP3.LUT R176, R0.reuse, 0x8, R10, 0xf8, !PT ;  /* 0x0000000800b07812 */ /* 0x040fe400078ef80a */
[----:B------:R-:W-:Y:S02]  /*06a0*/  SHF.R.U32.HI R3, RZ, 0x3, R0 ;  /* 0x00000003ff037819 */ /* 0x000fe40000011600 */
[----:B------:R-:W-:Y:S01]  /*06b0*/  LOP3.LUT R2, R0, 0x30, R2, 0xf8, !PT ;  /* 0x0000003000027812 */ /* 0x000fe200078ef802 */
[----:B------:R-:W-:Y:S01]  /*06c0*/  IMAD R0, R6, 0x800, R4 ;  /* 0x0000080006007824 */ /* 0x000fe200078e0204 */
[----:B------:R-:W-:Y:S01]  /*06d0*/  LOP3.LUT R176, R176, R3, RZ, 0x3c, !PT ;  /* 0x00000003b0b07212 */ /* 0x000fe200078e3cff */
[----:B------:R-:W-:Y:S01]  /*06e0*/  IMAD.SHL.U32 R6, R6, 0x20, RZ ;  /* 0x0000002006067824 */ /* 0x000fe200078e00ff */
[----:B------:R-:W-:-:S02]  /*06f0*/  LOP3.LUT R2, R2, 0x8, R10, 0xf8, !PT ;  /* 0x0000000802027812 */ /* 0x000fc400078ef80a */
[C---:B------:R-:W-:Y:S01]  /*0700*/  R2P PR, R5.reuse, 0x6 ;  /* 0x0000000605007804 */ /* 0x040fe20000000000 */
[----:B------:R-:W-:Y:S01]  /*0710*/  IMAD.IADD R176, R0, 0x1, R176 ;  /* 0x0000000100b07824 */ /* 0x000fe200078e02b0 */
[----:B------:R-:W-:Y:S01]  /*0720*/  LOP3.LUT R3, R4, R2, R3, 0xf6, !PT ;  /* 0x0000000204037212 */ /* 0x000fe200078ef603 */
[----:B------:R-:W-:Y:S01]  /*0730*/  IMAD.SHL.U32 R0, R5, 0x40, RZ ;  /* 0x0000004005007824 */ /* 0x000fe200078e00ff */
[----:B------:R-:W-:Y:S01]  /*0740*/  LOP3.LUT R2, R7, 0x8, RZ, 0xc0, !PT ;  /* 0x0000000807027812 */ /* 0x000fe200078ec0ff */
[----:B------:R-:W-:Y:S01]  /*0750*/  IMAD.SHL.U32 R7, R11, 0x10, RZ ;  /* 0x000000100b077824 */ /* 0x000fe200078e00ff */
[----:B------:R-:W-:Y:S01]  /*0760*/  SEL R197, R197, 0x10, !P0 ;  /* 0x00000010c5c57807 */ /* 0x000fe20004000000 */
[----:B------:R-:W-:Y:S01]  /*0770*/  IMAD.SHL.U32 R5, R15, 0x2, RZ ;  /* 0x000000020f057824 */ /* 0x000fe200078e00ff */
[----:B------:R-:W-:Y:S01]  /*0780*/  LOP3.LUT R0, R0, 0x1c0, RZ, 0xc0, !PT ;  /* 0x000001c000007812 */ /* 0x000fe200078ec0ff */
[----:B------:R-:W-:Y:S01]  /*0790*/  IMAD.SHL.U32 R176, R176, 0x2, RZ ;  /* 0x00000002b0b07824 */ /* 0x000fe200078e00ff */
[----:B------:R-:W-:Y:S01]  /*07a0*/  LOP3.LUT R9, R2, 0x10, R7, 0xf8, !PT ;  /* 0x0000001002097812 */ /* 0x000fe200078ef807 */
[----:B------:R-:W-:Y:S01]  /*07b0*/  IMAD.SHL.U32 R3, R3, 0x2, RZ ;  /* 0x0000000203037824 */ /* 0x000fe200078e00ff */
[----:B------:R-:W-:-:S02]  /*07c0*/  SHF.R.U32.HI R4, RZ, 0x3, R0 ;  /* 0x00000003ff047819 */ /* 0x000fc40000011600 */
[----:B------:R-:W-:Y:S02]  /*07d0*/  LOP3.LUT R6, R0, 0x20, R6, 0xf8, !PT ;  /* 0x0000002000067812 */ /* 0x000fe400078ef806 */
[----:B------:R-:W-:Y:S01]  /*07e0*/  LOP3.LUT R7, R4, R0, R2, 0x1e, !PT ;  /* 0x0000000004077212 */ /* 0x000fe200078e1e02 */
[--C-:B------:R-:W-:Y:S01]  /*07f0*/  IMAD R0, R8, 0x1000, R5.reuse ;  /* 0x0000100008007824 */ /* 0x100fe200078e0205 */
[----:B------:R-:W-:Y:S01]  /*0800*/  LOP3.LUT R6, R6, R4, RZ, 0x3c, !PT ;  /* 0x0000000406067212 */ /* 0x000fe200078e3cff */
[----:B------:R-:W-:Y:S01]  /*0810*/  IMAD R4, R180, 0x400, R5 ;  /* 0x00000400b4047824 */ /* 0x000fe200078e0205 */
[----:B------:R-:W-:Y:S01]  /*0820*/  SHF.R.S32.HI R5, RZ, 0x2, R16 ;  /* 0x00000002ff057819 */ /* 0x000fe20000011410 */
[----:B------:R-:W-:Y:S02]  /*0830*/  IMAD R0, R189, 0x400, R0 ;  /* 0x00000400bd007824 */ /* 0x000fe400078e0200 */
[----:B------:R-:W-:Y:S02]  /*0840*/  IMAD.SHL.U32 R2, R17, 0x40, RZ ;  /* 0x0000004011027824 */ /* 0x000fe400078e00ff */
[----:B------:R-:W-:-:S02]  /*0850*/  IMAD.IADD R247, R4, 0x1, R7 ;  /* 0x0000000104f77824 */ /* 0x000fc400078e0207 */
[----:B------:R-:W-:Y:S01]  /*0860*/  IMAD.IADD R199, R6, 0x1, R0 ;  /* 0x0000000106c77824 */ /* 0x000fe200078e0200 */
[----:B------:R-:W-:Y:S01]  /*0870*/  LOP3.LUT R2, R2, 0x1c0, RZ, 0xc0, !PT ;  /* 0x000001c002027812 */ /* 0x000fe200078ec0ff */
[----:B------:R-:W-:Y:S01]  /*0880*/  IMAD.SHL.U32 R0, R11, 0x8, RZ ;  /* 0x000000080b007824 */ /* 0x000fe200078e00ff */
[----:B------:R-:W-:Y:S01]  /*0890*/  LEA R247, R247, 0x6000, 0x1 ;  /* 0x00006000f7f77811 */ /* 0x000fe200078e08ff */
[----:B------:R-:W-:Y:S01]  /*08a0*/  IMAD.SHL.U32 R6, R12, 0x40, RZ ;  /* 0x000000400c067824 */ /* 0x000fe200078e00ff */
[----:B------:R-:W-:Y:S01]  /*08b0*/  SHF.R.U32.HI R4, RZ, 0x3, R2 ;  /* 0x00000003ff047819 */ /* 0x000fe20000011602 */
[----:B------:R-:W-:Y:S01]  /*08c0*/  IMAD R8, R189, 0x10, R5 ;  /* 0x00000010bd087824 */ /* 0x000fe200078e0205 */
[----:B------:R-:W-:Y:S01]  /*08d0*/  LOP3.LUT R7, R2, 0x8, R0, 0xf8, !PT ;  /* 0x0000000802077812 */ /* 0x000fe200078ef800 */
[----:B------:R-:W-:Y:S01]  /*08e0*/  IMAD.MOV.U32 R5, RZ, RZ, 0x20 ;  /* 0x00000020ff057424 */ /* 0x000fe200078e00ff */
[----:B------:R-:W-:Y:S01]  /*08f0*/  LOP3.LUT R0, R6, 0xfffffe00, RZ, 0xc0, !PT ;  /* 0xfffffe0006007812 */ /* 0x000fe200078ec0ff */
[----:B------:R-:W-:Y:S01]  /*0900*/  IMAD.SHL.U32 R199, R199, 0x2, RZ ;  /* 0x00000002c7c77824 */ /* 0x000fe200078e00ff */
[C---:B------:R-:W-:Y:S01]  /*0910*/  IADD3 R6, R247.reuse, 0x420, RZ ;  /* 0x00000420f7067810 */ /* 0x040fe20007ffe0ff */
[----:B------:R1:W-:Y:S01]  /*0920*/  STL [R1], R8 ;  /* 0x0000000801007387 */ /* 0x0003e20000100800 */
[----:B------:R-:W-:Y:S01]  /*0930*/  @P1 IADD3 R6, R247, 0x3e0, RZ ;  /* 0x000003e0f7061810 */ /* 0x000fe20007ffe0ff */
[----:B------:R-:W-:Y:S01]  /*0940*/  IMAD R189, R189, 0x400, R0 ;  /* 0x00000400bdbd7824 */ /* 0x000fe200078e0200 */
[----:B------:R-:W-:Y:S01]  /*0950*/  LOP3.LUT R2, R4, R9, R2, 0x1e, !PT ;  /* 0x0000000904027212 */ /* 0x000fe200078e1e02 */
[----:B------:R-:W-:Y:S01]  /*0960*/  IMAD R180, R180, 0x400, R0 ;  /* 0x00000400b4b47824 */ /* 0x000fe200078e0200 */
[----:B------:R-:W-:Y:S01]  /*0970*/  LOP3.LUT R4, R7, R4, RZ, 0x3c, !PT ;  /* 0x0000000407047212 */ /* 0x000fe200078e3cff */
[----:B------:R1:W-:Y:S01]  /*0980*/  STL [R1+0x4], R6 ;  /* 0x0000040601007387 */ /* 0x0003e20000100800 */
[----:B------:R-:W-:Y:S01]  /*0990*/  LOP3.LUT R188, R2, R0, RZ, 0xfc, !PT ;  /* 0x0000000002bc7212 */ /* 0x000fe200078efcff */
[----:B------:R-:W-:Y:S01]  /*09a0*/  IMAD.MOV.U32 R0, RZ, RZ, 0x40 ;  /* 0x00000040ff007424 */ /* 0x000fe200078e00ff */
[----:B------:R-:W-:Y:S01]  /*09b0*/  SEL R178, R5, 0xffffffe0, !P4 ;  /* 0xffffffe005b27807 */ /* 0x000fe20006000000 */
[----:B------:R-:W-:Y:S01]  /*09c0*/  IMAD.IADD R189, R189, 0x1, R4 ;  /* 0x00000001bdbd7824 */ /* 0x000fe200078e0204 */
[----:B------:R-:W-:Y:S01]  /*09d0*/  SEL R5, R5, 0xffffffe0, !P1 ;  /* 0xffffffe005057807 */ /* 0x000fe20004800000 */
[----:B------:R-:W-:Y:S01]  /*09e0*/  IMAD.IADD R180, R4, 0x1, R180 ;  /* 0x0000000104b47824 */ /* 0x000fe200078e02b4 */
[----:B------:R-:W-:Y:S01]  /*09f0*/  SEL R0, R0, 0xffffffc0, !P3 ;  /* 0xffffffc000007807 */ /* 0x000fe20005800000 */
[----:B------:R-:W-:Y:S01]  /*0a00*/  IMAD.IADD R179, R176, 0x1, R178 ;  /* 0x00000001b0b37824 */ /* 0x000fe200078e02b2 */
[----:B------:R-:W-:Y:S01]  /*0a10*/  IADD3 R2, R8, -0x40, RZ ;  /* 0xffffffc008027810 */ /* 0x000fe20007ffe0ff */
[----:B------:R-:W-:Y:S01]  /*0a20*/  IMAD.IADD R198, R199, 0x1, R5 ;  /* 0x00000001c7c67824 */ /* 0x000fe200078e0205 */
[C---:B------:R-:W-:Y:S01]  /*0a30*/  IADD3 R250, R247.reuse, 0x40, RZ ;  /* 0x00000040f7fa7810 */ /* 0x040fe20007ffe0ff */
[----:B------:R-:W-:Y:S01]  /*0a40*/  IMAD.IADD R177, R176, 0x1, R0 ;  /* 0x00000001b0b17824 */ /* 0x000fe200078e0200 */
[----:B------:R-:W-:Y:S01]  /*0a50*/  @P2 IADD3 R250, R247, -0x40, RZ ;  /* 0xffffffc0f7fa2810 */ /* 0x000fe20007ffe0ff */
[----:B------:R-:W-:Y:S01]  /*0a60*/  IMAD.IADD R200, R199, 0x1, R197 ;  /* 0x00000001c7c87824 */ /* 0x000fe200078e02c5 */
[----:B------:R-:W-:Y:S01]  /*0a70*/  SHF.R.S32.HI R4, RZ, 0x1f, R2 ;  /* 0x0000001fff047819 */ /* 0x000fe20000011402 */
[----:B------:R-:W-:Y:S01]  /*0a80*/  IMAD.SHL.U32 R244, R2, 0x4, RZ ;  /* 0x0000000402f47824 */ /* 0x000fe200078e00ff */
[----:B------:R-:W-:Y:S01]  /*0a90*/  LEA R180, R180, 0xa000, 0x1 ;  /* 0x0000a000b4b47811 */ /* 0x000fe200078e08ff */
[----:B------:R-:W-:Y:S01]  /*0aa0*/  IMAD.IADD R178, R178, 0x1, R177 ;  /* 0x00000001b2b27824 */ /* 0x000fe200078e02b1 */
[----:B------:R-:W-:Y:S01]  /*0ab0*/  SHF.L.U64.HI R245, R2, 0x2, R4 ;  /* 0x0000000202f57819 */ /* 0x000fe20000010204 */
[----:B------:R-:W-:-:S02]  /*0ac0*/  IMAD.IADD R252, R5, 0x1, R247 ;  /* 0x0000000105fc7824 */ /* 0x000fc400078e02f7 */
[----:B------:R-:W-:Y:S02]  /*0ad0*/  IMAD.IADD R197, R197, 0x1, R198 ;  /* 0x00000001c5c57824 */ /* 0x000fe400078e02c6 */
[----:B------:R-:W-:Y:S02]  /*0ae0*/  IMAD.IADD R251, R5, 0x1, R250 ;  /* 0x0000000105fb7824 */ /* 0x000fe400078e02fa */
.L_x_1208:
[----:B------:R-:W-:Y:S01]  /*0af0*/  ULDC.64 UR6, c[0x0][0x258] ;  /* 0x0000960000067ab9 */ /* 0x000fe20000000a00 */
[----:B------:R-:W-:Y:S01]  /*0b00*/  ISETP.NE.U32.AND P1, PT, RZ, c[0x0][0x250], PT ;  /* 0x00009400ff007a0c */ /* 0x000fe20003f25070 */
[----:B------:R-:W-:Y:S02]  /*0b10*/  UISETP.NE.U32.AND UP1, UPT, URZ, UR6, UPT ;  /* 0x000000063f00728c */ /* 0x000fe4000bf25070 */
[----:B------:R-:W-:Y:S01]  /*0b20*/  ULDC.64 UR8, c[0x0][0x258] ;  /* 0x0000960000087ab9 */ /* 0x000fe20000000a00 */
[----:B------:R-:W-:Y:S01]  /*0b30*/  ISETP.NE.AND.EX P1, PT, RZ, c[0x0][0x254], PT, P1 ;  /* 0x00009500ff007a0c */ /* 0x000fe20003f25310 */
[----:B------:R-:W-:-:S06]  /*0b40*/  UISETP.NE.AND.EX UP1, UPT, URZ, UR7, UPT, UP1 ;  /* 0x000000073f00728c */ /* 0x000fcc000bf25310 */
[----:B------:R-:W-:-:S05]  /*0b50*/  PLOP3.LUT P0, PT, PT, PT, UP1, 0x80, 0x0 ;  /* 0x000000000000781c */ /* 0x000fca0003f0f018 */
[----:B------:R-:W-:Y:S01]  /*0b60*/  @UP1 UMOV UR6, 0x4 ;  /* 0x0000000400061882 */ /* 0x000fe20000000000 */
[----:B---3--:R-:W2:Y:S01]  /*0b70*/  @P1 S2R R7, SR_CTAID.Y ;  /* 0x0000000000071919 */ /* 0x008ea20000002600 */
[----:B-1----:R-:W-:-:S06]  /*0b80*/  @P1 IMAD.MOV.U32 R6, RZ, RZ, 0x4 ;  /* 0x00000004ff061424 */ /* 0x002fcc00078e00ff */
[----:B------:R-:W1:Y:S01]  /*0b90*/  @P0 S2R R0, SR_CTAID.Y ;  /* 0x0000000000000919 */ /* 0x000e620000002600 */
[----:B--2---:R-:W-:-:S06]  /*0ba0*/  @P1 IMAD.WIDE R6, R7, R6, c[0x0][0x250] ;  /* 0x0000940007061625 */ /* 0x004fcc00078e0206 */
[----:B------:R-:W2:Y:S01]  /*0bb0*/  @P1 LDG.E R6, [R6.64] ;  /* 0x0000000406061981 */ /* 0x000ea2000c1e1900 */
[----:B-1----:R-:W1:Y:S02]  /*0bc0*/  @P0 R2UR UR7, R0 ;  /* 0x00000000000703c2 */ /* 0x002e6400000e0000 */
[----:B-1----:R-:W-:Y:S02]  /*0bd0*/  @UP1 UIMAD.WIDE UR6, UR7, UR6, UR8 ;  /* 0x00000006070612a5 */ /* 0x002fe4000f8e0208 */
[----:B------:R-:W-:Y:S02]  /*0be0*/  UMOV UR25, URZ ;  /* 0x0000003f00197c82 */ /* 0x000fe40008000000 */
[----:B------:R-:W-:Y:S02]  /*0bf0*/  ULDC.64 UR8, c[0x0][0x218] ;  /* 0x0000860000087ab9 */ /* 0x000fe40000000a00 */
[----:B------:R-:W-:Y:S02]  /*0c00*/  IMAD.U32 R4, RZ, RZ, UR6 ;  /* 0x00000006ff047e24 */ /* 0x000fe4000f8e00ff */
[----:B------:R-:W-:Y:S01]  /*0c10*/  IMAD.U32 R5, RZ, RZ, UR7 ;  /* 0x00000007ff057e24 */ /* 0x000fe2000f8e00ff */
[----:B------:R-:W-:-:S04]  /*0c20*/  ULDC.64 UR6, c[0x0][0x268] ;  /* 0x00009a0000067ab9 */ /* 0x000fc80000000a00 */
[----:B------:R-:W3:Y:S01]  /*0c30*/  @P0 LDG.E R0, [R4.64] ;  /* 0x0000000404000981 */ /* 0x000ee2000c1e1900 */
[----:B------:R-:W-:-:S04]  /*0c40*/  @!UP1 UISETP.NE.U32.AND UP0, UPT, URZ, UR6, UPT ;  /* 0x000000063f00928c */ /* 0x000fc8000bf05070 */
[----:B------:R-:W-:-:S04]  /*0c50*/  @!UP1 UISETP.NE.AND.EX UP0, UPT, URZ, UR7, UPT, UP0 ;  /* 0x000000073f00928c */ /* 0x000fc8000bf05300 */
[----:B------:R-:W-:Y:S02]  /*0c60*/  @!UP1 USEL UR9, URZ, UR9, !UP0 ;  /* 0x000000093f099287 */ /* 0x000fe4000c000000 */
[----:B------:R-:W-:Y:S01]  /*0c70*/  USHF.L.U32 UR6, UR39, 0x7, URZ ;  /* 0x0000000727067899 */ /* 0x000fe2000800063f */
[----:B--2---:R-:W1:Y:S08]  /*0c80*/  @P1 R2UR UR25, R6 ;  /* 0x00000000061913c2 */ /* 0x004e7000000e0000 */
[----:B---3--:R-:W1:Y:S02]  /*0c90*/  @P0 R2UR UR10, R0 ;  /* 0x00000000000a03c2 */ /* 0x008e6400000e0000 */
[----:B-1----:R-:W-:-:S02]  /*0ca0*/  @UP1 UIADD3 UR7, UR10, -UR25, URZ ;  /* 0x800000190a071290 */ /* 0x002fc4000fffe03f */
        /* <DEDUP_REMOVED lines=9> */
[----:B------:R-:W4:Y:S01]  /*0d40*/  S2R R7, SR_CTAID.X ;  /* 0x0000000000077919 */ /* 0x000f220000002500 */
[----:B------:R-:W-:Y:S01]  /*0d50*/  ULDC UR7, c[0x0][0x1c8] ;  /* 0x0000720000077ab9 */ /* 0x000fe20000000800 */
[----:B------:R-:W-:Y:S01]  /*0d60*/  ISETP.NE.AND P3, PT, RZ, c[0x0][0x1c8], PT ;  /* 0x00007200ff007a0c */ /* 0x000fe20003f65270 */
[----:B------:R-:W-:Y:S02]  /*0d70*/  ULDC UR55, c[0x0][0x214] ;  /* 0x0000850000377ab9 */ /* 0x000fe40000000800 */
[----:B------:R-:W5:Y:S01]  /*0d80*/  S2UR UR33, SR_CTAID.Y ;  /* 0x00000000002179c3 */ /* 0x000f620000002600 */
[----:B------:R-:W-:-:S02]  /*0d90*/  UISETP.NE.U32.AND UP1, UPT, URZ, UR8, UPT ;  /* 0x000000083f00728c */ /* 0x000fc4000bf25070 */
[----:B------:R-:W-:Y:S02]  /*0da0*/  UIADD3 UR26, UR55, 0x3f, URZ ;  /* 0x0000003f371a7890 */ /* 0x000fe4000fffe03f */
[----:B------:R-:W-:Y:S02]  /*0db0*/  ULDC.U8 UR8, c[0x0][0x328] ;  /* 0x0000ca0000087ab9 */ /* 0x000fe40000000000 */
[----:B------:R-:W-:Y:S02]  /*0dc0*/  UISETP.NE.AND UP0, UPT, UR8, URZ, UPT ;  /* 0x0000003f0800728c */ /* 0x000fe4000bf05270 */
[----:B------:R-:W-:Y:S01]  /*0dd0*/  USHF.R.S32.HI UR8, URZ, 0x1f, UR26 ;  /* 0x0000001f3f087899 */ /* 0x000fe2000801141a */
[----:B---3--:R-:W3:Y:S01]  /*0de0*/  MUFU.RCP R4, R4 ;  /* 0x0000000400047308 */ /* 0x008ee20000001000 */
[----:B------:R-:W-:Y:S02]  /*0df0*/  UISETP.NE.AND.EX UP1, UPT, URZ, UR9, UPT, UP1 ;  /* 0x000000093f00728c */ /* 0x000fe4000bf25310 */
[----:B------:R-:W-:Y:S01]  /*0e00*/  ULEA.HI UR31, UR8, UR26, URZ, 0x6 ;  /* 0x0000001a081f7291 */ /* 0x000fe2000f8f303f */
[----:B-1----:R-:W-:Y:S01]  /*0e10*/  IABS R2, R2 ;  /* 0x0000000200027213 */ /* 0x002fe20000000000 */
[----:B--2---:R-:W-:-:S02]  /*0e20*/  ULOP3.LUT UR7, UR38, UR7, URZ, 0x3c, !UPT ;  /* 0x0000000726077292 */ /* 0x004fc4000f8e3c3f */
[----:B------:R-:W-:Y:S02]  /*0e30*/  ULDC UR27, c[0x0][0x214] ;  /* 0x00008500001b7ab9 */ /* 0x000fe40000000800 */
[----:B------:R-:W-:Y:S02]  /*0e40*/  ULDC UR36, c[0x0][0x22c] ;  /* 0x00008b0000247ab9 */ /* 0x000fe40000000800 */
[----:B------:R-:W-:Y:S01]  /*0e50*/  ISETP.LE.AND P2, PT, RZ, UR7, PT ;  /* 0x00000007ff007c0c */ /* 0x000fe2000bf43270 */
[----:B------:R-:W-:Y:S02]  /*0e60*/  ULDC UR9, c[0x0][0x1c0] ;  /* 0x0000700000097ab9 */ /* 0x000fe40000000800 */
[----:B-----5:R-:W-:Y:S01]  /*0e70*/  UIMAD.WIDE UR10, UR33, 0x80, URZ ;  /* 0x00000080210a78a5 */ /* 0x020fe2000f8e023f */
[----:B---3--:R-:W-:Y:S01]  /*0e80*/  IADD3 R4, R4, 0xffffffe, RZ ;  /* 0x0ffffffe04047810 */ /* 0x008fe20007ffe0ff */
[----:B------:R-:W-:Y:S02]  /*0e90*/  @UP0 UIMAD UR7, UR33, UR27, URZ ;  /* 0x0000001b210702a4 */ /* 0x000fe4000f8e023f */
[----:B------:R-:W-:Y:S01]  /*0ea0*/  USEL UR44, UR10, URZ, UP1 ;  /* 0x0000003f0a2c7287 */ /* 0x000fe20008800000 */
[----:B------:R-:W1:Y:S01]  /*0eb0*/  F2I.FTZ.U32.TRUNC.NTZ R5, R4 ;  /* 0x0000000400057305 */ /* 0x000e62000021f000 */
[----:B------:R-:W-:-:S02]  /*0ec0*/  ULOP3.LUT UR10, UR31, 0xffffffc0, URZ, 0xc0, !UPT ;  /* 0xffffffc01f0a7892 */ /* 0x000fc4000f8ec03f */
[----:B------:R-:W-:Y:S02]  /*0ed0*/  UIMAD UR36, UR38, UR36, URZ ;  /* 0x00000024262472a4 */ /* 0x000fe4000f8e023f */
[----:B------:R-:W-:Y:S02]  /*0ee0*/  @!UP0 UIMAD UR9, UR33, UR9, UR38 ;  /* 0x00000009210982a4 */ /* 0x000fe4000f8e0226 */
[----:B------:R-:W-:Y:S02]  /*0ef0*/  UIADD3 UR10, UR10, -0x40, URZ ;  /* 0xffffffc00a0a7890 */ /* 0x000fe4000fffe03f */
[----:B------:R-:W-:Y:S02]  /*0f00*/  ULDC.U8 UR28, c[0x0][0x3d0] ;  /* 0x0000f400001c7ab9 */ /* 0x000fe40000000000 */
[----:B------:R-:W-:Y:S02]  /*0f10*/  ULDC UR29, c[0x0][0x234] ;  /* 0x00008d00001d7ab9 */ /* 0x000fe40000000800 */
[----:B------:R-:W-:-:S02]  /*0f20*/  ULDC UR48, c[0x0][0x1c0] ;  /* 0x0000700000307ab9 */ /* 0x000fc40000000800 */
[----:B------:R-:W-:Y:S01]  /*0f30*/  USEL UR41, UR11, URZ, UP1 ;  /* 0x0000003f0b297287 */ /* 0x000fe20008800000 */
[--C-:B-1----:R-:W-:Y:S01]  /*0f40*/  IMAD.MOV R0, RZ, RZ, -R5.reuse ;  /* 0x000000ffff007224 */ /* 0x102fe200078e0a05 */
[----:B------:R-:W-:Y:S01]  /*0f50*/  @UP0 UIMAD UR29, UR38, UR29, UR7 ;  /* 0x0000001d261d02a4 */ /* 0x000fe2000f8e0207 */
[----:B------:R-:W-:Y:S01]  /*0f60*/  IMAD.MOV.U32 R4, RZ, RZ, RZ ;  /* 0x000000ffff047224 */ /* 0x000fe200078e00ff */
[----:B------:R-:W-:Y:S01]  /*0f70*/  USHF.R.S32.HI UR37, URZ, 0x1f, UR25 ;  /* 0x0000001f3f257899 */ /* 0x000fe20008011419 */
[----:B------:R-:W-:Y:S01]  /*0f80*/  IMAD R0, R0, R6, RZ ;  /* 0x0000000600007224 */ /* 0x000fe200078e02ff */
[----:B------:R-:W-:Y:S02]  /*0f90*/  USHF.R.S32.HI UR30, URZ, 0x1f, UR6 ;  /* 0x0000001f3f1e7899 */ /* 0x000fe40008011406 */
[----:B------:R-:W-:Y:S01]  /*0fa0*/  USHF.R.S32.HI UR40, URZ, 0x1f, UR33 ;  /* 0x0000001f3f287899 */ /* 0x000fe20008011421 */
[----:B------:R-:W-:Y:S01]  /*0fb0*/  IMAD.HI.U32 R0, R5, R0, R4 ;  /* 0x0000000005007227 */ /* 0x000fe200078e0004 */
[----:B------:R-:W-:-:S02]  /*0fc0*/  USHF.R.S32.HI UR47, URZ, 0x1f, UR38 ;  /* 0x0000001f3f2f7899 */ /* 0x000fc40008011426 */
[----:B------:R-:W-:Y:S01]  /*0fd0*/  USHF.R.S32.HI UR48, URZ, 0x1f, UR48 ;  /* 0x0000001f3f307899 */ /* 0x000fe20008011430 */
[----:B------:R-:W-:Y:S01]  /*0fe0*/  IMAD.MOV.U32 R4, RZ, RZ, R2 ;  /* 0x000000ffff047224 */ /* 0x000fe200078e0002 */
[----:B------:R-:W-:Y:S02]  /*0ff0*/  USHF.R.S32.HI UR45, URZ, 0x1f, UR36 ;  /* 0x0000001f3f2d7899 */ /* 0x000fe40008011424 */
[----:B------:R-:W-:Y:S01]  /*1000*/  @!UP0 UIMAD UR29, UR9, UR27, URZ ;  /* 0x0000001b091d82a4 */ /* 0x000fe2000f8e023f */
[----:B------:R-:W-:Y:S01]  /*1010*/  IMAD.HI.U32 R0, R0, R4, RZ ;  /* 0x0000000400007227 */ /* 0x000fe200078e00ff */
[----:B------:R-:W-:-:S03]  /*1020*/  USHF.R.S32.HI UR11, URZ, 0x1f, UR10 ;  /* 0x0000001f3f0b7899 */ /* 0x000fc6000801140a */
[----:B------:R-:W-:-:S04]  /*1030*/  IMAD.MOV R2, RZ, RZ, -R0 ;  /* 0x000000ffff027224 */ /* 0x000fc800078e0a00 */
[----:B------:R-:W-:Y:S02]  /*1040*/  IMAD R2, R6, R2, R4 ;  /* 0x0000000206027224 */ /* 0x000fe400078e0204 */
[----:B----4-:R-:W-:-:S03]  /*1050*/  IMAD.WIDE.U32 R4, R7, c[0x0][0x3d8], RZ ;  /* 0x0000f60007047a25 */ /* 0x010fc600078e00ff */
[----:B------:R-:W-:-:S13]  /*1060*/  ISETP.GT.U32.AND P1, PT, R6, R2, PT ;  /* 0x000000020600720c */ /* 0x000fda0003f24070 */
[----:B------:R-:W-:Y:S01]  /*1070*/  @!P1 IMAD.IADD R2, R2, 0x1, -R6 ;  /* 0x0000000102029824 */ /* 0x000fe200078e0a06 */
[----:B------:R-:W-:Y:S02]  /*1080*/  @!P1 IADD3 R0, R0, 0x1, RZ ;  /* 0x0000000100009810 */ /* 0x000fe40007ffe0ff */
[----:B------:R-:W-:Y:S02]  /*1090*/  ISETP.NE.AND P1, PT, RZ, UR28, PT ;  /* 0x0000001cff007c0c */ /* 0x000fe4000bf25270 */
[----:B------:R-:W-:Y:S01]  /*10a0*/  ISETP.GE.U32.AND P0, PT, R2, R6, PT ;  /* 0x000000060200720c */ /* 0x000fe20003f06070 */
[----:B------:R-:W-:Y:S01]  /*10b0*/  IMAD R2, R7, c[0x0][0x3dc], R5 ;  /* 0x0000f70007027a24 */ /* 0x000fe200078e0205 */
[----:B------:R-:W-:-:S04]  /*10c0*/  SEL R21, R4, RZ, P1 ;  /* 0x000000ff04157207 */ /* 0x000fc80000800000 */
[----:B------:R-:W-:-:S07]  /*10d0*/  SEL R20, R2, RZ, P1 ;  /* 0x000000ff02147207 */ /* 0x000fce0000800000 */
        /* <DEDUP_REMOVED lines=9> */
.L_x_1201:
[----:B------:R-:W-:Y:S02]  /*1170*/  ULDC UR7, c[0x0][0x1c0] ;  /* 0x0000700000077ab9 */ /* 0x000fe40000000800 */
[----:B------:R-:W-:Y:S02]  /*1180*/  UIMAD UR7, UR33, UR7, UR38 ;  /* 0x00000007210772a4 */ /* 0x000fe4000f8e0226 */
[----:B------:R-:W-:Y:S02]  /*1190*/  ULDC UR8, c[0x0][0x224] ;  /* 0x0000890000087ab9 */ /* 0x000fe40000000800 */
[----:B------:R-:W-:Y:S02]  /*11a0*/  UIMAD UR34, UR7, UR8, URZ ;  /* 0x00000008072272a4 */ /* 0x000fe4000f8e023f */
.L_x_1202:
[----:B------:R-:W2:Y:S01]  /*11b0*/  LDL R23, [R1] ;  /* 0x0000000001177983 */ /* 0x000ea20000100800 */
[----:B------:R-:W-:Y:S01]  /*11c0*/  ULDC.64 UR8, c[0x0][0x178] ;  /* 0x00005e0000087ab9 */ /* 0x000fe20000000a00 */
[----:B------:R-:W-:Y:S01]  /*11d0*/  SHF.R.S32.HI R12, RZ, 0x1f, R246 ;  /* 0x0000001fff0c7819 */ /* 0x000fe200000114f6 */
[----:B------:R-:W-:Y:S01]  /*11e0*/  UIMAD UR7, UR40, UR8, URZ ;  /* 0x00000008280772a4 */ /* 0x000fe2000f8e023f */
[----:B------:R-:W1:Y:S01]  /*11f0*/  S2R R22, SR_CTAID.Y ;  /* 0x0000000000167919 */ /* 0x000e620000002600 */
[----:B------:R-:W-:Y:S01]  /*1200*/  SHF.R.S32.HI R249, RZ, 0x1f, R248 ;  /* 0x0000001ffff97819 */ /* 0x000fe200000114f8 */
[----:B------:R-:W-:Y:S01]  /*1210*/  UIADD3 UR25, UP0, UR6, UR25, URZ ;  /* 0x0000001906197290 */ /* 0x000fe2000ff1e03f */
[----:B------:R-:W-:Y:S01]  /*1220*/  IMAD R4, R12, c[0x0][0x1a0], RZ ;  /* 0x000068000c047a24 */ /* 0x000fe200078e02ff */
[----:B------:R-:W-:Y:S01]  /*1230*/  UIMAD UR32, UR33, UR9, UR7 ;  /* 0x00000009212072a4 */ /* 0x000fe2000f8e0207 */
[----:B------:R-:W-:Y:S01]  /*1240*/  IMAD.WIDE.U32 R10, R246, c[0x0][0x1a0], RZ ;  /* 0x00006800f60a7a25 */ /* 0x000fe200078e00ff */
[----:B------:R-:W-:-:S02]  /*1250*/  UIADD3.X UR30, UR37, UR30, URZ, UP0, !UPT ;  /* 0x0000001e251e7290 */ /* 0x000fc400087fe43f */
[----:B------:R-:W-:Y:S01]  /*1260*/  ULDC.64 UR8, c[0x0][0x1a8] ;  /* 0x00006a0000087ab9 */ /* 0x000fe20000000a00 */
[----:B------:R-:W-:Y:S01]  /*1270*/  IMAD R4, R246, c[0x0][0x1a4], R4 ;  /* 0x00006900f6047a24 */ /* 0x000fe200078e0204 */
[----:B------:R-:W-:Y:S01]  /*1280*/  UIMAD UR7, UR47, UR8, URZ ;  /* 0x000000082f0772a4 */ /* 0x000fe2000f8e023f */
[----:B------:R-:W-:Y:S01]  /*1290*/  IMAD.U32 R2, RZ, RZ, UR25 ;  /* 0x00000019ff027e24 */ /* 0x000fe2000f8e00ff */
[----:B------:R-:W-:Y:S01]  /*12a0*/  ULDC.64 UR26, c[0x0][0x180] ;  /* 0x00006000001a7ab9 */ /* 0x000fe20000000a00 */
[----:B------:R-:W-:Y:S01]  /*12b0*/  IMAD.IADD R5, R11, 0x1, R4 ;  /* 0x000000010b057824 */ /* 0x000fe200078e0204 */
[----:B------:R-:W-:Y:S01]  /*12c0*/  UIMAD UR35, UR38, UR9, UR7 ;  /* 0x00000009262372a4 */ /* 0x000fe2000f8e0207 */
[----:B------:R-:W-:Y:S01]  /*12d0*/  IMAD.MOV.U32 R4, RZ, RZ, R10 ;  /* 0x000000ffff047224 */ /* 0x000fe200078e000a */
[----:B------:R-:W-:Y:S01]  /*12e0*/  UIMAD UR26, UR40, UR26, URZ ;  /* 0x0000001a281a72a4 */ /* 0x000fe2000f8e023f */
[----:B------:R-:W-:Y:S01]  /*12f0*/  IMAD R8, R13, c[0x0][0x1b8], RZ ;  /* 0x00006e000d087a24 */ /* 0x000fe200078e02ff */
[----:B------:R-:W-:Y:S01]  /*1300*/  ULDC.64 UR8, c[0x0][0x368] ;  /* 0x0000da0000087ab9 */ /* 0x000fe20000000a00 */
[----:B------:R-:W-:Y:S01]  /*1310*/  IMAD.WIDE.U32 R4, R2, c[0x0][0x1a0], R4 ;  /* 0x0000680002047a25 */ /* 0x000fe200078e0004 */
[----:B------:R-:W-:-:S02]  /*1320*/  UIMAD UR7, UR40, UR8, URZ ;  /* 0x00000008280772a4 */ /* 0x000fc4000f8e023f */
[----:B------:R-:W-:Y:S01]  /*1330*/  UIMAD UR26, UR33, UR27, UR26 ;  /* 0x0000001b211a72a4 */ /* 0x000fe2000f8e021a */
[----:B------:R-:W-:Y:S01]  /*1340*/  IMAD R2, R0, c[0x0][0x1bc], R8 ;  /* 0x00006f0000027a24 */ /* 0x000fe200078e0208 */
[----:B------:R-:W-:Y:S01]  /*1350*/  UIMAD UR28, UR33, UR9, UR7 ;  /* 0x00000009211c72a4 */ /* 0x000fe2000f8e0207 */
[----:B-1----:R-:W-:Y:S02]  /*1360*/  IMAD.WIDE.U32 R6, R22, c[0x0][0x188], R248 ;  /* 0x0000620016067a25 */ /* 0x002fe400078e00f8 */
[----:B------:R-:W-:Y:S02]  /*1370*/  ULDC.64 UR8, c[0x0][0x188] ;  /* 0x0000620000087ab9 */ /* 0x000fe40000000a00 */
[----:B------:R-:W-:Y:S01]  /*1380*/  UIMAD UR8, UR40, UR8, URZ ;  /* 0x00000008280872a4 */ /* 0x000fe2000f8e023f */
[----:B------:R-:W-:-:S03]  /*1390*/  IMAD.WIDE.U32 R14, R246, c[0x0][0x198], RZ ;  /* 0x00006600f60e7a25 */ /* 0x000fc600078e00ff */
[----:B------:R-:W-:Y:S01]  /*13a0*/  UIMAD UR6, UR33, UR9, UR8 ;  /* 0x00000009210672a4 */ /* 0x000fe2000f8e0208 */
[----:B------:R-:W-:Y:S02]  /*13b0*/  IMAD.WIDE.U32 R8, R22, c[0x0][0x368], R248 ;  /* 0x0000da0016087a25 */ /* 0x000fe400078e00f8 */
[----:B------:R-:W-:-:S03]  /*13c0*/  ULDC.64 UR8, c[0x0][0x1a0] ;  /* 0x0000680000087ab9 */ /* 0x000fc60000000a00 */
[----:B------:R-:W-:Y:S01]  /*13d0*/  IADD3 R7, R7, UR6, RZ ;  /* 0x0000000607077c10 */ /* 0x000fe2000fffe0ff */
[----:B------:R-:W-:Y:S01]  /*13e0*/  UIMAD UR6, UR30, UR8, URZ ;  /* 0x000000081e0672a4 */ /* 0x000fe2000f8e023f */
[----:B------:R-:W-:-:S03]  /*13f0*/  IADD3 R9, R9, UR28, RZ ;  /* 0x0000001c09097c10 */ /* 0x000fc6000fffe0ff */
[----:B------:R-:W-:Y:S01]  /*1400*/  IMAD.WIDE.U32 R6, R0, c[0x0][0x1b8], R6 ;  /* 0x00006e0000067a25 */ /* 0x000fe200078e0006 */
[----:B------:R-:W-:-:S03]  /*1410*/  UIMAD UR6, UR25, UR9, UR6 ;  /* 0x00000009190672a4 */ /* 0x000fc6000f8e0206 */
[----:B------:R-:W-:Y:S01]  /*1420*/  IMAD.IADD R2, R7, 0x1, R2 ;  /* 0x0000000107027824 */ /* 0x000fe200078e0202 */
[----:B------:R-:W-:Y:S01]  /*1430*/  IADD3 R18, P0, R6, R4, RZ ;  /* 0x0000000406127210 */ /* 0x000fe20007f1e0ff */
[----:B------:R-:W-:Y:S02]  /*1440*/  IMAD R4, R12, c[0x0][0x198], RZ ;  /* 0x000066000c047a24 */ /* 0x000fe400078e02ff */
[----:B------:R-:W-:Y:S01]  /*1450*/  IMAD.WIDE.U32 R6, R22, c[0x0][0x180], R248 ;  /* 0x0000600016067a25 */ /* 0x000fe200078e00f8 */
[----:B------:R-:W-:Y:S01]  /*1460*/  IADD3.X R19, R2, UR6, R5, P0, !PT ;  /* 0x0000000602137c10 */ /* 0x000fe200087fe405 */
[----:B------:R-:W-:Y:S01]  /*1470*/  ULDC.64 UR6, c[0x0][0x378] ;  /* 0x0000de0000067ab9 */ /* 0x000fe20000000a00 */
[C---:B------:R-:W-:Y:S01]  /*1480*/  IADD3 R2, P0, R246.reuse, UR10, RZ ;  /* 0x0000000af6027c10 */ /* 0x040fe2000ff1e0ff */
[----:B------:R-:W-:Y:S01]  /*1490*/  IMAD R4, R246, c[0x0][0x19c], R4 ;  /* 0x00006700f6047a24 */ /* 0x000fe200078e0204 */
[----:B------:R-:W-:Y:S01]  /*14a0*/  IADD3 R7, R7, UR26, RZ ;  /* 0x0000001a07077c10 */ /* 0x000fe2000fffe0ff */
[----:B------:R-:W-:Y:S01]  /*14b0*/  UIMAD UR6, UR47, UR6, URZ ;  /* 0x000000062f0672a4 */ /* 0x000fe2000f8e023f */
[----:B------:R-:W-:Y:S01]  /*14c0*/  IADD3.X R16, R12, UR11, RZ, P0, !PT ;  /* 0x0000000b0c107c10 */ /* 0x000fe200087fe4ff */
[----:B------:R-:W-:Y:S01]  /*14d0*/  IMAD.WIDE.U32 R10, R2, c[0x0][0x190], R248 ;  /* 0x00006400020a7a25 */ /* 0x000fe200078e00f8 */
[----:B------:R-:W-:-:S02]  /*14e0*/  ULDC.64 UR26, c[0x0][0x198] ;  /* 0x00006600001a7ab9 */ /* 0x000fc40000000a00 */
[----:B------:R-:W-:Y:S01]  /*14f0*/  UIMAD UR28, UR38, UR7, UR6 ;  /* 0x00000007261c72a4 */ /* 0x000fe2000f8e0206 */
[----:B------:R-:W-:Y:S01]  /*1500*/  IMAD R5, R16, c[0x0][0x190], RZ ;  /* 0x0000640010057a24 */ /* 0x000fe200078e02ff */
[----:B------:R-:W-:Y:S02]  /*1510*/  UIMAD UR6, UR30, UR26, URZ ;  /* 0x0000001a1e0672a4 */ /* 0x000fe4000f8e023f */
[----:B------:R-:W-:Y:S01]  /*1520*/  USHF.L.U32 UR7, UR8, 0x6, URZ ;  /* 0x0000000608077899 */ /* 0x000fe2000800063f */
[----:B------:R-:W-:Y:S01]  /*1530*/  IMAD R12, R2, c[0x0][0x194], R5 ;  /* 0x00006500020c7a24 */ /* 0x000fe200078e0205 */
[----:B------:R-:W-:Y:S01]  /*1540*/  UIMAD UR6, UR25, UR27, UR6 ;  /* 0x0000001b190672a4 */ /* 0x000fe2000f8e0206 */
[----:B------:R-:W-:Y:S02]  /*1550*/  IMAD.IADD R5, R15, 0x1, R4 ;  /* 0x000000010f057824 */ /* 0x000fe400078e0204 */
[----:B------:R-:W-:Y:S02]  /*1560*/  IMAD.IADD R11, R11, 0x1, R12 ;  /* 0x000000010b0b7824 */ /* 0x000fe400078e020c */
[----:B------:R-:W-:-:S02]  /*1570*/  IMAD R12, R13, c[0x0][0x1b0], RZ ;  /* 0x00006c000d0c7a24 */ /* 0x000fc400078e02ff */
[----:B------:R-:W-:Y:S02]  /*1580*/  IMAD.U32 R13, RZ, RZ, UR25 ;  /* 0x00000019ff0d7e24 */ /* 0x000fe4000f8e00ff */
[----:B------:R-:W-:Y:S02]  /*1590*/  IMAD.MOV.U32 R4, RZ, RZ, R14 ;  /* 0x000000ffff047224 */ /* 0x000fe400078e000e */
[----:B------:R-:W-:-:S04]  /*15a0*/  IMAD.WIDE.U32 R14, R0, c[0x0][0x1b0], R6 ;  /* 0x00006c00000e7a25 */ /* 0x000fc800078e0006 */
[----:B------:R-:W-:Y:S02]  /*15b0*/  IMAD R17, R0, c[0x0][0x1b4], R12 ;  /* 0x00006d0000117a24 */ /* 0x000fe400078e020c */
[----:B------:R-:W-:-:S04]  /*15c0*/  IMAD.WIDE.U32 R6, R13, c[0x0][0x198], R4 ;  /* 0x000066000d067a25 */ /* 0x000fc800078e0004 */
[----:B------:R-:W-:Y:S01]  /*15d0*/  IMAD.WIDE.U32 R12, R22, c[0x0][0x178], R10 ;  /* 0x00005e00160c7a25 */ /* 0x000fe200078e000a */
[----:B------:R-:W-:Y:S01]  /*15e0*/  IADD3 R14, P0, R14, R6, RZ ;  /* 0x000000060e0e7210 */ /* 0x000fe20007f1e0ff */
[----:B------:R-:W1:Y:S02]  /*15f0*/  S2R R22, SR_CTAID.Z ;  /* 0x0000000000167919 */ /* 0x000e640000002700 */
[----:B------:R-:W-:Y:S01]  /*1600*/  IMAD R0, R16, c[0x0][0x370], RZ ;  /* 0x0000dc0010007a24 */ /* 0x000fe200078e02ff */
[----:B------:R-:W-:Y:S01]  /*1610*/  IADD3 R13, R13, UR32, RZ ;  /* 0x000000200d0d7c10 */ /* 0x000fe2000fffe0ff */
[----:B------:R-:W-:Y:S01]  /*1620*/  IMAD.WIDE.U32 R4, R2, c[0x0][0x370], R8 ;  /* 0x0000dc0002047a25 */ /* 0x000fe200078e0008 */
[----:B------:R-:W-:-:S03]  /*1630*/  LEA R8, P2, R18, c[0x0][0x170], 0x1 ;  /* 0x00005c0012087a11 */ /* 0x000fc600078408ff */
[----:B------:R-:W-:Y:S01]  /*1640*/  IMAD R10, R2, c[0x0][0x374], R0 ;  /* 0x0000dd00020a7a24 */ /* 0x000fe200078e0200 */
[----:B------:R-:W-:Y:S01]  /*1650*/  LEA.HI.X R9, R18, c[0x0][0x174], R19, 0x1, P2 ;  /* 0x00005d0012097a11 */ /* 0x000fe200010f0c13 */
[----:B------:R-:W-:Y:S02]  /*1660*/  IMAD.IADD R0, R15, 0x1, R17 ;  /* 0x000000010f007824 */ /* 0x000fe400078e0211 */
[----:B------:R-:W-:Y:S02]  /*1670*/  IMAD.IADD R5, R5, 0x1, R10 ;  /* 0x0000000105057824 */ /* 0x000fe400078e020a */
[----:B------:R-:W-:Y:S01]  /*1680*/  IMAD.SHL.U32 R16, R241, 0x2, RZ ;  /* 0x00000002f1107824 */ /* 0x000fe200078e00ff */
[----:B------:R-:W-:Y:S01]  /*1690*/  @P1 BAR.SYNC.DEFER_BLOCKING 0x0 ;  /* 0x0000000000001b1d */ /* 0x000fe20000010000 */
[----:B------:R-:W-:Y:S01]  /*16a0*/  IADD3.X R0, R0, UR6, R7, P0, !PT ;  /* 0x0000000600007c10 */ /* 0x000fe200087fe407 */
[----:B------:R-:W-:Y:S01]  /*16b0*/  USHF.L.U64.HI UR6, UR8, UR58, UR9 ;  /* 0x0000003a08067299 */ /* 0x000fe20008010209 */
[----:B------:R-:W-:Y:S01]  /*16c0*/  LEA R10, P0, R14, c[0x0][0x168], 0x1 ;  /* 0x00005a000e0a7a11 */ /* 0x000fe200078008ff */
[----:B------:R-:W-:-:S02]  /*16d0*/  IMAD.MOV.U32 R2, RZ, RZ, c[0x0][0x370] ;  /* 0x0000dc00ff027624 */ /* 0x000fc400078e00ff */
[----:B------:R-:W-:Y:S01]  /*16e0*/  ULDC.64 UR8, c[0x0][0x200] ;  /* 0x0000800000087ab9 */ /* 0x000fe20000000a00 */
[----:B------:R-:W-:Y:S02]  /*16f0*/  LEA.HI.X R11, R14, c[0x0][0x16c], R0, 0x1, P0 ;  /* 0x00005b000e0b7a11 */ /* 0x000fe400000f0c00 */
[----:B------:R-:W-:Y:S01]  /*1700*/  IADD3 R6, P0, R8, UR7, RZ ;  /* 0x0000000708067c10 */ /* 0x000fe2000ff1e0ff */
[----:B-1----:R-:W-:-:S03]  /*1710*/  IMAD.WIDE.U32 R14, R22, c[0x0][0x378], R4 ;  /* 0x0000de00160e7a25 */ /* 0x002fc600078e0004 */
[----:B------:R-:W-:Y:S01]  /*1720*/  IADD3.X R7, R9, UR6, RZ, P0, !PT ;  /* 0x0000000609077c10 */ /* 0x000fe200087fe4ff */
[----:B------:R-:W-:Y:S01]  /*1730*/  IMAD.WIDE.U32 R12, R22, c[0x0][0x1a8], R12 ;  /* 0x00006a00160c7a25 */ /* 0x000fe200078e000c */
[----:B------:R-:W-:Y:S02]  /*1740*/  IADD3 R4, P0, R6, UR7, RZ ;  /* 0x0000000706047c10 */ /* 0x000fe4000ff1e0ff */
[----:B------:R-:W-:Y:S01]  /*1750*/  IADD3 R0, R15, UR28, RZ ;  /* 0x0000001c0f007c10 */ /* 0x000fe2000fffe0ff */
[----:B------:R-:W-:Y:S01]  /*1760*/  UIADD3 UR28, UR10, UR29, URZ ;  /* 0x0000001d0a1c7290 */ /* 0x000fe2000fffe03f */
[C---:B------:R-:W-:Y:S02]  /*1770*/  LEA R204, P1, R14.reuse, c[0x0][0x330], 0x1 ;  /* 0x0000cc000ecc7a11 */ /* 0x040fe400078208ff */
[----:B------:R-:W-:Y:S01]  /*1780*/  IADD3.X R5, R7, UR6, RZ, P0, !PT ;  /* 0x0000000607057c10 */ /* 0x000fe200087fe4ff */
[----:B------:R-:W-:Y:S01]  /*1790*/  UIMAD.WIDE UR28, UR28, UR57, UR8 ;  /* 0x000000391c1c72a5 */ /* 0x000fe2000f8e0208 */
[----:B------:R-:W-:Y:S01]  /*17a0*/  LEA.HI.X R205, R14, c[0x0][0x334], R0, 0x1, P1 ;  /* 0x0000cd000ecd7a11 */ /* 0x000fe200008f0c00 */
[----:B------:R-:W-:Y:S01]  /*17b0*/  @!PT LDS RZ, [RZ] ;  /* 0x00000000fffff984 */ /* 0x000fe20000000800 */
[----:B------:R-:W-:Y:S01]  /*17c0*/  @!PT LDS RZ, [RZ] ;  /* 0x00000000fffff984 */ /* 0x000fe20000000800 */
[----:B------:R-:W-:Y:S01]  /*17d0*/  @!PT LDS RZ, [RZ] ;  /* 0x00000000fffff984 */ /* 0x000fe20000000800 */
[----:B------:R1:W-:Y:S01]  /*17e0*/  LDGSTS.E.BYPASS.LTC128B.128 [R16+0xa000], [R8.64] ;  /* 0x0a00000008107fae */ /* 0x0003e2000b901d44 */
[----:B------:R-:W-:Y:S01]  /*17f0*/  IADD3 R0, R13, UR35, RZ ;  /* 0x000000230d007c10 */ /* 0x000fe2000fffe0ff */
[----:B------:R-:W-:Y:S01]  /*1800*/  USHF.L.U64.HI UR9, UR26, UR58, UR27 ;  /* 0x0000003a1a097299 */ /* 0x000fe2000801021b */
[----:B------:R-:W-:Y:S01]  /*1810*/  LEA R202, P1, R12, c[0x0][0x160], 0x1 ;  /* 0x000058000cca7a11 */ /* 0x000fe200078208ff */
[----:B------:R3:W-:Y:S01]  /*1820*/  LDGSTS.E.BYPASS.LTC128B.128 [R16+0xb000], [R6.64] ;  /* 0x0b00000006107fae */ /* 0x0007e2000b901d44 */
[----:B------:R-:W-:-:S02]  /*1830*/  UMOV UR8, UR28 ;  /* 0x0000001c00087c82 */ /* 0x000fc40008000000 */
[----:B------:R-:W-:Y:S01]  /*1840*/  LEA.HI.X R203, R12, c[0x0][0x164], R0, 0x1, P1 ;  /* 0x000059000ccb7a11 */ /* 0x000fe200008f0c00 */
[----:B------:R4:W-:Y:S01]  /*1850*/  LDGSTS.E.BYPASS.LTC128B.128 [R16+0xc000], [R4.64] ;  /* 0x0c00000004107fae */ /* 0x0009e2000b901d44 */
[----:B------:R-:W-:Y:S01]  /*1860*/  IMAD.MOV.U32 R0, RZ, RZ, c[0x0][0x190] ;  /* 0x00006400ff007624 */ /* 0x000fe200078e00ff */
[----:B------:R-:W-:Y:S01]  /*1870*/  USHF.L.U32 UR26, UR26, 0x6, URZ ;  /* 0x000000061a1a7899 */ /* 0x000fe2000800063f */
[----:B-1----:R-:W-:-:S04]  /*1880*/  IADD3 R8, P0, R4, UR7, RZ ;  /* 0x0000000704087c10 */ /* 0x002fc8000ff1e0ff */
[----:B------:R-:W-:Y:S01]  /*1890*/  IADD3.X R9, R5, UR6, RZ, P0, !PT ;  /* 0x0000000605097c10 */ /* 0x000fe200087fe4ff */
[----:B------:R-:W-:Y:S01]  /*18a0*/  ULEA.HI.SX32 UR6, UR31, 0xffffffff, 0x1a ;  /* 0xffffffff1f067891 */ /* 0x000fe2000f8fd23f */
[----:B---3--:R-:W-:Y:S01]  /*18b0*/  IMAD.MOV.U32 R6, RZ, RZ, c[0x0][0x194] ;  /* 0x00006500ff067624 */ /* 0x008fe200078e00ff */
[----:B------:R-:W-:Y:S01]  /*18c0*/  LEA R14, P0, R0, R202, 0x6 ;  /* 0x000000ca000e7211 */ /* 0x000fe200078030ff */
[----:B----4-:R-:W-:Y:S01]  /*18d0*/  IMAD.MOV.U32 R5, RZ, RZ, c[0x0][0x374] ;  /* 0x0000dd00ff057624 */ /* 0x010fe200078e00ff */
[----:B------:R-:W-:Y:S01]  /*18e0*/  LEA R4, P1, R2, R204, 0x6 ;  /* 0x000000cc02047211 */ /* 0x000fe200078230ff */
[----:B------:R-:W-:Y:S01]  /*18f0*/  ULEA.HI UR7, UR6, UR6, URZ, 0x1 ;  /* 0x0000000606077291 */ /* 0x000fe2000f8f083f */
[----:B------:R1:W-:Y:S01]  /*1900*/  LDGSTS.E.BYPASS.LTC128B.128 [R16+0xd000], [R8.64] ;  /* 0x0d00000008107fae */ /* 0x0003e2000b901d44 */
[----:B------:R-:W-:Y:S02]  /*1910*/  LEA.HI.X R15, R0, R203, R6, 0x6, P0 ;  /* 0x000000cb000f7211 */ /* 0x000fe400000f3406 */
[----:B------:R-:W-:Y:S01]  /*1920*/  LEA.HI.X R5, R2, R205, R5, 0x6, P1 ;  /* 0x000000cd02057211 */ /* 0x000fe200008f3405 */
[----:B------:R-:W-:Y:S01]  /*1930*/  ULOP3.LUT UR7, UR7, 0xfffffffe, URZ, 0xc0, !UPT ;  /* 0xfffffffe07077892 */ /* 0x000fe2000f8ec03f */
[----:B------:R-:W0:Y:S01]  /*1940*/  LDGDEPBAR ;  /* 0x00000000000079af */ /* 0x000e220000000000 */
[----:B------:R-:W-:-:S02]  /*1950*/  IADD3 R0, R241, 0x1000, RZ ;  /* 0x00001000f1007810 */ /* 0x000fc40007ffe0ff */
[----:B------:R-:W-:Y:S01]  /*1960*/  UIADD3 UR7, UR6, -UR7, URZ ;  /* 0x8000000706077290 */ /* 0x000fe2000fffe03f */
[----:B------:R3:W-:Y:S03]  /*1970*/  LDGSTS.E.BYPASS.LTC128B.128 [R16+0x4000], [R204.64] ;  /* 0x04000000cc107fae */ /* 0x0007e6000b901d44 */
[----:B------:R-:W-:Y:S01]  /*1980*/  UISETP.NE.AND UP0, UPT, UR7, 0x1, UPT ;  /* 0x000000010700788c */ /* 0x000fe2000bf05270 */
[----:B------:R2:W-:Y:S02]  /*1990*/  LDGSTS.E.BYPASS.LTC128B.128 [R16+0x5000], [R4.64] ;  /* 0x0500000004107fae */ /* 0x0005e4000b901d44 */
[----:B------:R-:W-:-:S03]  /*19a0*/  UMOV UR7, UR29 ;  /* 0x0000001d00077c82 */ /* 0x000fc60008000000 */
[----:B------:R-:W-:-:S04]  /*19b0*/  PLOP3.LUT P0, PT, PT, PT, UP0, 0x80, 0x0 ;  /* 0x000000000000781c */ /* 0x000fc80003f0f008 */
[----:B------:R-:W-:Y:S02]  /*19c0*/  SEL R0, R0, R241, !P0 ;  /* 0x000000f100007207 */ /* 0x000fe40004000000 */
[----:B-1----:R-:W-:-:S03]  /*19d0*/  IADD3 R8, P1, R10, UR26, RZ ;  /* 0x0000001a0a087c10 */ /* 0x002fc6000ff3e0ff */
[----:B------:R-:W-:Y:S01]  /*19e0*/  IMAD.SHL.U32 R214, R0, 0x2, RZ ;  /* 0x0000000200d67824 */ /* 0x000fe200078e00ff */
[----:B------:R-:W-:Y:S02]  /*19f0*/  IADD3.X R9, R11, UR9, RZ, P1, !PT ;  /* 0x000000090b097c10 */ /* 0x000fe40008ffe4ff */
[----:B------:R-:W-:Y:S02]  /*1a00*/  IADD3 R6, P1, R8, UR26, RZ ;  /* 0x0000001a08067c10 */ /* 0x000fe4000ff3e0ff */
[----:B------:R3:W-:Y:S02]  /*1a10*/  LDGSTS.E.BYPASS.LTC128B.128 [R214], [R202.64] ;  /* 0x00000000cad67fae */ /* 0x0007e4000b901d44 */
[----:B------:R-:W-:Y:S02]  /*1a20*/  IADD3.X R7, R9, UR9, RZ, P1, !PT ;  /* 0x0000000909077c10 */ /* 0x000fe40008ffe4ff */
[----:B------:R3:W-:Y:S01]  /*1a30*/  LDGSTS.E.BYPASS.LTC128B.128 [R214+0x1000], [R14.64] ;  /* 0x010000000ed67fae */ /* 0x0007e2000b901d44 */
[----:B------:R-:W-:-:S03]  /*1a40*/  IADD3 R12, P1, R6, UR26, RZ ;  /* 0x0000001a060c7c10 */ /* 0x000fc6000ff3e0ff */
[----:B------:R3:W-:Y:S01]  /*1a50*/  LDGSTS.E.BYPASS.LTC128B.128 [R16+0x6000], [R10.64] ;  /* 0x060000000a107fae */ /* 0x0007e2000b901d44 */
[----:B------:R-:W-:-:S03]  /*1a60*/  IADD3.X R13, R7, UR9, RZ, P1, !PT ;  /* 0x00000009070d7c10 */ /* 0x000fc60008ffe4ff */
[----:B------:R3:W-:Y:S04]  /*1a70*/  LDGSTS.E.BYPASS.LTC128B.128 [R16+0x7000], [R8.64] ;  /* 0x0700000008107fae */ /* 0x0007e8000b901d44 */
[----:B------:R1:W-:Y:S04]  /*1a80*/  LDGSTS.E.BYPASS.LTC128B.128 [R16+0x8000], [R6.64] ;  /* 0x0800000006107fae */ /* 0x0003e8000b901d44 */
[----:B------:R3:W-:Y:S04]  /*1a90*/  LDGSTS.E.BYPASS.LTC128B.128 [R16+0x9000], [R12.64] ;  /* 0x090000000c107fae */ /* 0x0007e8000b901d44 */
[----:B------:R-:W0:Y:S01]  /*1aa0*/  LDGDEPBAR ;  /* 0x00000000000079af */ /* 0x000e220000000000 */
[----:B------:R-:W-:-:S02]  /*1ab0*/  ULDC UR31, c[0x0][0x224] ;  /* 0x00008900001f7ab9 */ /* 0x000fc40000000800 */
[----:B------:R-:W-:Y:S02]  /*1ac0*/  UIMAD.WIDE UR26, UR33, UR31, UR10 ;  /* 0x0000001f211a72a5 */ /* 0x000fe4000f8e020a */
[----:B------:R-:W-:Y:S01]  /*1ad0*/  UIMAD UR11, UR48, UR59, UR51 ;  /* 0x0000003b300b72a4 */ /* 0x000fe2000f8e0233 */
[----:B--2---:R-:W-:Y:S01]  /*1ae0*/  IMAD.SHL.U32 R4, R23, 0x4, RZ ;  /* 0x0000000417047824 */ /* 0x004fe200078e00ff */
[----:B------:R-:W-:Y:S01]  /*1af0*/  SHF.R.S32.HI R17, RZ, 0x1f, R23 ;  /* 0x0000001fff117819 */ /* 0x000fe20000011417 */
[----:B-1----:R-:W-:Y:S01]  /*1b00*/  IMAD.U32 R6, RZ, RZ, UR42 ;  /* 0x0000002aff067e24 */ /* 0x002fe2000f8e00ff */
[----:B------:R-:W-:-:S04]  /*1b10*/  DEPBAR.LE SB0, 0x1 ;  /* 0x000080400000791a */ /* 0x000fc80000000000 */
[----:B------:R-:W-:Y:S02]  /*1b20*/  SHF.L.U64.HI R2, R23, 0x2, R17 ;  /* 0x0000000217027819 */ /* 0x000fe40000010211 */
[----:B------:R-:W-:-:S04]  /*1b30*/  IADD3 R4, P2, R4, UR8, RZ ;  /* 0x0000000804047c10 */ /* 0x000fc8000ff5e0ff */
[----:B------:R-:W-:-:S05]  /*1b40*/  IADD3.X R5, R2, UR7, RZ, P2, !PT ;  /* 0x0000000702057c10 */ /* 0x000fca00097fe4ff */
[----:B------:R1:W5:Y:S04]  /*1b50*/  LDG.E R238, [R4.64] ;  /* 0x0000000404ee7981 */ /* 0x000368000c1e1900 */
[----:B------:R1:W5:Y:S04]  /*1b60*/  LDG.E R237, [R4.64+0x20] ;  /* 0x0000200404ed7981 */ /* 0x000368000c1e1900 */
[----:B------:R1:W5:Y:S04]  /*1b70*/  LDG.E R236, [R4.64+0x80] ;  /* 0x0000800404ec7981 */ /* 0x000368000c1e1900 */
[----:B------:R1:W5:Y:S01]  /*1b80*/  LDG.E R235, [R4.64+0xa0] ;  /* 0x0000a00404eb7981 */ /* 0x000362000c1e1900 */
[----:B------:R-:W-:Y:S01]  /*1b90*/  UIADD3 UR9, UP0, UR26, UR44, URZ ;  /* 0x0000002c1a097290 */ /* 0x000fe2000ff1e03f */
[----:B------:R-:W-:Y:S01]  /*1ba0*/  IMAD.U32 R7, RZ, RZ, UR43 ;  /* 0x0000002bff077e24 */ /* 0x000fe2000f8e00ff */
[----:B------:R-:W-:Y:S01]  /*1bb0*/  UIADD3 UR11, UR43, UR11, URZ ;  /* 0x0000000b2b0b7290 */ /* 0x000fe2000fffe03f */
[----:B------:R-:W-:Y:S01]  /*1bc0*/  BAR.SYNC.DEFER_BLOCKING 0x0 ;  /* 0x0000000000007b1d */ /* 0x000fe20000010000 */
[----:B------:R-:W-:Y:S01]  /*1bd0*/  UIADD3.X UR26, UR27, UR41, URZ, UP0, !UPT ;  /* 0x000000291b1a7290 */ /* 0x000fe200087fe43f */
[----:B------:R-:W-:Y:S01]  /*1be0*/  CS2R R94, SRZ ;  /* 0x00000000005e7805 */ /* 0x000fe2000001ff00 */
[----:B------:R-:W-:Y:S01]  /*1bf0*/  UIMAD UR11, UR11, UR9, URZ ;  /* 0x000000090b0b72a4 */ /* 0x000fe2000f8e023f */
[----:B------:R-:W-:Y:S01]  /*1c00*/  CS2R R92, SRZ ;  /* 0x00000000005c7805 */ /* 0x000fe2000001ff00 */
[----:B------:R-:W-:Y:S01]  /*1c10*/  UISETP.GE.AND UP0, UPT, UR55, 0x1, UPT ;  /* 0x000000013700788c */ /* 0x000fe2000bf06270 */
[----:B------:R-:W-:Y:S01]  /*1c20*/  CS2R R98, SRZ ;  /* 0x0000000000627805 */ /* 0x000fe2000001ff00 */
[----:B------:R-:W-:Y:S01]  /*1c30*/  UIMAD UR11, UR26, UR42, UR11 ;  /* 0x0000002a1a0b72a4 */ /* 0x000fe2000f8e020b */
[----:B------:R-:W-:Y:S01]  /*1c40*/  CS2R R96, SRZ ;  /* 0x0000000000607805 */ /* 0x000fe2000001ff00 */
        /* <DEDUP_REMOVED lines=12> */
[----:B-1----:R-:W1:Y:S01]  /*1d10*/  S2R R4, SR_TID.X ;  /* 0x0000000000047919 */ /* 0x002e620000002100 */
[----:B------:R-:W-:Y:S01]  /*1d20*/  CS2R R68, SRZ ;  /* 0x0000000000447805 */ /* 0x000fe2000001ff00 */
[----:B------:R-:W-:Y:S01]  /*1d30*/  CS2R R62, SRZ ;  /* 0x00000000003e7805 */ /* 0x000fe2000001ff00 */
[----:B------:R-:W-:Y:S01]  /*1d40*/  CS2R R60, SRZ ;  /* 0x00000000003c7805 */ /* 0x000fe2000001ff00 */
[----:B------:R3:W2:Y:S01]  /*1d50*/  LDSM.16.M88.4 R140, [R176+0xa000] ;  /* 0x00a00000b08c783b */ /* 0x0006a20000000200 */
[----:B------:R-:W-:Y:S01]  /*1d60*/  CS2R R66, SRZ ;  /* 0x0000000000427805 */ /* 0x000fe2000001ff00 */
[----:B------:R-:W-:Y:S01]  /*1d70*/  CS2R R64, SRZ ;  /* 0x0000000000407805 */ /* 0x000fe2000001ff00 */
[----:B------:R-:W-:Y:S01]  /*1d80*/  CS2R R58, SRZ ;  /* 0x00000000003a7805 */ /* 0x000fe2000001ff00 */
[----:B------:R3:W4:Y:S01]  /*1d90*/  LDSM.16.M88.4 R144, [R176+0xa800] ;  /* 0x00a80000b090783b */ /* 0x0007220000000200 */
[----:B------:R-:W-:Y:S01]  /*1da0*/  CS2R R56, SRZ ;  /* 0x0000000000387805 */ /* 0x000fe2000001ff00 */
[----:B------:R-:W-:Y:S01]  /*1db0*/  CS2R R54, SRZ ;  /* 0x0000000000367805 */ /* 0x000fe2000001ff00 */
[----:B------:R-:W-:Y:S01]  /*1dc0*/  CS2R R52, SRZ ;  /* 0x0000000000347805 */ /* 0x000fe2000001ff00 */
[----:B------:R3:W2:Y:S01]  /*1dd0*/  LDSM.16.M88.4 R148, [R179+0xa000] ;  /* 0x00a00000b394783b */ /* 0x0006a20000000200 */
        /* <DEDUP_REMOVED lines=10> */
[----:B-1----:R-:W-:Y:S01]  /*1e80*/  SHF.R.S32.HI R0, RZ, 0x1f, R4 ;  /* 0x0000001fff007819 */ /* 0x002fe20000011404 */
[----:B------:R3:W1:Y:S03]  /*1e90*/  LDSM.16.M88.4 R160, [R177+0xa800] ;  /* 0x00a80000b1a0783b */ /* 0x0006660000000200 */
[----:B------:R-:W-:Y:S01]  /*1ea0*/  LEA.HI R0, R0, R4, RZ, 0x5 ;  /* 0x0000000400007211 */ /* 0x000fe200078f28ff */
[----:B------:R3:W1:Y:S03]  /*1eb0*/  LDSM.16.M88.4 R164, [R178+0xa000] ;  /* 0x00a00000b2a4783b */ /* 0x0006660000000200 */
[----:B------:R-:W-:Y:S01]  /*1ec0*/  LOP3.LUT R2, R0, 0xffffffe0, RZ, 0xc0, !PT ;  /* 0xffffffe000027812 */ /* 0x000fe200078ec0ff */
[----:B------:R3:W1:Y:S01]  /*1ed0*/  LDSM.16.M88.4 R168, [R178+0xa800] ;  /* 0x00a80000b2a8783b */ /* 0x0006620000000200 */
[----:B------:R-:W-:-:S03]  /*1ee0*/  SHF.R.S32.HI R0, RZ, 0x5, R0 ;  /* 0x00000005ff007819 */ /* 0x000fc60000011400 */
[----:B------:R-:W-:Y:S02]  /*1ef0*/  IMAD.IADD R2, R4, 0x1, -R2 ;  /* 0x0000000104027824 */ /* 0x000fe400078e0a02 */
[----:B------:R-:W-:Y:S02]  /*1f00*/  IMAD.U32 R4, RZ, RZ, UR36 ;  /* 0x00000024ff047e24 */ /* 0x000fe4000f8e00ff */
[----:B------:R-:W-:Y:S02]  /*1f10*/  IMAD R0, R0, UR49, R2 ;  /* 0x0000003100007c24 */ /* 0x000fe4000f8e0202 */
[----:B------:R-:W-:-:S03]  /*1f20*/  IMAD.U32 R2, RZ, RZ, UR45 ;  /* 0x0000002dff027e24 */ /* 0x000fc6000f8e00ff */
[----:B------:R-:W-:Y:S02]  /*1f30*/  IADD3 R4, P2, P1, R0, UR50, R4 ;  /* 0x0000003200047c10 */ /* 0x000fe4000f95e004 */
[----:B------:R-:W-:-:S04]  /*1f40*/  SHF.R.S32.HI R0, RZ, 0x1f, R0 ;  /* 0x0000001fff007819 */ /* 0x000fc80000011400 */
[----:B------:R-:W-:Y:S02]  /*1f50*/  IADD3.X R0, R0, UR52, R2, P2, P1 ;  /* 0x0000003400007c10 */ /* 0x000fe400097e2402 */
[----:B------:R-:W-:-:S05]  /*1f60*/  IADD3 R4, P1, R4, R21, RZ ;  /* 0x0000001504047210 */ /* 0x000fca0007f3e0ff */
[----:B------:R-:W-:-:S04]  /*1f70*/  IMAD.X R5, R0, 0x1, R20, P1 ;  /* 0x0000000100057824 */ /* 0x000fc800008e0614 */
[----:B------:R-:W-:-:S05]  /*1f80*/  IMAD.WIDE.U32 R4, R6, UR9, R4 ;  /* 0x0000000906047c25 */ /* 0x000fca000f8e0004 */
[----:B------:R-:W-:Y:S01]  /*1f90*/  IADD3 R0, R5, UR11, RZ ;  /* 0x0000000b05007c10 */ /* 0x000fe2000fffe0ff */
[----:B------:R-:W-:Y:S01]  /*1fa0*/  UIMAD.WIDE UR10, UR10, UR57, UR60 ;  /* 0x000000390a0a72a5 */ /* 0x000fe2000f8e023c */
[----:B------:R-:W-:-:S04]  /*1fb0*/  LEA R190, P1, R4, c[0x0][0x350], 0x2 ;  /* 0x0000d40004be7a11 */ /* 0x000fc800078210ff */
[----:B------:R-:W-:Y:S02]  /*1fc0*/  LEA.HI.X R191, R4, c[0x0][0x354], R0, 0x2, P1 ;  /* 0x0000d50004bf7a11 */ /* 0x000fe400008f1400 */
[----:B------:R-:W-:-:S13]  /*1fd0*/  PLOP3.LUT P1, PT, PT, PT, UP0, 0x80, 0x0 ;  /* 0x000000000000781c */ /* 0x000fda0003f2f008 */
[----:B------:R-:W-:Y:S05]  /*1fe0*/  @!P1 BRA `(.L_x_1203) ;  /* 0x000030d000009947 */ /* 0x000fea0003800000 */
[----:B-1234-:R-:W2:Y:S01]  /*1ff0*/  LDL R24, [R1+0x8] ;  /* 0x0000080001187983 */ /* 0x01eea20000100800 */
[----:B------:R-:W-:Y:S02]  /*2000*/  IADD3 R0, R188, 0x1000, RZ ;  /* 0x00001000bc007810 */ /* 0x000fe40007ffe0ff */
[C---:B------:R-:W-:Y:S01]  /*2010*/  IADD3 R2, R189.reuse, 0x1000, RZ ;  /* 0x00001000bd027810 */ /* 0x040fe20007ffe0ff */
[----:B------:R-:W-:Y:S01]  /*2020*/  IMAD.MOV.U32 R187, RZ, RZ, 0x20 ;  /* 0x00000020ffbb7424 */ /* 0x000fe200078e00ff */
[----:B------:R-:W-:Y:S01]  /*2030*/  SEL R0, R0, R188, !P0 ;  /* 0x000000bc00007207 */ /* 0x000fe20004000000 */
[----:B------:R-:W-:Y:S01]  /*2040*/  IMAD.MOV.U32 R95, RZ, RZ, RZ ;  /* 0x000000ffff5f7224 */ /* 0x000fe200078e00ff */
[----:B------:R-:W-:Y:S01]  /*2050*/  SEL R2, R2, R189, !P0 ;  /* 0x000000bd02027207 */ /* 0x000fe20004000000 */
[----:B------:R-:W-:Y:S01]  /*2060*/  IMAD.SHL.U32 R175, R189, 0x2, RZ ;  /* 0x00000002bdaf7824 */ /* 0x000fe200078e00ff */
[----:B------:R-:W-:Y:S01]  /*2070*/  MOV R174, 0x40 ;  /* 0x0000004000ae7802 */ /* 0x000fe20000000f00 */
[----:B------:R-:W-:Y:S01]  /*2080*/  IMAD.SHL.U32 R172, R0, 0x2, RZ ;  /* 0x0000000200ac7824 */ /* 0x000fe200078e00ff */
[C---:B------:R-:W-:Y:S01]  /*2090*/  SHF.L.U64.HI R243, R23.reuse, 0x2, R17 ;  /* 0x0000000217f37819 */ /* 0x040fe20000010211 */
[----:B------:R-:W-:Y:S01]  /*20a0*/  IMAD.SHL.U32 R173, R2, 0x2, RZ ;  /* 0x0000000202ad7824 */ /* 0x000fe200078e00ff */
[----:B------:R-:W-:Y:S01]  /*20b0*/  UMOV UR9, UR11 ;  /* 0x0000000b00097c82 */ /* 0x000fe20008000000 */
[----:B------:R-:W-:Y:S01]  /*20c0*/  IMAD.SHL.U32 R242, R23, 0x4, RZ ;  /* 0x0000000417f27824 */ /* 0x000fe200078e00ff */
[----:B--2---:R-:W-:-:S02]  /*20d0*/  LOP3.LUT P0, RZ, R24, 0x2, RZ, 0xc0, !PT ;  /* 0x0000000218ff7812 */ /* 0x004fc4000780c0ff */
[----:B------:R-:W-:Y:S02]  /*20e0*/  LOP3.LUT P1, RZ, R24, 0x4, RZ, 0xc0, !PT ;  /* 0x0000000418ff7812 */ /* 0x000fe4000782c0ff */
[----:B------:R-:W-:Y:S02]  /*20f0*/  SEL R187, R187, 0xffffffe0, !P0 ;  /* 0xffffffe0bbbb7807 */ /* 0x000fe40004000000 */
[----:B------:R-:W-:Y:S02]  /*2100*/  SEL R174, R174, 0xffffffc0, !P1 ;  /* 0xffffffc0aeae7807 */ /* 0x000fe40004800000 */
[C---:B------:R-:W-:Y:S01]  /*2110*/  IADD3 R181, R180.reuse, R187, RZ ;  /* 0x000000bbb4b57210 */ /* 0x040fe20007ffe0ff */
[C---:B------:R-:W-:Y:S02]  /*2120*/  IMAD.IADD R182, R175.reuse, 0x1, R187 ;  /* 0x00000001afb67824 */ /* 0x040fe400078e02bb */
[--C-:B------:R-:W-:Y:S02]  /*2130*/  IMAD.IADD R186, R175, 0x1, R174.reuse ;  /* 0x00000001afba7824 */ /* 0x100fe400078e02ae */
[----:B------:R-:W-:Y:S01]  /*2140*/  IMAD.IADD R184, R180, 0x1, R174 ;  /* 0x00000001b4b87824 */ /* 0x000fe200078e02ae */
[C---:B------:R-:W-:Y:S01]  /*2150*/  IADD3 R185, R174.reuse, R182, RZ ;  /* 0x000000b6aeb97210 */ /* 0x040fe20007ffe0ff */
[----:B------:R-:W-:-:S02]  /*2160*/  IMAD.IADD R183, R174, 0x1, R181 ;  /* 0x00000001aeb77824 */ /* 0x000fc400078e02b5 */
.L_x_1206:
[----:B------:R-:W0:Y:S01]  /*2170*/  LDGDEPBAR ;  /* 0x00000000000079af */ /* 0x000e220000000000 */
[C---:B------:R-:W-:Y:S01]  /*2180*/  IADD3 R0, R173.reuse, R187, RZ ;  /* 0x000000bbad007210 */ /* 0x040fe20007ffe0ff */
[----:B------:R-:W-:Y:S01]  /*2190*/  UISETP.GE.AND UP2, UPT, UR6, 0x1, UPT ;  /* 0x000000010600788c */ /* 0x000fe2000bf46270 */
[----:B------:R-:W-:Y:S02]  /*21a0*/  IADD3 R2, R173, R174, RZ ;  /* 0x000000aead027210 */ /* 0x000fe40007ffe0ff */
[----:B-----5:R-:W-:Y:S03]  /*21b0*/  FSETP.NEU.FTZ.AND P0, PT, R238, -INF , PT ;  /* 0xff800000ee00780b */ /* 0x020fe60003f1d000 */
[----:B------:R-:W-:Y:S01]  /*21c0*/  PLOP3.LUT P2, PT, PT, PT, UP2, 0x80, 0x0 ;  /* 0x000000000000781c */ /* 0x000fe20003f4f028 */
        /* <DEDUP_REMOVED lines=9> */
[----:B------:R1:W4:Y:S01]  /*2260*/  LDSM.16.M88.4 R112, [R0+0x1000] ;  /* 0x001000000070783b */ /* 0x0003220000000200 */
[C---:B--2---:R-:W-:Y:S07]  /*2270*/  HMMA.16816.F32 R8, R28.reuse, R16, RZ ;  /* 0x000000101c08723c */ /* 0x044fee00000018ff */
[----:B------:R-:W2:Y:S01]  /*2280*/  LDSM.16.M88.4 R116, [R179+0x6800] ;  /* 0x00680000b374783b */ /* 0x000ea20000000200 */
[-C--:B------:R-:W-:Y:S07]  /*2290*/  HMMA.16816.F32 R12, R28, R18.reuse, RZ ;  /* 0x000000121c0c723c */ /* 0x080fee00000018ff */
[----:B------:R-:W-:Y:S01]  /*22a0*/  LDSM.16.M88.4 R120, [R2] ;  /* 0x000000000278783b */ /* 0x000fe20000000200 */
[C---:B------:R-:W-:Y:S07]  /*22b0*/  HMMA.16816.F32 R16, R32.reuse, R18, RZ ;  /* 0x000000122010723c */ /* 0x040fee00000018ff */
[----:B------:R-:W2:Y:S01]  /*22c0*/  LDSM.16.M88.4 R124, [R177+0x6000] ;  /* 0x00600000b17c783b */ /* 0x000ea20000000200 */
        /* <DEDUP_REMOVED lines=8> */
[----:B------:R1:W3:Y:S02]  /*2350*/  LDSM.16.M88.4 R100, [R2+0x1000] ;  /* 0x001000000264783b */ /* 0x0002e40000000200 */
[-C--:B----4-:R-:W-:Y:S08]  /*2360*/  HMMA.16816.F32 R4, R104, R108.reuse, R4 ;  /* 0x0000006c6804723c */ /* 0x090ff00000001804 */
[C---:B------:R-:W-:Y:S08]  /*2370*/  HMMA.16816.F32 R8, R112.reuse, R108, R8 ;  /* 0x0000006c7008723c */ /* 0x040ff00000001808 */
[-C--:B------:R-:W-:Y:S04]  /*2380*/  HMMA.16816.F32 R12, R112, R110.reuse, R12 ;  /* 0x0000006e700c723c */ /* 0x080fe8000000180c */
[----:B-1----:R-:W-:Y:S04]  /*2390*/  FMUL.FTZ R2, R236, 1.4426950216293334961 ;  /* 0x3fb8aa3bec027820 */ /* 0x002fe80000410000 */
[C---:B------:R-:W-:Y:S08]  /*23a0*/  HMMA.16816.F32 R16, R104.reuse, R110, R16 ;  /* 0x0000006e6810723c */ /* 0x040ff00000001810 */
[-C--:B--2---:R-:W-:Y:S08]  /*23b0*/  HMMA.16816.F32 R20, R104, R116.reuse, R20 ;  /* 0x000000746814723c */ /* 0x084ff00000001814 */
[C---:B------:R-:W-:Y:S08]  /*23c0*/  HMMA.16816.F32 R24, R112.reuse, R116, R24 ;  /* 0x000000747018723c */ /* 0x040ff00000001818 */
[-C--:B------:R-:W-:Y:S08]  /*23d0*/  HMMA.16816.F32 R28, R112, R118.reuse, R28 ;  /* 0x00000076701c723c */ /* 0x080ff0000000181c */
[----:B------:R-:W-:Y:S01]  /*23e0*/  HMMA.16816.F32 R32, R104, R118, R32 ;  /* 0x000000766820723c */ /* 0x000fe20000001820 */
[----:B------:R-:W1:Y:S07]  /*23f0*/  LDSM.16.M88.4 R104, [R0+0x1000] ;  /* 0x001000000068783b */ /* 0x000e6e0000000200 */
[-C--:B------:R-:W-:Y:S08]  /*2400*/  HMMA.16816.F32 R4, R120, R124.reuse, R4 ;  /* 0x0000007c7804723c */ /* 0x080ff00000001804 */
[C---:B---3--:R-:W-:Y:S08]  /*2410*/  HMMA.16816.F32 R8, R100.reuse, R124, R8 ;  /* 0x0000007c6408723c */ /* 0x048ff00000001808 */
        /* <DEDUP_REMOVED lines=28> */
[----:B------:R-:W4:Y:S01]  /*25e0*/  MUFU.TANH R224, R6 ;  /* 0x0000000600e07308 */ /* 0x000f220000002400 */
[----:B------:R-:W-:Y:S02]  /*25f0*/  FMUL.FTZ R8, R8, c[0x0][0x2ec] ;  /* 0x0000bb0008087a20 */ /* 0x000fe40000410000 */
[----:B--2---:R-:W-:Y:S05]  /*2600*/  FMUL.FTZ R9, R238, 1.4426950216293334961 ;  /* 0x3fb8aa3bee097820 */ /* 0x004fea0000410000 */
[----:B------:R-:W-:Y:S02]  /*2610*/  FSEL R9, R9, RZ, P0 ;  /* 0x000000ff09097208 */ /* 0x000fe40000000000 */
[----:B------:R2:W-:Y:S01]  /*2620*/  MUFU.TANH R232, R8 ;  /* 0x0000000800e87308 */ /* 0x0005e20000002400 */
[C---:B------:R-:W-:Y:S02]  /*2630*/  FSETP.NEU.FTZ.AND P0, PT, R237.reuse, -INF , PT ;  /* 0xff800000ed00780b */ /* 0x040fe40003f1d000 */
[--C-:B-1----:R-:W-:Y:S07]  /*2640*/  FFMA.FTZ R0, R212, c[0x0][0x23c], -R9.reuse ;  /* 0x00008f00d4007a23 */ /* 0x102fee0000010809 */
[----:B------:R3:W-:Y:S10]  /*2650*/  MUFU.EX2 R123, R0 ;  /* 0x00000000007b7308 */ /* 0x0007f40000000800 */
[----:B------:R1:W-:Y:S01]  /*2660*/  MUFU.TANH R240, R10 ;  /* 0x0000000a00f07308 */ /* 0x0003e20000002400 */
[----:B--2---:R-:W-:Y:S05]  /*2670*/  FMUL.FTZ R8, R237, 1.4426950216293334961 ;  /* 0x3fb8aa3bed087820 */ /* 0x004fea0000410000 */
[----:B------:R-:W-:Y:S04]  /*2680*/  FSEL R8, R8, RZ, P0 ;  /* 0x000000ff08087208 */ /* 0x000fe80000000000 */
[----:B------:R2:W2:Y:S01]  /*2690*/  MUFU.TANH R223, R7 ;  /* 0x0000000700df7308 */ /* 0x0004a20000002400 */
[----:B------:R-:W-:Y:S01]  /*26a0*/  FSETP.NEU.FTZ.AND P0, PT, R236, -INF , PT ;  /* 0xff800000ec00780b */ /* 0x000fe20003f1d000 */
[--C-:B---3--:R-:W-:Y:S03]  /*26b0*/  FFMA.FTZ R0, R208, c[0x0][0x23c], -R9.reuse ;  /* 0x00008f00d0007a23 */ /* 0x108fe60000010809 */
[----:B------:R-:W-:Y:S02]  /*26c0*/  FSEL R2, R2, RZ, P0 ;  /* 0x000000ff02027208 */ /* 0x000fe40000000000 */
[----:B------:R-:W-:Y:S03]  /*26d0*/  FSETP.NEU.FTZ.AND P0, PT, R235, -INF , PT ;  /* 0xff800000eb00780b */ /* 0x000fe60003f1d000 */
[----:B------:R4:W-:Y:S01]  /*26e0*/  MUFU.EX2 R122, R0 ;  /* 0x00000000007a7308 */ /* 0x0009e20000000800 */
[----:B-1----:R-:W-:Y:S09]  /*26f0*/  FFMA.FTZ R10, R231, c[0x0][0x23c], -R2 ;  /* 0x00008f00e70a7a23 */ /* 0x002ff20000010802 */
[----:B------:R-:W1:Y:S01]  /*2700*/  MUFU.TANH R230, R12 ;  /* 0x0000000c00e67308 */ /* 0x000e620000002400 */
[----:B--2---:R-:W2:Y:S09]  /*2710*/  LDSM.16.M88.4 R4, [R178+0x6800] ;  /* 0x00680000b204783b */ /* 0x004eb20000000200 */
[----:B------:R-:W-:Y:S01]  /*2720*/  MUFU.TANH R229, R13 ;  /* 0x0000000d00e57308 */ /* 0x000fe20000002400 */
[--C-:B----4-:R-:W-:Y:S09]  /*2730*/  FFMA.FTZ R0, R224, c[0x0][0x23c], -R8.reuse ;  /* 0x00008f00e0007a23 */ /* 0x110ff20000010808 */
[----:B------:R3:W-:Y:S10]  /*2740*/  MUFU.EX2 R136, R0 ;  /* 0x0000000000887308 */ /* 0x0007f40000000800 */
[----:B------:R-:W-:Y:S10]  /*2750*/  MUFU.TANH R234, R14 ;  /* 0x0000000e00ea7308 */ /* 0x000ff40000002400 */
[----:B------:R-:W-:Y:S01]  /*2760*/  MUFU.TANH R233, R15 ;  /* 0x0000000f00e97308 */ /* 0x000fe20000002400 */
[-C--:B--2---:R-:W-:Y:S03]  /*2770*/  HMMA.16816.F32 R20, R132, R4.reuse, R20 ;  /* 0x000000048414723c */ /* 0x084fe60000001814 */
[----:B---3--:R-:W-:Y:S06]  /*2780*/  FFMA.FTZ R0, R223, c[0x0][0x23c], -R8 ;  /* 0x00008f00df007a23 */ /* 0x008fec0000010808 */
[----:B------:R-:W-:Y:S01]  /*2790*/  MUFU.TANH R213, R16 ;  /* 0x0000001000d57308 */ /* 0x000fe20000002400 */
[C---:B------:R-:W-:Y:S07]  /*27a0*/  HMMA.16816.F32 R24, R104.reuse, R4, R24 ;  /* 0x000000046818723c */ /* 0x040fee0000001818 */
[--C-:B-1----:R-:W-:Y:S02]  /*27b0*/  FFMA.FTZ R4, R230, c[0x0][0x23c], -R2.reuse ;  /* 0x00008f00e6047a23 */ /* 0x102fe40000010802 */
[----:B------:R-:W1:Y:S01]  /*27c0*/  MUFU.EX2 R131, R0 ;  /* 0x0000000000837308 */ /* 0x000e620000000800 */
[-C--:B------:R-:W-:Y:S04]  /*27d0*/  HMMA.16816.F32 R28, R104, R6.reuse, R28 ;  /* 0x00000006681c723c */ /* 0x080fe8000000181c */
[----:B------:R-:W-:Y:S04]  /*27e0*/  FMUL.FTZ R20, R20, c[0x0][0x2ec] ;  /* 0x0000bb0014147a20 */ /* 0x000fe80000410000 */
[----:B------:R-:W-:Y:S01]  /*27f0*/  HMMA.16816.F32 R32, R132, R6, R32 ;  /* 0x000000068420723c */ /* 0x000fe20000001820 */
[----:B------:R2:W-:Y:S03]  /*2800*/  MUFU.EX2 R138, R4 ;  /* 0x00000004008a7308 */ /* 0x0005e60000000800 */
[----:B------:R-:W-:Y:S02]  /*2810*/  FMUL.FTZ R21, R21, c[0x0][0x2ec] ;  /* 0x0000bb0015157a20 */ /* 0x000fe40000410000 */
[----:B------:R-:W-:Y:S02]  /*2820*/  FMUL.FTZ R22, R22, c[0x0][0x2ec] ;  /* 0x0000bb0016167a20 */ /* 0x000fe40000410000 */
[----:B------:R-:W-:Y:S03]  /*2830*/  FMUL.FTZ R5, R24, c[0x0][0x2ec] ;  /* 0x0000bb0018057a20 */ /* 0x000fe60000410000 */
[----:B------:R-:W-:Y:S01]  /*2840*/  MUFU.TANH R211, R17 ;  /* 0x0000001100d37308 */ /* 0x000fe20000002400 */
[----:B------:R-:W-:Y:S02]  /*2850*/  FMUL.FTZ R23, R23, c[0x0][0x2ec] ;  /* 0x0000bb0017177a20 */ /* 0x000fe40000410000 */
[----:B------:R-:W-:Y:S01]  /*2860*/  FMUL.FTZ R25, R25, c[0x0][0x2ec] ;  /* 0x0000bb0019197a20 */ /* 0x000fe20000410000 */
[----:B-1----:R-:W-:Y:S01]  /*2870*/  F2FP.PACK_AB R6, R131, R136 ;  /* 0x000000888306723e */ /* 0x002fe200000000ff */
[--C-:B------:R-:W-:Y:S02]  /*2880*/  FFMA.FTZ R0, R232, c[0x0][0x23c], -R2.reuse ;  /* 0x00008f00e8007a23 */ /* 0x100fe40000010802 */
[----:B------:R-:W-:Y:S02]  /*2890*/  FMUL.FTZ R29, R29, c[0x0][0x2ec] ;  /* 0x0000bb001d1d7a20 */ /* 0x000fe40000410000 */
[----:B------:R1:W-:Y:S01]  /*28a0*/  STS [R199+0xe400], R6 ;  /* 0x00e40006c7007388 */ /* 0x0003e20000000800 */
[----:B------:R3:W-:Y:S01]  /*28b0*/  MUFU.EX2 R192, R0 ;  /* 0x0000000000c07308 */ /* 0x0007e20000000800 */
[----:B------:R-:W-:Y:S02]  /*28c0*/  FMUL.FTZ R30, R30, c[0x0][0x2ec] ;  /* 0x0000bb001e1e7a20 */ /* 0x000fe40000410000 */
[----:B------:R-:W-:Y:S02]  /*28d0*/  FMUL.FTZ R34, R34, c[0x0][0x2ec] ;  /* 0x0000bb0022227a20 */ /* 0x000fe40000410000 */
[----:B--2---:R-:W-:Y:S02]  /*28e0*/  FFMA.FTZ R4, R229, c[0x0][0x23c], -R2 ;  /* 0x00008f00e5047a23 */ /* 0x004fe40000010802 */
[----:B------:R-:W-:Y:S02]  /*28f0*/  FMUL.FTZ R31, R31, c[0x0][0x2ec] ;  /* 0x0000bb001f1f7a20 */ /* 0x000fe40000410000 */
[----:B------:R-:W-:Y:S01]  /*2900*/  FMUL.FTZ R33, R33, c[0x0][0x2ec] ;  /* 0x0000bb0021217a20 */ /* 0x000fe20000410000 */
[----:B------:R2:W1:Y:S01]  /*2910*/  MUFU.EX2 R137, R4 ;  /* 0x0000000400897308 */ /* 0x0004620000000800 */
[----:B------:R-:W-:Y:S02]  /*2920*/  FMUL.FTZ R35, R35, c[0x0][0x2ec] ;  /* 0x0000bb0023237a20 */ /* 0x000fe40000410000 */
[----:B------:R-:W-:Y:S02]  /*2930*/  FMUL.FTZ R26, R26, c[0x0][0x2ec] ;  /* 0x0000bb001a1a7a20 */ /* 0x000fe40000410000 */
[----:B------:R-:W-:Y:S05]  /*2940*/  FMUL.FTZ R27, R27, c[0x0][0x2ec] ;  /* 0x0000bb001b1b7a20 */ /* 0x000fea0000410000 */
[----:B------:R-:W4:Y:S01]  /*2950*/  MUFU.TANH R218, R18 ;  /* 0x0000001200da7308 */ /* 0x000f220000002400 */
[----:B---3--:R-:W-:Y:S05]  /*2960*/  FMUL.FTZ R0, R235, 1.4426950216293334961 ;  /* 0x3fb8aa3beb007820 */ /* 0x008fea0000410000 */
[----:B------:R-:W-:Y:S04]  /*2970*/  FSEL R0, R0, RZ, P0 ;  /* 0x000000ff00007208 */ /* 0x000fe80000000000 */
[----:B------:R-:W3:Y:S01]  /*2980*/  MUFU.TANH R217, R19 ;  /* 0x0000001300d97308 */ /* 0x000ee20000002400 */
[----:B------:R-:W-:Y:S01]  /*2990*/  IADD3 R110, P0, R242, UR10, RZ ;  /* 0x0000000af26e7c10 */ /* 0x000fe2000ff1e0ff */
[--C-:B--2---:R-:W-:Y:S01]  /*29a0*/  FFMA.FTZ R4, R234, c[0x0][0x23c], -R0.reuse ;  /* 0x00008f00ea047a23 */ /* 0x104fe20000010800 */
[----:B-1----:R-:W-:Y:S02]  /*29b0*/  F2FP.PACK_AB R6, R137, R138 ;  /* 0x0000008a8906723e */ /* 0x002fe400000000ff */
[----:B------:R-:W-:Y:S05]  /*29c0*/  IADD3.X R111, R243, UR9, RZ, P0, !PT ;  /* 0x00000009f36f7c10 */ /* 0x000fea00087fe4ff */
[----:B------:R1:W-:Y:S01]  /*29d0*/  MUFU.EX2 R194, R4 ;  /* 0x0000000400c27308 */ /* 0x0003e20000000800 */
[----:B------:R2:W2:Y:S04]  /*29e0*/  LDG.E R109, [R110.64] ;  /* 0x000000046e6d7981 */ /* 0x0004a8000c1e1900 */
[----:B------:R2:W2:Y:S05]  /*29f0*/  LDG.E R108, [R110.64+0x20] ;  /* 0x000020046e6c7981 */ /* 0x0004aa000c1e1900 */
[----:B------:R-:W3:Y:S10]  /*2a00*/  MUFU.TANH R210, R20 ;  /* 0x0000001400d27308 */ /* 0x000ef40000002400 */
[----:B------:R-:W3:Y:S01]  /*2a10*/  MUFU.TANH R209, R21 ;  /* 0x0000001500d17308 */ /* 0x000ee20000002400 */
[----:B-1----:R-:W-:Y:S09]  /*2a20*/  FFMA.FTZ R4, R233, c[0x0][0x23c], -R0 ;  /* 0x00008f00e9047a23 */ /* 0x002ff20000010800 */
[----:B------:R1:W-:Y:S10]  /*2a30*/  MUFU.EX2 R193, R4 ;  /* 0x0000000400c17308 */ /* 0x0003f40000000800 */
[----:B------:R-:W3:Y:S10]  /*2a40*/  MUFU.TANH R216, R22 ;  /* 0x0000001600d87308 */ /* 0x000ef40000002400 */
[----:B------:R-:W-:Y:S01]  /*2a50*/  MUFU.TANH R215, R23 ;  /* 0x0000001700d77308 */ /* 0x000fe20000002400 */
[--C-:B-1----:R-:W-:Y:S09]  /*2a60*/  FFMA.FTZ R4, R213, c[0x0][0x23c], -R9.reuse ;  /* 0x00008f00d5047a23 */ /* 0x102ff20000010809 */
[----:B------:R1:W-:Y:S10]  /*2a70*/  MUFU.EX2 R119, R4 ;  /* 0x0000000400777308 */ /* 0x0003f40000000800 */
[----:B------:R-:W-:Y:S10]  /*2a80*/  MUFU.TANH R219, R29 ;  /* 0x0000001d00db7308 */ /* 0x000ff40000002400 */
[----:B------:R-:W-:Y:S01]  /*2a90*/  MUFU.TANH R226, R30 ;  /* 0x0000001e00e27308 */ /* 0x000fe20000002400 */
[--C-:B-1----:R-:W-:Y:S09]  /*2aa0*/  FFMA.FTZ R4, R211, c[0x0][0x23c], -R9.reuse ;  /* 0x00008f00d3047a23 */ /* 0x102ff20000010809 */
[----:B------:R4:W-:Y:S10]  /*2ab0*/  MUFU.EX2 R118, R4 ;  /* 0x0000000400767308 */ /* 0x0009f40000000800 */
[----:B------:R-:W-:Y:S10]  /*2ac0*/  MUFU.TANH R207, R34 ;  /* 0x0000002200cf7308 */ /* 0x000ff40000002400 */
[----:B------:R-:W-:Y:S01]  /*2ad0*/  MUFU.TANH R225, R31 ;  /* 0x0000001f00e17308 */ /* 0x000fe20000002400 */
[--C-:B----4-:R-:W-:Y:S09]  /*2ae0*/  FFMA.FTZ R4, R218, c[0x0][0x23c], -R8.reuse ;  /* 0x00008f00da047a23 */ /* 0x110ff20000010808 */
[----:B------:R3:W-:Y:S10]  /*2af0*/  MUFU.EX2 R125, R4 ;  /* 0x00000004007d7308 */ /* 0x0007f40000000800 */
[----:B------:R-:W-:Y:S10]  /*2b00*/  MUFU.TANH R135, R33 ;  /* 0x0000002100877308 */ /* 0x000ff40000002400 */
[----:B------:R-:W-:Y:S01]  /*2b10*/  MUFU.TANH R206, R35 ;  /* 0x0000002300ce7308 */ /* 0x000fe20000002400 */
[----:B---3--:R-:W-:Y:S09]  /*2b20*/  FFMA.FTZ R4, R217, c[0x0][0x23c], -R8 ;  /* 0x00008f00d9047a23 */ /* 0x008ff20000010808 */
[----:B------:R1:W-:Y:S10]  /*2b30*/  MUFU.EX2 R124, R4 ;  /* 0x00000004007c7308 */ /* 0x0003f40000000800 */
[----:B------:R3:W-:Y:S10]  /*2b40*/  MUFU.TANH R222, R5 ;  /* 0x0000000500de7308 */ /* 0x0007f40000002400 */
[----:B------:R4:W4:Y:S01]  /*2b50*/  MUFU.EX2 R139, R10 ;  /* 0x0000000a008b7308 */ /* 0x0009220000000800 */
[--C-:B-1----:R-:W-:Y:S09]  /*2b60*/  FFMA.FTZ R4, R210, c[0x0][0x23c], -R9.reuse ;  /* 0x00008f00d2047a23 */ /* 0x102ff20000010809 */
[----:B------:R1:W-:Y:S01]  /*2b70*/  MUFU.EX2 R115, R4 ;  /* 0x0000000400737308 */ /* 0x0003e20000000800 */
[----:B---3--:R-:W-:Y:S09]  /*2b80*/  FMUL.FTZ R5, R28, c[0x0][0x2ec] ;  /* 0x0000bb001c057a20 */ /* 0x008ff20000410000 */
[----:B------:R3:W-:Y:S01]  /*2b90*/  MUFU.TANH R220, R5 ;  /* 0x0000000500dc7308 */ /* 0x0007e20000002400 */
[----:B----4-:R-:W-:Y:S09]  /*2ba0*/  FFMA.FTZ R10, R240, c[0x0][0x23c], -R0 ;  /* 0x00008f00f00a7a23 */ /* 0x010ff20000010800 */
[----:B------:R-:W-:Y:S01]  /*2bb0*/  MUFU.EX2 R196, R10 ;  /* 0x0000000a00c47308 */ /* 0x000fe20000000800 */
[--C-:B-1----:R-:W-:Y:S09]  /*2bc0*/  FFMA.FTZ R4, R209, c[0x0][0x23c], -R9.reuse ;  /* 0x00008f00d1047a23 */ /* 0x102ff20000010809 */
[----:B------:R1:W-:Y:S01]  /*2bd0*/  MUFU.EX2 R114, R4 ;  /* 0x0000000400727308 */ /* 0x0003e20000000800 */
[----:B---3--:R-:W-:Y:S09]  /*2be0*/  FMUL.FTZ R5, R32, c[0x0][0x2ec] ;  /* 0x0000bb0020057a20 */ /* 0x008ff20000410000 */
[----:B------:R3:W-:Y:S10]  /*2bf0*/  MUFU.TANH R201, R5 ;  /* 0x0000000500c97308 */ /* 0x0007f40000002400 */
[----:B------:R-:W-:Y:S01]  /*2c00*/  MUFU.TANH R221, R25 ;  /* 0x0000001900dd7308 */ /* 0x000fe20000002400 */
[--C-:B-1----:R-:W-:Y:S09]  /*2c10*/  FFMA.FTZ R4, R216, c[0x0][0x23c], -R8.reuse ;  /* 0x00008f00d8047a23 */ /* 0x102ff20000010808 */
[----:B------:R1:W-:Y:S01]  /*2c20*/  MUFU.EX2 R121, R4 ;  /* 0x0000000400797308 */ /* 0x0003e20000000800 */
[----:B---3--:R-:W-:Y:S09]  /*2c30*/  F2FP.PACK_AB R5, R139, R192 ;  /* 0x000000c08b05723e */ /* 0x008ff200000000ff */
[----:B------:R-:W-:Y:S10]  /*2c40*/  MUFU.TANH R228, R26 ;  /* 0x0000001a00e47308 */ /* 0x000ff40000002400 */
[----:B------:R-:W-:Y:S01]  /*2c50*/  MUFU.TANH R227, R27 ;  /* 0x0000001b00e37308 */ /* 0x000fe20000002400 */
[----:B-1----:R-:W-:Y:S09]  /*2c60*/  FFMA.FTZ R4, R215, c[0x0][0x23c], -R8 ;  /* 0x00008f00d7047a23 */ /* 0x002ff20000010808 */
[----:B------:R1:W-:Y:S10]  /*2c70*/  MUFU.EX2 R120, R4 ;  /* 0x0000000400787308 */ /* 0x0003f40000000800 */
[----:B------:R-:W3:Y:S01]  /*2c80*/  MUFU.TANH R239, R11 ;  /* 0x0000000b00ef7308 */ /* 0x000ee20000002400 */
[----:B-1----:R-:W-:Y:S09]  /*2c90*/  FFMA.FTZ R4, R222, c[0x0][0x23c], -R2 ;  /* 0x00008f00de047a23 */ /* 0x002ff20000010802 */
[----:B------:R1:W-:Y:S01]  /*2ca0*/  MUFU.EX2 R129, R4 ;  /* 0x0000000400817308 */ /* 0x0003e20000000800 */
[----:B---3--:R-:W-:Y:S09]  /*2cb0*/  FFMA.FTZ R10, R239, c[0x0][0x23c], -R0 ;  /* 0x00008f00ef0a7a23 */ /* 0x008ff20000010800 */
[----:B------:R-:W3:Y:S01]  /*2cc0*/  MUFU.EX2 R195, R10 ;  /* 0x0000000a00c37308 */ /* 0x000ee20000000800 */
[----:B-1----:R-:W-:Y:S09]  /*2cd0*/  FFMA.FTZ R4, R221, c[0x0][0x23c], -R2 ;  /* 0x00008f00dd047a23 */ /* 0x002ff20000010802 */
[----:B------:R1:W-:Y:S02]  /*2ce0*/  MUFU.EX2 R128, R4 ;  /* 0x0000000400807308 */ /* 0x0003e40000000800 */
[--C-:B-1----:R-:W-:Y:S08]  /*2cf0*/  FFMA.FTZ R4, R228, c[0x0][0x23c], -R0.reuse ;  /* 0x00008f00e4047a23 */ /* 0x102ff00000010800 */
[----:B------:R1:W-:Y:S02]  /*2d00*/  MUFU.EX2 R134, R4 ;  /* 0x0000000400867308 */ /* 0x0003e40000000800 */
[----:B-1----:R-:W-:Y:S08]  /*2d10*/  FFMA.FTZ R4, R227, c[0x0][0x23c], -R0 ;  /* 0x00008f00e3047a23 */ /* 0x002ff00000010800 */
[----:B------:R1:W-:Y:S02]  /*2d20*/  MUFU.EX2 R133, R4 ;  /* 0x0000000400857308 */ /* 0x0003e40000000800 */
[--C-:B-1----:R-:W-:Y:S02]  /*2d30*/  FFMA.FTZ R4, R220, c[0x0][0x23c], -R2.reuse ;  /* 0x00008f00dc047a23 */ /* 0x102fe40000010802 */
[----:B------:R-:W-:Y:S06]  /*2d40*/  FFMA.FTZ R2, R219, c[0x0][0x23c], -R2 ;  /* 0x00008f00db027a23 */ /* 0x000fec0000010802 */
[----:B------:R3:W-:Y:S10]  /*2d50*/  MUFU.EX2 R127, R4 ;  /* 0x00000004007f7308 */ /* 0x0007f40000000800 */
[----:B------:R1:W-:Y:S01]  /*2d60*/  MUFU.EX2 R126, R2 ;  /* 0x00000002007e7308 */ /* 0x0003e20000000800 */
[----:B---3--:R-:W-:Y:S01]  /*2d70*/  F2FP.PACK_AB R4, R195, R196 ;  /* 0x000000c4c304723e */ /* 0x008fe200000000ff */
[--C-:B-1----:R-:W-:Y:S02]  /*2d80*/  FFMA.FTZ R2, R226, c[0x0][0x23c], -R0.reuse ;  /* 0x00008f00e2027a23 */ /* 0x102fe40000010800 */
[----:B------:R-:W-:Y:S06]  /*2d90*/  FFMA.FTZ R0, R225, c[0x0][0x23c], -R0 ;  /* 0x00008f00e1007a23 */ /* 0x000fec0000010800 */
[----:B------:R1:W-:Y:S10]  /*2da0*/  MUFU.EX2 R132, R2 ;  /* 0x0000000200847308 */ /* 0x0003f40000000800 */
[----:B------:R3:W-:Y:S01]  /*2db0*/  MUFU.EX2 R130, R0 ;  /* 0x0000000000827308 */ /* 0x0007e20000000800 */
[--C-:B-1----:R-:W-:Y:S02]  /*2dc0*/  FFMA.FTZ R2, R201, c[0x0][0x23c], -R9.reuse ;  /* 0x00008f00c9027a23 */ /* 0x102fe40000010809 */
[----:B------:R-:W-:Y:S07]  /*2dd0*/  FFMA.FTZ R9, R135, c[0x0][0x23c], -R9 ;  /* 0x00008f0087097a23 */ /* 0x000fee0000010809 */
[----:B------:R1:W-:Y:S01]  /*2de0*/  MUFU.EX2 R113, R2 ;  /* 0x0000000200717308 */ /* 0x0003e20000000800 */
[----:B---3--:R-:W-:Y:S09]  /*2df0*/  F2FP.PACK_AB R0, R124, R125 ;  /* 0x0000007d7c00723e */ /* 0x008ff200000000ff */
[----:B------:R-:W3:Y:S01]  /*2e00*/  MUFU.EX2 R112, R9 ;  /* 0x0000000900707308 */ /* 0x000ee20000000800 */
[--C-:B-1----:R-:W-:Y:S02]  /*2e10*/  FFMA.FTZ R2, R207, c[0x0][0x23c], -R8.reuse ;  /* 0x00008f00cf027a23 */ /* 0x102fe40000010808 */
[----:B------:R-:W-:Y:S07]  /*2e20*/  FFMA.FTZ R8, R206, c[0x0][0x23c], -R8 ;  /* 0x00008f00ce087a23 */ /* 0x000fee0000010808 */
[----:B------:R1:W-:Y:S10]  /*2e30*/  MUFU.EX2 R117, R2 ;  /* 0x0000000200757308 */ /* 0x0003f40000000800 */
[----:B------:R-:W4:Y:S01]  /*2e40*/  MUFU.EX2 R116, R8 ;  /* 0x0000000800747308 */ /* 0x000f220000000800 */
[----:B-1----:R-:W-:Y:S05]  /*2e50*/  F2FP.PACK_AB R2, R122, R123 ;  /* 0x0000007b7a02723e */ /* 0x002fea00000000ff */
[----:B------:R1:W-:Y:S04]  /*2e60*/  STS [R199+0xe000], R2 ;  /* 0x00e00002c7007388 */ /* 0x0003e80000000800 */
[----:B------:R3:W-:Y:S01]  /*2e70*/  STS [R200+0xe400], R0 ;  /* 0x00e40000c8007388 */ /* 0x0007e20000000800 */
[----:B-1----:R-:W-:Y:S02]  /*2e80*/  F2FP.PACK_AB R2, R118, R119 ;  /* 0x000000777602723e */ /* 0x002fe400000000ff */
[----:B---3--:R-:W-:Y:S03]  /*2e90*/  F2FP.PACK_AB R0, R112, R113 ;  /* 0x000000717000723e */ /* 0x008fe600000000ff */
[----:B------:R1:W-:Y:S04]  /*2ea0*/  STS [R200+0xe000], R2 ;  /* 0x00e00002c8007388 */ /* 0x0003e80000000800 */
[----:B------:R3:W-:Y:S04]  /*2eb0*/  STS [R199+0xf000], R5 ;  /* 0x00f00005c7007388 */ /* 0x0007e80000000800 */
[----:B------:R2:W-:Y:S04]  /*2ec0*/  STS [R199+0xf400], R4 ;  /* 0x00f40004c7007388 */ /* 0x0005e80000000800 */
[----:B------:R4:W-:Y:S01]  /*2ed0*/  STS [R200+0xf000], R6 ;  /* 0x00f00006c8007388 */ /* 0x0009e20000000800 */
[----:B-1----:R-:W-:Y:S02]  /*2ee0*/  F2FP.PACK_AB R2, R120, R121 ;  /* 0x000000797802723e */ /* 0x002fe400000000ff */
[----:B---3--:R-:W-:Y:S02]  /*2ef0*/  F2FP.PACK_AB R5, R193, R194 ;  /* 0x000000c2c105723e */ /* 0x008fe400000000ff */
[----:B--2---:R-:W-:Y:S03]  /*2f00*/  F2FP.PACK_AB R4, R114, R115 ;  /* 0x000000737204723e */ /* 0x004fe600000000ff */
        /* <DEDUP_REMOVED lines=13> */
[----:B------:R2:W-:Y:S04]  /*2fe0*/  STS [R197+0xf400], R0 ;  /* 0x00f40000c5007388 */ /* 0x0005e80000000800 */
[----:B------:R-:W3:Y:S08]  /*2ff0*/  LDSM.16.M88.4 R32, [R175+0x4000] ;  /* 0x00400000af20783b */ /* 0x000ef00000000200 */
[----:B------:R-:W3:Y:S08]  /*3000*/  LDSM.16.M88.4 R28, [R175+0x5000] ;  /* 0x00500000af1c783b */ /* 0x000ef00000000200 */
[----:B------:R-:W3:Y:S08]  /*3010*/  LDSM.16.M88.4 R100, [R182+0x4000] ;  /* 0x00400000b664783b */ /* 0x000ef00000000200 */
[----:B------:R-:W3:Y:S08]  /*3020*/  LDSM.16.M88.4 R104, [R182+0x5000] ;  /* 0x00500000b668783b */ /* 0x000ef00000000200 */
[----:B-1----:R1:W4:Y:S04]  /*3030*/  LDG.E R2, [R110.64+0x80] ;  /* 0x000080046e027981 */ /* 0x002328000c1e1900 */
[----:B--2---:R1:W2:Y:S01]  /*3040*/  LDG.E R0, [R110.64+0xa0] ;  /* 0x0000a0046e007981 */ /* 0x0042a2000c1e1900 */
[-C--:B---3--:R-:W-:Y:S08]  /*3050*/  HMMA.16816.F32 R4, R32, R140.reuse, RZ ;  /* 0x0000008c2004723c */ /* 0x088ff000000018ff */
[C---:B------:R-:W-:Y:S08]  /*3060*/  HMMA.16816.F32 R8, R28.reuse, R140, RZ ;  /* 0x0000008c1c08723c */ /* 0x040ff000000018ff */
[-C--:B------:R-:W-:Y:S01]  /*3070*/  HMMA.16816.F32 R12, R28, R142.reuse, RZ ;  /* 0x0000008e1c0c723c */ /* 0x080fe200000018ff */
[----:B-1----:R-:W-:Y:S07]  /*3080*/  MOV R111, c[0x0][0x22c] ;  /* 0x00008b00006f7a02 */ /* 0x002fee0000000f00 */
[C---:B------:R-:W-:Y:S04]  /*3090*/  HMMA.16816.F32 R16, R32.reuse, R142, RZ ;  /* 0x0000008e2010723c */ /* 0x040fe800000018ff */
[----:B------:R-:W-:Y:S04]  /*30a0*/  IMAD R111, R111, c[0x0][0x1c0], RZ ;  /* 0x000070006f6f7a24 */ /* 0x000fe800078e02ff */
[-C--:B------:R-:W-:Y:S01]  /*30b0*/  HMMA.16816.F32 R20, R32, R144.reuse, RZ ;  /* 0x000000902014723c */ /* 0x080fe200000018ff */
[----:B------:R-:W-:Y:S04]  /*30c0*/  LEA R111, -R111, RZ, 0x6 ;  /* 0x000000ff6f6f7211 */ /* 0x000fe800078e31ff */
[C---:B------:R-:W-:Y:S03]  /*30d0*/  LEA R190, P0, R111.reuse, R190, 0x2 ;  /* 0x000000be6fbe7211 */ /* 0x040fe600078010ff */
[C---:B------:R-:W-:Y:S04]  /*30e0*/  HMMA.16816.F32 R24, R28.reuse, R144, RZ ;  /* 0x000000901c18723c */ /* 0x040fe800000018ff */
[----:B------:R-:W-:Y:S04]  /*30f0*/  LEA.HI.X.SX32 R191, R111, R191, 0x2, P0 ;  /* 0x000000bf6fbf7211 */ /* 0x000fe800000f16ff */
[-C--:B------:R-:W-:Y:S08]  /*3100*/  HMMA.16816.F32 R28, R28, R146.reuse, RZ ;  /* 0x000000921c1c723c */ /* 0x080ff000000018ff */
[----:B------:R-:W-:Y:S08]  /*3110*/  HMMA.16816.F32 R32, R32, R146, RZ ;  /* 0x000000922020723c */ /* 0x000ff000000018ff */
[-C--:B------:R-:W-:Y:S08]  /*3120*/  HMMA.16816.F32 R4, R100, R148.reuse, R4 ;  /* 0x000000946404723c */ /* 0x080ff00000001804 */
        /* <DEDUP_REMOVED lines=8> */
[----:B------:R-:W3:Y:S07]  /*31b0*/  LDSM.16.M88.4 R100, [R186+0x5000] ;  /* 0x00500000ba64783b */ /* 0x000eee0000000200 */
[-C--:B-1----:R-:W-:Y:S08]  /*31c0*/  HMMA.16816.F32 R4, R104, R156.reuse, R4 ;  /* 0x0000009c6804723c */ /* 0x082ff00000001804 */
[C---:B---3--:R-:W-:Y:S08]  /*31d0*/  HMMA.16816.F32 R8, R100.reuse, R156, R8 ;  /* 0x0000009c6408723c */ /* 0x048ff00000001808 */
[-C--:B------:R-:W-:Y:S08]  /*31e0*/  HMMA.16816.F32 R12, R100, R158.reuse, R12 ;  /* 0x0000009e640c723c */ /* 0x080ff0000000180c */
[C---:B------:R-:W-:Y:S08]  /*31f0*/  HMMA.16816.F32 R16, R104.reuse, R158, R16 ;  /* 0x0000009e6810723c */ /* 0x040ff00000001810 */
[-C--:B------:R-:W-:Y:S08]  /*3200*/  HMMA.16816.F32 R20, R104, R160.reuse, R20 ;  /* 0x000000a06814723c */ /* 0x080ff00000001814 */
[C---:B------:R-:W-:Y:S08]  /*3210*/  HMMA.16816.F32 R24, R100.reuse, R160, R24 ;  /* 0x000000a06418723c */ /* 0x040ff00000001818 */
[-C--:B------:R-:W-:Y:S01]  /*3220*/  HMMA.16816.F32 R28, R100, R162.reuse, R28 ;  /* 0x000000a2641c723c */ /* 0x080fe2000000181c */
[----:B------:R-:W1:Y:S07]  /*3230*/  LDSM.16.M88.4 R100, [R185+0x4000] ;  /* 0x00400000b964783b */ /* 0x000e6e0000000200 */
[----:B------:R-:W-:Y:S07]  /*3240*/  HMMA.16816.F32 R32, R104, R162, R32 ;  /* 0x000000a26820723c */ /* 0x000fee0000001820 */
[----:B------:R-:W-:Y:S05]  /*3250*/  FFMA.FTZ R105, -R212, R212, 1 ;  /* 0x3f800000d4697423 */ /* 0x000fea00000101d4 */
[----:B------:R-:W-:Y:S01]  /*3260*/  FMUL.FTZ R105, R105, c[0x0][0x2ec] ;  /* 0x0000bb0069697a20 */ /* 0x000fe20000410000 */
[-C--:B-1----:R-:W-:Y:S11]  /*3270*/  HMMA.16816.F32 R4, R100, R164.reuse, R4 ;  /* 0x000000a46404723c */ /* 0x082ff60000001804 */
[----:B------:R-:W-:Y:S11]  /*3280*/  @!UPT UIADD3 URZ, URZ, URZ, URZ ;  /* 0x0000003f3f3ff290 */ /* 0x000ff6000fffe03f */
[----:B------:R-:W-:Y:S02]  /*3290*/  @!UPT UIADD3 URZ, URZ, URZ, URZ ;  /* 0x0000003f3f3ff290 */ /* 0x000fe4000fffe03f */
[----:B------:R-:W-:Y:S04]  /*32a0*/  FADD.FTZ R4, -R109, R4 ;  /* 0x000000046d047221 */ /* 0x000fe80000010100 */
[----:B------:R-:W-:Y:S02]  /*32b0*/  FMUL.FTZ R104, R123, R4 ;  /* 0x000000047b687220 */ /* 0x000fe40000410000 */
[----:B------:R-:W-:Y:S02]  /*32c0*/  FADD.FTZ R4, -R109, R5 ;  /* 0x000000056d047221 */ /* 0x000fe40000010100 */
[----:B------:R-:W-:Y:S02]  /*32d0*/  FMUL.FTZ R123, R105, R104 ;  /* 0x00000068697b7220 */ /* 0x000fe40000410000 */
[----:B------:R-:W-:Y:S01]  /*32e0*/  FFMA.FTZ R5, -R208, R208, 1 ;  /* 0x3f800000d0057423 */ /* 0x000fe200000101d0 */
[----:B------:R-:W1:Y:S01]  /*32f0*/  LDSM.16.M88.4 R104, [R185+0x5000] ;  /* 0x00500000b968783b */ /* 0x000e620000000200 */
[----:B------:R-:W-:Y:S02]  /*3300*/  FMUL.FTZ R4, R122, R4 ;  /* 0x000000047a047220 */ /* 0x000fe40000410000 */
[----:B------:R-:W-:Y:S04]  /*3310*/  FMUL.FTZ R5, R5, c[0x0][0x2ec] ;  /* 0x0000bb0005057a20 */ /* 0x000fe80000410000 */
[----:B------:R-:W-:Y:S01]  /*3320*/  FMUL.FTZ R122, R5, R4 ;  /* 0x00000004057a7220 */ /* 0x000fe20000410000 */
[C---:B-1----:R-:W-:Y:S08]  /*3330*/  HMMA.16816.F32 R8, R104.reuse, R164, R8 ;  /* 0x000000a46808723c */ /* 0x042ff00000001808 */
[-C--:B------:R-:W-:Y:S08]  /*3340*/  HMMA.16816.F32 R12, R104, R166.reuse, R12 ;  /* 0x000000a6680c723c */ /* 0x080ff0000000180c */
[C---:B------:R-:W-:Y:S08]  /*3350*/  HMMA.16816.F32 R16, R100.reuse, R166, R16 ;  /* 0x000000a66410723c */ /* 0x040ff00000001810 */
[-C--:B------:R-:W-:Y:S08]  /*3360*/  HMMA.16816.F32 R20, R100, R168.reuse, R20 ;  /* 0x000000a86414723c */ /* 0x080ff00000001814 */
[C---:B------:R-:W-:Y:S08]  /*3370*/  HMMA.16816.F32 R24, R104.reuse, R168, R24 ;  /* 0x000000a86818723c */ /* 0x040ff00000001818 */
[C---:B------:R-:W-:Y:S01]  /*3380*/  FADD.FTZ R5, -R109.reuse, R16 ;  /* 0x000000106d057221 */ /* 0x040fe20000010100 */
[-C--:B------:R-:W-:Y:S03]  /*3390*/  HMMA.16816.F32 R28, R104, R170.reuse, R28 ;  /* 0x000000aa681c723c */ /* 0x080fe6000000181c */
[----:B------:R-:W-:Y:S02]  /*33a0*/  FADD.FTZ R4, -R109, R17 ;  /* 0x000000116d047221 */ /* 0x000fe40000010100 */
[----:B------:R-:W-:Y:S02]  /*33b0*/  FMUL.FTZ R5, R119, R5 ;  /* 0x0000000577057220 */ /* 0x000fe40000410000 */
[C---:B------:R-:W-:Y:S01]  /*33c0*/  FADD.FTZ R17, -R109.reuse, R20 ;  /* 0x000000146d117221 */ /* 0x040fe20000010100 */
[----:B------:R-:W-:Y:S04]  /*33d0*/  HMMA.16816.F32 R32, R100, R170, R32 ;  /* 0x000000aa6420723c */ /* 0x000fe80000001820 */
[----:B------:R-:W-:Y:S02]  /*33e0*/  FADD.FTZ R16, -R109, R21 ;  /* 0x000000156d107221 */ /* 0x000fe40000010100 */
[----:B------:R-:W-:Y:S02]  /*33f0*/  FFMA.FTZ R21, -R213, R213, 1 ;  /* 0x3f800000d5157423 */ /* 0x000fe400000101d5 */
[----:B------:R-:W-:Y:S04]  /*3400*/  FFMA.FTZ R20, -R211, R211, 1 ;  /* 0x3f800000d3147423 */ /* 0x000fe800000101d3 */
[----:B------:R-:W-:Y:S02]  /*3410*/  FMUL.FTZ R4, R118, R4 ;  /* 0x0000000476047220 */ /* 0x000fe40000410000 */
[----:B------:R-:W-:Y:S02]  /*3420*/  FMUL.FTZ R21, R21, c[0x0][0x2ec] ;  /* 0x0000bb0015157a20 */ /* 0x000fe40000410000 */
[----:B------:R-:W-:Y:S02]  /*3430*/  FMUL.FTZ R20, R20, c[0x0][0x2ec] ;  /* 0x0000bb0014147a20 */ /* 0x000fe40000410000 */
[----:B------:R-:W-:Y:S02]  /*3440*/  FMUL.FTZ R17, R115, R17 ;  /* 0x0000001173117220 */ /* 0x000fe40000410000 */
[----:B------:R-:W-:Y:S02]  /*3450*/  FMUL.FTZ R16, R114, R16 ;  /* 0x0000001072107220 */ /* 0x000fe40000410000 */
[----:B------:R-:W-:Y:S02]  /*3460*/  FMUL.FTZ R115, R21, R5 ;  /* 0x0000000515737220 */ /* 0x000fe40000410000 */
[C---:B------:R-:W-:Y:S02]  /*3470*/  FADD.FTZ R32, -R109.reuse, R32 ;  /* 0x000000206d207221 */ /* 0x040fe40000010100 */
[----:B------:R-:W-:Y:S02]  /*3480*/  FADD.FTZ R33, -R109, R33 ;  /* 0x000000216d217221 */ /* 0x000fe40000010100 */
[----:B------:R-:W-:Y:S02]  /*3490*/  FMUL.FTZ R114, R20, R4 ;  /* 0x0000000414727220 */ /* 0x000fe40000410000 */
[----:B------:R-:W-:Y:S02]  /*34a0*/  FFMA.FTZ R21, -R201, R201, 1 ;  /* 0x3f800000c9157423 */ /* 0x000fe400000101c9 */
[----:B------:R-:W-:Y:S02]  /*34b0*/  FFMA.FTZ R20, -R135, R135, 1 ;  /* 0x3f80000087147423 */ /* 0x000fe40000010187 */
[----:B------:R-:W-:Y:S02]  /*34c0*/  FMUL.FTZ R5, R113, R32 ;  /* 0x0000002071057220 */ /* 0x000fe40000410000 */
[----:B------:R-:W-:Y:S02]  /*34d0*/  FMUL.FTZ R4, R112, R33 ;  /* 0x0000002170047220 */ /* 0x000fe40000410000 */
[----:B------:R-:W-:Y:S02]  /*34e0*/  FFMA.FTZ R33, -R210, R210, 1 ;  /* 0x3f800000d2217423 */ /* 0x000fe400000101d2 */
[----:B------:R-:W-:Y:S02]  /*34f0*/  FFMA.FTZ R32, -R209, R209, 1 ;  /* 0x3f800000d1207423 */ /* 0x000fe400000101d1 */
[----:B------:R-:W-:Y:S02]  /*3500*/  FMUL.FTZ R21, R21, c[0x0][0x2ec] ;  /* 0x0000bb0015157a20 */ /* 0x000fe40000410000 */
[----:B------:R-:W-:Y:S02]  /*3510*/  FMUL.FTZ R20, R20, c[0x0][0x2ec] ;  /* 0x0000bb0014147a20 */ /* 0x000fe40000410000 */
[----:B------:R-:W-:Y:S02]  /*3520*/  FMUL.FTZ R33, R33, c[0x0][0x2ec] ;  /* 0x0000bb0021217a20 */ /* 0x000fe40000410000 */
[----:B------:R-:W-:Y:S02]  /*3530*/  FMUL.FTZ R32, R32, c[0x0][0x2ec] ;  /* 0x0000bb0020207a20 */ /* 0x000fe40000410000 */
[----:B------:R-:W-:Y:S02]  /*3540*/  FMUL.FTZ R109, R21, R5 ;  /* 0x00000005156d7220 */ /* 0x000fe40000410000 */
[----:B------:R-:W-:Y:S02]  /*3550*/  FMUL.FTZ R107, R20, R4 ;  /* 0x00000004146b7220 */ /* 0x000fe40000410000 */
        /* <DEDUP_REMOVED lines=82> */
[C---:B--2---:R-:W-:Y:S02]  /*3a80*/  FADD.FTZ R5, -R0.reuse, R11 ;  /* 0x0000000b00057221 */ /* 0x044fe40000010100 */
[C---:B------:R-:W-:Y:S02]  /*3a90*/  FADD.FTZ R4, -R0.reuse, R14 ;  /* 0x0000000e00047221 */ /* 0x040fe40000010100 */
[----:B------:R-:W-:Y:S02]  /*3aa0*/  FADD.FTZ R2, -R0, R15 ;  /* 0x0000000f00027221 */ /* 0x000fe40000010100 */
[----:B------:R-:W-:Y:S02]  /*3ab0*/  FFMA.FTZ R9, -R239, R239, 1 ;  /* 0x3f800000ef097423 */ /* 0x000fe400000101ef */
[----:B------:R-:W-:Y:S02]  /*3ac0*/  FFMA.FTZ R15, -R234, R234, 1 ;  /* 0x3f800000ea0f7423 */ /* 0x000fe400000101ea */
[----:B------:R-:W-:Y:S02]  /*3ad0*/  FFMA.FTZ R13, -R233, R233, 1 ;  /* 0x3f800000e90d7423 */ /* 0x000fe400000101e9 */
[----:B------:R-:W-:Y:S02]  /*3ae0*/  FMUL.FTZ R5, R195, R5 ;  /* 0x00000005c3057220 */ /* 0x000fe40000410000 */
[----:B------:R-:W-:Y:S02]  /*3af0*/  FMUL.FTZ R4, R194, R4 ;  /* 0x00000004c2047220 */ /* 0x000fe40000410000 */
[----:B------:R-:W-:Y:S02]  /*3b00*/  FMUL.FTZ R2, R193, R2 ;  /* 0x00000002c1027220 */ /* 0x000fe40000410000 */
[----:B------:R-:W-:Y:S02]  /*3b10*/  FMUL.FTZ R9, R9, c[0x0][0x2ec] ;  /* 0x0000bb0009097a20 */ /* 0x000fe40000410000 */
[----:B------:R-:W-:Y:S02]  /*3b20*/  FMUL.FTZ R15, R15, c[0x0][0x2ec] ;  /* 0x0000bb000f0f7a20 */ /* 0x000fe40000410000 */
[----:B------:R-:W-:Y:S02]  /*3b30*/  FMUL.FTZ R13, R13, c[0x0][0x2ec] ;  /* 0x0000bb000d0d7a20 */ /* 0x000fe40000410000 */
[----:B------:R-:W-:Y:S02]  /*3b40*/  FADD.FTZ R6, -R0, R10 ;  /* 0x0000000a00067221 */ /* 0x000fe40000010100 */
[----:B------:R-:W-:Y:S02]  /*3b50*/  FFMA.FTZ R7, -R240, R240, 1 ;  /* 0x3f800000f0077423 */ /* 0x000fe400000101f0 */
        /* <DEDUP_REMOVED lines=30> */
[C---:B------:R-:W-:Y:S01]  /*3d40*/  IMAD.U32 R0, R5.reuse, -0x40, RZ ;  /* 0xffffffc005007824 */ /* 0x040fe200078e00ff */
        /* <DEDUP_REMOVED lines=16> */
.L_x_1204:
        /* <DEDUP_REMOVED lines=86> */
[----:B------:R-:W-:Y:S01]  /*43b0*/  SHF.L.U32 R6, R241, 0x1, RZ ;  /* 0x00000001f1067819 */ /* 0x000fe200000006ff */
[----:B------:R-:W-:Y:S02]  /*43c0*/  IMAD.MOV.U32 R8, RZ, RZ, c[0x0][0x374] ;  /* 0x0000dd00ff087624 */ /* 0x000fe400078e00ff */
[C---:B------:R-:W-:Y:S05]  /*43d0*/  IMAD.U32 R4, R7.reuse, -0x40, RZ ;  /* 0xffffffc007047824 */ /* 0x040fea00078e00ff */
[C---:B------:R-:W-:Y:S04]  /*43e0*/  LEA R5, P0, R4.reuse, R204, 0x1 ;  /* 0x000000cc04057211 */ /* 0x040fe800078008ff */
[----:B------:R-:W-:Y:S02]  /*43f0*/  LEA.HI.X.SX32 R4, R4, R205, 0x1, P0 ;  /* 0x000000cd04047211 */ /* 0x000fe400000f0eff */
[----:B------:R-:W-:Y:S03]  /*4400*/  MOV R204, R5 ;  /* 0x0000000500cc7202 */ /* 0x000fe60000000f00 */
[----:B------:R-:W-:Y:S01]  /*4410*/  IMAD.MOV.U32 R205, RZ, RZ, R4 ;  /* 0x000000ffffcd7224 */ /* 0x000fe200078e0004 */
[C---:B------:R-:W-:Y:S04]  /*4420*/  LEA R4, P0, R7.reuse, R204, 0x6 ;  /* 0x000000cc07047211 */ /* 0x040fe800078030ff */
[----:B------:R-:W-:Y:S01]  /*4430*/  @!PT LDS RZ, [RZ] ;  /* 0x00000000fffff984 */ /* 0x000fe20000000800 */
[----:B------:R-:W-:Y:S01]  /*4440*/  @!PT LDS RZ, [RZ] ;  /* 0x00000000fffff984 */ /* 0x000fe20000000800 */
[----:B------:R-:W-:Y:S01]  /*4450*/  @!PT LDS RZ, [RZ] ;  /* 0x00000000fffff984 */ /* 0x000fe20000000800 */
[----:B------:R1:W-:Y:S01]  /*4460*/  LDGSTS.E.BYPASS.LTC128B.128 [R6+0x4000], [R204.64] ;  /* 0x04000000cc067fae */ /* 0x0003e2000b901d44 */
[----:B------:R-:W-:Y:S05]  /*4470*/  LEA.HI.X R5, R7, R205, R8, 0x6, P0 ;  /* 0x000000cd07057211 */ /* 0x000fea00000f3408 */
[----:B------:R1:W-:Y:S04]  /*4480*/  LDGSTS.E.BYPASS.LTC128B.128 [R6+0x5000], [R4.64] ;  /* 0x0500000004067fae */ /* 0x0003e8000b901d44 */
[----:B------:R-:W0:Y:S02]  /*4490*/  LDGDEPBAR ;  /* 0x00000000000079af */ /* 0x000e240000000000 */
.L_x_1205:
[----:B------:R-:W-:Y:S01]  /*44a0*/  LDSM.16.M88.4 R16, [R180] ;  /* 0x00000000b410783b */ /* 0x000fe20000000200 */
[----:B------:R-:W-:Y:S03]  /*44b0*/  ULOP3.LUT UR11, UR6, 0x1, URZ, 0xc0, !UPT ;  /* 0x00000001060b7892 */ /* 0x000fe6000f8ec03f */
[----:B------:R-:W2:Y:S01]  /*44c0*/  LDSM.16.MT88.4 R8, [R0+0x6000] ;  /* 0x006000000008783b */ /* 0x000ea20000004200 */
[----:B------:R-:W-:Y:S02]  /*44d0*/  UISETP.NE.U32.AND UP0, UPT, UR11, 0x1, UPT ;  /* 0x000000010b00788c */ /* 0x000fe4000bf05070 */
[----:B------:R-:W-:Y:S01]  /*44e0*/  UIADD3 UR11, UR6, -0x1, URZ ;  /* 0xffffffff060b7890 */ /* 0x000fe2000fffe03f */
[----:B------:R-:W3:Y:S04]  /*44f0*/  LDSM.16.MT88.4 R20, [R2+0x6000] ;  /* 0x006000000214783b */ /* 0x000ee80000004200 */
[----:B------:R-:W-:Y:S04]  /*4500*/  LDSM.16.M88.4 R24, [R181] ;  /* 0x00000000b518783b */ /* 0x000fe80000000200 */
[----:B------:R-:W4:Y:S04]  /*4510*/  LDSM.16.MT88.4 R28, [R0+0x6800] ;  /* 0x00680000001c783b */ /* 0x000f280000004200 */
[----:B------:R-:W1:Y:S04]  /*4520*/  LDSM.16.MT88.4 R32, [R2+0x6800] ;  /* 0x006800000220783b */ /* 0x000e680000004200 */
[----:B------:R-:W-:Y:S04]  /*4530*/  LDSM.16.M88.4 R100, [R184] ;  /* 0x00000000b864783b */ /* 0x000fe80000000200 */
[----:B------:R-:W1:Y:S04]  /*4540*/  LDSM.16.MT88.4 R104, [R0+0x7000] ;  /* 0x007000000068783b */ /* 0x000e680000004200 */
        /* <DEDUP_REMOVED lines=39> */
[----:B------:R3:W1:Y:S04]  /*47c0*/  LDSM.16.MT88.4 R24, [R2+0x9800] ;  /* 0x009800000218783b */ /* 0x0006680000004200 */
[----:B------:R-:W-:Y:S03]  /*47d0*/  LDSM.16.MT88.4 R100, [R3+0xd000] ;  /* 0x00d000000364783b */ /* 0x000fe60000004200 */
[C---:B----4-:R-:W-:Y:S01]  /*47e0*/  HMMA.16816.F32 R4, R28.reuse, R104, R4 ;  /* 0x000000681c04723c */ /* 0x050fe20000001804 */
[----:B--2---:R-:W-:Y:S07]  /*47f0*/  IMAD.U32 R0, RZ, RZ, UR12 ;  /* 0x0000000cff007e24 */ /* 0x004fee000f8e00ff */
[C---:B------:R-:W-:Y:S08]  /*4800*/  HMMA.16816.F32 R8, R28.reuse, R106, R8 ;  /* 0x0000006a1c08723c */ /* 0x040ff00000001808 */
[C---:B-1----:R-:W-:Y:S01]  /*4810*/  HMMA.16816.F32 R12, R28.reuse, R20, R12 ;  /* 0x000000141c0c723c */ /* 0x042fe2000000180c */
[----:B---3--:R-:W-:Y:S06]  /*4820*/  IMAD.U32 R2, RZ, RZ, UR24 ;  /* 0x00000018ff027e24 */ /* 0x008fec000f8e00ff */
[----:B------:R-:W-:Y:S01]  /*4830*/  @P2 IADD3 R20, P0, R244, UR8, RZ ;  /* 0x00000008f4142c10 */ /* 0x000fe2000ff1e0ff */
[----:B------:R-:W-:Y:S01]  /*4840*/  HMMA.16816.F32 R16, R28, R22, R16 ;  /* 0x000000161c10723c */ /* 0x000fe20000001810 */
[----:B------:R-:W-:Y:S01]  /*4850*/  LDSM.16.MT88.4 R28, [R3+0xc800] ;  /* 0x00c80000031c783b */ /* 0x000fe20000004200 */
[----:B------:R-:W-:Y:S02]  /*4860*/  @UP2 UIADD3 UR8, UP1, UR8, -0x100, URZ ;  /* 0xffffff0008082890 */ /* 0x000fe4000ff3e03f */
[----:B------:R-:W-:Y:S02]  /*4870*/  @P2 IADD3.X R21, R245, UR7, RZ, P0, !PT ;  /* 0x00000007f5152c10 */ /* 0x000fe400087fe4ff */
[----:B------:R-:W-:Y:S01]  /*4880*/  @UP2 UIADD3.X UR7, UR7, -0x1, URZ, UP1, !UPT ;  /* 0xffffffff07072890 */ /* 0x000fe20008ffe43f */
[----:B------:R-:W-:Y:S01]  /*4890*/  IMAD.U32 R22, RZ, RZ, UR24 ;  /* 0x00000018ff167e24 */ /* 0x000fe2000f8e00ff */
[C---:B------:R-:W-:Y:S01]  /*48a0*/  HMMA.16816.F32 R4, R32.reuse, R108, R4 ;  /* 0x0000006c2004723c */ /* 0x040fe20000001804 */
[----:B------:R1:W5:Y:S03]  /*48b0*/  @P2 LDG.E R238, [R20.64] ;  /* 0x0000000414ee2981 */ /* 0x000366000c1e1900 */
[----:B------:R-:W-:Y:S01]  /*48c0*/  IMAD.U32 R23, RZ, RZ, UR18 ;  /* 0x00000012ff177e24 */ /* 0x000fe2000f8e00ff */
[----:B------:R1:W5:Y:S03]  /*48d0*/  @P2 LDG.E R237, [R20.64+0x20] ;  /* 0x0000200414ed2981 */ /* 0x000366000c1e1900 */
[C---:B------:R-:W-:Y:S01]  /*48e0*/  HMMA.16816.F32 R8, R32.reuse, R110, R8 ;  /* 0x0000006e2008723c */ /* 0x040fe20000001808 */
[----:B------:R1:W5:Y:S04]  /*48f0*/  @P2 LDG.E R236, [R20.64+0x80] ;  /* 0x0000800414ec2981 */ /* 0x000368000c1e1900 */
[----:B------:R1:W5:Y:S01]  /*4900*/  @P2 LDG.E R235, [R20.64+0xa0] ;  /* 0x0000a00414eb2981 */ /* 0x000362000c1e1900 */
[-C--:B------:R-:W-:Y:S02]  /*4910*/  LEA R22, P2, R22, R190.reuse, 0x2 ;  /* 0x000000be16167211 */ /* 0x080fe400078410ff */
[C---:B------:R-:W-:Y:S07]  /*4920*/  HMMA.16816.F32 R12, R32.reuse, R24, R12 ;  /* 0x00000018200c723c */ /* 0x040fee000000180c */
[----:B------:R2:W-:Y:S01]  /*4930*/  RED.E.ADD.F32.FTZ.RN.STRONG.GPU [R190.64], R4 ;  /* 0x00000004be00798e */ /* 0x0005e2000c10e784 */
[----:B------:R-:W-:Y:S01]  /*4940*/  HMMA.16816.F32 R16, R32, R26, R16 ;  /* 0x0000001a2010723c */ /* 0x000fe20000001810 */
[----:B------:R-:W-:Y:S05]  /*4950*/  IMAD.U32 R24, RZ, RZ, UR18 ;  /* 0x00000012ff187e24 */ /* 0x000fea000f8e00ff */
[-C--:B------:R-:W-:Y:S06]  /*4960*/  LEA R24, P3, R24, R190.reuse, 0x2 ;  /* 0x000000be18187211 */ /* 0x080fec00078610ff */
[-C--:B------:R-:W-:Y:S01]  /*4970*/  LEA.HI.X.SX32 R25, R23, R191.reuse, 0x2, P3 ;  /* 0x000000bf17197211 */ /* 0x080fe200018f16ff */
[----:B-1----:R-:W-:Y:S01]  /*4980*/  IMAD.U32 R20, RZ, RZ, UR12 ;  /* 0x0000000cff147e24 */ /* 0x002fe2000f8e00ff */
[-C--:B------:R-:W-:Y:S01]  /*4990*/  LEA.HI.X.SX32 R23, R2, R191.reuse, 0x2, P2 ;  /* 0x000000bf02177211 */ /* 0x080fe200010f16ff */
[----:B------:R-:W-:Y:S03]  /*49a0*/  IMAD.U32 R2, RZ, RZ, UR21 ;  /* 0x00000015ff027e24 */ /* 0x000fe6000f8e00ff */
[-C--:B------:R-:W-:Y:S04]  /*49b0*/  LEA R20, P0, R20, R190.reuse, 0x2 ;  /* 0x000000be14147211 */ /* 0x080fe800078010ff */
[-C--:B------:R-:W-:Y:S01]  /*49c0*/  LEA.HI.X.SX32 R21, R0, R191.reuse, 0x2, P0 ;  /* 0x000000bf00157211 */ /* 0x080fe200000f16ff */
[----:B------:R-:W-:Y:S02]  /*49d0*/  IMAD.U32 R0, RZ, RZ, UR23 ;  /* 0x00000017ff007e24 */ /* 0x000fe4000f8e00ff */
[----:B--2---:R-:W-:Y:S02]  /*49e0*/  IMAD.U32 R4, RZ, RZ, UR23 ;  /* 0x00000017ff047e24 */ /* 0x004fe4000f8e00ff */
[----:B------:R1:W-:Y:S03]  /*49f0*/  RED.E.ADD.F32.FTZ.RN.STRONG.GPU [R20.64], R5 ;  /* 0x000000051400798e */ /* 0x0003e6000c10e784 */
[-C--:B------:R-:W-:Y:S01]  /*4a00*/  LEA R4, P0, R4, R190.reuse, 0x2 ;  /* 0x000000be04047211 */ /* 0x080fe200078010ff */
[----:B------:R2:W-:Y:S04]  /*4a10*/  RED.E.ADD.F32.FTZ.RN.STRONG.GPU [R24.64], R6 ;  /* 0x000000061800798e */ /* 0x0005e8000c10e784 */
[----:B------:R3:W-:Y:S01]  /*4a20*/  RED.E.ADD.F32.FTZ.RN.STRONG.GPU [R22.64], R7 ;  /* 0x000000071600798e */ /* 0x0007e2000c10e784 */
[-C--:B-1----:R-:W-:Y:S01]  /*4a30*/  LEA.HI.X.SX32 R5, R0, R191.reuse, 0x2, P0 ;  /* 0x000000bf00057211 */ /* 0x082fe200000f16ff */
[----:B------:R-:W-:Y:S02]  /*4a40*/  IMAD.U32 R0, RZ, RZ, UR22 ;  /* 0x00000016ff007e24 */ /* 0x000fe4000f8e00ff */
[----:B--2---:R-:W-:Y:S02]  /*4a50*/  IMAD.U32 R24, RZ, RZ, UR22 ;  /* 0x00000016ff187e24 */ /* 0x004fe4000f8e00ff */
[----:B------:R1:W-:Y:S01]  /*4a60*/  RED.E.ADD.F32.FTZ.RN.STRONG.GPU [R4.64], R8 ;  /* 0x000000080400798e */ /* 0x0003e2000c10e784 */
[----:B------:R-:W-:Y:S02]  /*4a70*/  IMAD.U32 R6, RZ, RZ, UR20 ;  /* 0x00000014ff067e24 */ /* 0x000fe4000f8e00ff */
[----:B---3--:R-:W-:Y:S01]  /*4a80*/  IMAD.U32 R22, RZ, RZ, UR21 ;  /* 0x00000015ff167e24 */ /* 0x008fe2000f8e00ff */
[-C--:B------:R-:W-:Y:S02]  /*4a90*/  LEA R24, P3, R24, R190.reuse, 0x2 ;  /* 0x000000be18187211 */ /* 0x080fe400078610ff */
[-C--:B------:R-:W-:Y:S02]  /*4aa0*/  LEA R6, P0, R6, R190.reuse, 0x2 ;  /* 0x000000be06067211 */ /* 0x080fe400078010ff */
[-C--:B------:R-:W-:Y:S02]  /*4ab0*/  LEA R22, P2, R22, R190.reuse, 0x2 ;  /* 0x000000be16167211 */ /* 0x080fe400078410ff */
[-C--:B------:R-:W-:Y:S01]  /*4ac0*/  LEA.HI.X.SX32 R25, R0, R191.reuse, 0x2, P3 ;  /* 0x000000bf00197211 */ /* 0x080fe200018f16ff */
[----:B------:R-:W-:Y:S01]  /*4ad0*/  IMAD.U32 R0, RZ, RZ, UR17 ;  /* 0x00000011ff007e24 */ /* 0x000fe2000f8e00ff */
[-C--:B------:R-:W-:Y:S01]  /*4ae0*/  LEA.HI.X.SX32 R23, R2, R191.reuse, 0x2, P2 ;  /* 0x000000bf02177211 */ /* 0x080fe200010f16ff */
[----:B------:R-:W-:Y:S02]  /*4af0*/  IMAD.U32 R2, RZ, RZ, UR13 ;  /* 0x0000000dff027e24 */ /* 0x000fe4000f8e00ff */
[----:B------:R2:W-:Y:S04]  /*4b00*/  RED.E.ADD.F32.FTZ.RN.STRONG.GPU [R24.64], R9 ;  /* 0x000000091800798e */ /* 0x0005e8000c10e784 */
[----:B------:R3:W-:Y:S04]  /*4b10*/  RED.E.ADD.F32.FTZ.RN.STRONG.GPU [R22.64], R10 ;  /* 0x0000000a1600798e */ /* 0x0007e8000c10e784 */
[----:B------:R-:W-:Y:S01]  /*4b20*/  LDSM.16.MT88.4 R24, [R3+0xa800] ;  /* 0x00a800000318783b */ /* 0x000fe20000004200 */
[----:B-1----:R-:W-:Y:S02]  /*4b30*/  IMAD.U32 R5, RZ, RZ, UR20 ;  /* 0x00000014ff057e24 */ /* 0x002fe4000f8e00ff */
[----:B------:R-:W-:Y:S02]  /*4b40*/  IMAD.U32 R4, RZ, RZ, UR17 ;  /* 0x00000011ff047e24 */ /* 0x000fe4000f8e00ff */
[----:B------:R-:W-:Y:S01]  /*4b50*/  IMAD.U32 R8, RZ, RZ, UR14 ;  /* 0x0000000eff087e24 */ /* 0x000fe2000f8e00ff */
[-C--:B------:R-:W-:Y:S02]  /*4b60*/  LEA.HI.X.SX32 R7, R5, R191.reuse, 0x2, P0 ;  /* 0x000000bf05077211 */ /* 0x080fe400000f16ff */
[-C--:B------:R-:W-:Y:S02]  /*4b70*/  LEA R4, P2, R4, R190.reuse, 0x2 ;  /* 0x000000be04047211 */ /* 0x080fe400078410ff */
[-C--:B------:R-:W-:Y:S01]  /*4b80*/  LEA R8, P3, R8, R190.reuse, 0x2 ;  /* 0x000000be08087211 */ /* 0x080fe200078610ff */
[----:B------:R1:W-:Y:S01]  /*4b90*/  RED.E.ADD.F32.FTZ.RN.STRONG.GPU [R6.64], R11 ;  /* 0x0000000b0600798e */ /* 0x0003e2000c10e784 */
[-C--:B------:R-:W-:Y:S01]  /*4ba0*/  LEA.HI.X.SX32 R5, R0, R191.reuse, 0x2, P2 ;  /* 0x000000bf00057211 */ /* 0x080fe200010f16ff */
[----:B------:R-:W-:Y:S02]  /*4bb0*/  IMAD.U32 R0, RZ, RZ, UR19 ;  /* 0x00000013ff007e24 */ /* 0x000fe4000f8e00ff */
[----:B------:R4:W-:Y:S01]  /*4bc0*/  RED.E.ADD.F32.FTZ.RN.STRONG.GPU [R190.64+0x80], R12 ;  /* 0x0000800cbe00798e */ /* 0x0009e2000c10e784 */
[----:B--2---:R-:W-:Y:S03]  /*4bd0*/  IMAD.U32 R9, RZ, RZ, UR16 ;  /* 0x00000010ff097e24 */ /* 0x004fe6000f8e00ff */
[----:B------:R-:W-:Y:S01]  /*4be0*/  RED.E.ADD.F32.FTZ.RN.STRONG.GPU [R20.64+0x80], R13 ;  /* 0x0000800d1400798e */ /* 0x000fe2000c10e784 */
[----:B---3--:R-:W-:Y:S03]  /*4bf0*/  IMAD.U32 R10, RZ, RZ, UR15 ;  /* 0x0000000fff0a7e24 */ /* 0x008fe6000f8e00ff */
[----:B------:R2:W-:Y:S02]  /*4c00*/  RED.E.ADD.F32.FTZ.RN.STRONG.GPU [R4.64], R14 ;  /* 0x0000000e0400798e */ /* 0x0005e4000c10e784 */
[-C--:B------:R-:W-:Y:S01]  /*4c10*/  LEA R10, P4, R10, R190.reuse, 0x2 ;  /* 0x000000be0a0a7211 */ /* 0x080fe200078810ff */
[----:B-1----:R-:W-:Y:S02]  /*4c20*/  IMAD.U32 R7, RZ, RZ, UR15 ;  /* 0x0000000fff077e24 */ /* 0x002fe4000f8e00ff */
[----:B------:R-:W-:Y:S02]  /*4c30*/  IMAD.U32 R6, RZ, RZ, UR13 ;  /* 0x0000000dff067e24 */ /* 0x000fe4000f8e00ff */
[----:B----4-:R-:W-:Y:S01]  /*4c40*/  IMAD.U32 R12, RZ, RZ, UR16 ;  /* 0x00000010ff0c7e24 */ /* 0x010fe2000f8e00ff */
[-C--:B------:R-:W-:Y:S02]  /*4c50*/  LEA.HI.X.SX32 R11, R7, R191.reuse, 0x2, P4 ;  /* 0x000000bf070b7211 */ /* 0x080fe400020f16ff */
[-C--:B------:R-:W-:Y:S02]  /*4c60*/  LEA R6, P2, R6, R190.reuse, 0x2 ;  /* 0x000000be06067211 */ /* 0x080fe400078410ff */
[-C--:B------:R-:W-:Y:S02]  /*4c70*/  LEA R12, P0, R12, R190.reuse, 0x2 ;  /* 0x000000be0c0c7211 */ /* 0x080fe400078010ff */
[-C--:B------:R-:W-:Y:S01]  /*4c80*/  LEA.HI.X.SX32 R7, R2, R191.reuse, 0x2, P2 ;  /* 0x000000bf02077211 */ /* 0x080fe200010f16ff */
[----:B--2---:R-:W-:Y:S01]  /*4c90*/  IMAD.U32 R5, RZ, RZ, UR14 ;  /* 0x0000000eff057e24 */ /* 0x004fe2000f8e00ff */
[-C--:B------:R-:W-:Y:S01]  /*4ca0*/  LEA.HI.X.SX32 R13, R9, R191.reuse, 0x2, P0 ;  /* 0x000000bf090d7211 */ /* 0x080fe200000f16ff */
[----:B------:R-:W-:Y:S01]  /*4cb0*/  IMAD.U32 R4, RZ, RZ, UR19 ;  /* 0x00000013ff047e24 */ /* 0x000fe2000f8e00ff */
[----:B------:R-:W-:Y:S01]  /*4cc0*/  ISETP.LT.AND P2, PT, RZ, UR6, PT ;  /* 0x00000006ff007c0c */ /* 0x000fe2000bf41270 */
[----:B------:R-:W-:Y:S01]  /*4cd0*/  UMOV UR6, UR11 ;  /* 0x0000000b00067c82 */ /* 0x000fe20008000000 */
[-C--:B------:R-:W-:Y:S01]  /*4ce0*/  LEA.HI.X.SX32 R9, R5, R191.reuse, 0x2, P3 ;  /* 0x000000bf05097211 */ /* 0x080fe200018f16ff */
[----:B------:R-:W-:Y:S01]  /*4cf0*/  RED.E.ADD.F32.FTZ.RN.STRONG.GPU [R12.64], R15 ;  /* 0x0000000f0c00798e */ /* 0x000fe2000c10e784 */
[----:B------:R-:W-:Y:S03]  /*4d00*/  LEA R4, P0, R4, R190, 0x2 ;  /* 0x000000be04047211 */ /* 0x000fe600078010ff */
[----:B------:R-:W-:Y:S01]  /*4d10*/  RED.E.ADD.F32.FTZ.RN.STRONG.GPU [R10.64], R16 ;  /* 0x000000100a00798e */ /* 0x000fe2000c10e784 */
[----:B------:R-:W-:Y:S02]  /*4d20*/  LEA.HI.X.SX32 R5, R0, R191, 0x2, P0 ;  /* 0x000000bf00057211 */ /* 0x000fe400000f16ff */
[C---:B------:R-:W-:Y:S01]  /*4d30*/  IADD3 R0, R172.reuse, 0x40, RZ ;  /* 0x00000040ac007810 */ /* 0x040fe20007ffe0ff */
[----:B------:R-:W-:Y:S01]  /*4d40*/  RED.E.ADD.F32.FTZ.RN.STRONG.GPU [R8.64], R17 ;  /* 0x000000110800798e */ /* 0x000fe2000c10e784 */
[C---:B------:R-:W-:Y:S02]  /*4d50*/  @P1 IADD3 R0, R172.reuse, -0x40, RZ ;  /* 0xffffffc0ac001810 */ /* 0x040fe40007ffe0ff */
[----:B------:R-:W-:Y:S01]  /*4d60*/  PLOP3.LUT P0, PT, PT, PT, UP0, 0x80, 0x0 ;  /* 0x000000000000781c */ /* 0x000fe20003f0f008 */
[----:B------:R-:W-:Y:S01]  /*4d70*/  RED.E.ADD.F32.FTZ.RN.STRONG.GPU [R6.64], R18 ;  /* 0x000000120600798e */ /* 0x000fe2000c10e784 */
[----:B------:R-:W-:Y:S03]  /*4d80*/  @UP2 UIADD3 UR10, UP0, UR10, -0x100, URZ ;  /* 0xffffff000a0a2890 */ /* 0x000fe6000ff1e03f */
[----:B------:R-:W-:Y:S01]  /*4d90*/  LDSM.16.MT88.4 R8, [R172] ;  /* 0x00000000ac08783b */ /* 0x000fe20000004200 */
[----:B------:R-:W-:Y:S03]  /*4da0*/  @UP2 UIADD3.X UR9, UR9, -0x1, URZ, UP0, !UPT ;  /* 0xffffffff09092890 */ /* 0x000fe600087fe43f */
[----:B------:R-:W-:Y:S04]  /*4db0*/  RED.E.ADD.F32.FTZ.RN.STRONG.GPU [R4.64], R19 ;  /* 0x000000130400798e */ /* 0x000fe8000c10e784 */
[----:B------:R-:W1:Y:S04]  /*4dc0*/  LDSM.16.MT88.4 R4, [R3+0xa000] ;  /* 0x00a000000304783b */ /* 0x000e680000004200 */
[----:B------:R-:W2:Y:S04]  /*4dd0*/  LDSM.16.MT88.4 R12, [R3+0xc000] ;  /* 0x00c00000030c783b */ /* 0x000ea80000004200 */
[----:B------:R-:W3:Y:S04]  /*4de0*/  LDSM.16.MT88.4 R20, [R0] ;  /* 0x000000000014783b */ /* 0x000ee80000004200 */
        /* <DEDUP_REMOVED lines=13> */
[----:B------:R-:W-:Y:S04]  /*4ec0*/  LDSM.16.MT88.4 R4, [R3+0xb800] ;  /* 0x00b800000304783b */ /* 0x000fe80000004200 */
[----:B------:R-:W-:Y:S03]  /*4ed0*/  LDSM.16.MT88.4 R20, [R3+0xd800] ;  /* 0x00d800000314783b */ /* 0x000fe60000004200 */
[-C--:B----4-:R-:W-:Y:S08]  /*4ee0*/  HMMA.16816.F32 R68, R24, R16.reuse, R68 ;  /* 0x000000101844723c */ /* 0x090ff00000001844 */
[C---:B------:R-:W-:Y:S08]  /*4ef0*/  HMMA.16816.F32 R72, R28.reuse, R16, R72 ;  /* 0x000000101c48723c */ /* 0x040ff00000001848 */
[-C--:B------:R-:W-:Y:S08]  /*4f00*/  HMMA.16816.F32 R76, R28, R18.reuse, R76 ;  /* 0x000000121c4c723c */ /* 0x080ff0000000184c */
[C---:B------:R-:W-:Y:S01]  /*4f10*/  HMMA.16816.F32 R80, R24.reuse, R18, R80 ;  /* 0x000000121850723c */ /* 0x040fe20000001850 */
[----:B------:R-:W2:Y:S07]  /*4f20*/  LDSM.16.MT88.4 R16, [R172+0x1800] ;  /* 0x00180000ac10783b */ /* 0x000eae0000004200 */
[-C--:B------:R-:W-:Y:S08]  /*4f30*/  HMMA.16816.F32 R84, R24, R32.reuse, R84 ;  /* 0x000000201854723c */ /* 0x080ff00000001854 */
[C---:B------:R-:W-:Y:S08]  /*4f40*/  HMMA.16816.F32 R88, R28.reuse, R32, R88 ;  /* 0x000000201c58723c */ /* 0x040ff00000001858 */
[-C--:B------:R-:W-:Y:S01]  /*4f50*/  HMMA.16816.F32 R92, R28, R34.reuse, R92 ;  /* 0x000000221c5c723c */ /* 0x080fe2000000185c */
[----:B------:R3:W4:Y:S07]  /*4f60*/  LDSM.16.MT88.4 R28, [R0+0x1800] ;  /* 0x00180000001c783b */ /* 0x00072e0000004200 */
[----:B------:R-:W-:Y:S08]  /*4f70*/  HMMA.16816.F32 R96, R24, R34, R96 ;  /* 0x000000221860723c */ /* 0x000ff00000001860 */
[-C--:B-1----:R-:W-:Y:S08]  /*4f80*/  HMMA.16816.F32 R68, R8, R12.reuse, R68 ;  /* 0x0000000c0844723c */ /* 0x082ff00000001844 */
[C---:B------:R-:W-:Y:S04]  /*4f90*/  HMMA.16816.F32 R72, R100.reuse, R12, R72 ;  /* 0x0000000c6448723c */ /* 0x040fe80000001848 */
[C---:B---3--:R-:W-:Y:S02]  /*4fa0*/  IADD3 R0, R172.reuse, -0x2000, RZ ;  /* 0xffffe000ac007810 */ /* 0x048fe40007ffe0ff */
[----:B------:R-:W-:Y:S02]  /*4fb0*/  @P0 IADD3 R0, R172, 0x2000, RZ ;  /* 0x00002000ac000810 */ /* 0x000fe40007ffe0ff */
[-C--:B------:R-:W-:Y:S04]  /*4fc0*/  HMMA.16816.F32 R76, R100, R14.reuse, R76 ;  /* 0x0000000e644c723c */ /* 0x080fe8000000184c */
[----:B------:R-:W-:Y:S04]  /*4fd0*/  IMAD.MOV.U32 R172, RZ, RZ, R0 ;  /* 0x000000ffffac7224 */ /* 0x000fe800078e0000 */
        /* <DEDUP_REMOVED lines=13> */
[----:B------:R-:W-:-:S07]  /*50b0*/  @P2 BRA `(.L_x_1206) ;  /* 0xffffd0b000002947 */ /* 0x000fce000383ffff */
.L_x_1203:
[----:B-1234-:R-:W2:Y:S01]  /*50c0*/  LDL R29, [R1+0x4] ;  /* 0x00000400011d7983 */ /* 0x01eea20000100800 */
[----:B------:R-:W-:Y:S01]  /*50d0*/  FMUL.FTZ R68, R68, c[0x0][0x2e0] ;  /* 0x0000b80044447a20 */ /* 0x000fe20000410000 */
[----:B------:R-:W-:Y:S01]  /*50e0*/  F2FP.PACK_AB R36, R37, R36 ;  /* 0x000000242524723e */ /* 0x000fe200000000ff */
[----:B------:R-:W-:Y:S01]  /*50f0*/  FMUL.FTZ R4, R69, c[0x0][0x2e0] ;  /* 0x0000b80045047a20 */ /* 0x000fe20000410000 */
[----:B------:R-:W1:Y:S01]  /*5100*/  S2R R26, SR_CTAID.Y ;  /* 0x00000000001a7919 */ /* 0x000e620000002600 */
[----:B------:R-:W-:Y:S01]  /*5110*/  FMUL.FTZ R70, R70, c[0x0][0x2e0] ;  /* 0x0000b80046467a20 */ /* 0x000fe20000410000 */
[----:B------:R-:W-:Y:S01]  /*5120*/  F2FP.PACK_AB R38, R39, R38 ;  /* 0x000000262726723e */ /* 0x000fe200000000ff */
[----:B------:R-:W-:Y:S01]  /*5130*/  FMUL.FTZ R2, R71, c[0x0][0x2e0] ;  /* 0x0000b80047027a20 */ /* 0x000fe20000410000 */
[----:B------:R-:W-:Y:S01]  /*5140*/  F2FP.PACK_AB R4, R4, R68 ;  /* 0x000000440404723e */ /* 0x000fe200000000ff */
        /* <DEDUP_REMOVED lines=57> */
[C---:B------:R-:W-:Y:S01]  /*54e0*/  IMAD.WIDE.U32 R22, R246.reuse, c[0x0][0x3a0], RZ ;  /* 0x0000e800f6167a25 */ /* 0x040fe200078e00ff */
[----:B------:R-:W-:Y:S01]  /*54f0*/  F2FP.PACK_AB R58, R59, R58 ;  /* 0x0000003a3b3a723e */ /* 0x000fe200000000ff */
[----:B------:R-:W-:Y:S01]  /*5500*/  ULDC.64 UR8, c[0x0][0x3a0] ;  /* 0x0000e80000087ab9 */ /* 0x000fe20000000a00 */
[----:B------:R-:W-:Y:S01]  /*5510*/  F2FP.PACK_AB R94, R95, R94 ;  /* 0x0000005e5f5e723e */ /* 0x000fe200000000ff */
[----:B------:R-:W-:Y:S01]  /*5520*/  IMAD.WIDE.U32 R24, R246, c[0x0][0x3a8], RZ ;  /* 0x0000ea00f6187a25 */ /* 0x000fe200078e00ff */
[----:B------:R-:W-:Y:S01]  /*5530*/  F2FP.PACK_AB R60, R61, R60 ;  /* 0x0000003c3d3c723e */ /* 0x000fe200000000ff */
[----:B------:R-:W-:Y:S01]  /*5540*/  UIMAD UR6, UR30, UR8, URZ ;  /* 0x000000081e0672a4 */ /* 0x000fe2000f8e023f */
[----:B------:R-:W-:Y:S01]  /*5550*/  F2FP.PACK_AB R62, R63, R62 ;  /* 0x0000003e3f3e723e */ /* 0x000fe200000000ff */
[----:B------:R-:W-:Y:S01]  /*5560*/  ULDC.64 UR10, c[0x0][0x3a8] ;  /* 0x0000ea00000a7ab9 */ /* 0x000fe20000000a00 */
[----:B---3--:R-:W-:Y:S01]  /*5570*/  SHF.R.S32.HI R4, RZ, 0x1f, R246 ;  /* 0x0000001fff047819 */ /* 0x008fe200000114f6 */
[----:B------:R-:W-:Y:S01]  /*5580*/  UIMAD UR30, UR30, UR10, URZ ;  /* 0x0000000a1e1e72a4 */ /* 0x000fe2000f8e023f */
[----:B-1----:R-:W-:Y:S01]  /*5590*/  SHF.R.S32.HI R7, RZ, 0x1f, R26 ;  /* 0x0000001fff077819 */ /* 0x002fe2000001141a */
[----:B------:R-:W-:Y:S01]  /*55a0*/  UIMAD UR6, UR25, UR9, UR6 ;  /* 0x00000009190672a4 */ /* 0x000fe2000f8e0206 */
[----:B------:R-:W-:Y:S01]  /*55b0*/  SHF.R.S32.HI R5, RZ, 0x1f, R248 ;  /* 0x0000001fff057819 */ /* 0x000fe200000114f8 */
[C---:B----4-:R-:W-:Y:S01]  /*55c0*/  IMAD R2, R4.reuse, c[0x0][0x3a0], RZ ;  /* 0x0000e80004027a24 */ /* 0x050fe200078e02ff */
[----:B------:R-:W-:Y:S01]  /*55d0*/  USHF.L.U32 UR7, UR8, 0x6, URZ ;  /* 0x0000000608077899 */ /* 0x000fe2000800063f */
[----:B------:R-:W-:-:S02]  /*55e0*/  IMAD R0, R4, c[0x0][0x3a8], RZ ;  /* 0x0000ea0004007a24 */ /* 0x000fc400078e02ff */
[----:B------:R-:W-:Y:S02]  /*55f0*/  IMAD.MOV.U32 R4, RZ, RZ, R248 ;  /* 0x000000ffff047224 */ /* 0x000fe400078e00f8 */
[C---:B------:R-:W-:Y:S02]  /*5600*/  IMAD R28, R7.reuse, c[0x0][0x388], RZ ;  /* 0x0000e200071c7a24 */ /* 0x040fe400078e02ff */
[----:B------:R-:W-:Y:S02]  /*5610*/  IMAD R27, R7, c[0x0][0x390], RZ ;  /* 0x0000e400071b7a24 */ /* 0x000fe400078e02ff */
[----:B------:R-:W-:Y:S02]  /*5620*/  IMAD R7, R246, c[0x0][0x3ac], R0 ;  /* 0x0000eb00f6077a24 */ /* 0x000fe400078e0200 */
[----:B------:R-:W-:-:S03]  /*5630*/  IMAD.WIDE.U32 R8, R26, c[0x0][0x388], R4 ;  /* 0x0000e2001a087a25 */ /* 0x000fc600078e0004 */
[----:B------:R-:W-:Y:S01]  /*5640*/  IADD3 R7, R25, R7, RZ ;  /* 0x0000000719077210 */ /* 0x000fe20007ffe0ff */
[----:B------:R-:W-:Y:S02]  /*5650*/  IMAD R0, R26, c[0x0][0x38c], R28 ;  /* 0x0000e3001a007a24 */ /* 0x000fe400078e021c */
[----:B------:R-:W-:Y:S02]  /*5660*/  IMAD R2, R246, c[0x0][0x3a4], R2 ;  /* 0x0000e900f6027a24 */ /* 0x000fe400078e0202 */
[----:B------:R-:W-:Y:S01]  /*5670*/  IMAD.IADD R9, R9, 0x1, R0 ;  /* 0x0000000109097824 */ /* 0x000fe200078e0200 */
[----:B------:R-:W-:Y:S01]  /*5680*/  MOV R0, UR25 ;  /* 0x0000001900007c02 */ /* 0x000fe20008000f00 */
[----:B------:R-:W-:Y:S01]  /*5690*/  IMAD.WIDE.U32 R10, R26, c[0x0][0x390], R4 ;  /* 0x0000e4001a0a7a25 */ /* 0x000fe200078e0004 */
[----:B------:R-:W-:-:S03]  /*56a0*/  UIMAD UR25, UR25, UR11, UR30 ;  /* 0x0000000b191972a4 */ /* 0x000fc6000f8e021e */
[----:B------:R-:W-:Y:S02]  /*56b0*/  IMAD.IADD R5, R23, 0x1, R2 ;  /* 0x0000000117057824 */ /* 0x000fe400078e0202 */
[----:B------:R-:W-:Y:S02]  /*56c0*/  IMAD.MOV.U32 R4, RZ, RZ, R22 ;  /* 0x000000ffff047224 */ /* 0x000fe400078e0016 */
[----:B------:R-:W-:Y:S01]  /*56d0*/  IMAD R2, R26, c[0x0][0x394], R27 ;  /* 0x0000e5001a027a24 */ /* 0x000fe200078e021b */
[----:B--2---:R1:W-:Y:S04]  /*56e0*/  STS [R29], R6 ;  /* 0x000000061d007388 */ /* 0x0043e80000000800 */
[----:B------:R-:W-:Y:S04]  /*56f0*/  STS [R247+0x2000], R13 ;  /* 0x0020000df7007388 */ /* 0x000fe80000000800 */
[----:B------:R2:W-:Y:S04]  /*5700*/  STS [R247+0x2400], R12 ;  /* 0x0024000cf7007388 */ /* 0x0005e80000000800 */
[----:B------:R-:W-:Y:S04]  /*5710*/  STS [R252+0x2000], R21 ;  /* 0x00200015fc007388 */ /* 0x000fe80000000800 */
[----:B------:R-:W-:Y:S04]  /*5720*/  STS [R252+0x2400], R20 ;  /* 0x00240014fc007388 */ /* 0x000fe80000000800 */
[----:B------:R-:W-:Y:S04]  /*5730*/  STS [R250], R19 ;  /* 0x00000013fa007388 */ /* 0x000fe80000000800 */
[----:B------:R-:W-:Y:S01]  /*5740*/  STS [R250+0x400], R18 ;  /* 0x00040012fa007388 */ /* 0x000fe20000000800 */
[----:B-1----:R-:W-:-:S03]  /*5750*/  IMAD.MOV.U32 R6, RZ, RZ, R24 ;  /* 0x000000ffff067224 */ /* 0x002fc600078e0018 */
[----:B------:R-:W-:Y:S04]  /*5760*/  STS [R251], R15 ;  /* 0x0000000ffb007388 */ /* 0x000fe80000000800 */
[----:B------:R-:W-:Y:S01]  /*5770*/  STS [R251+0x400], R14 ;  /* 0x0004000efb007388 */ /* 0x000fe20000000800 */
[C---:B--2---:R-:W-:Y:S01]  /*5780*/  IMAD.WIDE.U32 R12, R0.reuse, c[0x0][0x3a0], R4 ;  /* 0x0000e800000c7a25 */ /* 0x044fe200078e0004 */
[----:B------:R-:W-:Y:S02]  /*5790*/  MOV R4, R10 ;  /* 0x0000000a00047202 */ /* 0x000fe40000000f00 */
[----:B------:R-:W-:Y:S01]  /*57a0*/  STS [R250+0x2000], R17 ;  /* 0x00200011fa007388 */ /* 0x000fe20000000800 */
[----:B------:R-:W-:Y:S02]  /*57b0*/  IMAD.IADD R5, R11, 0x1, R2 ;  /* 0x000000010b057824 */ /* 0x000fe400078e0202 */
[----:B------:R-:W-:Y:S01]  /*57c0*/  IMAD.WIDE.U32 R10, R0, c[0x0][0x3a8], R6 ;  /* 0x0000ea00000a7a25 */ /* 0x000fe200078e0006 */
[----:B------:R1:W-:Y:S04]  /*57d0*/  STS [R250+0x2400], R16 ;  /* 0x00240010fa007388 */ /* 0x0003e80000000800 */
[----:B------:R-:W-:Y:S04]  /*57e0*/  STS [R251+0x2000], R93 ;  /* 0x0020005dfb007388 */ /* 0x000fe80000000800 */
[----:B------:R-:W-:Y:S04]  /*57f0*/  STS [R251+0x2400], R94 ;  /* 0x0024005efb007388 */ /* 0x000fe80000000800 */
[----:B------:R-:W-:Y:S04]  /*5800*/  STS [R247+0x4000], R36 ;  /* 0x00400024f7007388 */ /* 0x000fe80000000800 */
[----:B------:R-:W-:Y:S04]  /*5810*/  STS [R247+0x4400], R38 ;  /* 0x00440026f7007388 */ /* 0x000fe80000000800 */
[----:B------:R-:W-:Y:S04]  /*5820*/  STS [R252+0x4000], R48 ;  /* 0x00400030fc007388 */ /* 0x000fe80000000800 */
[----:B------:R-:W-:Y:S01]  /*5830*/  STS [R29+0x4000], R50 ;  /* 0x004000321d007388 */ /* 0x000fe20000000800 */
[----:B-1----:R-:W-:-:S03]  /*5840*/  SHF.L.U32 R16, R241, 0x1, RZ ;  /* 0x00000001f1107819 */ /* 0x002fc600000006ff */
        /* <DEDUP_REMOVED lines=13> */
[----:B------:R-:W1:Y:S04]  /*5920*/  S2R R14, SR_CTAID.Z ;  /* 0x00000000000e7919 */ /* 0x000e680000002700 */
[----:B------:R-:W2:Y:S04]  /*5930*/  LDS.128 R44, [R16+0x6000] ;  /* 0x00600000102c7984 */ /* 0x000ea80000000c00 */
[----:B------:R-:W3:Y:S01]  /*5940*/  LDS.128 R40, [R16+0x7000] ;  /* 0x0070000010287984 */ /* 0x000ee20000000c00 */
[----:B-1----:R-:W-:Y:S01]  /*5950*/  SHF.R.S32.HI R2, RZ, 0x1f, R14 ;  /* 0x0000001fff027819 */ /* 0x002fe2000001140e */
[----:B------:R-:W-:-:S02]  /*5960*/  IMAD.WIDE.U32 R6, R14, c[0x0][0x3b8], R8 ;  /* 0x0000ee000e067a25 */ /* 0x000fc400078e0008 */
[----:B------:R-:W1:Y:S02]  /*5970*/  LDS.128 R36, [R16+0x8000] ;  /* 0x0080000010247984 */ /* 0x000e640000000c00 */
[C---:B------:R-:W-:Y:S02]  /*5980*/  IMAD R0, R2.reuse, c[0x0][0x3b8], RZ ;  /* 0x0000ee0002007a24 */ /* 0x040fe400078e02ff */
[----:B------:R-:W4:Y:S01]  /*5990*/  LDS.128 R32, [R16+0x9000] ;  /* 0x0090000010207984 */ /* 0x000f220000000c00 */
[----:B------:R-:W-:Y:S02]  /*59a0*/  IMAD R2, R2, c[0x0][0x3c0], RZ ;  /* 0x0000f00002027a24 */ /* 0x000fe400078e02ff */
[C---:B------:R-:W-:Y:S01]  /*59b0*/  IMAD R0, R14.reuse, c[0x0][0x3bc], R0 ;  /* 0x0000ef000e007a24 */ /* 0x040fe200078e0200 */
[----:B------:R-:W1:Y:S01]  /*59c0*/  LDS.128 R28, [R16+0xa000] ;  /* 0x00a00000101c7984 */ /* 0x000e620000000c00 */
[C---:B------:R-:W-:Y:S02]  /*59d0*/  IMAD R2, R14.reuse, c[0x0][0x3c4], R2 ;  /* 0x0000f1000e027a24 */ /* 0x040fe400078e0202 */
[----:B------:R-:W-:Y:S01]  /*59e0*/  IMAD.WIDE.U32 R4, R14, c[0x0][0x3c0], R4 ;  /* 0x0000f0000e047a25 */ /* 0x000fe200078e0004 */
[----:B------:R-:W4:Y:S03]  /*59f0*/  LDS.128 R24, [R16+0xb000] ;  /* 0x00b0000010187984 */ /* 0x000f260000000c00 */
[----:B------:R-:W-:Y:S01]  /*5a00*/  IMAD.IADD R7, R7, 0x1, R0 ;  /* 0x0000000107077824 */ /* 0x000fe200078e0200 */
[----:B------:R-:W4:Y:S01]  /*5a10*/  LDS.128 R20, [R16+0xc000] ;  /* 0x00c0000010147984 */ /* 0x000f220000000c00 */
[----:B------:R-:W-:-:S02]  /*5a20*/  IADD3 R0, P1, R6, R12, RZ ;  /* 0x0000000c06007210 */ /* 0x000fc40007f3e0ff */
[----:B------:R-:W-:Y:S01]  /*5a30*/  IADD3 R5, R5, R2, RZ ;  /* 0x0000000205057210 */ /* 0x000fe20007ffe0ff */
[----:B------:R-:W4:Y:S01]  /*5a40*/  LDS.128 R16, [R16+0xd000] ;  /* 0x00d0000010107984 */ /* 0x000f220000000c00 */
[----:B------:R-:W-:Y:S02]  /*5a50*/  IADD3 R2, P0, R4, R10, RZ ;  /* 0x0000000a04027210 */ /* 0x000fe40007f1e0ff */
[----:B------:R-:W-:Y:S01]  /*5a60*/  IADD3.X R12, R7, UR6, R13, P1, !PT ;  /* 0x00000006070c7c10 */ /* 0x000fe20008ffe40d */
[----:B------:R-:W-:Y:S01]  /*5a70*/  USHF.L.U64.HI UR6, UR8, UR56, UR9 ;  /* 0x0000003808067299 */ /* 0x000fe20008010209 */
[C---:B------:R-:W-:Y:S01]  /*5a80*/  LEA R4, P1, R0.reuse, c[0x0][0x340], 0x1 ;  /* 0x0000d00000047a11 */ /* 0x040fe200078208ff */
[----:B------:R-:W-:Y:S01]  /*5a90*/  USHF.L.U32 UR9, UR10, 0x6, URZ ;  /* 0x000000060a097899 */ /* 0x000fe2000800063f */
[----:B------:R-:W-:Y:S01]  /*5aa0*/  IADD3.X R11, R5, UR25, R11, P0, !PT ;  /* 0x00000019050b7c10 */ /* 0x000fe200087fe40b */
[----:B------:R-:W-:Y:S01]  /*5ab0*/  USHF.L.U64.HI UR8, UR10, UR56, UR11 ;  /* 0x000000380a087299 */ /* 0x000fe2000801020b */
[----:B------:R-:W-:-:S02]  /*5ac0*/  LEA.HI.X R5, R0, c[0x0][0x344], R12, 0x1, P1 ;  /* 0x0000d10000057a11 */ /* 0x000fc400008f0c0c */
[----:B------:R-:W-:Y:S02]  /*5ad0*/  LEA R12, P0, R2, c[0x0][0x348], 0x1 ;  /* 0x0000d200020c7a11 */ /* 0x000fe400078008ff */
[----:B------:R-:W-:Y:S01]  /*5ae0*/  IADD3 R10, P1, R4, UR7, RZ ;  /* 0x00000007040a7c10 */ /* 0x000fe2000ff3e0ff */
[----:B--2---:R2:W-:Y:S01]  /*5af0*/  STG.E.128 [R4.64], R44 ;  /* 0x0000002c04007986 */ /* 0x0045e2000c101d04 */
[----:B------:R-:W-:Y:S02]  /*5b00*/  LEA.HI.X R13, R2, c[0x0][0x34c], R11, 0x1, P0 ;  /* 0x0000d300020d7a11 */ /* 0x000fe400000f0c0b */
[----:B------:R-:W-:Y:S02]  /*5b10*/  IADD3.X R11, R5, UR6, RZ, P1, !PT ;  /* 0x00000006050b7c10 */ /* 0x000fe40008ffe4ff */
[----:B------:R-:W-:Y:S02]  /*5b20*/  IADD3 R8, P1, R10, UR7, RZ ;  /* 0x000000070a087c10 */ /* 0x000fe4000ff3e0ff */
[----:B------:R-:W-:Y:S01]  /*5b30*/  IADD3 R6, P0, R12, UR9, RZ ;  /* 0x000000090c067c10 */ /* 0x000fe2000ff1e0ff */
[----:B---3--:R-:W-:Y:S01]  /*5b40*/  STG.E.128 [R10.64], R40 ;  /* 0x000000280a007986 */ /* 0x008fe2000c101d04 */
[----:B------:R-:W-:-:S02]  /*5b50*/  IADD3.X R9, R11, UR6, RZ, P1, !PT ;  /* 0x000000060b097c10 */ /* 0x000fc40008ffe4ff */
[----:B------:R-:W-:Y:S02]  /*5b60*/  IADD3.X R7, R13, UR8, RZ, P0, !PT ;  /* 0x000000080d077c10 */ /* 0x000fe400087fe4ff */
[----:B------:R-:W-:Y:S01]  /*5b70*/  IADD3 R14, P1, R8, UR7, RZ ;  /* 0x00000007080e7c10 */ /* 0x000fe2000ff3e0ff */
[----:B-1----:R1:W-:Y:S03]  /*5b80*/  STG.E.128 [R8.64], R36 ;  /* 0x0000002408007986 */ /* 0x0023e6000c101d04 */
[----:B------:R-:W-:-:S05]  /*5b90*/  IADD3.X R15, R9, UR6, RZ, P1, !PT ;  /* 0x00000006090f7c10 */ /* 0x000fca0008ffe4ff */
[----:B----4-:R3:W-:Y:S04]  /*5ba0*/  STG.E.128 [R14.64], R32 ;  /* 0x000000200e007986 */ /* 0x0107e8000c101d04 */
[----:B------:R3:W-:Y:S04]  /*5bb0*/  STG.E.128 [R12.64], R28 ;  /* 0x0000001c0c007986 */ /* 0x0007e8000c101d04 */
[----:B------:R3:W-:Y:S01]  /*5bc0*/  STG.E.128 [R6.64], R24 ;  /* 0x0000001806007986 */ /* 0x0007e2000c101d04 */
[----:B--2---:R-:W-:-:S04]  /*5bd0*/  IADD3 R4, P0, R6, UR9, RZ ;  /* 0x0000000906047c10 */ /* 0x004fc8000ff1e0ff */
[----:B------:R-:W-:-:S05]  /*5be0*/  IADD3.X R5, R7, UR8, RZ, P0, !PT ;  /* 0x0000000807057c10 */ /* 0x000fca00087fe4ff */
[----:B------:R3:W-:Y:S01]  /*5bf0*/  STG.E.128 [R4.64], R20 ;  /* 0x0000001404007986 */ /* 0x0007e2000c101d04 */
[----:B-1----:R-:W-:-:S04]  /*5c00*/  IADD3 R8, P0, R4, UR9, RZ ;  /* 0x0000000904087c10 */ /* 0x002fc8000ff1e0ff */
[----:B------:R-:W-:-:S05]  /*5c10*/  IADD3.X R9, R5, UR8, RZ, P0, !PT ;  /* 0x0000000805097c10 */ /* 0x000fca00087fe4ff */
[----:B------:R3:W-:Y:S04]  /*5c20*/  STG.E.128 [R8.64], R16 ;  /* 0x0000001008007986 */ /* 0x0007e8000c101d04 */
.L_x_1200:
        /* <DEDUP_REMOVED lines=11> */
.L_x_1207:
[----:B------:R-:W-:Y:S05]  /*5ce0*/  EXIT ;  /* 0x000000000000794d */ /* 0x000fea0003800000 */
.L_x_1209:
        /* <DEDUP_REMOVED lines=9> */
.L_x_2473:


//--------------------- .text._ZN5flash44flash_bwd_dq_dk_dv_loop_seqk_parallel_kernelI23Flash_bwd_kernel_traitsILi64ELi64ELi128ELi8ELi2ELi4ELi4ELb1ELb0EN7cutlass6half_tE19Flash_kernel_traitsILi64ELi64ELi128ELi8ES3_EELb1ELb0ELb0ELb1ELb0ELb0ELb0EEEvNS_16Flash_bwd_paramsE --------------------------
	.section	.text._ZN5flash44flash_bwd_dq_dk_dv_loop_seqk_parallel_kernelI23Flash_bwd_kernel_traitsILi64ELi64ELi128ELi8ELi2ELi4ELi4ELb1ELb0EN7cutlass6half_tE19Flash_kernel_traitsILi64ELi64ELi128ELi8ES3_EELb1ELb0ELb0ELb1ELb0ELb0ELb0EEEvNS_16Flash_bwd_paramsE,"ax",@progbits
	.sectioninfo	@"SHI_REGISTERS=255"
	.align	128
        .global         _ZN5flash44flash_bwd_dq_dk_dv_loop_seqk_parallel_kernelI23Flash_bwd_kernel_traitsILi64ELi64ELi128ELi8ELi2ELi4ELi4ELb1ELb0EN7cutlass6half_tE19Flash_kernel_traitsILi64ELi64ELi128ELi8ES3_EELb1ELb0ELb0ELb1ELb0ELb0ELb0EEEvNS_16Flash_bwd_paramsE
        .type           _ZN5flash44flash_bwd_dq_dk_dv_loop_seqk_parallel_kernelI23Flash_bwd_kernel_traitsILi64ELi64ELi128ELi8ELi2ELi4ELi4ELb1ELb0EN7cutlass6half_tE19Flash_kernel_traitsILi64ELi64ELi128ELi8ES3_EELb1ELb0ELb0ELb1ELb0ELb0ELb0EEEvNS_16Flash_bwd_paramsE,@function
        .size           _ZN5flash44flash_bwd_dq_dk_dv_loop_seqk_parallel_kernelI23Flash_bwd_kernel_traitsILi64ELi64ELi128ELi8ELi2ELi4ELi4ELb1ELb0EN7cutlass6half_tE19Flash_kernel_traitsILi64ELi64ELi128ELi8ES3_EELb1ELb0ELb0ELb1ELb0ELb0ELb0EEEvNS_16Flash_bwd_paramsE,(.L_x_2474 - _ZN5flash44flash_bwd_dq_dk_dv_loop_seqk_parallel_kernelI23Flash_bwd_kernel_traitsILi64ELi64ELi128ELi8ELi2ELi4ELi4ELb1ELb0EN7cutlass6half_tE19Flash_kernel_traitsILi64ELi64ELi128ELi8ES3_EELb1ELb0ELb0ELb1ELb0ELb0ELb0EEEvNS_16Flash_bwd_paramsE)
        .other          _ZN5flash44flash_bwd_dq_dk_dv_loop_seqk_parallel_kernelI23Flash_bwd_kernel_traitsILi64ELi64ELi128ELi8ELi2ELi4ELi4ELb1ELb0EN7cutlass6half_tE19Flash_kernel_traitsILi64ELi64ELi128ELi8ES3_EELb1ELb0ELb0ELb1ELb0ELb0ELb0EEEvNS_16Flash_bwd_paramsE,@"STO_CUDA_ENTRY STV_DEFAULT"
_ZN5flash44flash_bwd_dq_dk_dv_loop_seqk_parallel_kernelI23Flash_bwd_kernel_traitsILi64ELi64ELi128ELi8ELi2ELi4ELi4ELb1ELb0EN7cutlass6half_tE19Flash_kernel_traitsILi64ELi64ELi128ELi8ES3_EELb1ELb0ELb0ELb1ELb0ELb0ELb0EEEvNS_16Flash_bwd_paramsE:
.text._ZN5flash44flash_bwd_dq_dk_dv_loop_seqk_parallel_kernelI23Flash_bwd_kernel_traitsILi64ELi64ELi128ELi8ELi2ELi4ELi4ELb1ELb0EN7cutlass6half_tE19Flash_kernel_traitsILi64ELi64ELi128ELi8ES3_EELb1ELb0ELb0ELb1ELb0ELb0ELb0EEEvNS_16Flash_bwd_paramsE:
[----:B------:R-:W-:Y:S02]  /*0000*/  MOV R1, c[0x0][0x28] ;  /* 0x00000a0000017a02 */ /* 0x000fe40000000f00 */
[----:B------:R-:W1:Y:S01]  /*0010*/  S2R R18, SR_CTAID.X ;  /* 0x0000000000127919 */ /* 0x000e620000002500 */
[----:B------:R-:W-:Y:S01]  /*0020*/  ULDC UR5, c[0x0][0x218] ;  /* 0x0000860000057ab9 */ /* 0x000fe20000000800 */
[----:B------:R-:W-:Y:S01]  /*0030*/  IADD3 R1, R1, -0x20, RZ ;  /* 0xffffffe001017810 */ /* 0x000fe20007ffe0ff */
        /* <DEDUP_REMOVED lines=9> */
[----:B------:R-:W-:Y:S01]  /*00d0*/  STL [R1+0x4], R18 ;  /* 0x0000041201007387 */ /* 0x000fe20000100800 */
[----:B------:R-:W-:-:S03]  /*00e0*/  ULDC UR4, c[0x0][0x1c0] ;  /* 0x0000700000047ab9 */ /* 0x000fc60000000800 */
[----:B------:R-:W2:Y:S01]  /*00f0*/  S2R R240, SR_CTAID.Z ;  /* 0x0000000000f07919 */ /* 0x000ea20000002700 */
[----:B-1----:R-:W-:-:S04]  /*0100*/  SHF.R.S32.HI R4, RZ, 0x1f, R11 ;  /* 0x0000001fff047819 */ /* 0x002fc8000001140b */
[CC--:B------:R-:W-:Y:S02]  /*0110*/  LEA.HI R2, R4.reuse, R11.reuse, RZ, 0x5 ;  /* 0x0000000b04027211 */ /* 0x0c0fe400078f28ff */
[CC--:B------:R-:W-:Y:S02]  /*0120*/  LEA.HI R12, R4.reuse, R11.reuse, RZ, 0x3 ;  /* 0x0000000b040c7211 */ /* 0x0c0fe400078f18ff */
[-C--:B------:R-:W-:Y:S02]  /*0130*/  LEA.HI R0, R4, R11.reuse, RZ, 0x2 ;  /* 0x0000000b04007211 */ /* 0x080fe400078f10ff */
[----:B------:R-:W-:Y:S02]  /*0140*/  LOP3.LUT R5, R2, 0xffffffe0, RZ, 0xc0, !PT ;  /* 0xffffffe002057812 */ /* 0x000fe400078ec0ff */
[----:B------:R-:W-:Y:S02]  /*0150*/  LOP3.LUT R6, R12, 0xfffffff8, RZ, 0xc0, !PT ;  /* 0xfffffff80c067812 */ /* 0x000fe400078ec0ff */
[CC--:B------:R-:W-:Y:S01]  /*0160*/  LEA.HI R15, R4.reuse, R11.reuse, RZ, 0x6 ;  /* 0x0000000b040f7211 */ /* 0x0c0fe200078f30ff */
[C---:B------:R-:W-:Y:S01]  /*0170*/  IMAD.IADD R14, R11.reuse, 0x1, -R5 ;  /* 0x000000010b0e7824 */ /* 0x040fe200078e0a05 */
[CC--:B------:R-:W-:Y:S01]  /*0180*/  LEA.HI R3, R4.reuse, R11.reuse, RZ, 0x4 ;  /* 0x0000000b04037211 */ /* 0x0c0fe200078f20ff */
[----:B------:R-:W-:Y:S01]  /*0190*/  IMAD.IADD R5, R11, 0x1, -R6 ;  /* 0x000000010b057824 */ /* 0x000fe200078e0a06 */
[----:B------:R-:W-:-:S02]  /*01a0*/  LEA.HI R16, R4, R11, RZ, 0x7 ;  /* 0x0000000b04107211 */ /* 0x000fc400078f38ff */
[----:B------:R-:W-:Y:S01]  /*01b0*/  LOP3.LUT R4, R0, 0x7ffffffc, RZ, 0xc0, !PT ;  /* 0x7ffffffc00047812 */ /* 0x000fe200078ec0ff */
[----:B------:R-:W-:Y:S01]  /*01c0*/  IMAD.SHL.U32 R224, R5, 0x8, RZ ;  /* 0x0000000805e07824 */ /* 0x000fe200078e00ff */
[--C-:B------:R-:W-:Y:S02]  /*01d0*/  SHF.R.S32.HI R8, RZ, 0x2, R0.reuse ;  /* 0x00000002ff087819 */ /* 0x100fe40000011400 */
[----:B------:R-:W-:Y:S01]  /*01e0*/  SHF.R.S32.HI R6, RZ, 0x1f, R0 ;  /* 0x0000001fff067819 */ /* 0x000fe20000011400 */
[----:B------:R-:W-:Y:S01]  /*01f0*/  IMAD.IADD R17, R11, 0x1, -R4 ;  /* 0x000000010b117824 */ /* 0x000fe200078e0a04 */
[--C-:B------:R-:W-:Y:S02]  /*0200*/  SHF.R.S32.HI R0, RZ, 0x5, R2.reuse ;  /* 0x00000005ff007819 */ /* 0x100fe40000011402 */
[----:B------:R-:W-:Y:S02]  /*0210*/  SHF.R.S32.HI R4, RZ, 0x1f, R2 ;  /* 0x0000001fff047819 */ /* 0x000fe40000011402 */
[----:B------:R-:W-:-:S02]  /*0220*/  LOP3.LUT R7, R3, 0xfffffff0, RZ, 0xc0, !PT ;  /* 0xfffffff003077812 */ /* 0x000fc400078ec0ff */
[-C--:B------:R-:W-:Y:S02]  /*0230*/  LEA.HI R9, R2, R0.reuse, RZ, 0x1 ;  /* 0x0000000002097211 */ /* 0x080fe400078f08ff */
[----:B------:R-:W-:Y:S01]  /*0240*/  SHF.R.S32.HI R234, RZ, 0x3, R12 ;  /* 0x00000003ffea7819 */ /* 0x000fe2000001140c */
[----:B------:R-:W-:Y:S01]  /*0250*/  IMAD.IADD R11, R11, 0x1, -R7 ;  /* 0x000000010b0b7824 */ /* 0x000fe200078e0a07 */
[----:B------:R-:W-:Y:S02]  /*0260*/  LEA.HI R2, R4, R0, RZ, 0x2 ;  /* 0x0000000004027211 */ /* 0x000fe400078f10ff */
[----:B------:R-:W-:Y:S01]  /*0270*/  SHF.R.S32.HI R7, RZ, 0x4, R3 ;  /* 0x00000004ff077819 */ /* 0x000fe20000011403 */
[----:B------:R-:W-:Y:S01]  /*0280*/  IMAD.SHL.U32 R10, R234, 0x40, RZ ;  /* 0x00000040ea0a7824 */ /* 0x000fe200078e00ff */
[----:B------:R-:W-:Y:S02]  /*0290*/  LEA.HI R4, R6, R8, RZ, 0x3 ;  /* 0x0000000806047211 */ /* 0x000fe400078f18ff */
[----:B------:R-:W-:-:S02]  /*02a0*/  LOP3.LUT R9, R9, 0xfffffffe, RZ, 0xc0, !PT ;  /* 0xfffffffe09097812 */ /* 0x000fc400078ec0ff */
[----:B------:R-:W-:Y:S02]  /*02b0*/  LOP3.LUT R2, R2, 0xfffffffc, RZ, 0xc0, !PT ;  /* 0xfffffffc02027812 */ /* 0x000fe400078ec0ff */
[----:B------:R-:W-:Y:S01]  /*02c0*/  LEA.HI R6, R3, R7, RZ, 0x1 ;  /* 0x0000000703067211 */ /* 0x000fe200078f08ff */
[----:B------:R-:W-:Y:S01]  /*02d0*/  IMAD.IADD R252, R0, 0x1, -R9 ;  /* 0x0000000100fc7824 */ /* 0x000fe200078e0a09 */
[----:B------:R-:W-:Y:S01]  /*02e0*/  LOP3.LUT R3, R4, 0xfffffff8, RZ, 0xc0, !PT ;  /* 0xfffffff804037812 */ /* 0x000fe200078ec0ff */
[----:B------:R-:W-:Y:S01]  /*02f0*/  IMAD.IADD R160, R0, 0x1, -R2 ;  /* 0x0000000100a07824 */ /* 0x000fe200078e0a02 */
[----:B------:R-:W-:Y:S01]  /*0300*/  LOP3.LUT R0, R10, 0x1c0, RZ, 0xc0, !PT ;  /* 0x000001c00a007812 */ /* 0x000fe200078ec0ff */
[----:B------:R-:W-:Y:S01]  /*0310*/  IMAD.SHL.U32 R10, R17, 0x2, RZ ;  /* 0x00000002110a7824 */ /* 0x000fe200078e00ff */
[----:B------:R-:W-:Y:S01]  /*0320*/  LOP3.LUT R4, R6, 0xfffffffe, RZ, 0xc0, !PT ;  /* 0xfffffffe06047812 */ /* 0x000fe200078ec0ff */
[----:B------:R-:W-:Y:S01]  /*0330*/  IMAD.IADD R8, R8, 0x1, -R3 ;  /* 0x0000000108087824 */ /* 0x000fe200078e0a03 */
[----:B------:R-:W-:-:S02]  /*0340*/  SHF.R.U32.HI R3, RZ, 0x3, R0 ;  /* 0x00000003ff037819 */ /* 0x000fc40000011600 */
[----:B------:R-:W-:Y:S01]  /*0350*/  LOP3.LUT R2, R0, 0x38, R224, 0xf8, !PT ;  /* 0x0000003800027812 */ /* 0x000fe200078ef8e0 */
[C---:B------:R-:W-:Y:S01]  /*0360*/  IMAD.SHL.U32 R0, R5.reuse, 0x40, RZ ;  /* 0x0000004005007824 */ /* 0x040fe200078e00ff */
[----:B------:R-:W-:Y:S01]  /*0370*/  LOP3.LUT P4, RZ, R5, 0x2, RZ, 0xc0, !PT ;  /* 0x0000000205ff7812 */ /* 0x000fe2000788c0ff */
[----:B------:R-:W-:Y:S01]  /*0380*/  IMAD.IADD R13, R7, 0x1, -R4 ;  /* 0x00000001070d7824 */ /* 0x000fe200078e0a04 */
[----:B------:R-:W-:Y:S02]  /*0390*/  SHF.R.S32.HI R4, RZ, 0x1f, R14 ;  /* 0x0000001fff047819 */ /* 0x000fe4000001140e */
[----:B------:R-:W-:Y:S01]  /*03a0*/  LOP3.LUT R251, R2, R3, RZ, 0x3c, !PT ;  /* 0x0000000302fb7212 */ /* 0x000fe200078e3cff */
[----:B------:R-:W-:Y:S01]  /*03b0*/  IMAD.SHL.U32 R2, R160, 0x10, RZ ;  /* 0x00000010a0027824 */ /* 0x000fe200078e00ff */
[----:B------:R-:W-:Y:S02]  /*03c0*/  SHF.R.S32.HI R3, RZ, 0x1f, R11 ;  /* 0x0000001fff037819 */ /* 0x000fe4000001140b */
[----:B------:R-:W-:-:S02]  /*03d0*/  LOP3.LUT R0, R0, 0x1c0, RZ, 0xc0, !PT ;  /* 0x000001c000007812 */ /* 0x000fc400078ec0ff */
[----:B------:R-:W-:Y:S02]  /*03e0*/  LEA.HI R235, R4, R14, RZ, 0x2 ;  /* 0x0000000e04eb7211 */ /* 0x000fe400078f10ff */
[----:B------:R-:W-:Y:S02]  /*03f0*/  LEA.HI R14, R3, R11, RZ, 0x3 ;  /* 0x0000000b030e7211 */ /* 0x000fe400078f18ff */
[----:B------:R-:W-:Y:S01]  /*0400*/  LOP3.LUT R6, R0, 0x30, R2, 0xf8, !PT ;  /* 0x0000003000067812 */ /* 0x000fe200078ef802 */
[----:B------:R-:W-:Y:S01]  /*0410*/  IMAD.SHL.U32 R2, R13, 0x200, RZ ;  /* 0x000002000d027824 */ /* 0x000fe200078e00ff */
[----:B------:R-:W-:Y:S02]  /*0420*/  LOP3.LUT P3, RZ, R5, 0x4, RZ, 0xc0, !PT ;  /* 0x0000000405ff7812 */ /* 0x000fe4000786c0ff */
[----:B------:R-:W-:Y:S02]  /*0430*/  LOP3.LUT R5, R14, 0xfffffff8, RZ, 0xc0, !PT ;  /* 0xfffffff80e057812 */ /* 0x000fe400078ec0ff */
[----:B------:R-:W-:-:S02]  /*0440*/  SHF.R.S32.HI R19, RZ, 0x6, R15 ;  /* 0x00000006ff137819 */ /* 0x000fc4000001140f */
[----:B------:R-:W-:Y:S01]  /*0450*/  LOP3.LUT R3, R0, 0x8, R12, 0xf8, !PT ;  /* 0x0000000800037812 */ /* 0x000fe200078ef80c */
[----:B------:R-:W-:Y:S01]  /*0460*/  IMAD.IADD R11, R11, 0x1, -R5 ;  /* 0x000000010b0b7824 */ /* 0x000fe200078e0a05 */
[----:B------:R-:W-:Y:S01]  /*0470*/  SHF.R.U32.HI R4, RZ, 0x3, R0 ;  /* 0x00000003ff047819 */ /* 0x000fe20000011600 */
[----:B------:R-:W-:Y:S01]  /*0480*/  IMAD R251, R19, 0x200, R251 ;  /* 0x0000020013fb7824 */ /* 0x000fe200078e02fb */
[----:B------:R-:W-:Y:S02]  /*0490*/  LOP3.LUT R6, R6, 0x8, R12, 0xf8, !PT ;  /* 0x0000000806067812 */ /* 0x000fe400078ef80c */
[----:B------:R-:W-:Y:S01]  /*04a0*/  LOP3.LUT R0, R3, R4, RZ, 0x3c, !PT ;  /* 0x0000000403007212 */ /* 0x000fe200078e3cff */
[----:B------:R-:W-:Y:S01]  /*04b0*/  IMAD R3, R19, 0x800, R2 ;  /* 0x0000080013037824 */ /* 0x000fe200078e0202 */
[----:B------:R-:W-:Y:S02]  /*04c0*/  SHF.R.S32.HI R5, RZ, 0x7, R16 ;  /* 0x00000007ff057819 */ /* 0x000fe40000011410 */
[----:B------:R-:W-:Y:S01]  /*04d0*/  LOP3.LUT R4, R2, R6, R4, 0xf6, !PT ;  /* 0x0000000602047212 */ /* 0x000fe200078ef604 */
[C---:B------:R-:W-:Y:S01]  /*04e0*/  IMAD.SHL.U32 R2, R8.reuse, 0x40, RZ ;  /* 0x0000004008027824 */ /* 0x040fe200078e00ff */
[----:B------:R-:W-:Y:S01]  /*04f0*/  LOP3.LUT R7, R8, 0x1, RZ, 0xc0, !PT ;  /* 0x0000000108077812 */ /* 0x000fe200078ec0ff */
[----:B------:R-:W-:Y:S01]  /*0500*/  IMAD.IADD R0, R3, 0x1, R0 ;  /* 0x0000000103007824 */ /* 0x000fe200078e0200 */
[----:B------:R-:W-:Y:S01]  /*0510*/  SHF.R.S32.HI R235, RZ, 0x2, R235 ;  /* 0x00000002ffeb7819 */ /* 0x000fe200000114eb */
[----:B------:R-:W-:Y:S01]  /*0520*/  IMAD.SHL.U32 R3, R5, 0x8, RZ ;  /* 0x0000000805037824 */ /* 0x000fe200078e00ff */
[----:B------:R-:W-:Y:S01]  /*0530*/  ISETP.NE.U32.AND P0, PT, R7, 0x1, PT ;  /* 0x000000010700780c */ /* 0x000fe20003f05070 */
[----:B------:R-:W-:Y:S01]  /*0540*/  IMAD.SHL.U32 R7, R19, 0x20, RZ ;  /* 0x0000002013077824 */ /* 0x000fe200078e00ff */
[----:B------:R-:W-:Y:S01]  /*0550*/  LOP3.LUT R2, R2, 0x1c0, RZ, 0xc0, !PT ;  /* 0x000001c002027812 */ /* 0x000fe200078ec0ff */
[----:B------:R-:W-:Y:S01]  /*0560*/  IMAD R9, R5, 0x1000, R10 ;  /* 0x0000100005097824 */ /* 0x000fe200078e020a */
[----:B------:R-:W-:Y:S01]  /*0570*/  R2P PR, R8, 0x6 ;  /* 0x0000000608007804 */ /* 0x000fe20000000000 */
[----:B------:R-:W-:Y:S01]  /*0580*/  IMAD.SHL.U32 R6, R13, 0x10, RZ ;  /* 0x000000100d067824 */ /* 0x000fe200078e00ff */
[----:B------:R-:W-:Y:S01]  /*0590*/  LOP3.LUT R3, R3, 0x8, RZ, 0xc0, !PT ;  /* 0x0000000803037812 */ /* 0x000fe200078ec0ff */
[----:B------:R-:W-:Y:S01]  /*05a0*/  IMAD.SHL.U32 R8, R11, 0x40, RZ ;  /* 0x000000400b087824 */ /* 0x000fe200078e00ff */
[----:B------:R-:W-:Y:S01]  /*05b0*/  SHF.R.U32.HI R5, RZ, 0x3, R2 ;  /* 0x00000003ff057819 */ /* 0x000fe20000011602 */
[----:B------:R-:W-:Y:S01]  /*05c0*/  IMAD.SHL.U32 R166, R0, 0x2, RZ ;  /* 0x0000000200a67824 */ /* 0x000fe200078e00ff */
[----:B------:R-:W-:Y:S01]  /*05d0*/  LOP3.LUT R7, R2, 0x20, R7, 0xf8, !PT ;  /* 0x0000002002077812 */ /* 0x000fe200078ef807 */
[----:B------:R-:W-:Y:S01]  /*05e0*/  IMAD R235, R252, 0x10, R235 ;  /* 0x00000010fceb7824 */ /* 0x000fe200078e02eb */
[----:B------:R-:W-:-:S02]  /*05f0*/  LOP3.LUT R11, R3, 0x10, R6, 0xf8, !PT ;  /* 0x00000010030b7812 */ /* 0x000fc400078ef806 */
[----:B------:R-:W-:Y:S01]  /*0600*/  LOP3.LUT R12, R5, R2, R3, 0x1e, !PT ;  /* 0x00000002050c7212 */ /* 0x000fe200078e1e03 */
[----:B------:R-:W-:Y:S01]  /*0610*/  IMAD R2, R252, 0x400, R9 ;  /* 0x00000400fc027824 */ /* 0x000fe200078e0209 */
[----:B------:R-:W-:Y:S01]  /*0620*/  LOP3.LUT R6, R7, R5, RZ, 0x3c, !PT ;  /* 0x0000000507067212 */ /* 0x000fe200078e3cff */
[----:B------:R-:W-:Y:S01]  /*0630*/  IMAD.SHL.U32 R7, R14, 0x40, RZ ;  /* 0x000000400e077824 */ /* 0x000fe200078e00ff */
[----:B------:R-:W-:Y:S01]  /*0640*/  LOP3.LUT R3, R8, 0x1c0, RZ, 0xc0, !PT ;  /* 0x000001c008037812 */ /* 0x000fe200078ec0ff */
[----:B------:R-:W-:Y:S01]  /*0650*/  IMAD.SHL.U32 R8, R13, 0x8, RZ ;  /* 0x000000080d087824 */ /* 0x000fe200078e00ff */
[----:B------:R-:W-:Y:S01]  /*0660*/  SEL R217, R217, 0x10, !P0 ;  /* 0x00000010d9d97807 */ /* 0x000fe20004000000 */
[----:B------:R-:W-:Y:S01]  /*0670*/  IMAD.IADD R211, R6, 0x1, R2 ;  /* 0x0000000106d37824 */ /* 0x000fe200078e0202 */
[--C-:B------:R-:W-:Y:S01]  /*0680*/  SHF.R.U32.HI R5, RZ, 0x3, R3.reuse ;  /* 0x00000003ff057819 */ /* 0x100fe20000011603 */
[----:B------:R-:W-:Y:S01]  /*0690*/  IMAD R6, R160, 0x400, R10 ;  /* 0x00000400a0067824 */ /* 0x000fe200078e020a */
[----:B------:R-:W-:Y:S01]  /*06a0*/  LOP3.LUT R8, R3, 0x8, R8, 0xf8, !PT ;  /* 0x0000000803087812 */ /* 0x000fe200078ef808 */
[----:B------:R-:W-:Y:S01]  /*06b0*/  IMAD.SHL.U32 R211, R211, 0x2, RZ ;  /* 0x00000002d3d37824 */ /* 0x000fe200078e00ff */
[----:B------:R-:W-:Y:S01]  /*06c0*/  LOP3.LUT R2, R7, 0xfffffe00, RZ, 0xc0, !PT ;  /* 0xfffffe0007027812 */ /* 0x000fe200078ec0ff */
[----:B------:R-:W-:Y:S01]  /*06d0*/  IMAD.IADD R6, R6, 0x1, R12 ;  /* 0x0000000106067824 */ /* 0x000fe200078e020c */
[----:B------:R-:W-:Y:S01]  /*06e0*/  LOP3.LUT R3, R5, R11, R3, 0x1e, !PT ;  /* 0x0000000b05037212 */ /* 0x000fe200078e1e03 */
[----:B------:R-:W-:Y:S01]  /*06f0*/  IMAD.IADD R218, R211, 0x1, R217 ;  /* 0x00000001d3da7824 */ /* 0x000fe200078e02d9 */
[----:B------:R-:W-:Y:S01]  /*0700*/  LOP3.LUT R5, R8, R5, RZ, 0x3c, !PT ;  /* 0x0000000508057212 */ /* 0x000fe200078e3cff */
[--C-:B------:R-:W-:Y:S01]  /*0710*/  IMAD R169, R252, 0x400, R2.reuse ;  /* 0x00000400fca97824 */ /* 0x100fe200078e0202 */
[----:B------:R-:W-:Y:S01]  /*0720*/  LOP3.LUT R168, R3, R2, RZ, 0xfc, !PT ;  /* 0x0000000203a87212 */ /* 0x000fe200078efcff */
[----:B------:R-:W-:Y:S01]  /*0730*/  IMAD R160, R160, 0x400, R2 ;  /* 0x00000400a0a07824 */ /* 0x000fe200078e0202 */
[----:B------:R-:W-:Y:S01]  /*0740*/  LEA R6, R6, 0x6000, 0x1 ;  /* 0x0000600006067811 */ /* 0x000fe200078e08ff */
[----:B------:R-:W-:-:S02]  /*0750*/  IMAD.IADD R169, R169, 0x1, R5 ;  /* 0x00000001a9a97824 */ /* 0x000fc400078e0205 */
[----:B------:R-:W-:Y:S01]  /*0760*/  IMAD.IADD R160, R5, 0x1, R160 ;  /* 0x0000000105a07824 */ /* 0x000fe200078e02a0 */
[C---:B------:R-:W-:Y:S01]  /*0770*/  IADD3 R7, R6.reuse, 0x40, RZ ;  /* 0x0000004006077810 */ /* 0x040fe20007ffe0ff */
[----:B------:R-:W-:Y:S01]  /*0780*/  IMAD.MOV.U32 R5, RZ, RZ, 0x20 ;  /* 0x00000020ff057424 */ /* 0x000fe200078e00ff */
[C---:B------:R-:W-:Y:S01]  /*0790*/  @P2 IADD3 R7, R6.reuse, -0x40, RZ ;  /* 0xffffffc006072810 */ /* 0x040fe20007ffe0ff */
[----:B------:R-:W-:Y:S01]  /*07a0*/  IMAD.MOV.U32 R2, RZ, RZ, 0x40 ;  /* 0x00000040ff027424 */ /* 0x000fe200078e00ff */
[----:B------:R-:W-:Y:S01]  /*07b0*/  STL [R1+0x8], R6 ;  /* 0x0000080601007387 */ /* 0x000fe20000100800 */
[----:B------:R-:W-:Y:S01]  /*07c0*/  IADD3 R8, R6, 0x420, RZ ;  /* 0x0000042006087810 */ /* 0x000fe20007ffe0ff */
[----:B------:R-:W-:Y:S01]  /*07d0*/  IMAD.SHL.U32 R3, R4, 0x2, RZ ;  /* 0x0000000204037824 */ /* 0x000fe200078e00ff */
[----:B------:R-:W-:Y:S01]  /*07e0*/  SEL R164, R5, 0xffffffe0, !P4 ;  /* 0xffffffe005a47807 */ /* 0x000fe20006000000 */
[----:B------:R-:W-:Y:S01]  /*07f0*/  IMAD.SHL.U32 R159, R169, 0x2, RZ ;  /* 0x00000002a99f7824 */ /* 0x000fe200078e00ff */
[----:B------:R-:W-:-:S02]  /*0800*/  SEL R2, R2, 0xffffffc0, !P3 ;  /* 0xffffffc002027807 */ /* 0x000fc40005800000 */
[----:B------:R-:W-:Y:S01]  /*0810*/  SEL R5, R5, 0xffffffe0, !P1 ;  /* 0xffffffe005057807 */ /* 0x000fe20004800000 */
[----:B------:R-:W-:Y:S01]  /*0820*/  IMAD R165, R0, 0x2, R164 ;  /* 0x0000000200a57824 */ /* 0x000fe200078e02a4 */
[----:B------:R-:W-:Y:S01]  /*0830*/  @P1 IADD3 R8, R6, 0x3e0, RZ ;  /* 0x000003e006081810 */ /* 0x000fe20007ffe0ff */
[----:B------:R-:W-:Y:S01]  /*0840*/  IMAD R163, R0, 0x2, R2 ;  /* 0x0000000200a37824 */ /* 0x000fe200078e0202 */
[----:B------:R-:W-:Y:S01]  /*0850*/  LEA R160, R160, 0xa000, 0x1 ;  /* 0x0000a000a0a07811 */ /* 0x000fe200078e08ff */
[----:B------:R-:W-:Y:S02]  /*0860*/  IMAD.IADD R0, R5, 0x1, R6 ;  /* 0x0000000105007824 */ /* 0x000fe400078e0206 */
[----:B------:R-:W-:Y:S02]  /*0870*/  IMAD.IADD R216, R211, 0x1, R5 ;  /* 0x00000001d3d87824 */ /* 0x000fe400078e0205 */
[----:B------:R-:W-:Y:S01]  /*0880*/  IMAD.IADD R164, R164, 0x1, R163 ;  /* 0x00000001a4a47824 */ /* 0x000fe200078e02a3 */
[----:B------:R1:W-:Y:S01]  /*0890*/  STL [R1+0x14], R0 ;  /* 0x0000140001007387 */ /* 0x0003e20000100800 */
[----:B------:R-:W-:-:S03]  /*08a0*/  IMAD.IADD R217, R217, 0x1, R216 ;  /* 0x00000001d9d97824 */ /* 0x000fc600078e02d8 */
[----:B------:R3:W-:Y:S04]  /*08b0*/  STL [R1+0xc], R7 ;  /* 0x00000c0701007387 */ /* 0x0007e80000100800 */
[----:B------:R3:W-:Y:S01]  /*08c0*/  STL [R1+0x18], R8 ;  /* 0x0000180801007387 */ /* 0x0007e20000100800 */
[----:B-1----:R-:W-:-:S05]  /*08d0*/  IMAD.IADD R0, R5, 0x1, R7 ;  /* 0x0000000105007824 */ /* 0x002fca00078e0207 */
[----:B--2---:R3:W-:Y:S02]  /*08e0*/  STL [R1+0x10], R0 ;  /* 0x0000100001007387 */ /* 0x0047e40000100800 */
.L_x_1278:
[----:B-1----:R-:W1:Y:S01]  /*08f0*/  S2R R35, SR_CTAID.Y ;  /* 0x0000000000237919 */ /* 0x002e620000002600 */
[----:B--23--:R-:W2:Y:S01]  /*0900*/  LDC.U8 R0, c[0x0][0x312] ;  /* 0x0000c480ff007b82 */ /* 0x00cea20000000000 */
[----:B------:R-:W-:Y:S02]  /*0910*/  ISETP.NE.U32.AND P0, PT, RZ, c[0x0][0x240], PT ;  /* 0x00009000ff007a0c */ /* 0x000fe40003f05070 */
[----:B------:R-:W-:Y:S02]  /*0920*/  ISETP.EQ.U32.AND P5, PT, RZ, c[0x0][0x248], PT ;  /* 0x00009200ff007a0c */ /* 0x000fe40003fa2070 */
[----:B------:R-:W-:Y:S02]  /*0930*/  ISETP.NE.AND.EX P0, PT, RZ, c[0x0][0x244], PT, P0 ;  /* 0x00009100ff007a0c */ /* 0x000fe40003f05300 */
[----:B------:R-:W-:Y:S01]  /*0940*/  ISETP.NE.U32.AND P3, PT, RZ, c[0x0][0x250], PT ;  /* 0x00009400ff007a0c */ /* 0x000fe20003f65070 */
[----:B------:R-:W-:-:S03]  /*0950*/  IMAD.MOV.U32 R12, RZ, RZ, -0x1 ;  /* 0xffffffffff0c7424 */ /* 0x000fc600078e00ff */
[----:B------:R-:W-:Y:S01]  /*0960*/  ISETP.NE.AND.EX P3, PT, RZ, c[0x0][0x254], PT, P3 ;  /* 0x00009500ff007a0c */ /* 0x000fe20003f65330 */
[C---:B-1----:R-:W-:Y:S01]  /*0970*/  IMAD.SHL.U32 R9, R35.reuse, 0x4, RZ ;  /* 0x0000000423097824 */ /* 0x042fe200078e00ff */
[----:B------:R-:W-:Y:S02]  /*0980*/  SHF.R.S32.HI R31, RZ, 0x1f, R35 ;  /* 0x0000001fff1f7819 */ /* 0x000fe40000011423 */
[----:B--2---:R-:W-:Y:S01]  /*0990*/  ISETP.NE.AND P4, PT, R0, RZ, PT ;  /* 0x000000ff0000720c */ /* 0x004fe20003f85270 */
[----:B------:R-:W-:Y:S01]  /*09a0*/  IMAD.MOV.U32 R0, RZ, RZ, -0x1 ;  /* 0xffffffffff007424 */ /* 0x000fe200078e00ff */
[----:B------:R-:W-:Y:S02]  /*09b0*/  SHF.L.U64.HI R8, R35, 0x2, R31 ;  /* 0x0000000223087819 */ /* 0x000fe4000001021f */
[----:B------:R-:W-:Y:S02]  /*09c0*/  IADD3 R4, P1, R9, c[0x0][0x240], RZ ;  /* 0x0000900009047a10 */ /* 0x000fe40007f3e0ff */
[----:B------:R-:W-:-:S02]  /*09d0*/  ISETP.EQ.OR.EX P5, PT, RZ, c[0x0][0x24c], !P4, P5 ;  /* 0x00009300ff007a0c */ /* 0x000fc400067a2750 */
[----:B------:R-:W-:Y:S02]  /*09e0*/  IADD3.X R5, R8, c[0x0][0x244], RZ, P1, !PT ;  /* 0x0000910008057a10 */ /* 0x000fe40000ffe4ff */
[----:B------:R-:W-:-:S03]  /*09f0*/  @P3 IADD3 R6, P1, R9, c[0x0][0x250], RZ ;  /* 0x0000940009063a10 */ /* 0x000fc60007f3e0ff */
[----:B------:R1:W2:Y:S04]  /*0a00*/  @P0 LDG.E R0, [R4.64] ;  /* 0x0000001804000981 */ /* 0x0002a8000c1e1900 */
[----:B------:R1:W2:Y:S01]  /*0a10*/  @P0 LDG.E R2, [R4.64+0x4] ;  /* 0x0000041804020981 */ /* 0x0002a2000c1e1900 */
[----:B------:R-:W-:Y:S01]  /*0a20*/  IMAD.MOV.U32 R238, RZ, RZ, RZ ;  /* 0x000000ffffee7224 */ /* 0x000fe200078e00ff */
[----:B------:R-:W-:-:S05]  /*0a30*/  @P3 IADD3.X R7, R8, c[0x0][0x254], RZ, P1, !PT ;  /* 0x0000950008073a10 */ /* 0x000fca0000ffe4ff */
[----:B-----5:R3:W5:Y:S01]  /*0a40*/  @P3 LDG.E R238, [R6.64] ;  /* 0x0000001806ee3981 */ /* 0x020762000c1e1900 */
[----:B-1----:R-:W-:-:S04]  /*0a50*/  IADD3 R4, P2, R9, c[0x0][0x248], RZ ;  /* 0x0000920009047a10 */ /* 0x002fc80007f5e0ff */
[----:B------:R-:W-:-:S05]  /*0a60*/  IADD3.X R5, R8, c[0x0][0x24c], RZ, P2, !PT ;  /* 0x0000930008057a10 */ /* 0x000fca00017fe4ff */
[----:B------:R-:W4:Y:S01]  /*0a70*/  @!P5 LDG.E R12, [R4.64] ;  /* 0x00000018040cd981 */ /* 0x000f22000c1e1900 */
[----:B------:R-:W-:-:S04]  /*0a80*/  ISETP.NE.U32.AND P1, PT, RZ, c[0x0][0x248], PT ;  /* 0x00009200ff007a0c */ /* 0x000fc80003f25070 */
[----:B------:R-:W-:Y:S01]  /*0a90*/  ISETP.NE.AND.EX P1, PT, RZ, c[0x0][0x24c], PT, P1 ;  /* 0x00009300ff007a0c */ /* 0x000fe20003f25310 */
[----:B--2---:R-:W-:Y:S02]  /*0aa0*/  @P0 IMAD.IADD R27, R2, 0x1, -R0 ;  /* 0x00000001021b0824 */ /* 0x004fe400078e0a00 */
[----:B------:R-:W-:Y:S02]  /*0ab0*/  IMAD.MOV.U32 R2, RZ, RZ, c[0x0][0x218] ;  /* 0x00008600ff027624 */ /* 0x000fe400078e00ff */
[----:B------:R-:W-:Y:S01]  /*0ac0*/  @!P0 IMAD.MOV.U32 R27, RZ, RZ, c[0x0][0x214] ;  /* 0x00008500ff1b8624 */ /* 0x000fe200078e00ff */
[----:B----4-:R3:W-:Y:S07]  /*0ad0*/  STL [R1], R12 ;  /* 0x0000000c01007387 */ /* 0x0107ee0000100800 */
[----:B------:R-:W-:Y:S05]  /*0ae0*/  @!P1 BRA `(.L_x_1210) ;  /* 0x0000003000009947 */ /* 0x000fea0003800000 */
[----:B------:R-:W2:Y:S02]  /*0af0*/  @P4 LDG.E R2, [R4.64+0x4] ;  /* 0x0000041804024981 */ /* 0x000ea4000c1e1900 */
[----:B--2---:R-:W-:-:S06]  /*0b00*/  @P4 IADD3 R2, R2, -R12, RZ ;  /* 0x8000000c02024210 */ /* 0x004fcc0007ffe0ff */
[----:B------:R1:W5:Y:S02]  /*0b10*/  @!P4 LDG.E R2, [R4.64] ;  /* 0x000000180402c981 */ /* 0x000364000c1e1900 */
.L_x_1210:
[----:B------:R-:W-:Y:S01]  /*0b20*/  ISETP.NE.U32.AND P2, PT, RZ, c[0x0][0x258], PT ;  /* 0x00009600ff007a0c */ /* 0x000fe20003f45070 */
[----:B------:R-:W2:Y:S03]  /*0b30*/  LDL R34, [R1+0x4] ;  /* 0x0000040001227983 */ /* 0x000ea60000100800 */
[----:B------:R-:W-:-:S13]  /*0b40*/  ISETP.NE.AND.EX P2, PT, RZ, c[0x0][0x25c], PT, P2 ;  /* 0x00009700ff007a0c */ /* 0x000fda0003f45320 */
[----:B-1----:R-:W-:-:S04]  /*0b50*/  @P2 IADD3 R4, P1, R9, c[0x0][0x258], RZ ;  /* 0x0000960009042a10 */ /* 0x002fc80007f3e0ff */
[----:B------:R-:W-:-:S06]  /*0b60*/  @P2 IADD3.X R5, R8, c[0x0][0x25c], RZ, P1, !PT ;  /* 0x0000970008052a10 */ /* 0x000fcc0000ffe4ff */
[----:B------:R-:W4:Y:S01]  /*0b70*/  @P2 LDG.E R5, [R4.64] ;  /* 0x0000001804052981 */ /* 0x000f22000c1e1900 */
[----:B------:R-:W-:-:S04]  /*0b80*/  @!P2 ISETP.NE.U32.AND P1, PT, RZ, c[0x0][0x268], PT ;  /* 0x00009a00ff00aa0c */ /* 0x000fc80003f25070 */
[----:B------:R-:W-:-:S04]  /*0b90*/  @!P2 ISETP.NE.AND.EX P1, PT, RZ, c[0x0][0x26c], PT, P1 ;  /* 0x00009b00ff00aa0c */ /* 0x000fc80003f25310 */
[----:B------:R-:W-:Y:S01]  /*0ba0*/  @!P2 SEL R4, RZ, c[0x0][0x21c], !P1 ;  /* 0x00008700ff04aa07 */ /* 0x000fe20004800000 */
[----:B--2---:R-:W-:Y:S02]  /*0bb0*/  IMAD.SHL.U32 R19, R34, 0x80, RZ ;  /* 0x0000008022137824 */ /* 0x004fe400078e00ff */
[--C-:B----45:R-:W-:Y:S01]  /*0bc0*/  @P2 IMAD.IADD R210, R5, 0x1, -R238.reuse ;  /* 0x0000000105d22824 */ /* 0x130fe200078e0aee */
[----:B------:R-:W-:-:S04]  /*0bd0*/  @!P2 IADD3 R210, R4, R2, -R238 ;  /* 0x0000000204d2a210 */ /* 0x000fc80007ffe8ee */
[----:B------:R-:W-:-:S13]  /*0be0*/  ISETP.GT.AND P1, PT, R210, R19, PT ;  /* 0x00000013d200720c */ /* 0x000fda0003f24270 */
[----:B------:R-:W-:Y:S05]  /*0bf0*/  @!P1 BRA `(.L_x_1211) ;  /* 0x000084a000009947 */ /* 0x000fea0003800000 */
[----:B------:R-:W-:Y:S01]  /*0c00*/  ISETP.NE.AND P2, PT, R12, -0x1, PT ;  /* 0xffffffff0c00780c */ /* 0x000fe20003f45270 */
[----:B------:R-:W-:Y:S01]  /*0c10*/  IMAD R5, R31, c[0x0][0x178], RZ ;  /* 0x00005e001f057a24 */ /* 0x000fe200078e02ff */
[----:B------:R-:W-:Y:S01]  /*0c20*/  IADD3 R2, R27, 0x3f, RZ ;  /* 0x0000003f1b027810 */ /* 0x000fe20007ffe0ff */
[----:B------:R-:W-:Y:S01]  /*0c30*/  IMAD.WIDE.U32 R10, R35, c[0x0][0x178], RZ ;  /* 0x00005e00230a7a25 */ /* 0x000fe200078e00ff */
[C---:B------:R-:W-:Y:S02]  /*0c40*/  ISETP.NE.AND P1, PT, R0.reuse, -0x1, PT ;  /* 0xffffffff0000780c */ /* 0x040fe40003f25270 */
[----:B------:R-:W-:Y:S01]  /*0c50*/  SHF.R.S32.HI R4, RZ, 0x1f, R2 ;  /* 0x0000001fff047819 */ /* 0x000fe20000011402 */
[----:B---3--:R-:W-:-:S03]  /*0c60*/  IMAD.WIDE.U32 R6, R0, c[0x0][0x190], RZ ;  /* 0x0000640000067a25 */ /* 0x008fc600078e00ff */
[----:B------:R-:W-:Y:S01]  /*0c70*/  LEA.HI R23, R4, R2, RZ, 0x6 ;  /* 0x0000000204177211 */ /* 0x000fe200078f30ff */
[----:B------:R-:W-:Y:S01]  /*0c80*/  IMAD R4, R35, c[0x0][0x17c], R5 ;  /* 0x00005f0023047a24 */ /* 0x000fe200078e0205 */
[----:B------:R-:W-:Y:S01]  /*0c90*/  SEL R26, R10, R6, !P1 ;  /* 0x000000060a1a7207 */ /* 0x000fe20004800000 */
[----:B------:R-:W-:Y:S01]  /*0ca0*/  @P2 IMAD.IADD R2, R238, 0x1, R12 ;  /* 0x00000001ee022824 */ /* 0x000fe200078e020c */
[----:B------:R-:W-:Y:S01]  /*0cb0*/  LOP3.LUT R9, R23, 0xffffffc0, RZ, 0xc0, !PT ;  /* 0xffffffc017097812 */ /* 0x000fe200078ec0ff */
[----:B------:R-:W-:Y:S02]  /*0cc0*/  IMAD R8, R0, c[0x0][0x194], RZ ;  /* 0x0000650000087a24 */ /* 0x000fe400078e02ff */
[----:B------:R-:W-:Y:S01]  /*0cd0*/  IMAD.IADD R20, R11, 0x1, R4 ;  /* 0x000000010b147824 */ /* 0x000fe200078e0204 */
[----:B------:R-:W-:Y:S01]  /*0ce0*/  IADD3 R11, R9, -0x40, RZ ;  /* 0xffffffc0090b7810 */ /* 0x000fe20007ffe0ff */
[----:B------:R-:W-:Y:S01]  /*0cf0*/  @P2 IMAD.WIDE.U32 R4, R2, c[0x0][0x198], RZ ;  /* 0x0000660002042a25 */ /* 0x000fe200078e00ff */
[----:B------:R-:W-:-:S02]  /*0d00*/  @P1 IADD3 R20, R7, R8, RZ ;  /* 0x0000000807141210 */ /* 0x000fc40007ffe0ff */
[----:B------:R-:W-:Y:S01]  /*0d10*/  SHF.R.S32.HI R18, RZ, 0x1f, R11 ;  /* 0x0000001fff127819 */ /* 0x000fe2000001140b */
        /* <DEDUP_REMOVED lines=13> */
.L_x_1212:
        /* <DEDUP_REMOVED lines=15> */
.L_x_1213:
[----:B------:R-:W-:Y:S01]  /*0ee0*/  IABS R15, c[0x0][0x1c8] ;  /* 0x00007200000f7a13 */ /* 0x000fe20000000000 */
[----:B------:R-:W1:Y:S01]  /*0ef0*/  LDC.U8 R24, c[0x0][0x328] ;  /* 0x0000ca00ff187b82 */ /* 0x000e620000000000 */
[----:B------:R-:W-:Y:S01]  /*0f00*/  IABS R6, R240 ;  /* 0x000000f000067213 */ /* 0x000fe20000000000 */
[----:B------:R-:W-:Y:S01]  /*0f10*/  @!P1 IMAD R9, R31, c[0x0][0x368], RZ ;  /* 0x0000da001f099a24 */ /* 0x000fe200078e02ff */
[----:B------:R-:W2:Y:S01]  /*0f20*/  I2F.RP R4, R15 ;  /* 0x0000000f00047306 */ /* 0x000ea20000209400 */
[----:B------:R-:W-:Y:S01]  /*0f30*/  MOV R16, c[0x0][0x224] ;  /* 0x0000890000107a02 */ /* 0x000fe20000000f00 */
[----:B------:R-:W-:Y:S01]  /*0f40*/  ULDC UR12, c[0x0][0x22c] ;  /* 0x00008b00000c7ab9 */ /* 0x000fe20000000800 */
[----:B------:R-:W-:Y:S01]  /*0f50*/  IMAD.MOV.U32 R13, RZ, RZ, R6 ;  /* 0x000000ffff0d7224 */ /* 0x000fe200078e0006 */
[----:B------:R-:W-:Y:S01]  /*0f60*/  ULDC UR5, c[0x0][0x1c0] ;  /* 0x0000700000057ab9 */ /* 0x000fe20000000800 */
[C---:B------:R-:W-:Y:S01]  /*0f70*/  @!P1 IMAD.WIDE.U32 R6, R35.reuse, c[0x0][0x368], RZ ;  /* 0x0000da0023069a25 */ /* 0x040fe200078e00ff */
[----:B------:R-:W3:Y:S01]  /*0f80*/  LDC.U8 R25, c[0x0][0x3d0] ;  /* 0x0000f400ff197b82 */ /* 0x000ee20000000000 */
[----:B------:R-:W-:Y:S01]  /*0f90*/  UIMAD.WIDE UR6, UR12, UR5, URZ ;  /* 0x000000050c0672a5 */ /* 0x000fe2000f8e023f */
[----:B------:R-:W4:Y:S01]  /*0fa0*/  S2R R30, SR_CTAID.X ;  /* 0x00000000001e7919 */ /* 0x000f220000002500 */
[----:B------:R-:W-:Y:S01]  /*0fb0*/  @!P1 IMAD R9, R35, c[0x0][0x36c], R9 ;  /* 0x0000db0023099a24 */ /* 0x000fe200078e0209 */
[----:B------:R-:W-:-:S02]  /*0fc0*/  LOP3.LUT R10, R240, c[0x0][0x1c8], RZ, 0x3c, !PT ;  /* 0x00007200f00a7a12 */ /* 0x000fc400078e3cff */
[----:B------:R-:W-:Y:S02]  /*0fd0*/  SHF.R.S32.HI R241, RZ, 0x1f, R240 ;  /* 0x0000001ffff17819 */ /* 0x000fe400000114f0 */
[----:B------:R-:W-:Y:S01]  /*0fe0*/  ISETP.GE.AND P3, PT, R10, RZ, PT ;  /* 0x000000ff0a00720c */ /* 0x000fe20003f66270 */
[----:B--2---:R-:W2:Y:S01]  /*0ff0*/  MUFU.RCP R4, R4 ;  /* 0x0000000400047308 */ /* 0x004ea20000001000 */
[----:B-1----:R-:W-:Y:S02]  /*1000*/  ISETP.NE.AND P2, PT, R24, RZ, PT ;  /* 0x000000ff1800720c */ /* 0x002fe40003f45270 */
[----:B--2---:R-:W-:-:S05]  /*1010*/  IADD3 R4, R4, 0xffffffe, RZ ;  /* 0x0ffffffe04047810 */ /* 0x004fca0007ffe0ff */
[----:B------:R-:W1:Y:S02]  /*1020*/  F2I.FTZ.U32.TRUNC.NTZ R5, R4 ;  /* 0x0000000400057305 */ /* 0x000e64000021f000 */
[----:B-1----:R-:W-:Y:S02]  /*1030*/  IADD3 R2, RZ, -R5, RZ ;  /* 0x80000005ff027210 */ /* 0x002fe40007ffe0ff */
[----:B------:R-:W-:-:S03]  /*1040*/  MOV R4, RZ ;  /* 0x000000ff00047202 */ /* 0x000fc60000000f00 */
[----:B------:R-:W-:-:S04]  /*1050*/  IMAD R2, R2, R15, RZ ;  /* 0x0000000f02027224 */ /* 0x000fc800078e02ff */
[----:B------:R-:W-:-:S04]  /*1060*/  IMAD.HI.U32 R2, R5, R2, R4 ;  /* 0x0000000205027227 */ /* 0x000fc800078e0004 */
[----:B------:R-:W-:-:S04]  /*1070*/  @P1 IMAD.WIDE.U32 R4, R0, c[0x0][0x370], RZ ;  /* 0x0000dc0000041a25 */ /* 0x000fc800078e00ff */
[----:B------:R-:W-:Y:S01]  /*1080*/  IMAD.HI.U32 R2, R2, R13, RZ ;  /* 0x0000000d02027227 */ /* 0x000fe200078e00ff */
[----:B------:R-:W-:Y:S02]  /*1090*/  @P1 MOV R12, R4 ;  /* 0x00000004000c1202 */ /* 0x000fe40000000f00 */
[----:B------:R-:W-:Y:S01]  /*10a0*/  @!P1 MOV R12, R6 ;  /* 0x00000006000c9202 */ /* 0x000fe20000000f00 */
[----:B------:R-:W-:Y:S02]  /*10b0*/  IMAD.MOV R8, RZ, RZ, -R2 ;  /* 0x000000ffff087224 */ /* 0x000fe400078e0a02 */
[----:B------:R-:W-:Y:S01]  /*10c0*/  @P1 IMAD R14, R0, c[0x0][0x374], R5 ;  /* 0x0000dd00000e1a24 */ /* 0x000fe200078e0205 */
[----:B------:R-:W-:Y:S01]  /*10d0*/  SHF.R.S32.HI R5, RZ, 0x1f, R16 ;  /* 0x0000001fff057819 */ /* 0x000fe20000011410 */
[----:B------:R-:W-:Y:S02]  /*10e0*/  IMAD R4, R15, R8, R13 ;  /* 0x000000080f047224 */ /* 0x000fe400078e020d */
[----:B------:R-:W-:-:S03]  /*10f0*/  IMAD.WIDE.U32 R16, R35, c[0x0][0x224], RZ ;  /* 0x0000890023107a25 */ /* 0x000fc600078e00ff */
[----:B------:R-:W-:Y:S01]  /*1100*/  ISETP.GT.U32.AND P4, PT, R15, R4, PT ;  /* 0x000000040f00720c */ /* 0x000fe20003f84070 */
[----:B------:R-:W-:Y:S02]  /*1110*/  IMAD R5, R5, R35, RZ ;  /* 0x0000002305057224 */ /* 0x000fe400078e02ff */
[----:B------:R-:W-:Y:S02]  /*1120*/  IMAD.SHL.U32 R6, R35, 0x80, RZ ;  /* 0x0000008023067824 */ /* 0x000fe400078e00ff */
[----:B------:R-:W-:Y:S02]  /*1130*/  IMAD R5, R31, c[0x0][0x224], R5 ;  /* 0x000089001f057a24 */ /* 0x000fe400078e0205 */
[----:B------:R-:W-:Y:S01]  /*1140*/  @!P1 IMAD.IADD R14, R7, 0x1, R9 ;  /* 0x00000001070e9824 */ /* 0x000fe200078e0209 */
[----:B------:R-:W-:Y:S01]  /*1150*/  SHF.L.U64.HI R7, R35, 0x7, R31 ;  /* 0x0000000723077819 */ /* 0x000fe2000001021f */
[C---:B------:R-:W-:Y:S01]  /*1160*/  IMAD R9, R16.reuse, UR7, RZ ;  /* 0x0000000710097c24 */ /* 0x040fe2000f8e02ff */
[----:B------:R-:W-:Y:S01]  /*1170*/  IADD3 R5, R17, R5, RZ ;  /* 0x0000000511057210 */ /* 0x000fe20007ffe0ff */
[----:B------:R-:W-:Y:S01]  /*1180*/  IMAD.WIDE.U32 R16, R16, UR6, RZ ;  /* 0x0000000610107c25 */ /* 0x000fe2000f8e00ff */
[----:B------:R-:W-:-:S02]  /*1190*/  SEL R6, R6, RZ, P0 ;  /* 0x000000ff06067207 */ /* 0x000fc40000000000 */
[----:B------:R-:W-:Y:S01]  /*11a0*/  SEL R7, R7, RZ, P0 ;  /* 0x000000ff07077207 */ /* 0x000fe20000000000 */
[----:B------:R-:W-:Y:S01]  /*11b0*/  @!P4 IMAD.IADD R4, R4, 0x1, -R15 ;  /* 0x000000010404c824 */ /* 0x000fe200078e0a0f */
[----:B------:R-:W-:Y:S01]  /*11c0*/  IADD3 R6, P0, R11, R6, RZ ;  /* 0x000000060b067210 */ /* 0x000fe20007f1e0ff */
[----:B------:R-:W-:Y:S01]  /*11d0*/  IMAD R9, R5, UR6, R9 ;  /* 0x0000000605097c24 */ /* 0x000fe2000f8e0209 */
[----:B------:R-:W-:Y:S01]  /*11e0*/  @!P4 IADD3 R2, R2, 0x1, RZ ;  /* 0x000000010202c810 */ /* 0x000fe20007ffe0ff */
[----:B------:R-:W-:Y:S01]  /*11f0*/  IMAD R8, R0, UR7, RZ ;  /* 0x0000000700087c24 */ /* 0x000fe2000f8e02ff */
[----:B------:R-:W-:Y:S01]  /*1200*/  ISETP.GE.U32.AND P5, PT, R4, R15, PT ;  /* 0x0000000f0400720c */ /* 0x000fe20003fa6070 */
[----:B------:R-:W-:Y:S01]  /*1210*/  IMAD.WIDE.U32 R4, R0, UR6, RZ ;  /* 0x0000000600047c25 */ /* 0x000fe2000f8e00ff */
[----:B------:R-:W-:Y:S02]  /*1220*/  ISETP.NE.AND P4, PT, RZ, c[0x0][0x1c8], PT ;  /* 0x00007200ff007a0c */ /* 0x000fe40003f85270 */
[----:B------:R-:W-:Y:S01]  /*1230*/  IADD3.X R7, R18, R7, RZ, P0, !PT ;  /* 0x0000000712077210 */ /* 0x000fe200007fe4ff */
[----:B------:R-:W-:Y:S01]  /*1240*/  IMAD R13, R6, UR7, RZ ;  /* 0x00000007060d7c24 */ /* 0x000fe2000f8e02ff */
[----:B------:R-:W-:Y:S01]  /*1250*/  SEL R16, R16, R4, !P1 ;  /* 0x0000000410107207 */ /* 0x000fe20004800000 */
[----:B------:R-:W-:Y:S01]  /*1260*/  @P2 IMAD R4, R35, c[0x0][0x214], RZ ;  /* 0x0000850023042a24 */ /* 0x000fe200078e02ff */
[----:B---3--:R-:W-:Y:S01]  /*1270*/  ISETP.NE.AND P0, PT, R25, RZ, PT ;  /* 0x000000ff1900720c */ /* 0x008fe20003f05270 */
[----:B------:R-:W-:Y:S01]  /*1280*/  IMAD.IADD R10, R17, 0x1, R9 ;  /* 0x00000001110a7824 */ /* 0x000fe200078e0209 */
[----:B------:R-:W-:Y:S01]  /*1290*/  @P1 IADD3 R10, R5, R8, RZ ;  /* 0x00000008050a1210 */ /* 0x000fe20007ffe0ff */
[----:B------:R-:W-:Y:S01]  /*12a0*/  IMAD R9, R7, UR6, R13 ;  /* 0x0000000607097c24 */ /* 0x000fe2000f8e020d */
[----:B------:R-:W-:Y:S01]  /*12b0*/  @P2 SEL R5, R4, R0, !P1 ;  /* 0x0000000004052207 */ /* 0x000fe20004800000 */
[----:B----4-:R-:W-:Y:S01]  /*12c0*/  IMAD.WIDE.U32 R24, R30, c[0x0][0x3d8], RZ ;  /* 0x0000f6001e187a25 */ /* 0x010fe200078e00ff */
[----:B------:R-:W-:-:S03]  /*12d0*/  @P5 IADD3 R2, R2, 0x1, RZ ;  /* 0x0000000102025810 */ /* 0x000fc60007ffe0ff */
[----:B------:R-:W-:Y:S01]  /*12e0*/  @!P2 IMAD R4, R35, c[0x0][0x1c0], R240 ;  /* 0x000070002304aa24 */ /* 0x000fe200078e02f0 */
[----:B------:R-:W-:Y:S01]  /*12f0*/  SEL R17, R24, RZ, P0 ;  /* 0x000000ff18117207 */ /* 0x000fe20000000000 */
[----:B------:R-:W-:Y:S01]  /*1300*/  IMAD.MOV.U32 R13, RZ, RZ, R2 ;  /* 0x000000ffff0d7224 */ /* 0x000fe200078e0002 */
[----:B------:R-:W-:Y:S01]  /*1310*/  SHF.R.S32.HI R24, RZ, 0x1f, R19 ;  /* 0x0000001fff187819 */ /* 0x000fe20000011413 */
[----:B------:R-:W-:Y:S02]  /*1320*/  @P2 IMAD R15, R240, c[0x0][0x234], R5 ;  /* 0x00008d00f00f2a24 */ /* 0x000fe400078e0205 */
[----:B------:R-:W-:Y:S01]  /*1330*/  IMAD R7, R30, c[0x0][0x3dc], R25 ;  /* 0x0000f7001e077a24 */ /* 0x000fe200078e0219 */
[----:B------:R-:W-:Y:S01]  /*1340*/  @!P3 IADD3 R13, -R13, RZ, RZ ;  /* 0x000000ff0d0db210 */ /* 0x000fe20007ffe1ff */
[----:B------:R-:W-:Y:S01]  /*1350*/  @!P2 IMAD R15, R4, c[0x0][0x214], RZ ;  /* 0x00008500040faa24 */ /* 0x000fe200078e02ff */
[----:B------:R-:W-:Y:S01]  /*1360*/  @!P4 LOP3.LUT R13, RZ, c[0x0][0x1c8], RZ, 0x33, !PT ;  /* 0x00007200ff0dca12 */ /* 0x000fe200078e33ff */
[----:B------:R-:W-:Y:S01]  /*1370*/  IMAD R2, R240, c[0x0][0x22c], RZ ;  /* 0x00008b00f0027a24 */ /* 0x000fe200078e02ff */
[----:B------:R-:W-:Y:S01]  /*1380*/  SEL R7, R7, RZ, P0 ;  /* 0x000000ff07077207 */ /* 0x000fe20000000000 */
[----:B------:R-:W-:Y:S01]  /*1390*/  IMAD.WIDE.U32 R4, R6, UR6, RZ ;  /* 0x0000000606047c25 */ /* 0x000fe2000f8e00ff */
[----:B------:R-:W-:-:S02]  /*13a0*/  SHF.R.S32.HI R25, RZ, 0x1f, R13 ;  /* 0x0000001fff197819 */ /* 0x000fc4000001140d */
[----:B------:R-:W-:Y:S01]  /*13b0*/  SHF.R.S32.HI R8, RZ, 0x1f, R2 ;  /* 0x0000001fff087819 */ /* 0x000fe20000011402 */
[----:B------:R-:W-:Y:S01]  /*13c0*/  IMAD.IADD R6, R5, 0x1, R9 ;  /* 0x0000000105067824 */ /* 0x000fe200078e0209 */
        /* <DEDUP_REMOVED lines=8> */
.L_x_1214:
[----:B------:R-:W-:-:S04]  /*1450*/  IMAD R0, R35, c[0x0][0x1c0], R240 ;  /* 0x0000700023007a24 */ /* 0x000fc800078e02f0 */
[----:B------:R-:W-:Y:S02]  /*1460*/  IMAD R9, R0, c[0x0][0x224], RZ ;  /* 0x0000890000097a24 */ /* 0x000fe400078e02ff */
.L_x_1215:
[----:B------:R-:W1:Y:S01]  /*1470*/  S2R R32, SR_TID.X ;  /* 0x0000000000207919 */ /* 0x000e620000002100 */
[----:B------:R-:W-:Y:S01]  /*1480*/  UIMAD UR12, UR12, UR4, URZ ;  /* 0x000000040c0c72a4 */ /* 0x000fe2000f8e023f */
[----:B------:R-:W-:Y:S01]  /*1490*/  SHF.R.S32.HI R30, RZ, 0x1f, R234 ;  /* 0x0000001fff1e7819 */ /* 0x000fe200000114ea */
[----:B------:R-:W-:Y:S01]  /*14a0*/  IMAD R0, R18, c[0x0][0x370], RZ ;  /* 0x0000dc0012007a24 */ /* 0x000fe200078e02ff */
[----:B------:R-:W-:Y:S01]  /*14b0*/  SHF.R.S32.HI R225, RZ, 0x1f, R224 ;  /* 0x0000001fffe17819 */ /* 0x000fe200000114e0 */
[----:B------:R-:W-:Y:S01]  /*14c0*/  USHF.L.U32 UR10, UR12, 0x6, URZ ;  /* 0x000000060c0a7899 */ /* 0x000fe2000800063f */
[----:B------:R-:W-:Y:S01]  /*14d0*/  IMAD.IADD R15, R11, 0x1, R15 ;  /* 0x000000010b0f7824 */ /* 0x000fe200078e020f */
[----:B------:R-:W-:Y:S02]  /*14e0*/  BSSY B1, `(.L_x_1211) ;  /* 0x00007bb000017945 */ /* 0x000fe40003800000 */
[----:B------:R-:W-:Y:S02]  /*14f0*/  USHF.R.S32.HI UR5, URZ, 0x1f, UR10 ;  /* 0x0000001f3f057899 */ /* 0x000fe4000801140a */
[----:B------:R-:W-:-:S04]  /*1500*/  IADD3 R2, P4, P3, R4, UR10, R2 ;  /* 0x0000000a04027c10 */ /* 0x000fc8000fb9e002 */
[----:B------:R-:W-:Y:S01]  /*1510*/  IADD3 R16, P2, P1, R17, R2, R16 ;  /* 0x0000000211107210 */ /* 0x000fe2000795e010 */
[----:B------:R-:W-:Y:S01]  /*1520*/  IMAD.IADD R17, R11, 0x1, R9 ;  /* 0x000000010b117824 */ /* 0x000fe200078e0209 */
[----:B------:R-:W-:Y:S02]  /*1530*/  IADD3.X R2, R6, UR5, R8, P4, P3 ;  /* 0x0000000506027c10 */ /* 0x000fe4000a7e6408 */
[----:B------:R-:W-:Y:S02]  /*1540*/  IADD3 R6, P4, R234, R11, RZ ;  /* 0x0000000bea067210 */ /* 0x000fe40007f9e0ff */
[----:B------:R-:W-:Y:S02]  /*1550*/  IADD3 R4, P3, R224, R12, RZ ;  /* 0x0000000ce0047210 */ /* 0x000fe40007f7e0ff */
[----:B------:R-:W-:Y:S01]  /*1560*/  IADD3.X R12, R7, R2, R10, P2, P1 ;  /* 0x00000002070c7210 */ /* 0x000fe200017e240a */
[----:B------:R-:W-:Y:S01]  /*1570*/  IMAD R2, R11, c[0x0][0x374], R0 ;  /* 0x0000dd000b027a24 */ /* 0x000fe200078e0200 */
[----:B-1----:R-:W-:Y:S01]  /*1580*/  SHF.R.S32.HI R33, RZ, 0x1f, R32 ;  /* 0x0000001fff217819 */ /* 0x002fe20000011420 */
[----:B------:R-:W-:Y:S01]  /*1590*/  IMAD.X R7, R30, 0x1, R18, P4 ;  /* 0x000000011e077824 */ /* 0x000fe200020e0612 */
[----:B------:R-:W-:Y:S01]  /*15a0*/  ISETP.GE.AND P4, PT, R27, 0x1, PT ;  /* 0x000000011b00780c */ /* 0x000fe20003f86270 */
[----:B------:R-:W-:Y:S01]  /*15b0*/  IMAD.X R5, R225, 0x1, R14, P3 ;  /* 0x00000001e1057824 */ /* 0x000fe200018e060e */
[----:B------:R-:W-:Y:S01]  /*15c0*/  LEA.HI R8, R33, R32, RZ, 0x5 ;  /* 0x0000002021087211 */ /* 0x000fe200078f28ff */
[----:B------:R-:W-:-:S02]  /*15d0*/  IMAD R7, R7, c[0x0][0x190], RZ ;  /* 0x0000640007077a24 */ /* 0x000fc400078e02ff */
[----:B------:R-:W-:Y:S01]  /*15e0*/  IMAD.WIDE.U32 R4, R11, c[0x0][0x370], R4 ;  /* 0x0000dc000b047a25 */ /* 0x000fe200078e0004 */
[----:B------:R-:W-:Y:S02]  /*15f0*/  LOP3.LUT R0, R8, 0xffffffe0, RZ, 0xc0, !PT ;  /* 0xffffffe008007812 */ /* 0x000fe400078ec0ff */
[----:B------:R-:W-:Y:S01]  /*1600*/  SHF.R.S32.HI R8, RZ, 0x5, R8 ;  /* 0x00000005ff087819 */ /* 0x000fe20000011408 */
[----:B------:R-:W-:Y:S01]  /*1610*/  IMAD R14, R6, c[0x0][0x194], R7 ;  /* 0x00006500060e7a24 */ /* 0x000fe200078e0207 */
[----:B------:R-:W-:Y:S01]  /*1620*/  IADD3 R18, -R0, R32, RZ ;  /* 0x0000002000127210 */ /* 0x000fe20007ffe1ff */
[----:B------:R-:W-:Y:S02]  /*1630*/  IMAD R10, R241, c[0x0][0x378], RZ ;  /* 0x0000de00f10a7a24 */ /* 0x000fe400078e02ff */
[----:B------:R-:W-:Y:S02]  /*1640*/  IMAD.IADD R5, R5, 0x1, R2 ;  /* 0x0000000105057824 */ /* 0x000fe400078e0202 */
[----:B------:R-:W-:-:S04]  /*1650*/  IMAD.WIDE.U32 R6, R6, c[0x0][0x190], R224 ;  /* 0x0000640006067a25 */ /* 0x000fc800078e00e0 */
[----:B------:R-:W-:Y:S01]  /*1660*/  IMAD R0, R8, UR12, R18 ;  /* 0x0000000c08007c24 */ /* 0x000fe2000f8e0212 */
[----:B------:R-:W-:Y:S01]  /*1670*/  IADD3 R6, P2, R26, R6, RZ ;  /* 0x000000061a067210 */ /* 0x000fe20007f5e0ff */
[C---:B------:R-:W-:Y:S02]  /*1680*/  IMAD R2, R240.reuse, c[0x0][0x37c], R10 ;  /* 0x0000df00f0027a24 */ /* 0x040fe400078e020a */
[----:B------:R-:W-:Y:S01]  /*1690*/  IMAD.WIDE.U32 R4, R240, c[0x0][0x378], R4 ;  /* 0x0000de00f0047a25 */ /* 0x000fe200078e0004 */
[----:B------:R-:W-:Y:S02]  /*16a0*/  IADD3 R9, P1, R0, R16, RZ ;  /* 0x0000001000097210 */ /* 0x000fe40007f3e0ff */
[----:B------:R-:W-:Y:S01]  /*16b0*/  IADD3.X R7, R20, R7, R14, P2, !PT ;  /* 0x0000000714077210 */ /* 0x000fe200017fe40e */
[----:B------:R-:W-:Y:S01]  /*16c0*/  IMAD R8, R241, c[0x0][0x1a8], RZ ;  /* 0x00006a00f1087a24 */ /* 0x000fe200078e02ff */
[----:B------:R-:W-:Y:S01]  /*16d0*/  LEA.HI.X.SX32 R12, R0, R12, 0x1, P1 ;  /* 0x0000000c000c7211 */ /* 0x000fe200008f0eff */
[----:B------:R-:W-:Y:S01]  /*16e0*/  IMAD R0, R30, c[0x0][0x370], RZ ;  /* 0x0000dc001e007a24 */ /* 0x000fe200078e02ff */
[----:B------:R-:W-:Y:S01]  /*16f0*/  IADD3 R5, R5, R2, RZ ;  /* 0x0000000205057210 */ /* 0x000fe20007ffe0ff */
[C---:B------:R-:W-:Y:S01]  /*1700*/  IMAD R8, R240.reuse, c[0x0][0x1ac], R8 ;  /* 0x00006b00f0087a24 */ /* 0x040fe200078e0208 */
[----:B------:R-:W-:Y:S01]  /*1710*/  LEA R220, P1, R9, c[0x0][0x350], 0x2 ;  /* 0x0000d40009dc7a11 */ /* 0x000fe200078210ff */
[----:B------:R-:W-:Y:S01]  /*1720*/  IMAD.WIDE.U32 R6, R240, c[0x0][0x1a8], R6 ;  /* 0x00006a00f0067a25 */ /* 0x000fe200078e0006 */
[----:B------:R-:W-:-:S02]  /*1730*/  MOV R14, 0x4 ;  /* 0x00000004000e7802 */ /* 0x000fc40000000f00 */
[----:B------:R-:W-:Y:S01]  /*1740*/  LEA.HI.X R219, R9, c[0x0][0x354], R12, 0x2, P1 ;  /* 0x0000d50009db7a11 */ /* 0x000fe200008f140c */
[----:B------:R-:W-:Y:S01]  /*1750*/  IMAD R0, R234, c[0x0][0x374], R0 ;  /* 0x0000dd00ea007a24 */ /* 0x000fe200078e0200 */
[----:B------:R-:W-:Y:S01]  /*1760*/  LEA R10, P3, R6, c[0x0][0x160], 0x1 ;  /* 0x00005800060a7a11 */ /* 0x000fe200078608ff */
[----:B------:R-:W-:-:S04]  /*1770*/  IMAD.WIDE.U32 R4, R234, c[0x0][0x370], R4 ;  /* 0x0000dc00ea047a25 */ /* 0x000fc800078e0004 */
[----:B------:R-:W-:Y:S01]  /*1780*/  IMAD.IADD R2, R7, 0x1, R8 ;  /* 0x0000000107027824 */ /* 0x000fe200078e0208 */
[----:B------:R-:W-:Y:S01]  /*1790*/  LEA R8, P2, R4, c[0x0][0x330], 0x1 ;  /* 0x0000cc0004087a11 */ /* 0x000fe200078408ff */
[----:B------:R-:W-:Y:S02]  /*17a0*/  IMAD.IADD R0, R5, 0x1, R0 ;  /* 0x0000000105007824 */ /* 0x000fe400078e0200 */
[-C--:B------:R-:W-:Y:S01]  /*17b0*/  IMAD.WIDE R222, R15, R14.reuse, c[0x0][0x200] ;  /* 0x000080000fde7625 */ /* 0x080fe200078e020e */
[----:B------:R-:W-:Y:S02]  /*17c0*/  LEA.HI.X R11, R6, c[0x0][0x164], R2, 0x1, P3 ;  /* 0x00005900060b7a11 */ /* 0x000fe400018f0c02 */
[----:B------:R-:W-:Y:S01]  /*17d0*/  LEA.HI.X R9, R4, c[0x0][0x334], R0, 0x1, P2 ;  /* 0x0000cd0004097a11 */ /* 0x000fe200010f0c00 */
[----:B------:R-:W-:Y:S01]  /*17e0*/  IMAD.WIDE R14, R17, R14, c[0x0][0x3c8] ;  /* 0x0000f200110e7625 */ /* 0x000fe200078e020e */
[----:B------:R-:W-:Y:S01]  /*17f0*/  LEA.HI.SX32 R0, R23, 0xffffffff, 0x1a ;  /* 0xffffffff17007811 */ /* 0x000fe200078fd2ff */
[----:B------:R-:W-:Y:S05]  /*1800*/  @!P4 BRA `(.L_x_1216) ;  /* 0x00006de00000c947 */ /* 0x000fea0003800000 */
[----:B------:R-:W-:Y:S01]  /*1810*/  @P0 BAR.SYNC.DEFER_BLOCKING 0x0 ;  /* 0x0000000000000b1d */ /* 0x000fe20000010000 */
[----:B------:R-:W-:Y:S01]  /*1820*/  IMAD R12, R34, -0x80, R210 ;  /* 0xffffff80220c7824 */ /* 0x000fe200078e02d2 */
[----:B------:R-:W-:Y:S01]  /*1830*/  MOV R232, R15 ;  /* 0x0000000f00e87202 */ /* 0x000fe20000000f00 */
[----:B------:R-:W-:Y:S01]  /*1840*/  IMAD.MOV.U32 R207, RZ, RZ, R0 ;  /* 0x000000ffffcf7224 */ /* 0x000fe200078e0000 */
[----:B------:R-:W-:Y:S01]  /*1850*/  MOV R215, R11 ;  /* 0x0000000b00d77202 */ /* 0x000fe20000000f00 */
[----:B------:R-:W-:Y:S01]  /*1860*/  IMAD.SHL.U32 R0, R251, 0x2, RZ ;  /* 0x00000002fb007824 */ /* 0x000fe200078e00ff */
[----:B------:R-:W-:Y:S01]  /*1870*/  ISETP.GE.AND P2, PT, R234, R12, PT ;  /* 0x0000000cea00720c */ /* 0x000fe20003f46270 */
[----:B------:R-:W-:Y:S01]  /*1880*/  IMAD.WIDE.U32 R4, R19, c[0x0][0x1a0], R224 ;  /* 0x0000680013047a25 */ /* 0x000fe200078e00e0 */
[----:B------:R-:W-:Y:S01]  /*1890*/  LEA.HI R6, R207, R207, RZ, 0x1 ;  /* 0x000000cfcf067211 */ /* 0x000fe200078f08ff */
[----:B------:R-:W-:Y:S01]  /*18a0*/  BSSY B0, `(.L_x_1217) ;  /* 0x0000022000007945 */ /* 0x000fe20003800000 */
[----:B------:R-:W-:Y:S01]  /*18b0*/  P2R R16, PR, RZ, 0x4 ;  /* 0x00000004ff107803 */ /* 0x000fe20000000000 */
[----:B------:R-:W-:Y:S01]  /*18c0*/  IMAD R2, R24, c[0x0][0x1a0], RZ ;  /* 0x0000680018027a24 */ /* 0x000fe200078e02ff */
[----:B------:R-:W-:Y:S01]  /*18d0*/  IADD3 R4, P0, R21, R4, RZ ;  /* 0x0000000415047210 */ /* 0x000fe20007f1e0ff */
[----:B------:R-:W-:Y:S01]  /*18e0*/  IMAD.MOV.U32 R214, RZ, RZ, R10 ;  /* 0x000000ffffd67224 */ /* 0x000fe200078e000a */
[----:B------:R-:W-:Y:S01]  /*18f0*/  LOP3.LUT R6, R6, 0xfffffffe, RZ, 0xc0, !PT ;  /* 0xfffffffe06067812 */ /* 0x000fe200078ec0ff */
[----:B------:R-:W-:Y:S01]  /*1900*/  IMAD R2, R19, c[0x0][0x1a4], R2 ;  /* 0x0000690013027a24 */ /* 0x000fe200078e0202 */
[----:B------:R-:W-:Y:S01]  /*1910*/  MOV R213, R9 ;  /* 0x0000000900d57202 */ /* 0x000fe20000000f00 */
[----:B------:R-:W-:Y:S01]  /*1920*/  IMAD.MOV.U32 R233, RZ, RZ, R14 ;  /* 0x000000ffffe97224 */ /* 0x000fe200078e000e */
[----:B------:R-:W-:Y:S01]  /*1930*/  IADD3 R6, R207, -R6, RZ ;  /* 0x80000006cf067210 */ /* 0x000fe20007ffe0ff */
[----:B------:R-:W-:Y:S01]  /*1940*/  IMAD.MOV.U32 R212, RZ, RZ, R8 ;  /* 0x000000ffffd47224 */ /* 0x000fe200078e0008 */
[----:B------:R-:W-:Y:S01]  /*1950*/  IADD3.X R5, R22, R5, R2, P0, !PT ;  /* 0x0000000516057210 */ /* 0x000fe200007fe402 */
[----:B------:R-:W-:Y:S01]  /*1960*/  IMAD R2, R25, c[0x0][0x1b8], RZ ;  /* 0x00006e0019027a24 */ /* 0x000fe200078e02ff */
[----:B------:R-:W-:Y:S01]  /*1970*/  ISETP.NE.AND P1, PT, R6, 0x1, PT ;  /* 0x000000010600780c */ /* 0x000fe20003f25270 */
[----:B------:R1:W-:Y:S02]  /*1980*/  @P2 STS.128 [R0+0xa000], RZ ;  /* 0x00a000ff00002388 */ /* 0x0003e40000000c00 */
[----:B------:R-:W-:-:S02]  /*1990*/  IMAD R2, R13, c[0x0][0x1bc], R2 ;  /* 0x00006f000d027a24 */ /* 0x000fc400078e0202 */
[----:B------:R-:W-:-:S05]  /*19a0*/  IMAD.WIDE.U32 R4, R13, c[0x0][0x1b8], R4 ;  /* 0x00006e000d047a25 */ /* 0x000fca00078e0004 */
        /* <DEDUP_REMOVED lines=17> */
.L_x_1218:
[----:B------:R-:W-:Y:S05]  /*1ac0*/  BSYNC B0 ;  /* 0x0000000000007941 */ /* 0x000fea0003800000 */
.L_x_1217:
        /* <DEDUP_REMOVED lines=22> */
.L_x_1220:
[----:B------:R-:W-:Y:S05]  /*1c30*/  BSYNC B0 ;  /* 0x0000000000007941 */ /* 0x000fea0003800000 */
.L_x_1219:
        /* <DEDUP_REMOVED lines=22> */
.L_x_1222:
[----:B------:R-:W-:Y:S05]  /*1da0*/  BSYNC B0 ;  /* 0x0000000000007941 */ /* 0x000fea0003800000 */
.L_x_1221:
        /* <DEDUP_REMOVED lines=21> */
.L_x_1224:
[----:B------:R-:W-:Y:S05]  /*1f00*/  BSYNC B0 ;  /* 0x0000000000007941 */ /* 0x000fea0003800000 */
.L_x_1223:
        /* <DEDUP_REMOVED lines=13> */
.L_x_1226:
[----:B------:R-:W-:Y:S05]  /*1fe0*/  BSYNC B0 ;  /* 0x0000000000007941 */ /* 0x000fea0003800000 */
.L_x_1225:
        /* <DEDUP_REMOVED lines=15> */
.L_x_1228:
[----:B------:R-:W-:Y:S05]  /*20e0*/  BSYNC B0 ;  /* 0x0000000000007941 */ /* 0x000fea0003800000 */
.L_x_1227:
[----:B---3--:R-:W-:Y:S01]  /*20f0*/  IADD3 R4, R251, 0x1000, RZ ;  /* 0x00001000fb047810 */ /* 0x008fe20007ffe0ff */
        /* <DEDUP_REMOVED lines=18> */
.L_x_1230:
[----:B------:R-:W-:Y:S05]  /*2220*/  BSYNC B0 ;  /* 0x0000000000007941 */ /* 0x000fea0003800000 */
.L_x_1229:
        /* <DEDUP_REMOVED lines=20> */
.L_x_1232:
[----:B------:R-:W-:Y:S05]  /*2370*/  BSYNC B0 ;  /* 0x0000000000007941 */ /* 0x000fea0003800000 */
.L_x_1231:
[C---:B-1----:R-:W-:Y:S01]  /*2380*/  IADD3 R4, R235.reuse, 0x8, RZ ;  /* 0x00000008eb047810 */ /* 0x042fe20007ffe0ff */
[----:B------:R-:W-:Y:S01]  /*2390*/  IMAD.MOV.U32 R230, RZ, RZ, 0x7f800000 ;  /* 0x7f800000ffe67424 */ /* 0x000fe200078e00ff */
[CC--:B------:R-:W-:Y:S02]  /*23a0*/  ISETP.GE.AND P0, PT, R235.reuse, R2.reuse, PT ;  /* 0x00000002eb00720c */ /* 0x0c0fe40003f06270 */
[----:B------:R-:W-:Y:S01]  /*23b0*/  ISETP.GE.AND P2, PT, R4, R2, PT ;  /* 0x000000020400720c */ /* 0x000fe20003f46270 */
[C---:B------:R-:W-:Y:S01]  /*23c0*/  IMAD.WIDE R4, R235.reuse, 0x4, R222 ;  /* 0x00000004eb047825 */ /* 0x040fe200078e02de */
[----:B------:R-:W-:Y:S02]  /*23d0*/  MOV R231, 0x7f800000 ;  /* 0x7f80000000e77802 */ /* 0x000fe40000000f00 */
[C---:B------:R-:W-:Y:S02]  /*23e0*/  IADD3 R6, R235.reuse, 0x28, RZ ;  /* 0x00000028eb067810 */ /* 0x040fe40007ffe0ff */
[----:B------:R-:W-:-:S02]  /*23f0*/  IADD3 R7, R235, 0x20, RZ ;  /* 0x00000020eb077810 */ /* 0x000fc40007ffe0ff */
[----:B------:R-:W-:-:S03]  /*2400*/  ISETP.NE.AND P3, PT, R16, RZ, PT ;  /* 0x000000ff1000720c */ /* 0x000fc60003f65270 */
[----:B------:R1:W5:Y:S01]  /*2410*/  @!P0 LDG.E R230, [R4.64] ;  /* 0x0000001804e68981 */ /* 0x000362000c1e1900 */
[----:B------:R-:W-:-:S03]  /*2420*/  ISETP.GE.AND P0, PT, R6, R2, PT ;  /* 0x000000020600720c */ /* 0x000fc60003f06270 */
[----:B------:R1:W5:Y:S01]  /*2430*/  @!P2 LDG.E R231, [R4.64+0x20] ;  /* 0x0000201804e7a981 */ /* 0x000362000c1e1900 */
[----:B------:R-:W-:Y:S01]  /*2440*/  ISETP.GE.AND P2, PT, R7, R2, PT ;  /* 0x000000020700720c */ /* 0x000fe20003f46270 */
[----:B------:R-:W-:Y:S01]  /*2450*/  IMAD.MOV.U32 R229, RZ, RZ, 0x7f800000 ;  /* 0x7f800000ffe57424 */ /* 0x000fe200078e00ff */
[----:B------:R-:W-:Y:S01]  /*2460*/  MOV R228, 0x7f800000 ;  /* 0x7f80000000e47802 */ /* 0x000fe20000000f00 */
[----:B------:R-:W-:Y:S02]  /*2470*/  IMAD R2, R24, c[0x0][0x198], RZ ;  /* 0x0000660018027a24 */ /* 0x000fe400078e02ff */
[----:B------:R2:W-:Y:S04]  /*2480*/  @P3 STS.128 [R0+0x6000], RZ ;  /* 0x006000ff00003388 */ /* 0x0005e80000000c00 */
[----:B------:R-:W-:-:S04]  /*2490*/  @!P0 IMAD.WIDE R6, R6, 0x4, R222 ;  /* 0x0000000406068825 */ /* 0x000fc800078e02de */
[----:B------:R1:W5:Y:S01]  /*24a0*/  @!P2 LDG.E R228, [R4.64+0x80] ;  /* 0x0000801804e4a981 */ /* 0x000362000c1e1900 */
[----:B------:R-:W-:-:S03]  /*24b0*/  IMAD R2, R19, c[0x0][0x19c], R2 ;  /* 0x0000670013027a24 */ /* 0x000fc600078e0202 */
[----:B------:R2:W5:Y:S01]  /*24c0*/  @!P0 LDG.E R229, [R6.64] ;  /* 0x0000001806e58981 */ /* 0x000562000c1e1900 */
[----:B------:R-:W-:Y:S01]  /*24d0*/  BSSY B0, `(.L_x_1233) ;  /* 0x0000018000007945 */ /* 0x000fe20003800000 */
[----:B-1----:R-:W-:-:S05]  /*24e0*/  IMAD.WIDE.U32 R4, R19, c[0x0][0x198], R224 ;  /* 0x0000660013047a25 */ /* 0x002fca00078e00e0 */
[----:B------:R-:W-:-:S04]  /*24f0*/  IADD3 R4, P0, R28, R4, RZ ;  /* 0x000000041c047210 */ /* 0x000fc80007f1e0ff */
[----:B------:R-:W-:Y:S01]  /*2500*/  IADD3.X R5, R29, R5, R2, P0, !PT ;  /* 0x000000051d057210 */ /* 0x000fe200007fe402 */
[----:B------:R-:W-:-:S04]  /*2510*/  IMAD R2, R25, c[0x0][0x1b0], RZ ;  /* 0x00006c0019027a24 */ /* 0x000fc800078e02ff */
[C---:B------:R-:W-:Y:S02]  /*2520*/  IMAD R2, R13.reuse, c[0x0][0x1b4], R2 ;  /* 0x00006d000d027a24 */ /* 0x040fe400078e0202 */
[----:B------:R-:W-:-:S04]  /*2530*/  IMAD.WIDE.U32 R4, R13, c[0x0][0x1b0], R4 ;  /* 0x00006c000d047a25 */ /* 0x000fc800078e0004 */
[----:B------:R-:W-:Y:S01]  /*2540*/  IMAD.IADD R10, R5, 0x1, R2 ;  /* 0x00000001050a7824 */ /* 0x000fe200078e0202 */
[----:B------:R-:W-:Y:S05]  /*2550*/  @P3 BRA `(.L_x_1234) ;  /* 0x000000f000003947 */ /* 0x000fea0003800000 */
[----:B--2---:R-:W-:-:S13]  /*2560*/  ISETP.GE.AND P0, PT, R224, c[0x0][0x220], PT ;  /* 0x00008800e0007a0c */ /* 0x004fda0003f06270 */
        /* <DEDUP_REMOVED lines=14> */
.L_x_1234:
[----:B--2---:R-:W-:Y:S05]  /*2650*/  BSYNC B0 ;  /* 0x0000000000007941 */ /* 0x004fea0003800000 */
.L_x_1233:
        /* <DEDUP_REMOVED lines=20> */
.L_x_1236:
[----:B------:R-:W-:Y:S05]  /*27a0*/  BSYNC B0 ;  /* 0x0000000000007941 */ /* 0x000fea0003800000 */
.L_x_1235:
        /* <DEDUP_REMOVED lines=20> */
.L_x_1238:
[----:B------:R-:W-:Y:S05]  /*28f0*/  BSYNC B0 ;  /* 0x0000000000007941 */ /* 0x000fea0003800000 */
.L_x_1237:
        /* <DEDUP_REMOVED lines=19> */
.L_x_1240:
[----:B------:R-:W-:Y:S05]  /*2a30*/  BSYNC B0 ;  /* 0x0000000000007941 */ /* 0x000fea0003800000 */
.L_x_1239:
[----:B------:R-:W0:Y:S01]  /*2a40*/  LDGDEPBAR ;  /* 0x00000000000079af */ /* 0x000e220000000000 */
[----:B------:R-:W-:Y:S01]  /*2a50*/  ISETP.NE.U32.AND P4, PT, RZ, c[0x0][0x318], PT ;  /* 0x0000c600ff007a0c */ /* 0x000fe20003f85070 */
[----:B------:R-:W-:Y:S02]  /*2a60*/  IMAD.MOV.U32 R10, RZ, RZ, c[0x0][0x308] ;  /* 0x0000c200ff0a7624 */ /* 0x000fe400078e00ff */
[----:B------:R-:W-:Y:S01]  /*2a70*/  IMAD.MOV.U32 R11, RZ, RZ, c[0x0][0x30c] ;  /* 0x0000c300ff0b7624 */ /* 0x000fe200078e00ff */
[----:B------:R-:W-:-:S13]  /*2a80*/  ISETP.NE.AND.EX P4, PT, RZ, c[0x0][0x31c], PT, P4 ;  /* 0x0000c700ff007a0c */ /* 0x000fda0003f85340 */
[----:B-12-4-:R-:W-:Y:S02]  /*2a90*/  @P4 IMAD R0, R31, c[0x0][0x320], RZ ;  /* 0x0000c8001f004a24 */ /* 0x016fe400078e02ff */
[----:B------:R-:W-:Y:S01]  /*2aa0*/  @P4 IMAD.WIDE.U32 R4, R35, c[0x0][0x320], R240 ;  /* 0x0000c80023044a25 */ /* 0x000fe200078e00f0 */
[----:B------:R-:W-:-:S04]  /*2ab0*/  DEPBAR.LE SB0, 0x1 ;  /* 0x000080400000791a */ /* 0x000fc80000000000 */
[----:B------:R-:W-:Y:S01]  /*2ac0*/  BAR.SYNC.DEFER_BLOCKING 0x0 ;  /* 0x0000000000007b1d */ /* 0x000fe20000010000 */
[----:B------:R-:W-:Y:S01]  /*2ad0*/  @P4 IMAD R0, R35, c[0x0][0x324], R0 ;  /* 0x0000c90023004a24 */ /* 0x000fe200078e0200 */
[----:B------:R-:W-:-:S03]  /*2ae0*/  @P4 LEA R6, P0, R4, c[0x0][0x318], 0x2 ;  /* 0x0000c60004064a11 */ /* 0x000fc600078010ff */
[----:B------:R-:W-:-:S05]  /*2af0*/  @P4 IMAD.IADD R0, R5, 0x1, R0 ;  /* 0x0000000105004824 */ /* 0x000fca00078e0200 */
[----:B------:R-:W-:Y:S01]  /*2b00*/  @P4 LEA.HI.X R7, R4, c[0x0][0x31c], R0, 0x2, P0 ;  /* 0x0000c70004074a11 */ /* 0x000fe200000f1400 */
[----:B------:R1:W2:Y:S05]  /*2b10*/  LDG.E.64 R8, [R10.64] ;  /* 0x000000180a087981 */ /* 0x0002aa000c1e1b00 */
[----:B---3--:R4:W3:Y:S04]  /*2b20*/  @P4 LDG.E R7, [R6.64] ;  /* 0x0000001806074981 */ /* 0x0088e8000c1e1900 */
[----:B------:R1:W3:Y:S01]  /*2b30*/  LDG.E.64 R4, [R10.64+0x8] ;  /* 0x000008180a047981 */ /* 0x0002e2000c1e1b00 */
[----:B------:R-:W-:-:S03]  /*2b40*/  LEA.HI R0, R33, R32, RZ, 0x4 ;  /* 0x0000002021007211 */ /* 0x000fc600078f20ff */
[----:B------:R-:W4:Y:S01]  /*2b50*/  S2R R13, SR_TID.X ;  /* 0x00000000000d7919 */ /* 0x000f220000002100 */
[----:B------:R-:W-:-:S03]  /*2b60*/  LOP3.LUT R0, R0, 0xfffffff0, RZ, 0xc0, !PT ;  /* 0xfffffff000007812 */ /* 0x000fc600078ec0ff */
[----:B------:R-:W4:Y:S02]  /*2b70*/  S2R R14, SR_TID.X ;  /* 0x00000000000e7919 */ /* 0x000f240000002100 */
[----:B------:R-:W-:Y:S02]  /*2b80*/  IMAD.IADD R0, R32, 0x1, -R0 ;  /* 0x0000000120007824 */ /* 0x000fe400078e0a00 */
[----:B------:R-:W4:Y:S03]  /*2b90*/  S2R R12, SR_TID.X ;  /* 0x00000000000c7919 */ /* 0x000f260000002100 */
[----:B------:R-:W-:Y:S01]  /*2ba0*/  SHF.R.S32.HI R2, RZ, 0x1f, R0 ;  /* 0x0000001fff027819 */ /* 0x000fe20000011400 */
[----:B------:R2:W2:Y:S03]  /*2bb0*/  LDSM.16.M88.4 R124, [R166+0xa000] ;  /* 0x00a00000a67c783b */ /* 0x0004a60000000200 */
[----:B------:R-:W-:Y:S01]  /*2bc0*/  LEA.HI R2, R2, R0, RZ, 0x3 ;  /* 0x0000000002027211 */ /* 0x000fe200078f18ff */
[----:B------:R2:W2:Y:S03]  /*2bd0*/  LDSM.16.M88.4 R128, [R166+0xa800] ;  /* 0x00a80000a680783b */ /* 0x0004a60000000200 */
[----:B------:R-:W-:Y:S01]  /*2be0*/  LOP3.LUT R2, R2, 0xfffffff8, RZ, 0xc0, !PT ;  /* 0xfffffff802027812 */ /* 0x000fe200078ec0ff */
[----:B------:R2:W2:Y:S01]  /*2bf0*/  LDSM.16.M88.4 R132, [R165+0xa000] ;  /* 0x00a00000a584783b */ /* 0x0004a20000000200 */
[----:B-1----:R-:W3:Y:S03]  /*2c00*/  @P4 MUFU.RCP R11, c[0x0][0x238] ;  /* 0x00008e00000b4b08 */ /* 0x002ee60000001000 */
[----:B------:R-:W-:Y:S01]  /*2c10*/  IMAD.IADD R0, R0, 0x1, -R2 ;  /* 0x0000000100007824 */ /* 0x000fe200078e0a02 */
[----:B------:R1:W1:Y:S01]  /*2c20*/  LDSM.16.M88.4 R136, [R165+0xa800] ;  /* 0x00a80000a588783b */ /* 0x0002620000000200 */
[----:B------:R-:W-:-:S03]  /*2c30*/  IMAD R2, R35, c[0x0][0x1c0], R240 ;  /* 0x0000700023027a24 */ /* 0x000fc600078e02f0 */
[----:B------:R1:W1:Y:S01]  /*2c40*/  LDSM.16.M88.4 R140, [R163+0xa000] ;  /* 0x00a00000a38c783b */ /* 0x0002620000000200 */
[----:B----4-:R-:W-:-:S03]  /*2c50*/  SHF.R.S32.HI R13, RZ, 0x1f, R13 ;  /* 0x0000001fff0d7819 */ /* 0x010fc6000001140d */
[----:B------:R4:W1:Y:S04]  /*2c60*/  LDSM.16.M88.4 R144, [R163+0xa800] ;  /* 0x00a80000a390783b */ /* 0x0008680000000200 */
[----:B------:R4:W1:Y:S04]  /*2c70*/  LDSM.16.M88.4 R148, [R164+0xa000] ;  /* 0x00a00000a494783b */ /* 0x0008680000000200 */
[----:B------:R4:W1:Y:S01]  /*2c80*/  LDSM.16.M88.4 R152, [R164+0xa800] ;  /* 0x00a80000a498783b */ /* 0x0008620000000200 */
[C---:B------:R-:W-:Y:S02]  /*2c90*/  LOP3.LUT P0, RZ, R0.reuse, 0x2, RZ, 0xc0, !PT ;  /* 0x0000000200ff7812 */ /* 0x040fe4000780c0ff */
[----:B------:R-:W-:Y:S01]  /*2ca0*/  LOP3.LUT P3, RZ, R0, 0x4, RZ, 0xc0, !PT ;  /* 0x0000000400ff7812 */ /* 0x000fe2000786c0ff */
[----:B------:R-:W-:Y:S01]  /*2cb0*/  IMAD.SHL.U32 R0, R2, 0x20, RZ ;  /* 0x0000002002007824 */ /* 0x000fe200078e00ff */
[----:B------:R-:W-:Y:S01]  /*2cc0*/  LEA.HI R13, R13, R14, RZ, 0x6 ;  /* 0x0000000e0d0d7211 */ /* 0x000fe200078f30ff */
[----:B------:R-:W-:Y:S01]  /*2cd0*/  IMAD.MOV.U32 R170, RZ, RZ, RZ ;  /* 0x000000ffffaa7224 */ /* 0x000fe200078e00ff */
[----:B------:R-:W-:-:S02]  /*2ce0*/  SHF.R.S32.HI R2, RZ, 0x1f, R18 ;  /* 0x0000001fff027819 */ /* 0x000fc40000011412 */
[----:B------:R-:W-:Y:S01]  /*2cf0*/  SHF.R.S32.HI R13, RZ, 0x6, R13 ;  /* 0x00000006ff0d7819 */ /* 0x000fe2000001140d */
[----:B------:R-:W-:Y:S01]  /*2d00*/  USHF.L.U32 UR17, UR12, 0x4, URZ ;  /* 0x000000040c117899 */ /* 0x000fe2000800063f */
[----:B------:R-:W-:-:S03]  /*2d10*/  IMAD.SHL.U32 R12, R12, 0x2, RZ ;  /* 0x000000020c0c7824 */ /* 0x000fc600078e00ff */
[----:B------:R-:W-:Y:S01]  /*2d20*/  IMAD.SHL.U32 R10, R13, 0x20, RZ ;  /* 0x000000200d0a7824 */ /* 0x000fe200078e00ff */
[----:B------:R-:W-:Y:S01]  /*2d30*/  IADD3 R6, R19, 0x80, RZ ;  /* 0x0000008013067810 */ /* 0x000fe20007ffe0ff */
[----:B------:R-:W-:Y:S02]  /*2d40*/  USHF.L.U32 UR18, UR12, 0x3, URZ ;  /* 0x000000030c127899 */ /* 0x000fe4000800063f */
[----:B------:R-:W-:Y:S01]  /*2d50*/  UIADD3 UR11, UR17, 0x20, URZ ;  /* 0x00000020110b7890 */ /* 0x000fe2000fffe03f */
[----:B------:R-:W-:Y:S02]  /*2d60*/  LOP3.LUT R10, R10, 0x6, R12, 0xf8, !PT ;  /* 0x000000060a0a7812 */ /* 0x000fe400078ef80c */
[----:B------:R-:W-:Y:S01]  /*2d70*/  ISETP.GE.AND P2, PT, R6, R210, PT ;  /* 0x000000d20600720c */ /* 0x000fe20003f46270 */
[----:B------:R-:W-:Y:S01]  /*2d80*/  UIADD3 UR9, UR18, UR11, URZ ;  /* 0x0000000b12097290 */ /* 0x000fe2000fffe03f */
[----:B------:R-:W-:Y:S02]  /*2d90*/  IMAD.MOV.U32 R167, RZ, RZ, 0x20 ;  /* 0x00000020ffa77424 */ /* 0x000fe400078e00ff */
[----:B------:R-:W-:Y:S01]  /*2da0*/  IMAD R237, R34, 0x80, R10 ;  /* 0x0000008022ed7824 */ /* 0x000fe200078e020a */
[----:B------:R-:W-:Y:S01]  /*2db0*/  UIADD3 UR8, UR18, UR9, URZ ;  /* 0x0000000912087290 */ /* 0x000fe2000fffe03f */
[----:B------:R-:W-:Y:S01]  /*2dc0*/  IMAD.MOV.U32 R156, RZ, RZ, 0x40 ;  /* 0x00000040ff9c7424 */ /* 0x000fe200078e00ff */
[----:B------:R-:W-:-:S02]  /*2dd0*/  SEL R167, R167, 0xffffffe0, !P0 ;  /* 0xffffffe0a7a77807 */ /* 0x000fc40004000000 */
        /* <DEDUP_REMOVED lines=36> */
[--C-:B------:R-:W-:Y:S01]  /*3020*/  IMAD.IADD R162, R159, 0x1, R167.reuse ;  /* 0x000000019fa27824 */ /* 0x100fe200078e02a7 */
[C---:B------:R-:W-:Y:S01]  /*3030*/  @P2 IADD3 R249, R237.reuse, 0x19, RZ ;  /* 0x00000019edf92810 */ /* 0x040fe20007ffe0ff */
[----:B------:R-:W-:Y:S01]  /*3040*/  IMAD.IADD R161, R160, 0x1, R167 ;  /* 0x00000001a0a17824 */ /* 0x000fe200078e02a7 */
[----:B------:R-:W-:-:S02]  /*3050*/  @P2 IADD3 R248, R237, 0x18, RZ ;  /* 0x00000018edf82810 */ /* 0x000fc40007ffe0ff */
[C---:B------:R-:W-:Y:S02]  /*3060*/  @P2 IADD3 R247, R237.reuse, 0x11, RZ ;  /* 0x00000011edf72810 */ /* 0x040fe40007ffe0ff */
[C---:B------:R-:W-:Y:S02]  /*3070*/  @P2 IADD3 R246, R237.reuse, 0x10, RZ ;  /* 0x00000010edf62810 */ /* 0x040fe40007ffe0ff */
[C---:B------:R-:W-:Y:S02]  /*3080*/  @P2 IADD3 R245, R237.reuse, 0x9, RZ ;  /* 0x00000009edf52810 */ /* 0x040fe40007ffe0ff */
[C---:B------:R-:W-:Y:S02]  /*3090*/  @P2 IADD3 R244, R237.reuse, 0x8, RZ ;  /* 0x00000008edf42810 */ /* 0x040fe40007ffe0ff */
[----:B------:R-:W-:Y:S01]  /*30a0*/  @P2 IADD3 R239, R237, 0x1, RZ ;  /* 0x00000001edef2810 */ /* 0x000fe20007ffe0ff */
[----:B------:R-:W-:Y:S02]  /*30b0*/  UIMAD UR16, UR12, 0x18, URZ ;  /* 0x000000180c1078a4 */ /* 0x000fe4000f8e023f */
[----:B------:R-:W-:-:S02]  /*30c0*/  USHF.L.U32 UR15, UR12, 0x5, URZ ;  /* 0x000000050c0f7899 */ /* 0x000fc4000800063f */
[----:B------:R-:W-:Y:S02]  /*30d0*/  UIMAD UR14, UR12, 0x28, URZ ;  /* 0x000000280c0e78a4 */ /* 0x000fe4000f8e023f */
[----:B------:R-:W-:Y:S02]  /*30e0*/  UIMAD UR13, UR12, 0x30, URZ ;  /* 0x000000300c0d78a4 */ /* 0x000fe4000f8e023f */
[----:B------:R-:W-:Y:S02]  /*30f0*/  UIADD3 UR10, -UR10, URZ, URZ ;  /* 0x0000003f0a0a7290 */ /* 0x000fe4000fffe13f */
[----:B------:R-:W-:Y:S02]  /*3100*/  UIMAD UR12, UR12, 0x38, URZ ;  /* 0x000000380c0c78a4 */ /* 0x000fe4000f8e023f */
[----:B------:R-:W-:Y:S01]  /*3110*/  UIADD3 UR5, UR18, UR6, URZ ;  /* 0x0000000612057290 */ /* 0x000fe2000fffe03f */
[----:B--2---:R-:W2:Y:S01]  /*3120*/  R2UR UR22, R9 ;  /* 0x00000000091673c2 */ /* 0x004ea200000e0000 */
[----:B---3--:R-:W-:Y:S01]  /*3130*/  @P4 FMUL.FTZ R170, R7, R11 ;  /* 0x0000000b07aa4220 */ /* 0x008fe20000410000 */
[----:B------:R-:W-:-:S06]  /*3140*/  IADD3 R18, P5, P4, R0, R4, R18 ;  /* 0x0000000400127210 */ /* 0x000fcc0007cbe012 */
[----:B------:R-:W3:Y:S01]  /*3150*/  R2UR UR23, R8 ;  /* 0x00000000081773c2 */ /* 0x000ee200000e0000 */
[----:B------:R-:W-:-:S04]  /*3160*/  SHF.R.S32.HI R0, RZ, 0x1f, R0 ;  /* 0x0000001fff007819 */ /* 0x000fc80000011400 */
[----:B------:R-:W-:Y:S02]  /*3170*/  IADD3.X R236, R0, R5, R2, P5, P4 ;  /* 0x0000000500ec7210 */ /* 0x000fe40002fe8402 */
[----:B------:R-:W-:Y:S01]  /*3180*/  IADD3 R0, R169, 0x1000, RZ ;  /* 0x00001000a9007810 */ /* 0x000fe20007ffe0ff */
[----:B------:R-:W-:-:S03]  /*3190*/  IMAD R5, R34, 0x4, R13 ;  /* 0x0000000422057824 */ /* 0x000fc600078e020d */
[----:B------:R-:W-:Y:S01]  /*31a0*/  SEL R0, R0, R169, !P1 ;  /* 0x000000a900007207 */ /* 0x000fe20004800000 */
[----:B------:R-:W-:Y:S01]  /*31b0*/  IMAD.WIDE.U32 R242, R18, -0x2daee0ad, RZ ;  /* 0xd2511f5312f27825 */ /* 0x000fe200078e00ff */
[----:B------:R-:W-:-:S03]  /*31c0*/  IADD3 R2, R168, 0x1000, RZ ;  /* 0x00001000a8027810 */ /* 0x000fc60007ffe0ff */
[----:B------:R-:W-:Y:S01]  /*31d0*/  IMAD.SHL.U32 R158, R0, 0x2, RZ ;  /* 0x00000002009e7824 */ /* 0x000fe200078e00ff */
[----:B--2---:R-:W-:Y:S02]  /*31e0*/  LOP3.LUT R0, R5, UR22, RZ, 0x3c, !PT ;  /* 0x0000001605007c12 */ /* 0x004fe4000f8e3cff */
[----:B------:R-:W-:Y:S02]  /*31f0*/  SEL R2, R2, R168, !P1 ;  /* 0x000000a802027207 */ /* 0x000fe40004800000 */
[----:B------:R-:W-:Y:S02]  /*3200*/  IADD3 R4, -R27, R235, -R237 ;  /* 0x000000eb1b047210 */ /* 0x000fe40007ffe9ed */
[----:B------:R-:W-:Y:S01]  /*3210*/  LOP3.LUT R0, R243, R0, RZ, 0x3c, !PT ;  /* 0x00000000f3007212 */ /* 0x000fe200078e3cff */
[----:B------:R-:W-:Y:S01]  /*3220*/  IMAD.SHL.U32 R157, R2, 0x2, RZ ;  /* 0x00000002029d7824 */ /* 0x000fe200078e00ff */
[----:B---3--:R-:W-:Y:S01]  /*3230*/  LOP3.LUT R236, R236, UR23, RZ, 0x3c, !PT ;  /* 0x00000017ecec7c12 */ /* 0x008fe2000f8e3cff */
[----:B------:R-:W-:-:S02]  /*3240*/  IMAD.IADD R250, R4, 0x1, R210 ;  /* 0x0000000104fa7824 */ /* 0x000fc400078e02d2 */
[----:B-1--4-:R-:W-:-:S04]  /*3250*/  IMAD.WIDE.U32 R226, R0, -0x326172a9, RZ ;  /* 0xcd9e8d5700e27825 */ /* 0x012fc800078e00ff */
.L_x_1243:
[----:B------:R-:W0:Y:S01]  /*3260*/  LDGDEPBAR ;  /* 0x00000000000079af */ /* 0x000e220000000000 */
[C---:B------:R-:W-:Y:S01]  /*3270*/  IMAD.IADD R0, R158.reuse, 0x1, R167 ;  /* 0x000000019e007824 */ /* 0x040fe200078e02a7 */
[----:B------:R-:W-:Y:S01]  /*3280*/  UIADD3 UR19, UR23, -0x61c88647, URZ ;  /* 0x9e3779b917137890 */ /* 0x000fe2000fffe03f */
[----:B------:R-:W-:Y:S01]  /*3290*/  IMAD R2, R207, 0x40, R250 ;  /* 0x00000040cf027824 */ /* 0x000fe200078e02fa */
[----:B------:R-:W-:Y:S01]  /*32a0*/  UIADD3 UR21, UR22, 0x76cf5d0a, URZ ;  /* 0x76cf5d0a16157890 */ /* 0x000fe2000fffe03f */
[--C-:B------:R-:W-:Y:S01]  /*32b0*/  IMAD.IADD R120, R158, 0x1, R156.reuse ;  /* 0x000000019e787824 */ /* 0x100fe200078e029c */
[----:B------:R-:W-:Y:S02]  /*32c0*/  UIADD3 UR20, UR22, -0x4498517b, URZ ;  /* 0xbb67ae8516147890 */ /* 0x000fe4000fffe03f */
[C---:B------:R-:W-:Y:S02]  /*32d0*/  IADD3 R121, R2.reuse, 0x8, RZ ;  /* 0x0000000802797810 */ /* 0x040fe40007ffe0ff */
[C---:B------:R-:W-:Y:S02]  /*32e0*/  IADD3 R173, R2.reuse, 0x7, RZ ;  /* 0x0000000702ad7810 */ /* 0x040fe40007ffe0ff */
[----:B------:R-:W-:Y:S02]  /*32f0*/  ISETP.GE.AND P0, PT, R121, RZ, PT ;  /* 0x000000ff7900720c */ /* 0x000fe40003f06270 */
[C---:B------:R-:W-:Y:S02]  /*3300*/  IADD3 R171, R2.reuse, 0x20, RZ ;  /* 0x0000002002ab7810 */ /* 0x040fe40007ffe0ff */
[C---:B------:R-:W-:Y:S01]  /*3310*/  IADD3 R172, R2.reuse, 0x1f, RZ ;  /* 0x0000001f02ac7810 */ /* 0x040fe20007ffe0ff */
[----:B------:R-:W-:Y:S08]  /*3320*/  DEPBAR.LE SB0, 0x0 ;  /* 0x000080000000791a */ /* 0x000ff00000000000 */
[C---:B------:R-:W-:Y:S01]  /*3330*/  @!P0 IADD3 R121, -R2.reuse, -0x8, RZ ;  /* 0xfffffff802798810 */ /* 0x040fe20007ffe1ff */
[----:B------:R-:W-:Y:S01]  /*3340*/  BAR.SYNC.DEFER_BLOCKING 0x0 ;  /* 0x0000000000007b1d */ /* 0x000fe20000010000 */
[----:B------:R-:W-:Y:S11]  /*3350*/  ISETP.GE.AND P0, PT, R171, RZ, PT ;  /* 0x000000ffab00720c */ /* 0x000ff60003f06270 */
[----:B------:R-:W-:Y:S02]  /*3360*/  @!UPT UIADD3 URZ, URZ, URZ, URZ ;  /* 0x0000003f3f3ff290 */ /* 0x000fe4000fffe03f */
[----:B------:R-:W-:Y:S01]  /*3370*/  @!P0 IADD3 R171, -R2, -0x20, RZ ;  /* 0xffffffe002ab8810 */ /* 0x000fe20007ffe1ff */
[----:B------:R-:W-:Y:S01]  /*3380*/  LDSM.16.M88.4 R32, [R158] ;  /* 0x000000009e20783b */ /* 0x000fe20000000200 */
[----:B------:R-:W-:Y:S07]  /*3390*/  I2F R206, R121 ;  /* 0x0000007900ce7306 */ /* 0x000fee0000201400 */
[----:B------:R-:W1:Y:S03]  /*33a0*/  LDSM.16.M88.4 R16, [R166+0x6000] ;  /* 0x00600000a610783b */ /* 0x000e660000000200 */
[----:B------:R-:W-:Y:S05]  /*33b0*/  I2F R176, R171 ;  /* 0x000000ab00b07306 */ /* 0x000fea0000201400 */
        /* <DEDUP_REMOVED lines=8> */
[-C--:B------:R-:W-:Y:S08]  /*3440*/  HMMA.16816.F32 R12, R28, R18.reuse, RZ ;  /* 0x000000121c0c723c */ /* 0x080ff000000018ff */
[C---:B------:R-:W-:Y:S01]  /*3450*/  HMMA.16816.F32 R16, R32.reuse, R18, RZ ;  /* 0x000000122010723c */ /* 0x040fe200000018ff */
[----:B-1----:R-:W-:Y:S07]  /*3460*/  IMAD.IADD R0, R0, 0x1, R156 ;  /* 0x0000000100007824 */ /* 0x002fee00078e029c */
[-C--:B---3--:R-:W-:Y:S08]  /*3470*/  HMMA.16816.F32 R20, R32, R100.reuse, RZ ;  /* 0x000000642014723c */ /* 0x088ff000000018ff */
[C---:B------:R-:W-:Y:S07]  /*3480*/  HMMA.16816.F32 R24, R28.reuse, R100, RZ ;  /* 0x000000641c18723c */ /* 0x040fee00000018ff */
[----:B------:R-:W-:Y:S01]  /*3490*/  IADD3 R100, R2, -0x1, RZ ;  /* 0xffffffff02647810 */ /* 0x000fe20007ffe0ff */
[-C--:B------:R-:W-:Y:S01]  /*34a0*/  HMMA.16816.F32 R28, R28, R102.reuse, RZ ;  /* 0x000000661c1c723c */ /* 0x080fe200000018ff */
[----:B------:R-:W-:Y:S02]  /*34b0*/  IABS R101, R2 ;  /* 0x0000000200657213 */ /* 0x000fe40000000000 */
[----:B------:R-:W-:Y:S02]  /*34c0*/  ISETP.GE.AND P1, PT, R100, RZ, PT ;  /* 0x000000ff6400720c */ /* 0x000fe40003f26270 */
[----:B------:R-:W1:Y:S03]  /*34d0*/  I2F R179, R101 ;  /* 0x0000006500b37306 */ /* 0x000e660000201400 */
[----:B------:R-:W-:Y:S08]  /*34e0*/  HMMA.16816.F32 R32, R32, R102, RZ ;  /* 0x000000662020723c */ /* 0x000ff000000018ff */
[C---:B------:R-:W-:Y:S01]  /*34f0*/  @!P1 IADD3 R100, -R2.reuse, 0x1, RZ ;  /* 0x0000000102649810 */ /* 0x040fe20007ffe1ff */
[-C--:B----4-:R-:W-:Y:S01]  /*3500*/  HMMA.16816.F32 R4, R104, R108.reuse, R4 ;  /* 0x0000006c6804723c */ /* 0x090fe20000001804 */
[----:B------:R-:W-:Y:S02]  /*3510*/  ISETP.GE.AND P1, PT, R173, RZ, PT ;  /* 0x000000ffad00720c */ /* 0x000fe40003f26270 */
[----:B------:R3:W-:Y:S05]  /*3520*/  I2F R177, R100 ;  /* 0x0000006400b17306 */ /* 0x0007ea0000201400 */
[C---:B------:R-:W-:Y:S06]  /*3530*/  HMMA.16816.F32 R8, R112.reuse, R108, R8 ;  /* 0x0000006c7008723c */ /* 0x040fec0000001808 */
[----:B------:R-:W-:Y:S02]  /*3540*/  @!P1 IADD3 R173, -R2, -0x7, RZ ;  /* 0xfffffff902ad9810 */ /* 0x000fe40007ffe1ff */
[----:B------:R-:W-:Y:S01]  /*3550*/  ISETP.GE.AND P1, PT, R172, RZ, PT ;  /* 0x000000ffac00720c */ /* 0x000fe20003f26270 */
[-C--:B------:R-:W-:Y:S01]  /*3560*/  HMMA.16816.F32 R12, R112, R110.reuse, R12 ;  /* 0x0000006e700c723c */ /* 0x080fe2000000180c */
[----:B------:R-:W4:Y:S07]  /*3570*/  I2F R205, R173 ;  /* 0x000000ad00cd7306 */ /* 0x000f2e0000201400 */
[C---:B------:R-:W-:Y:S01]  /*3580*/  HMMA.16816.F32 R16, R104.reuse, R110, R16 ;  /* 0x0000006e6810723c */ /* 0x040fe20000001810 */
[----:B------:R-:W-:Y:S03]  /*3590*/  LDSM.16.M88.4 R108, [R163+0x6000] ;  /* 0x00600000a36c783b */ /* 0x000fe60000000200 */
[C---:B------:R-:W-:Y:S04]  /*35a0*/  @!P1 IADD3 R172, -R2.reuse, -0x1f, RZ ;  /* 0xffffffe102ac9810 */ /* 0x040fe80007ffe1ff */
[-C--:B--2---:R-:W-:Y:S01]  /*35b0*/  HMMA.16816.F32 R20, R104, R116.reuse, R20 ;  /* 0x000000746814723c */ /* 0x084fe20000001814 */
[----:B---3--:R-:W2:Y:S01]  /*35c0*/  LDSM.16.M88.4 R100, [R120] ;  /* 0x000000007864783b */ /* 0x008ea20000000200 */
[----:B------:R-:W-:Y:S06]  /*35d0*/  I2F R171, R172 ;  /* 0x000000ac00ab7306 */ /* 0x000fec0000201400 */
[C---:B------:R-:W-:Y:S01]  /*35e0*/  HMMA.16816.F32 R24, R112.reuse, R116, R24 ;  /* 0x000000747018723c */ /* 0x040fe20000001818 */
[----:B------:R-:W3:Y:S06]  /*35f0*/  LDSM.16.M88.4 R120, [R120+0x1000] ;  /* 0x001000007878783b */ /* 0x000eec0000000200 */
[C---:B------:R-:W-:Y:S01]  /*3600*/  IADD3 R117, R2.reuse, 0x28, RZ ;  /* 0x0000002802757810 */ /* 0x040fe20007ffe0ff */
[-C--:B------:R-:W-:Y:S01]  /*3610*/  HMMA.16816.F32 R28, R112, R118.reuse, R28 ;  /* 0x00000076701c723c */ /* 0x080fe2000000181c */
[----:B------:R-:W-:Y:S01]  /*3620*/  IADD3 R116, R2, 0x27, RZ ;  /* 0x0000002702747810 */ /* 0x000fe20007ffe0ff */
[----:B------:R-:W1:Y:S01]  /*3630*/  LDSM.16.M88.4 R112, [R163+0x6800] ;  /* 0x00680000a370783b */ /* 0x000e620000000200 */
[----:B------:R-:W-:Y:S02]  /*3640*/  ISETP.GE.AND P0, PT, R117, RZ, PT ;  /* 0x000000ff7500720c */ /* 0x000fe40003f06270 */
[----:B------:R-:W-:Y:S03]  /*3650*/  ISETP.GE.AND P1, PT, R116, RZ, PT ;  /* 0x000000ff7400720c */ /* 0x000fe60003f26270 */
[----:B------:R-:W-:Y:S07]  /*3660*/  HMMA.16816.F32 R32, R104, R118, R32 ;  /* 0x000000766820723c */ /* 0x000fee0000001820 */
[C---:B------:R-:W-:Y:S01]  /*3670*/  IADD3 R105, R2.reuse, 0x18, RZ ;  /* 0x0000001802697810 */ /* 0x040fe20007ffe0ff */
[----:B------:R-:W-:Y:S01]  /*3680*/  IMAD.MOV.U32 R119, RZ, RZ, R232 ;  /* 0x000000ffff777224 */ /* 0x000fe200078e00e8 */
[C---:B------:R-:W-:Y:S02]  /*3690*/  @!P0 IADD3 R117, -R2.reuse, -0x28, RZ ;  /* 0xffffffd802758810 */ /* 0x040fe40007ffe1ff */
[----:B------:R-:W-:Y:S02]  /*36a0*/  ISETP.GE.AND P0, PT, R105, RZ, PT ;  /* 0x000000ff6900720c */ /* 0x000fe40003f06270 */
[C---:B------:R-:W-:Y:S01]  /*36b0*/  IADD3 R104, R2.reuse, 0x17, RZ ;  /* 0x0000001702687810 */ /* 0x040fe20007ffe0ff */
[----:B------:R1:W1:Y:S01]  /*36c0*/  I2F R173, R117 ;  /* 0x0000007500ad7306 */ /* 0x0002620000201400 */
[----:B------:R-:W-:Y:S02]  /*36d0*/  @!P1 IADD3 R116, -R2, -0x27, RZ ;  /* 0xffffffd902749810 */ /* 0x000fe40007ffe1ff */
[----:B------:R-:W-:Y:S01]  /*36e0*/  ISETP.GE.AND P1, PT, R104, RZ, PT ;  /* 0x000000ff6800720c */ /* 0x000fe20003f26270 */
[-C--:B--2---:R-:W-:Y:S01]  /*36f0*/  HMMA.16816.F32 R4, R100, R108.reuse, R4 ;  /* 0x0000006c6404723c */ /* 0x084fe20000001804 */
[C---:B------:R-:W-:Y:S05]  /*3700*/  IADD3 R118, R2.reuse, -0x8, RZ ;  /* 0xfffffff802767810 */ /* 0x040fea0007ffe0ff */
[----:B------:R-:W-:Y:S01]  /*3710*/  @!P0 IADD3 R105, -R2, -0x18, RZ ;  /* 0xffffffe802698810 */ /* 0x000fe20007ffe1ff */
[----:B------:R2:W2:Y:S01]  /*3720*/  I2F R178, R116 ;  /* 0x0000007400b27306 */ /* 0x0004a20000201400 */
[----:B------:R-:W-:Y:S01]  /*3730*/  ISETP.GE.AND P0, PT, R118, RZ, PT ;  /* 0x000000ff7600720c */ /* 0x000fe20003f06270 */
[C---:B---3--:R-:W-:Y:S03]  /*3740*/  HMMA.16816.F32 R8, R120.reuse, R108, R8 ;  /* 0x0000006c7808723c */ /* 0x048fe60000001808 */
[C---:B------:R-:W-:Y:S05]  /*3750*/  @!P1 IADD3 R104, -R2.reuse, -0x17, RZ ;  /* 0xffffffe902689810 */ /* 0x040fea0007ffe1ff */
[-C--:B------:R-:W-:Y:S01]  /*3760*/  HMMA.16816.F32 R12, R120, R110.reuse, R12 ;  /* 0x0000006e780c723c */ /* 0x080fe2000000180c */
[----:B------:R-:W3:Y:S03]  /*3770*/  I2F R198, R105 ;  /* 0x0000006900c67306 */ /* 0x000ee60000201400 */
[C---:B-1----:R-:W-:Y:S02]  /*3780*/  IADD3 R117, R2.reuse, -0x9, RZ ;  /* 0xfffffff702757810 */ /* 0x042fe40007ffe0ff */
[C---:B------:R-:W-:Y:S02]  /*3790*/  @!P0 IADD3 R118, -R2.reuse, 0x8, RZ ;  /* 0x0000000802768810 */ /* 0x040fe40007ffe1ff */
[----:B------:R-:W-:Y:S01]  /*37a0*/  ISETP.GE.AND P1, PT, R117, RZ, PT ;  /* 0x000000ff7500720c */ /* 0x000fe20003f26270 */
[C---:B------:R-:W-:Y:S01]  /*37b0*/  HMMA.16816.F32 R16, R100.reuse, R110, R16 ;  /* 0x0000006e6410723c */ /* 0x040fe20000001810 */
[----:B------:R-:W-:Y:S01]  /*37c0*/  LDSM.16.M88.4 R108, [R164+0x6000] ;  /* 0x00600000a46c783b */ /* 0x000fe20000000200 */
[----:B------:R1:W1:Y:S01]  /*37d0*/  I2F R197, R104 ;  /* 0x0000006800c57306 */ /* 0x0002620000201400 */
[----:B--2---:R-:W-:Y:S05]  /*37e0*/  IADD3 R116, R2, -0x10, RZ ;  /* 0xfffffff002747810 */ /* 0x004fea0007ffe0ff */
[-C--:B------:R-:W-:Y:S01]  /*37f0*/  HMMA.16816.F32 R20, R100, R112.reuse, R20 ;  /* 0x000000706414723c */ /* 0x080fe20000001814 */
[----:B------:R-:W-:Y:S03]  /*3800*/  ISETP.GE.AND P0, PT, R116, RZ, PT ;  /* 0x000000ff7400720c */ /* 0x000fe60003f06270 */
[C---:B------:R-:W-:Y:S01]  /*3810*/  @!P1 IADD3 R117, -R2.reuse, 0x9, RZ ;  /* 0x0000000902759810 */ /* 0x040fe20007ffe1ff */
[----:B------:R2:W2:Y:S03]  /*3820*/  I2F R156, R118 ;  /* 0x00000076009c7306 */ /* 0x0004a60000201400 */
[C---:B------:R-:W-:Y:S06]  /*3830*/  HMMA.16816.F32 R24, R120.reuse, R112, R24 ;  /* 0x000000707818723c */ /* 0x040fec0000001818 */
[C---:B------:R-:W-:Y:S01]  /*3840*/  @!P0 IADD3 R116, -R2.reuse, 0x10, RZ ;  /* 0x0000001002748810 */ /* 0x040fe20007ffe1ff */
[----:B------:R3:W3:Y:S01]  /*3850*/  I2F R194, R117 ;  /* 0x0000007500c27306 */ /* 0x0006e20000201400 */
[C---:B------:R-:W-:Y:S01]  /*3860*/  IADD3 R113, R2.reuse, -0x11, RZ ;  /* 0xffffffef02717810 */ /* 0x040fe20007ffe0ff */
[-C--:B------:R-:W-:Y:S01]  /*3870*/  HMMA.16816.F32 R28, R120, R114.reuse, R28 ;  /* 0x00000072781c723c */ /* 0x080fe2000000181c */
[----:B-1----:R-:W1:Y:S02]  /*3880*/  LDSM.16.M88.4 R104, [R0] ;  /* 0x000000000068783b */ /* 0x002e640000000200 */
[----:B------:R-:W-:Y:S02]  /*3890*/  ISETP.GE.AND P1, PT, R113, RZ, PT ;  /* 0x000000ff7100720c */ /* 0x000fe40003f26270 */
[----:B------:R-:W-:Y:S02]  /*38a0*/  IADD3 R112, R2, 0xf, RZ ;  /* 0x0000000f02707810 */ /* 0x000fe40007ffe0ff */
[----:B------:R-:W-:Y:S01]  /*38b0*/  IMAD R120, R207, 0x4, R252 ;  /* 0x00000004cf787824 */ /* 0x000fe200078e02fc */
[----:B------:R-:W-:Y:S01]  /*38c0*/  HMMA.16816.F32 R32, R100, R114, R32 ;  /* 0x000000726420723c */ /* 0x000fe20000001820 */
[----:B------:R4:W1:Y:S01]  /*38d0*/  LDSM.16.M88.4 R100, [R0+0x1000] ;  /* 0x001000000064783b */ /* 0x0008620000000200 */
[----:B------:R4:W-:Y:S02]  /*38e0*/  I2F R201, R116 ;  /* 0x0000007400c97306 */ /* 0x0009e40000201400 */
[----:B--2---:R-:W-:Y:S03]  /*38f0*/  IMAD.MOV.U32 R118, RZ, RZ, R233 ;  /* 0x000000ffff767224 */ /* 0x004fe600078e00e9 */
[----:B------:R-:W-:Y:S01]  /*3900*/  IMAD.WIDE.U32 R114, R120, -0x326172a9, RZ ;  /* 0xcd9e8d5778727825 */ /* 0x000fe200078e00ff */
[----:B------:R-:W-:Y:S02]  /*3910*/  @!P1 IADD3 R113, -R2, 0x11, RZ ;  /* 0x0000001102719810 */ /* 0x000fe40007ffe1ff */
[----:B------:R-:W-:Y:S02]  /*3920*/  ISETP.GE.AND P1, PT, R112, RZ, PT ;  /* 0x000000ff7000720c */ /* 0x000fe40003f26270 */
[----:B------:R-:W-:Y:S01]  /*3930*/  LOP3.LUT R115, R115, R236, RZ, 0x3c, !PT ;  /* 0x000000ec73737212 */ /* 0x000fe200078e3cff */
[----:B------:R2:W-:Y:S01]  /*3940*/  I2F R200, R113 ;  /* 0x0000007100c87306 */ /* 0x0005e20000201400 */
[C---:B---3--:R-:W-:Y:S02]  /*3950*/  IADD3 R117, R2.reuse, 0x10, RZ ;  /* 0x0000001002757810 */ /* 0x048fe40007ffe0ff */
[----:B------:R-:W-:Y:S01]  /*3960*/  LOP3.LUT R121, R227, UR19, R114, 0x96, !PT ;  /* 0x00000013e3797c12 */ /* 0x000fe2000f8e9672 */
[----:B------:R-:W-:Y:S01]  /*3970*/  IMAD.WIDE.U32 R114, R115, -0x2daee0ad, RZ ;  /* 0xd2511f5373727825 */ /* 0x000fe200078e00ff */
[----:B------:R-:W-:Y:S03]  /*3980*/  ISETP.GE.AND P0, PT, R117, RZ, PT ;  /* 0x000000ff7500720c */ /* 0x000fe60003f06270 */
[----:B------:R-:W-:Y:S02]  /*3990*/  IMAD.WIDE.U32 R182, R121, -0x2daee0ad, RZ ;  /* 0xd2511f5379b67825 */ /* 0x000fe400078e00ff */
[C---:B------:R-:W-:Y:S02]  /*39a0*/  @!P1 IADD3 R112, -R2.reuse, -0xf, RZ ;  /* 0xfffffff102709810 */ /* 0x040fe40007ffe1ff */
[----:B------:R-:W-:Y:S02]  /*39b0*/  @P2 ISETP.GE.AND P1, PT, R237, R210, PT ;  /* 0x000000d2ed00220c */ /* 0x000fe40003f26270 */
[C---:B----4-:R-:W-:Y:S01]  /*39c0*/  IADD3 R0, R2.reuse, -0x19, RZ ;  /* 0xffffffe702007810 */ /* 0x050fe20007ffe0ff */
[----:B------:R-:W-:Y:S01]  /*39d0*/  I2F R195, R112 ;  /* 0x0000007000c37306 */ /* 0x000fe20000201400 */
[----:B------:R-:W-:Y:S02]  /*39e0*/  LOP3.LUT R122, R183, UR21, R114, 0x96, !PT ;  /* 0x00000015b77a7c12 */ /* 0x000fe4000f8e9672 */
[----:B------:R-:W-:Y:S02]  /*39f0*/  @!P0 IADD3 R117, -R2, -0x10, RZ ;  /* 0xfffffff002758810 */ /* 0x000fe40007ffe1ff */
[----:B------:R-:W-:Y:S01]  /*3a00*/  LEA R116, P0, R235, R118, 0x2 ;  /* 0x00000076eb747211 */ /* 0x000fe200078010ff */
[-C--:B-1----:R-:W-:Y:S01]  /*3a10*/  HMMA.16816.F32 R4, R104, R108.reuse, R4 ;  /* 0x0000006c6804723c */ /* 0x082fe20000001804 */
[----:B------:R-:W-:Y:S01]  /*3a20*/  IADD3 R118, R120, 0x2, RZ ;  /* 0x0000000278767810 */ /* 0x000fe20007ffe0ff */
[----:B------:R-:W-:Y:S01]  /*3a30*/  IMAD.WIDE.U32 R122, R122, -0x326172a9, RZ ;  /* 0xcd9e8d577a7a7825 */ /* 0x000fe200078e00ff */
[----:B--2---:R-:W-:Y:S01]  /*3a40*/  IADD3 R113, R2, -0x18, RZ ;  /* 0xffffffe802717810 */ /* 0x004fe20007ffe0ff */
[----:B------:R1:W-:Y:S01]  /*3a50*/  I2F R196, R117 ;  /* 0x0000007500c47306 */ /* 0x0003e20000201400 */
[----:B------:R-:W-:Y:S01]  /*3a60*/  LOP3.LUT R120, R242, UR20, RZ, 0x3c, !PT ;  /* 0x00000014f2787c12 */ /* 0x000fe2000f8e3cff */
[----:B------:R-:W-:Y:S01]  /*3a70*/  UIADD3 UR20, UR23, -0x255992d5, URZ ;  /* 0xdaa66d2b17147890 */ /* 0x000fe2000fffe03f */
[----:B------:R-:W-:Y:S01]  /*3a80*/  ISETP.GE.AND P5, PT, R113, RZ, PT ;  /* 0x000000ff7100720c */ /* 0x000fe20003fa6270 */
[C---:B------:R-:W-:Y:S01]  /*3a90*/  HMMA.16816.F32 R8, R100.reuse, R108, R8 ;  /* 0x0000006c6408723c */ /* 0x040fe20000001808 */
[----:B------:R-:W-:Y:S02]  /*3aa0*/  LOP3.LUT R121, R120, R115, RZ, 0x3c, !PT ;  /* 0x0000007378797212 */ /* 0x000fe400078e3cff */
[----:B------:R-:W-:Y:S01]  /*3ab0*/  ISETP.GE.AND P4, PT, R0, RZ, PT ;  /* 0x000000ff0000720c */ /* 0x000fe20003f86270 */
[----:B-----5:R-:W-:Y:S03]  /*3ac0*/  FMUL.FTZ R115, R230, 1.4426950216293334961 ;  /* 0x3fb8aa3be6737820 */ /* 0x020fe60000410000 */
[----:B------:R-:W-:Y:S01]  /*3ad0*/  FMUL.FTZ R109, R231, 1.4426950216293334961 ;  /* 0x3fb8aa3be76d7820 */ /* 0x000fe20000410000 */
[-C--:B------:R-:W-:Y:S04]  /*3ae0*/  HMMA.16816.F32 R12, R100, R110.reuse, R12 ;  /* 0x0000006e640c723c */ /* 0x080fe8000000180c */
[C---:B------:R-:W-:Y:S02]  /*3af0*/  @!P5 IADD3 R113, -R2.reuse, 0x18, RZ ;  /* 0x000000180271d810 */ /* 0x040fe40007ffe1ff */
[----:B------:R-:W-:Y:S02]  /*3b00*/  @P2 ISETP.GE.AND P5, PT, R245, R210, PT ;  /* 0x000000d2f500220c */ /* 0x000fe40003fa6270 */
[----:B------:R-:W-:Y:S01]  /*3b10*/  @!P4 IADD3 R0, -R2, 0x19, RZ ;  /* 0x000000190200c810 */ /* 0x000fe20007ffe1ff */
[----:B------:R-:W-:Y:S01]  /*3b20*/  FFMA.FTZ R4, R179, -R170, R4 ;  /* 0x800000aab3047223 */ /* 0x000fe20000010004 */
[----:B------:R-:W-:Y:S01]  /*3b30*/  @P2 ISETP.GE.AND P4, PT, R239, R210, PT ;  /* 0x000000d2ef00220c */ /* 0x000fe20003f86270 */
[----:B------:R2:W-:Y:S01]  /*3b40*/  I2F R208, R113 ;  /* 0x0000007100d07306 */ /* 0x0005e20000201400 */
[----:B-1----:R-:W-:Y:S01]  /*3b50*/  LEA.HI.X.SX32 R117, R235, R119, 0x2, P0 ;  /* 0x00000077eb757211 */ /* 0x002fe200000f16ff */
[C---:B------:R-:W-:Y:S01]  /*3b60*/  HMMA.16816.F32 R16, R104.reuse, R110, R16 ;  /* 0x0000006e6810723c */ /* 0x040fe20000001810 */
[----:B------:R-:W-:Y:S01]  /*3b70*/  FSETP.NEU.FTZ.AND P0, PT, R230, -INF , PT ;  /* 0xff800000e600780b */ /* 0x000fe20003f1d000 */
[-C--:B------:R-:W-:Y:S01]  /*3b80*/  FFMA.FTZ R7, R205, -R170.reuse, R7 ;  /* 0x800000aacd077223 */ /* 0x080fe20000010007 */
[----:B------:R-:W-:Y:S01]  /*3b90*/  @P2 FSEL R4, R4, -INF , !P1 ;  /* 0xff80000004042808 */ /* 0x000fe20004800000 */
[----:B------:R1:W3:Y:S01]  /*3ba0*/  LDG.E R114, [R116.64] ;  /* 0x0000001874727981 */ /* 0x0002e2000c1e1900 */
[----:B------:R-:W-:Y:S01]  /*3bb0*/  FSEL R115, R115, RZ, P0 ;  /* 0x000000ff73737208 */ /* 0x000fe20000000000 */
[-C--:B------:R-:W-:Y:S01]  /*3bc0*/  FFMA.FTZ R5, R177, -R170.reuse, R5 ;  /* 0x800000aab1057223 */ /* 0x080fe20000010005 */
[----:B------:R-:W-:Y:S01]  /*3bd0*/  FSETP.NEU.FTZ.AND P0, PT, R231, -INF , PT ;  /* 0xff800000e700780b */ /* 0x000fe20003f1d000 */
[----:B------:R1:W4:Y:S01]  /*3be0*/  LDG.E R112, [R116.64+0x80] ;  /* 0x0000801874707981 */ /* 0x000322000c1e1900 */
[----:B------:R-:W-:Y:S01]  /*3bf0*/  @P2 FSEL R7, R7, -INF , !P4 ;  /* 0xff80000007072808 */ /* 0x000fe20006000000 */
[----:B------:R1:W-:Y:S02]  /*3c00*/  I2F R209, R0 ;  /* 0x0000000000d17306 */ /* 0x0003e40000201400 */
[----:B------:R-:W-:Y:S01]  /*3c10*/  @P2 FSEL R5, R5, -INF , !P4 ;  /* 0xff80000005052808 */ /* 0x000fe20006000000 */
[--C-:B------:R-:W-:Y:S01]  /*3c20*/  FFMA.FTZ R4, R4, c[0x0][0x23c], -R115.reuse ;  /* 0x00008f0004047a23 */ /* 0x100fe20000010873 */
[----:B------:R-:W-:Y:S01]  /*3c30*/  FSEL R109, R109, RZ, P0 ;  /* 0x000000ff6d6d7208 */ /* 0x000fe20000000000 */
[----:B------:R1:W3:Y:S01]  /*3c40*/  LDG.E R2, [R116.64+0xa0] ;  /* 0x0000a01874027981 */ /* 0x0002e2000c1e1900 */
[----:B------:R-:W-:Y:S01]  /*3c50*/  FSETP.NEU.FTZ.AND P0, PT, R228, -INF , PT ;  /* 0xff800000e400780b */ /* 0x000fe20003f1d000 */
[-C--:B------:R-:W-:Y:S02]  /*3c60*/  FFMA.FTZ R6, R206, -R170.reuse, R6 ;  /* 0x800000aace067223 */ /* 0x080fe40000010006 */
[----:B------:R-:W-:Y:S01]  /*3c70*/  FFMA.FTZ R108, R5, c[0x0][0x23c], -R115 ;  /* 0x00008f00056c7a23 */ /* 0x000fe20000010873 */
[----:B------:R1:W1:Y:S01]  /*3c80*/  MUFU.EX2 R193, R4 ;  /* 0x0000000400c17308 */ /* 0x0002620000000800 */
[----:B------:R-:W-:Y:S01]  /*3c90*/  IMAD.WIDE.U32 R118, R118, -0x326172a9, RZ ;  /* 0xcd9e8d5776767825 */ /* 0x000fe200078e00ff */
[----:B------:R-:W-:Y:S01]  /*3ca0*/  @P2 FSEL R6, R6, -INF , !P1 ;  /* 0xff80000006062808 */ /* 0x000fe20004800000 */
[----:B--2---:R2:W3:Y:S02]  /*3cb0*/  LDG.E R113, [R116.64+0x20] ;  /* 0x0000201874717981 */ /* 0x0044e4000c1e1900 */
[----:B------:R-:W-:Y:S01]  /*3cc0*/  FFMA.FTZ R8, R176, -R170, R8 ;  /* 0x800000aab0087223 */ /* 0x000fe20000010008 */
[----:B------:R-:W-:Y:S01]  /*3cd0*/  LOP3.LUT R119, R119, R236, RZ, 0x3c, !PT ;  /* 0x000000ec77777212 */ /* 0x000fe200078e3cff */
[----:B------:R-:W-:Y:S01]  /*3ce0*/  FFMA.FTZ R6, R6, c[0x0][0x23c], -R109 ;  /* 0x00008f0006067a23 */ /* 0x000fe2000001086d */
[----:B------:R-:W-:Y:S01]  /*3cf0*/  LOP3.LUT R118, R227, UR19, R118, 0x96, !PT ;  /* 0x00000013e3767c12 */ /* 0x000fe2000f8e9676 */
[----:B------:R-:W-:Y:S01]  /*3d00*/  UIADD3 UR19, UR23, 0x3c6ef372, URZ ;  /* 0x3c6ef37217137890 */ /* 0x000fe2000fffe03f */
[----:B------:R-:W-:Y:S01]  /*3d10*/  @P2 FSEL R8, R8, -INF , !P1 ;  /* 0xff80000008082808 */ /* 0x000fe20004800000 */
[----:B------:R2:W-:Y:S01]  /*3d20*/  MUFU.EX2 R191, R6 ;  /* 0x0000000600bf7308 */ /* 0x0005e20000000800 */
[-C--:B------:R-:W-:Y:S02]  /*3d30*/  FFMA.FTZ R10, R173, -R170.reuse, R10 ;  /* 0x800000aaad0a7223 */ /* 0x080fe4000001000a */
[----:B------:R-:W-:Y:S01]  /*3d40*/  IMAD.WIDE.U32 R180, R118, -0x2daee0ad, RZ ;  /* 0xd2511f5376b47825 */ /* 0x000fe200078e00ff */
[----:B-1----:R-:W-:Y:S01]  /*3d50*/  LOP3.LUT R0, R226, UR19, RZ, 0x3c, !PT ;  /* 0x00000013e2007c12 */ /* 0x002fe2000f8e3cff */
[----:B------:R-:W-:Y:S01]  /*3d60*/  UIADD3 UR19, UR22, 0x32370b8f, URZ ;  /* 0x32370b8f16137890 */ /* 0x000fe2000fffe03f */
[----:B------:R-:W-:Y:S01]  /*3d70*/  @P2 FSEL R10, R10, -INF , !P1 ;  /* 0xff8000000a0a2808 */ /* 0x000fe20004800000 */
[----:B------:R-:W-:Y:S01]  /*3d80*/  FFMA.FTZ R11, R178, -R170, R11 ;  /* 0x800000aab20b7223 */ /* 0x000fe2000001000b */
[----:B------:R-:W-:Y:S01]  /*3d90*/  @P2 ISETP.GE.AND P1, PT, R244, R210, PT ;  /* 0x000000d2f400220c */ /* 0x000fe20003f26270 */
[-C--:B------:R-:W-:Y:S01]  /*3da0*/  FFMA.FTZ R9, R171, -R170.reuse, R9 ;  /* 0x800000aaab097223 */ /* 0x080fe20000010009 */
[----:B------:R1:W1:Y:S01]  /*3db0*/  MUFU.EX2 R190, R108 ;  /* 0x0000006c00be7308 */ /* 0x0002620000000800 */
[-C--:B------:R-:W-:Y:S01]  /*3dc0*/  FFMA.FTZ R12, R198, -R170.reuse, R12 ;  /* 0x800000aac60c7223 */ /* 0x080fe2000001000c */
[----:B------:R-:W-:Y:S01]  /*3dd0*/  @P2 FSEL R11, R11, -INF , !P4 ;  /* 0xff8000000b0b2808 */ /* 0x000fe20006000000 */
[----:B------:R-:W-:Y:S01]  /*3de0*/  IMAD.WIDE.U32 R4, R121, -0x326172a9, RZ ;  /* 0xcd9e8d5779047825 */ /* 0x000fe200078e00ff */
[----:B------:R-:W-:Y:S02]  /*3df0*/  @P2 FSEL R9, R9, -INF , !P4 ;  /* 0xff80000009092808 */ /* 0x000fe40006000000 */
[----:B------:R-:W-:Y:S01]  /*3e00*/  @P2 FSEL R12, R12, -INF , !P1 ;  /* 0xff8000000c0c2808 */ /* 0x000fe20004800000 */
[----:B--2---:R-:W-:Y:S01]  /*3e10*/  IMAD.WIDE.U32 R116, R119, -0x2daee0ad, RZ ;  /* 0xd2511f5377747825 */ /* 0x004fe200078e00ff */
[----:B------:R-:W-:Y:S02]  /*3e20*/  LOP3.LUT R174, R123, UR20, R4, 0x96, !PT ;  /* 0x000000147bae7c12 */ /* 0x000fe4000f8e9604 */
[----:B------:R-:W-:Y:S01]  /*3e30*/  LOP3.LUT R5, R0, R5, RZ, 0x3c, !PT ;  /* 0x0000000500057212 */ /* 0x000fe200078e3cff */
[----:B------:R-:W-:Y:S01]  /*3e40*/  FFMA.FTZ R4, R7, c[0x0][0x23c], -R109 ;  /* 0x00008f0007047a23 */ /* 0x000fe2000001086d */
[----:B------:R-:W-:Y:S01]  /*3e50*/  LOP3.LUT R117, R120, R117, RZ, 0x3c, !PT ;  /* 0x0000007578757212 */ /* 0x000fe200078e3cff */
[----:B------:R-:W-:Y:S01]  /*3e60*/  IMAD.WIDE.U32 R174, R174, -0x2daee0ad, RZ ;  /* 0xd2511f53aeae7825 */ /* 0x000fe200078e00ff */
[----:B------:R-:W-:Y:S01]  /*3e70*/  LOP3.LUT R118, R181, UR21, R116, 0x96, !PT ;  /* 0x00000015b5767c12 */ /* 0x000fe2000f8e9674 */
[----:B------:R2:W-:Y:S01]  /*3e80*/  MUFU.EX2 R189, R4 ;  /* 0x0000000400bd7308 */ /* 0x0005e20000000800 */
[----:B------:R-:W-:Y:S01]  /*3e90*/  UIADD3 UR21, UR22, -0x126145ec, URZ ;  /* 0xed9eba1416157890 */ /* 0x000fe2000fffe03f */
[----:B------:R-:W-:Y:S04]  /*3ea0*/  IMAD.WIDE.U32 R116, R117, -0x326172a9, RZ ;  /* 0xcd9e8d5775747825 */ /* 0x000fe800078e00ff */
[----:B------:R-:W-:Y:S01]  /*3eb0*/  IMAD.WIDE.U32 R6, R118, -0x326172a9, RZ ;  /* 0xcd9e8d5776067825 */ /* 0x000fe200078e00ff */
[----:B------:R-:W-:Y:S03]  /*3ec0*/  LOP3.LUT R0, R0, R117, RZ, 0x3c, !PT ;  /* 0x0000007500007212 */ /* 0x000fe600078e3cff */
[----:B-1----:R-:W-:Y:S01]  /*3ed0*/  FMUL.FTZ R108, R228, 1.4426950216293334961 ;  /* 0x3fb8aa3be46c7820 */ /* 0x002fe20000410000 */
[----:B------:R-:W-:Y:S01]  /*3ee0*/  LOP3.LUT R172, R7, UR20, R116, 0x96, !PT ;  /* 0x0000001407ac7c12 */ /* 0x000fe2000f8e9674 */
[----:B------:R-:W-:Y:S01]  /*3ef0*/  UIADD3 UR20, UR23, 0x78dde6e4, URZ ;  /* 0x78dde6e417147890 */ /* 0x000fe2000fffe03f */
[-C--:B------:R-:W-:Y:S02]  /*3f00*/  FFMA.FTZ R13, R197, -R170.reuse, R13 ;  /* 0x800000aac50d7223 */ /* 0x080fe4000001000d */
[----:B------:R-:W-:Y:S01]  /*3f10*/  FSEL R108, R108, RZ, P0 ;  /* 0x000000ff6c6c7208 */ /* 0x000fe20000000000 */
[----:B------:R-:W-:Y:S01]  /*3f20*/  IMAD.WIDE.U32 R172, R172, -0x2daee0ad, RZ ;  /* 0xd2511f53acac7825 */ /* 0x000fe200078e00ff */
[----:B------:R-:W-:Y:S02]  /*3f30*/  FSETP.NEU.FTZ.AND P0, PT, R229, -INF , PT ;  /* 0xff800000e500780b */ /* 0x000fe40003f1d000 */
[----:B------:R-:W-:Y:S01]  /*3f40*/  @P2 FSEL R13, R13, -INF , !P5 ;  /* 0xff8000000d0d2808 */ /* 0x000fe20006800000 */
[--C-:B------:R-:W-:Y:S02]  /*3f50*/  FFMA.FTZ R8, R8, c[0x0][0x23c], -R108.reuse ;  /* 0x00008f0008087a23 */ /* 0x100fe4000001086c */
[--C-:B------:R-:W-:Y:S02]  /*3f60*/  FFMA.FTZ R9, R9, c[0x0][0x23c], -R108.reuse ;  /* 0x00008f0009097a23 */ /* 0x100fe4000001086c */
[----:B--2---:R-:W-:Y:S01]  /*3f70*/  IMAD.WIDE.U32 R4, R5, -0x2daee0ad, RZ ;  /* 0xd2511f5305047825 */ /* 0x004fe200078e00ff */
[----:B------:R1:W2:Y:S03]  /*3f80*/  MUFU.EX2 R188, R8 ;  /* 0x0000000800bc7308 */ /* 0x0002a60000000800 */
[----:B------:R-:W-:Y:S01]  /*3f90*/  FFMA.FTZ R12, R12, c[0x0][0x23c], -R108 ;  /* 0x00008f000c0c7a23 */ /* 0x000fe2000001086c */
[----:B------:R-:W-:Y:S01]  /*3fa0*/  LOP3.LUT R7, R5, UR19, R182, 0x96, !PT ;  /* 0x0000001305077c12 */ /* 0x000fe2000f8e96b6 */
[----:B------:R-:W-:Y:S01]  /*3fb0*/  FFMA.FTZ R13, R13, c[0x0][0x23c], -R108 ;  /* 0x00008f000d0d7a23 */ /* 0x000fe2000001086c */
[----:B------:R-:W-:Y:S01]  /*3fc0*/  LOP3.LUT R120, R175, UR21, R4, 0x96, !PT ;  /* 0x00000015af787c12 */ /* 0x000fe2000f8e9604 */
[----:B------:R-:W-:Y:S03]  /*3fd0*/  IMAD.WIDE.U32 R4, R0, -0x2daee0ad, RZ ;  /* 0xd2511f5300047825 */ /* 0x000fe600078e00ff */
[----:B------:R2:W2:Y:S01]  /*3fe0*/  MUFU.EX2 R186, R9 ;  /* 0x0000000900ba7308 */ /* 0x0004a20000000800 */
[----:B------:R-:W-:Y:S01]  /*3ff0*/  FMUL.FTZ R0, R229, 1.4426950216293334961 ;  /* 0x3fb8aa3be5007820 */ /* 0x000fe20000410000 */
[----:B------:R-:W-:Y:S01]  /*4000*/  LOP3.LUT R118, R5, UR19, R180, 0x96, !PT ;  /* 0x0000001305767c12 */ /* 0x000fe2000f8e96b4 */
[----:B------:R-:W-:Y:S01]  /*4010*/  UIADD3 UR19, UR23, 0x1715609d, URZ ;  /* 0x1715609d17137890 */ /* 0x000fe2000fffe03f */
[----:B------:R-:W-:Y:S01]  /*4020*/  LOP3.LUT R116, R173, UR21, R4, 0x96, !PT ;  /* 0x00000015ad747c12 */ /* 0x000fe2000f8e9604 */
[----:B------:R-:W-:Y:S01]  /*4030*/  IMAD.WIDE.U32 R4, R7, -0x326172a9, RZ ;  /* 0xcd9e8d5707047825 */ /* 0x000fe200078e00ff */
[----:B------:R-:W-:Y:S01]  /*4040*/  FSEL R0, R0, RZ, P0 ;  /* 0x000000ff00007208 */ /* 0x000fe20000000000 */
[----:B------:R-:W-:Y:S02]  /*4050*/  UIADD3 UR21, UR22, 0x646e171e, URZ ;  /* 0x646e171e16157890 */ /* 0x000fe4000fffe03f */
[-C--:B------:R-:W-:Y:S01]  /*4060*/  FFMA.FTZ R14, R176, -R170.reuse, R14 ;  /* 0x800000aab00e7223 */ /* 0x080fe2000001000e */
[----:B------:R-:W-:Y:S01]  /*4070*/  MUFU.EX2 R183, R12 ;  /* 0x0000000c00b77308 */ /* 0x000fe20000000800 */
[--C-:B------:R-:W-:Y:S02]  /*4080*/  FFMA.FTZ R10, R10, c[0x0][0x23c], -R0.reuse ;  /* 0x00008f000a0a7a23 */ /* 0x100fe40000010800 */
[----:B------:R-:W-:Y:S01]  /*4090*/  FFMA.FTZ R11, R11, c[0x0][0x23c], -R0 ;  /* 0x00008f000b0b7a23 */ /* 0x000fe20000010800 */
[----:B------:R-:W-:Y:S01]  /*40a0*/  @P2 FSEL R14, R14, -INF , !P1 ;  /* 0xff8000000e0e2808 */ /* 0x000fe20004800000 */
[----:B------:R-:W-:Y:S04]  /*40b0*/  IMAD.WIDE.U32 R120, R120, -0x326172a9, RZ ;  /* 0xcd9e8d5778787825 */ /* 0x000fe800078e00ff */
[----:B------:R-:W-:Y:S01]  /*40c0*/  IMAD.WIDE.U32 R118, R118, -0x326172a9, RZ ;  /* 0xcd9e8d5776767825 */ /* 0x000fe200078e00ff */
[----:B-1----:R-:W-:Y:S01]  /*40d0*/  LOP3.LUT R8, R121, UR19, R4, 0x96, !PT ;  /* 0x0000001379087c12 */ /* 0x002fe2000f8e9604 */
[----:B------:R1:W1:Y:S02]  /*40e0*/  MUFU.EX2 R192, R10 ;  /* 0x0000000a00c07308 */ /* 0x0002640000000800 */
[-C--:B------:R-:W-:Y:S01]  /*40f0*/  FFMA.FTZ R15, R171, -R170.reuse, R15 ;  /* 0x800000aaab0f7223 */ /* 0x080fe2000001000f */
[----:B------:R-:W-:Y:S01]  /*4100*/  LOP3.LUT R119, R119, UR20, R6, 0x96, !PT ;  /* 0x0000001477777c12 */ /* 0x000fe2000f8e9606 */
[--C-:B------:R-:W-:Y:S02]  /*4110*/  FFMA.FTZ R14, R14, c[0x0][0x23c], -R0.reuse ;  /* 0x00008f000e0e7a23 */ /* 0x100fe40000010800 */
[----:B--2---:R-:W-:Y:S01]  /*4120*/  IMAD.WIDE.U32 R8, R8, -0x2daee0ad, RZ ;  /* 0xd2511f5308087825 */ /* 0x004fe200078e00ff */
[----:B------:R-:W-:Y:S03]  /*4130*/  @P2 FSEL R15, R15, -INF , !P5 ;  /* 0xff8000000f0f2808 */ /* 0x000fe60006800000 */
[----:B------:R2:W2:Y:S01]  /*4140*/  MUFU.EX2 R187, R11 ;  /* 0x0000000b00bb7308 */ /* 0x0004a20000000800 */
[----:B------:R-:W-:Y:S01]  /*4150*/  LOP3.LUT R202, R8, 0xffff, RZ, 0xc0, !PT ;  /* 0x0000ffff08ca7812 */ /* 0x000fe200078ec0ff */
[----:B------:R-:W-:Y:S01]  /*4160*/  FFMA.FTZ R15, R15, c[0x0][0x23c], -R0 ;  /* 0x00008f000f0f7a23 */ /* 0x000fe20000010800 */
[--C-:B------:R-:W-:Y:S01]  /*4170*/  SHF.R.U32.HI R204, RZ, 0x18, R8.reuse ;  /* 0x00000018ffcc7819 */ /* 0x100fe20000011608 */
[----:B------:R-:W-:Y:S01]  /*4180*/  IMAD.WIDE.U32 R116, R116, -0x326172a9, RZ ;  /* 0xcd9e8d5774747825 */ /* 0x000fe200078e00ff */
[----:B------:R-:W-:Y:S03]  /*4190*/  SHF.R.U32.HI R203, RZ, 0x10, R8 ;  /* 0x00000010ffcb7819 */ /* 0x000fe60000011608 */
[-C--:B------:R-:W-:Y:S01]  /*41a0*/  FFMA.FTZ R16, R156, -R170.reuse, R16 ;  /* 0x800000aa9c107223 */ /* 0x080fe20000010010 */
[----:B------:R-:W-:Y:S01]  /*41b0*/  LOP3.LUT R118, R117, UR19, R118, 0x96, !PT ;  /* 0x0000001375767c12 */ /* 0x000fe2000f8e9676 */
[----:B------:R2:W-:Y:S01]  /*41c0*/  MUFU.EX2 R182, R13 ;  /* 0x0000000d00b67308 */ /* 0x0005e20000000800 */
[----:B------:R-:W-:Y:S01]  /*41d0*/  LOP3.LUT R117, R8, 0xff, RZ, 0xc0, !PT ;  /* 0x000000ff08757812 */ /* 0x000fe200078ec0ff */
[----:B------:R-:W-:Y:S01]  /*41e0*/  UIADD3 UR19, UR23, -0x4ab325aa, URZ ;  /* 0xb54cda5617137890 */ /* 0x000fe2000fffe03f */
[----:B------:R-:W-:Y:S01]  /*41f0*/  @P2 FSEL R16, R16, -INF , !P1 ;  /* 0xff80000010102808 */ /* 0x000fe20004800000 */
[-C--:B------:R-:W-:Y:S01]  /*4200*/  FFMA.FTZ R18, R179, -R170.reuse, R18 ;  /* 0x800000aab3127223 */ /* 0x080fe20000010012 */
[----:B-1----:R-:W-:Y:S01]  /*4210*/  LOP3.LUT R10, R5, UR20, R122, 0x96, !PT ;  /* 0x00000014050a7c12 */ /* 0x002fe2000f8e967a */
[----:B------:R-:W-:Y:S01]  /*4220*/  UIADD3 UR20, UR22, -0x56f99767, URZ ;  /* 0xa906689916147890 */ /* 0x000fe2000fffe03f */
[----:B------:R-:W1:Y:S01]  /*4230*/  LDSM.16.M88.4 R4, [R164+0x6800] ;  /* 0x00680000a404783b */ /* 0x000e620000000200 */
[----:B------:R-:W-:Y:S01]  /*4240*/  FFMA.FTZ R16, R16, c[0x0][0x23c], -R115 ;  /* 0x00008f0010107a23 */ /* 0x000fe20000010873 */
[----:B------:R-:W-:Y:S01]  /*4250*/  @P2 FSEL R18, R18, -INF , !P1 ;  /* 0xff80000012122808 */ /* 0x000fe20004800000 */
[----:B------:R2:W-:Y:S01]  /*4260*/  MUFU.EX2 R185, R14 ;  /* 0x0000000e00b97308 */ /* 0x0005e20000000800 */
[-C--:B------:R-:W-:Y:S02]  /*4270*/  FFMA.FTZ R17, R194, -R170.reuse, R17 ;  /* 0x800000aac2117223 */ /* 0x080fe40000010011 */
[-C--:B------:R-:W-:Y:S02]  /*4280*/  FFMA.FTZ R19, R177, -R170.reuse, R19 ;  /* 0x800000aab1137223 */ /* 0x080fe40000010013 */
[----:B--2---:R-:W-:Y:S01]  /*4290*/  IMAD.WIDE.U32 R10, R10, -0x2daee0ad, RZ ;  /* 0xd2511f530a0a7825 */ /* 0x004fe200078e00ff */
[----:B------:R-:W-:Y:S02]  /*42a0*/  @P2 FSEL R17, R17, -INF , !P5 ;  /* 0xff80000011112808 */ /* 0x000fe40006800000 */
[----:B------:R-:W-:Y:S01]  /*42b0*/  @P2 FSEL R19, R19, -INF , !P5 ;  /* 0xff80000013132808 */ /* 0x000fe20006800000 */
[----:B------:R-:W-:Y:S01]  /*42c0*/  FFMA.FTZ R18, R18, c[0x0][0x23c], -R109 ;  /* 0x00008f0012127a23 */ /* 0x000fe2000001086d */
[----:B------:R-:W-:Y:S01]  /*42d0*/  LOP3.LUT R12, R11, UR20, R174, 0x96, !PT ;  /* 0x000000140b0c7c12 */ /* 0x000fe2000f8e96ae */
[----:B------:R2:W-:Y:S01]  /*42e0*/  MUFU.EX2 R184, R15 ;  /* 0x0000000f00b87308 */ /* 0x0005e20000000800 */
[----:B------:R-:W-:Y:S01]  /*42f0*/  LOP3.LUT R111, R9, UR21, R10, 0x96, !PT ;  /* 0x00000015096f7c12 */ /* 0x000fe2000f8e960a */
[----:B------:R-:W-:Y:S04]  /*4300*/  IMAD.WIDE.U32 R8, R119, -0x2daee0ad, RZ ;  /* 0xd2511f5377087825 */ /* 0x000fe800078e00ff */
[----:B------:R-:W-:Y:S01]  /*4310*/  IMAD.WIDE.U32 R12, R12, -0x326172a9, RZ ;  /* 0xcd9e8d570c0c7825 */ /* 0x000fe200078e00ff */
[----:B------:R-:W-:Y:S01]  /*4320*/  LOP3.LUT R9, R9, UR20, R172, 0x96, !PT ;  /* 0x0000001409097c12 */ /* 0x000fe2000f8e96ac */
[----:B------:R-:W-:Y:S02]  /*4330*/  ULDC.U8 UR20, c[0x0][0x2d8] ;  /* 0x0000b60000147ab9 */ /* 0x000fe40000000000 */
[----:B------:R-:W-:Y:S01]  /*4340*/  ISETP.LE.U32.AND P0, PT, R117, UR20, PT ;  /* 0x0000001475007c0c */ /* 0x000fe2000bf03070 */
[----:B------:R1:W1:Y:S01]  /*4350*/  MUFU.EX2 R181, R16 ;  /* 0x0000001000b57308 */ /* 0x0002620000000800 */
[----:B------:R-:W-:Y:S01]  /*4360*/  IMAD.WIDE.U32 R10, R118, -0x2daee0ad, RZ ;  /* 0xd2511f53760a7825 */ /* 0x000fe200078e00ff */
[----:B------:R-:W-:Y:S03]  /*4370*/  LOP3.LUT R14, R13, UR19, R120, 0x96, !PT ;  /* 0x000000130d0e7c12 */ /* 0x000fe6000f8e9678 */
[----:B------:R-:W-:Y:S01]  /*4380*/  FFMA.FTZ R17, R17, c[0x0][0x23c], -R115 ;  /* 0x00008f0011117a23 */ /* 0x000fe20000010873 */
[----:B------:R-:W-:Y:S01]  /*4390*/  LOP3.LUT R110, R11, UR21, R8, 0x96, !PT ;  /* 0x000000150b6e7c12 */ /* 0x000fe2000f8e9608 */
[----:B------:R-:W-:Y:S01]  /*43a0*/  IMAD.WIDE.U32 R8, R9, -0x326172a9, RZ ;  /* 0xcd9e8d5709087825 */ /* 0x000fe200078e00ff */
[C---:B------:R-:W-:Y:S02]  /*43b0*/  LOP3.LUT R118, R14.reuse, 0xffff, RZ, 0xc0, !PT ;  /* 0x0000ffff0e767812 */ /* 0x040fe400078ec0ff */
[----:B------:R-:W-:Y:S01]  /*43c0*/  LOP3.LUT R117, R14, 0xff, RZ, 0xc0, !PT ;  /* 0x000000ff0e757812 */ /* 0x000fe200078ec0ff */
[----:B------:R-:W-:Y:S01]  /*43d0*/  FFMA.FTZ R19, R19, c[0x0][0x23c], -R109 ;  /* 0x00008f0013137a23 */ /* 0x000fe2000001086d */
[----:B------:R-:W1:Y:S01]  /*43e0*/  MUFU.EX2 R180, R17 ;  /* 0x0000001100b47308 */ /* 0x000e620000000800 */
[----:B--2---:R-:W-:Y:S02]  /*43f0*/  LOP3.LUT R15, R9, UR19, R116, 0x96, !PT ;  /* 0x00000013090f7c12 */ /* 0x004fe4000f8e9674 */
[----:B------:R-:W-:Y:S01]  /*4400*/  SHF.R.U32.HI R116, RZ, 0x8, R118 ;  /* 0x00000008ff747819 */ /* 0x000fe20000011676 */
[-C--:B-1----:R-:W-:Y:S01]  /*4410*/  HMMA.16816.F32 R20, R104, R4.reuse, R20 ;  /* 0x000000046814723c */ /* 0x082fe20000001814 */
[----:B------:R-:W-:Y:S02]  /*4420*/  ISETP.LE.U32.AND P4, PT, R117, UR20, PT ;  /* 0x0000001475007c0c */ /* 0x000fe4000bf83070 */
[----:B------:R-:W-:Y:S02]  /*4430*/  LOP3.LUT R116, R116, 0xffff, RZ, 0xc0, !PT ;  /* 0x0000ffff74747812 */ /* 0x000fe400078ec0ff */
[----:B------:R-:W-:Y:S01]  /*4440*/  LOP3.LUT R9, R8, 0xffff, RZ, 0xc0, !PT ;  /* 0x0000ffff08097812 */ /* 0x000fe200078ec0ff */
[----:B------:R-:W1:Y:S01]  /*4450*/  MUFU.EX2 R179, R18 ;  /* 0x0000001200b37308 */ /* 0x000e620000000800 */
[----:B------:R-:W-:Y:S01]  /*4460*/  ISETP.LE.U32.AND P6, PT, R116, UR20, PT ;  /* 0x0000001474007c0c */ /* 0x000fe2000bfc3070 */
[C---:B------:R-:W-:Y:S01]  /*4470*/  HMMA.16816.F32 R24, R100.reuse, R4, R24 ;  /* 0x000000046418723c */ /* 0x040fe20000001818 */
[--C-:B------:R-:W-:Y:S03]  /*4480*/  SHF.R.U32.HI R16, RZ, 0x10, R14.reuse ;  /* 0x00000010ff107819 */ /* 0x100fe6000001160e */
[----:B------:R-:W-:Y:S02]  /*4490*/  SHF.R.U32.HI R116, RZ, 0x18, R14 ;  /* 0x00000018ff747819 */ /* 0x000fe4000001160e */
[----:B------:R-:W-:Y:S01]  /*44a0*/  LOP3.LUT R16, R16, 0xff, RZ, 0xc0, !PT ;  /* 0x000000ff10107812 */ /* 0x000fe200078ec0ff */
[----:B------:R-:W-:Y:S01]  /*44b0*/  @!P4 FADD.FTZ R193, -R193, -RZ ;  /* 0x800000ffc1c1c221 */ /* 0x000fe20000010100 */
[C---:B------:R-:W-:Y:S01]  /*44c0*/  LOP3.LUT R14, R15.reuse, 0xffff, RZ, 0xc0, !PT ;  /* 0x0000ffff0f0e7812 */ /* 0x040fe200078ec0ff */
[-C--:B------:R-:W-:Y:S01]  /*44d0*/  HMMA.16816.F32 R28, R100, R6.reuse, R28 ;  /* 0x00000006641c723c */ /* 0x080fe2000000181c */
[----:B------:R-:W-:Y:S01]  /*44e0*/  ISETP.LE.U32.AND P1, PT, R16, UR20, PT ;  /* 0x0000001410007c0c */ /* 0x000fe2000bf23070 */
[----:B------:R-:W-:Y:S01]  /*44f0*/  MUFU.EX2 R178, R19 ;  /* 0x0000001300b27308 */ /* 0x000fe20000000800 */
[----:B------:R-:W-:Y:S01]  /*4500*/  SHF.R.U32.HI R14, RZ, 0x8, R14 ;  /* 0x00000008ff0e7819 */ /* 0x000fe2000001160e */
[----:B------:R-:W-:Y:S01]  /*4510*/  @!P6 FADD.FTZ R190, -R190, -RZ ;  /* 0x800000ffbebee221 */ /* 0x000fe20000010100 */
[----:B------:R-:W-:Y:S02]  /*4520*/  LOP3.LUT R16, R15, 0xff, RZ, 0xc0, !PT ;  /* 0x000000ff0f107812 */ /* 0x000fe400078ec0ff */
[----:B------:R-:W-:Y:S01]  /*4530*/  LOP3.LUT R14, R14, 0xffff, RZ, 0xc0, !PT ;  /* 0x0000ffff0e0e7812 */ /* 0x000fe200078ec0ff */
[----:B------:R-:W-:Y:S01]  /*4540*/  HMMA.16816.F32 R32, R104, R6, R32 ;  /* 0x000000066820723c */ /* 0x000fe20000001820 */
[----:B------:R-:W-:Y:S02]  /*4550*/  ISETP.LE.U32.AND P4, PT, R16, UR20, PT ;  /* 0x0000001410007c0c */ /* 0x000fe4000bf83070 */
[----:B------:R-:W-:Y:S01]  /*4560*/  ISETP.LE.U32.AND P6, PT, R14, UR20, PT ;  /* 0x000000140e007c0c */ /* 0x000fe2000bfc3070 */
[-C--:B------:R-:W-:Y:S01]  /*4570*/  FFMA.FTZ R20, R201, -R170.reuse, R20 ;  /* 0x800000aac9147223 */ /* 0x080fe20000010014 */
[--C-:B------:R-:W-:Y:S01]  /*4580*/  SHF.R.U32.HI R4, RZ, 0x10, R15.reuse ;  /* 0x00000010ff047819 */ /* 0x100fe2000001160f */
[----:B------:R-:W-:Y:S01]  /*4590*/  @!P1 FADD.FTZ R191, -R191, -RZ ;  /* 0x800000ffbfbf9221 */ /* 0x000fe20000010100 */
[----:B------:R-:W-:Y:S01]  /*45a0*/  SHF.R.U32.HI R15, RZ, 0x18, R15 ;  /* 0x00000018ff0f7819 */ /* 0x000fe2000001160f */
[-C--:B------:R-:W-:Y:S01]  /*45b0*/  FFMA.FTZ R22, R156, -R170.reuse, R22 ;  /* 0x800000aa9c167223 */ /* 0x080fe20000010016 */
[----:B------:R-:W-:Y:S02]  /*45c0*/  LOP3.LUT R4, R4, 0xff, RZ, 0xc0, !PT ;  /* 0x000000ff04047812 */ /* 0x000fe400078ec0ff */
[----:B------:R-:W-:Y:S01]  /*45d0*/  ISETP.LE.U32.AND P5, PT, R116, UR20, PT ;  /* 0x0000001474007c0c */ /* 0x000fe2000bfa3070 */
[----:B------:R-:W-:Y:S01]  /*45e0*/  IMAD.MOV.U32 R156, RZ, RZ, 0x40 ;  /* 0x00000040ff9c7424 */ /* 0x000fe200078e00ff */
[----:B------:R-:W-:Y:S01]  /*45f0*/  LOP3.LUT R5, R8, 0xff, RZ, 0xc0, !PT ;  /* 0x000000ff08057812 */ /* 0x000fe200078ec0ff */
[----:B------:R-:W-:Y:S01]  /*4600*/  @!P4 FADD.FTZ R188, -R188, -RZ ;  /* 0x800000ffbcbcc221 */ /* 0x000fe20000010100 */
[----:B------:R-:W-:Y:S01]  /*4610*/  ISETP.LE.U32.AND P4, PT, R4, UR20, PT ;  /* 0x0000001404007c0c */ /* 0x000fe2000bf83070 */
[----:B------:R-:W-:Y:S01]  /*4620*/  @!P6 FADD.FTZ R186, -R186, -RZ ;  /* 0x800000ffbabae221 */ /* 0x000fe20000010100 */
[----:B------:R-:W-:Y:S01]  /*4630*/  ISETP.LE.U32.AND P6, PT, R15, UR20, PT ;  /* 0x000000140f007c0c */ /* 0x000fe2000bfc3070 */
[-C--:B------:R-:W-:Y:S01]  /*4640*/  FFMA.FTZ R29, R205, -R170.reuse, R29 ;  /* 0x800000aacd1d7223 */ /* 0x080fe2000001001d */
[----:B------:R-:W-:Y:S01]  /*4650*/  LOP3.LUT R4, R12, 0xff, RZ, 0xc0, !PT ;  /* 0x000000ff0c047812 */ /* 0x000fe200078ec0ff */
[----:B------:R-:W-:Y:S01]  /*4660*/  FFMA.FTZ R26, R198, -R170, R26 ;  /* 0x800000aac61a7223 */ /* 0x000fe2000001001a */
[----:B------:R-:W-:Y:S01]  /*4670*/  @P2 ISETP.GE.AND P1, PT, R246, R210, PT ;  /* 0x000000d2f600220c */ /* 0x000fe20003f26270 */
[-C--:B------:R-:W-:Y:S01]  /*4680*/  FFMA.FTZ R24, R196, -R170.reuse, R24 ;  /* 0x800000aac4187223 */ /* 0x080fe20000010018 */
[--C-:B------:R-:W-:Y:S01]  /*4690*/  SHF.R.U32.HI R14, RZ, 0x10, R8.reuse ;  /* 0x00000010ff0e7819 */ /* 0x100fe20000011608 */
[----:B------:R-:W-:Y:S01]  /*46a0*/  @!P5 FADD.FTZ R189, -R189, -RZ ;  /* 0x800000ffbdbdd221 */ /* 0x000fe20000010100 */
[----:B------:R-:W-:Y:S01]  /*46b0*/  @P2 FSEL R20, R20, -INF , !P1 ;  /* 0xff80000014142808 */ /* 0x000fe20004800000 */
[-C--:B------:R-:W-:Y:S01]  /*46c0*/  FFMA.FTZ R31, R195, -R170.reuse, R31 ;  /* 0x800000aac31f7223 */ /* 0x080fe2000001001f */
[----:B------:R-:W-:Y:S01]  /*46d0*/  @P2 FSEL R22, R22, -INF , !P1 ;  /* 0xff80000016162808 */ /* 0x000fe20004800000 */
[----:B------:R-:W-:Y:S01]  /*46e0*/  @!P4 FADD.FTZ R192, -R192, -RZ ;  /* 0x800000ffc0c0c221 */ /* 0x000fe20000010100 */
[----:B------:R-:W-:Y:S01]  /*46f0*/  ISETP.LE.U32.AND P4, PT, R4, UR20, PT ;  /* 0x0000001404007c0c */ /* 0x000fe2000bf83070 */
[----:B------:R-:W-:Y:S01]  /*4700*/  @!P6 FADD.FTZ R187, -R187, -RZ ;  /* 0x800000ffbbbbe221 */ /* 0x000fe20000010100 */
[----:B------:R-:W-:Y:S01]  /*4710*/  SHF.R.U32.HI R4, RZ, 0x8, R9 ;  /* 0x00000008ff047819 */ /* 0x000fe20000011609 */
[----:B------:R-:W-:Y:S01]  /*4720*/  FFMA.FTZ R20, R20, c[0x0][0x23c], -R115 ;  /* 0x00008f0014147a23 */ /* 0x000fe20000010873 */
[----:B------:R-:W-:Y:S01]  /*4730*/  ISETP.LE.U32.AND P6, PT, R5, UR20, PT ;  /* 0x0000001405007c0c */ /* 0x000fe2000bfc3070 */
[----:B------:R-:W-:Y:S01]  /*4740*/  FFMA.FTZ R22, R22, c[0x0][0x23c], -R109 ;  /* 0x00008f0016167a23 */ /* 0x000fe2000001086d */
[----:B------:R-:W-:Y:S01]  /*4750*/  LOP3.LUT R4, R4, 0xffff, RZ, 0xc0, !PT ;  /* 0x0000ffff04047812 */ /* 0x000fe200078ec0ff */
[-C--:B------:R-:W-:Y:S01]  /*4760*/  FFMA.FTZ R33, R209, -R170.reuse, R33 ;  /* 0x800000aad1217223 */ /* 0x080fe20000010021 */
[----:B------:R-:W-:Y:S01]  /*4770*/  @P2 FSEL R24, R24, -INF , !P1 ;  /* 0xff80000018182808 */ /* 0x000fe20004800000 */
[-C--:B------:R-:W-:Y:S01]  /*4780*/  FFMA.FTZ R35, R200, -R170.reuse, R35 ;  /* 0x800000aac8237223 */ /* 0x080fe20000010023 */
[----:B------:R-:W-:Y:S01]  /*4790*/  @P2 FSEL R26, R26, -INF , !P1 ;  /* 0xff8000001a1a2808 */ /* 0x000fe20004800000 */
[----:B------:R-:W2:Y:S01]  /*47a0*/  MUFU.EX2 R177, R20 ;  /* 0x0000001400b17308 */ /* 0x000ea20000000800 */
[----:B------:R-:W-:Y:S01]  /*47b0*/  ISETP.LE.U32.AND P1, PT, R4, UR20, PT ;  /* 0x0000001404007c0c */ /* 0x000fe2000bf23070 */
[----:B------:R-:W-:Y:S01]  /*47c0*/  FFMA.FTZ R21, R200, -R170, R21 ;  /* 0x800000aac8157223 */ /* 0x000fe20000010015 */
[----:B------:R-:W-:Y:S01]  /*47d0*/  @P2 ISETP.GE.AND P5, PT, R247, R210, PT ;  /* 0x000000d2f700220c */ /* 0x000fe20003fa6270 */
[-C--:B------:R-:W-:Y:S01]  /*47e0*/  FFMA.FTZ R23, R194, -R170.reuse, R23 ;  /* 0x800000aac2177223 */ /* 0x080fe20000010017 */
[----:B------:R-:W-:Y:S01]  /*47f0*/  LOP3.LUT R5, R12, 0xffff, RZ, 0xc0, !PT ;  /* 0x0000ffff0c057812 */ /* 0x000fe200078ec0ff */
[-C--:B------:R-:W-:Y:S01]  /*4800*/  FFMA.FTZ R27, R197, -R170.reuse, R27 ;  /* 0x800000aac51b7223 */ /* 0x080fe2000001001b */
[----:B------:R-:W-:Y:S01]  /*4810*/  LOP3.LUT R4, R14, 0xff, RZ, 0xc0, !PT ;  /* 0x000000ff0e047812 */ /* 0x000fe200078ec0ff */
[-C--:B------:R-:W-:Y:S01]  /*4820*/  FFMA.FTZ R25, R195, -R170.reuse, R25 ;  /* 0x800000aac3197223 */ /* 0x080fe20000010019 */
[----:B------:R-:W-:Y:S01]  /*4830*/  @P2 FSEL R21, R21, -INF , !P5 ;  /* 0xff80000015152808 */ /* 0x000fe20006800000 */
[----:B------:R-:W-:Y:S01]  /*4840*/  @!P6 FADD.FTZ R183, -R183, -RZ ;  /* 0x800000ffb7b7e221 */ /* 0x000fe20000010100 */
[----:B------:R-:W-:Y:S01]  /*4850*/  SHF.R.U32.HI R8, RZ, 0x18, R8 ;  /* 0x00000018ff087819 */ /* 0x000fe20000011608 */
[----:B------:R-:W-:Y:S01]  /*4860*/  @!P4 FADD.FTZ R181, -R181, -RZ ;  /* 0x800000ffb5b5c221 */ /* 0x000fe20000010100 */
[----:B------:R-:W-:Y:S01]  /*4870*/  @P2 FSEL R23, R23, -INF , !P5 ;  /* 0xff80000017172808 */ /* 0x000fe20006800000 */
[----:B------:R-:W-:Y:S01]  /*4880*/  @!P1 FADD.FTZ R182, -R182, -RZ ;  /* 0x800000ffb6b69221 */ /* 0x000fe20000010100 */
[----:B------:R-:W-:Y:S01]  /*4890*/  @P2 FSEL R25, R25, -INF , !P5 ;  /* 0xff80000019192808 */ /* 0x000fe20006800000 */
[----:B------:R-:W-:Y:S01]  /*48a0*/  FFMA.FTZ R21, R21, c[0x0][0x23c], -R115 ;  /* 0x00008f0015157a23 */ /* 0x000fe20000010873 */
[----:B------:R-:W-:Y:S01]  /*48b0*/  @P2 FSEL R27, R27, -INF , !P5 ;  /* 0xff8000001b1b2808 */ /* 0x000fe20006800000 */
[----:B------:R-:W-:Y:S01]  /*48c0*/  FFMA.FTZ R23, R23, c[0x0][0x23c], -R109 ;  /* 0x00008f0017177a23 */ /* 0x000fe2000001086d */
[----:B------:R-:W-:Y:S01]  /*48d0*/  ISETP.LE.U32.AND P5, PT, R4, UR20, PT ;  /* 0x0000001404007c0c */ /* 0x000fe2000bfa3070 */
[----:B------:R-:W-:Y:S01]  /*48e0*/  FFMA.FTZ R25, R25, c[0x0][0x23c], -R108 ;  /* 0x00008f0019197a23 */ /* 0x000fe2000001086c */
[----:B------:R-:W-:Y:S01]  /*48f0*/  SHF.R.U32.HI R4, RZ, 0x8, R5 ;  /* 0x00000008ff047819 */ /* 0x000fe20000011605 */
[--C-:B------:R-:W-:Y:S01]  /*4900*/  FFMA.FTZ R26, R26, c[0x0][0x23c], -R0.reuse ;  /* 0x00008f001a1a7a23 */ /* 0x100fe20000010800 */
[----:B------:R-:W-:Y:S01]  /*4910*/  ISETP.LE.U32.AND P6, PT, R8, UR20, PT ;  /* 0x0000001408007c0c */ /* 0x000fe2000bfc3070 */
[----:B------:R-:W-:Y:S01]  /*4920*/  FFMA.FTZ R27, R27, c[0x0][0x23c], -R0 ;  /* 0x00008f001b1b7a23 */ /* 0x000fe20000010800 */
[----:B------:R-:W-:Y:S01]  /*4930*/  LOP3.LUT R4, R4, 0xffff, RZ, 0xc0, !PT ;  /* 0x0000ffff04047812 */ /* 0x000fe200078ec0ff */
[----:B------:R-:W-:Y:S01]  /*4940*/  FFMA.FTZ R24, R24, c[0x0][0x23c], -R108 ;  /* 0x00008f0018187a23 */ /* 0x000fe2000001086c */
[----:B------:R-:W-:Y:S01]  /*4950*/  SHF.R.U32.HI R5, RZ, 0x10, R12 ;  /* 0x00000010ff057819 */ /* 0x000fe2000001160c */
[----:B------:R-:W-:Y:S01]  /*4960*/  MUFU.EX2 R176, R21 ;  /* 0x0000001500b07308 */ /* 0x000fe20000000800 */
[----:B------:R-:W-:Y:S01]  /*4970*/  ISETP.LE.U32.AND P1, PT, R4, UR20, PT ;  /* 0x0000001404007c0c */ /* 0x000fe2000bf23070 */
[-C--:B------:R-:W-:Y:S01]  /*4980*/  FFMA.FTZ R28, R206, -R170.reuse, R28 ;  /* 0x800000aace1c7223 */ /* 0x080fe2000001001c */
[----:B------:R-:W-:Y:S01]  /*4990*/  LOP3.LUT R5, R5, 0xff, RZ, 0xc0, !PT ;  /* 0x000000ff05057812 */ /* 0x000fe200078ec0ff */
[----:B------:R-:W-:Y:S01]  /*49a0*/  @!P5 FADD.FTZ R185, -R185, -RZ ;  /* 0x800000ffb9b9d221 */ /* 0x000fe20000010100 */
[----:B------:R-:W-:Y:S01]  /*49b0*/  LOP3.LUT R4, R111, 0xff, RZ, 0xc0, !PT ;  /* 0x000000ff6f047812 */ /* 0x000fe200078ec0ff */
[-C--:B------:R-:W-:Y:S01]  /*49c0*/  FFMA.FTZ R30, R196, -R170.reuse, R30 ;  /* 0x800000aac41e7223 */ /* 0x080fe2000001001e */
[----:B------:R-:W-:Y:S01]  /*49d0*/  ISETP.LE.U32.AND P5, PT, R5, UR20, PT ;  /* 0x0000001405007c0c */ /* 0x000fe2000bfa3070 */
[----:B------:R-:W-:Y:S01]  /*49e0*/  @!P6 FADD.FTZ R184, -R184, -RZ ;  /* 0x800000ffb8b8e221 */ /* 0x000fe20000010100 */
[----:B------:R-:W-:Y:S01]  /*49f0*/  ISETP.LE.U32.AND P6, PT, R4, UR20, PT ;  /* 0x0000001404007c0c */ /* 0x000fe2000bfc3070 */
[----:B------:R-:W4:Y:S01]  /*4a00*/  MUFU.EX2 R174, R23 ;  /* 0x0000001700ae7308 */ /* 0x000f220000000800 */
[--C-:B------:R-:W-:Y:S01]  /*4a10*/  SHF.R.U32.HI R4, RZ, 0x18, R111.reuse ;  /* 0x00000018ff047819 */ /* 0x100fe2000001166f */
[-C--:B------:R-:W-:Y:S01]  /*4a20*/  FFMA.FTZ R32, R208, -R170.reuse, R32 ;  /* 0x800000aad0207223 */ /* 0x080fe20000010020 */
[----:B------:R-:W-:Y:S01]  /*4a30*/  SHF.R.U32.HI R12, RZ, 0x18, R12 ;  /* 0x00000018ff0c7819 */ /* 0x000fe2000001160c */
[----:B------:R-:W-:Y:S01]  /*4a40*/  @!P1 FADD.FTZ R180, -R180, -RZ ;  /* 0x800000ffb4b49221 */ /* 0x000fe20000010100 */
[----:B------:R-:W-:Y:S01]  /*4a50*/  ISETP.LE.U32.AND P1, PT, R4, UR20, PT ;  /* 0x0000001404007c0c */ /* 0x000fe2000bf23070 */
[----:B------:R-:W-:Y:S01]  /*4a60*/  FFMA.FTZ R34, R201, -R170, R34 ;  /* 0x800000aac9227223 */ /* 0x000fe20000010022 */
[----:B------:R-:W-:Y:S02]  /*4a70*/  LOP3.LUT R4, R111, 0xffff, RZ, 0xc0, !PT ;  /* 0x0000ffff6f047812 */ /* 0x000fe400078ec0ff */
[----:B------:R-:W-:Y:S01]  /*4a80*/  ISETP.LE.U32.AND P4, PT, R12, UR20, PT ;  /* 0x000000140c007c0c */ /* 0x000fe2000bf83070 */
[----:B-1----:R-:W-:Y:S01]  /*4a90*/  @!P5 FADD.FTZ R179, -R179, -RZ ;  /* 0x800000ffb3b3d221 */ /* 0x002fe20000010100 */
[----:B------:R-:W-:Y:S01]  /*4aa0*/  SHF.R.U32.HI R4, RZ, 0x8, R4 ;  /* 0x00000008ff047819 */ /* 0x000fe20000011604 */
[----:B------:R-:W1:Y:S01]  /*4ab0*/  MUFU.EX2 R175, R22 ;  /* 0x0000001600af7308 */ /* 0x000e620000000800 */
[-C--:B------:R-:W-:Y:S01]  /*4ac0*/  @P2 ISETP.GE.AND P5, PT, R248, R210.reuse, PT ;  /* 0x000000d2f800220c */ /* 0x080fe20003fa6270 */
[----:B--2---:R-:W-:Y:S01]  /*4ad0*/  @!P6 FADD.FTZ R177, -R177, -RZ ;  /* 0x800000ffb1b1e221 */ /* 0x004fe20000010100 */
[----:B------:R-:W-:Y:S02]  /*4ae0*/  LOP3.LUT R4, R4, 0xffff, RZ, 0xc0, !PT ;  /* 0x0000ffff04047812 */ /* 0x000fe400078ec0ff */
[----:B------:R-:W-:Y:S02]  /*4af0*/  @P2 FSEL R28, R28, -INF , !P5 ;  /* 0xff8000001c1c2808 */ /* 0x000fe40006800000 */
[----:B------:R-:W-:Y:S02]  /*4b00*/  @P2 FSEL R30, R30, -INF , !P5 ;  /* 0xff8000001e1e2808 */ /* 0x000fe40006800000 */
[----:B------:R-:W-:Y:S01]  /*4b10*/  @P2 FSEL R32, R32, -INF , !P5 ;  /* 0xff80000020202808 */ /* 0x000fe20006800000 */
[----:B------:R-:W-:Y:S01]  /*4b20*/  @!P4 FADD.FTZ R178, -R178, -RZ ;  /* 0x800000ffb2b2c221 */ /* 0x000fe20000010100 */
[----:B------:R-:W-:Y:S01]  /*4b30*/  @P2 FSEL R34, R34, -INF , !P5 ;  /* 0xff80000022222808 */ /* 0x000fe20006800000 */
[----:B------:R-:W-:Y:S01]  /*4b40*/  MUFU.EX2 R172, R25 ;  /* 0x0000001900ac7308 */ /* 0x000fe20000000800 */
[----:B------:R-:W-:Y:S01]  /*4b50*/  ISETP.LE.U32.AND P5, PT, R4, UR20, PT ;  /* 0x0000001404007c0c */ /* 0x000fe2000bfa3070 */
[----:B----4-:R-:W-:Y:S01]  /*4b60*/  @!P1 FADD.FTZ R174, -R174, -RZ ;  /* 0x800000ffaeae9221 */ /* 0x010fe20000010100 */
[----:B------:R-:W-:Y:S01]  /*4b70*/  SHF.R.U32.HI R4, RZ, 0x10, R111 ;  /* 0x00000010ff047819 */ /* 0x000fe2000001166f */
[----:B------:R-:W-:Y:S01]  /*4b80*/  FFMA.FTZ R32, R32, c[0x0][0x23c], -R115 ;  /* 0x00008f0020207a23 */ /* 0x000fe20000010873 */
[----:B------:R-:W-:Y:S01]  /*4b90*/  LOP3.LUT R5, R110, 0xff, RZ, 0xc0, !PT ;  /* 0x000000ff6e057812 */ /* 0x000fe200078ec0ff */
[----:B------:R-:W-:Y:S01]  /*4ba0*/  FFMA.FTZ R30, R30, c[0x0][0x23c], -R0 ;  /* 0x00008f001e1e7a23 */ /* 0x000fe20000010800 */
[----:B------:R-:W-:Y:S01]  /*4bb0*/  @P2 ISETP.GE.AND P4, PT, R249, R210, PT ;  /* 0x000000d2f900220c */ /* 0x000fe20003f86270 */
[----:B------:R-:W-:Y:S01]  /*4bc0*/  FFMA.FTZ R34, R34, c[0x0][0x23c], -R109 ;  /* 0x00008f0022227a23 */ /* 0x000fe2000001086d */
[----:B------:R-:W-:Y:S01]  /*4bd0*/  LOP3.LUT R4, R4, 0xff, RZ, 0xc0, !PT ;  /* 0x000000ff04047812 */ /* 0x000fe200078ec0ff */
[----:B------:R-:W-:Y:S01]  /*4be0*/  MUFU.EX2 R171, R26 ;  /* 0x0000001a00ab7308 */ /* 0x000fe20000000800 */
[----:B------:R-:W-:Y:S01]  /*4bf0*/  ISETP.LE.U32.AND P6, PT, R5, UR20, PT ;  /* 0x0000001405007c0c */ /* 0x000fe2000bfc3070 */
[----:B------:R-:W-:Y:S01]  /*4c00*/  FFMA.FTZ R28, R28, c[0x0][0x23c], -R108 ;  /* 0x00008f001c1c7a23 */ /* 0x000fe2000001086c */
[----:B------:R-:W-:Y:S01]  /*4c10*/  LOP3.LUT R5, R110, 0xffff, RZ, 0xc0, !PT ;  /* 0x0000ffff6e057812 */ /* 0x000fe200078ec0ff */
[----:B------:R-:W-:Y:S01]  /*4c20*/  @!P5 FADD.FTZ R176, -R176, -RZ ;  /* 0x800000ffb0b0d221 */ /* 0x000fe20000010100 */
[----:B------:R-:W-:Y:S02]  /*4c30*/  @P2 FSEL R29, R29, -INF , !P4 ;  /* 0xff8000001d1d2808 */ /* 0x000fe40006000000 */
[----:B------:R-:W-:Y:S02]  /*4c40*/  @P2 FSEL R31, R31, -INF , !P4 ;  /* 0xff8000001f1f2808 */ /* 0x000fe40006000000 */
[----:B------:R-:W-:Y:S01]  /*4c50*/  @P2 FSEL R33, R33, -INF , !P4 ;  /* 0xff80000021212808 */ /* 0x000fe20006000000 */
[----:B------:R-:W2:Y:S01]  /*4c60*/  MUFU.EX2 R123, R27 ;  /* 0x0000001b007b7308 */ /* 0x000ea20000000800 */
[----:B------:R-:W-:Y:S01]  /*4c70*/  @P2 FSEL R35, R35, -INF , !P4 ;  /* 0xff80000023232808 */ /* 0x000fe20006000000 */
[----:B------:R-:W-:Y:S01]  /*4c80*/  FFMA.FTZ R0, R31, c[0x0][0x23c], -R0 ;  /* 0x00008f001f007a23 */ /* 0x000fe20000010800 */
[----:B------:R-:W-:Y:S01]  /*4c90*/  ISETP.LE.U32.AND P4, PT, R4, UR20, PT ;  /* 0x0000001404007c0c */ /* 0x000fe2000bf83070 */
[----:B------:R-:W-:Y:S01]  /*4ca0*/  FFMA.FTZ R115, R33, c[0x0][0x23c], -R115 ;  /* 0x00008f0021737a23 */ /* 0x000fe20000010873 */
[----:B------:R-:W-:Y:S01]  /*4cb0*/  SHF.R.U32.HI R4, RZ, 0x18, R110 ;  /* 0x00000018ff047819 */ /* 0x000fe2000001166e */
[----:B------:R-:W-:Y:S01]  /*4cc0*/  FFMA.FTZ R109, R35, c[0x0][0x23c], -R109 ;  /* 0x00008f00236d7a23 */ /* 0x000fe2000001086d */
[----:B------:R-:W-:Y:S01]  /*4cd0*/  SHF.R.U32.HI R5, RZ, 0x8, R5 ;  /* 0x00000008ff057819 */ /* 0x000fe20000011605 */
[----:B------:R-:W-:Y:S01]  /*4ce0*/  FFMA.FTZ R108, R29, c[0x0][0x23c], -R108 ;  /* 0x00008f001d6c7a23 */ /* 0x000fe2000001086c */
[----:B------:R-:W-:Y:S01]  /*4cf0*/  SHF.R.U32.HI R110, RZ, 0x10, R110 ;  /* 0x00000010ff6e7819 */ /* 0x000fe2000001166e */
[----:B------:R-:W4:Y:S01]  /*4d00*/  MUFU.EX2 R119, R115 ;  /* 0x0000007300777308 */ /* 0x000f220000000800 */
[----:B------:R-:W-:Y:S02]  /*4d10*/  ISETP.LE.U32.AND P5, PT, R4, UR20, PT ;  /* 0x0000001404007c0c */ /* 0x000fe4000bfa3070 */
[----:B------:R-:W-:Y:S02]  /*4d20*/  LOP3.LUT R4, R5, 0xffff, RZ, 0xc0, !PT ;  /* 0x0000ffff05047812 */ /* 0x000fe400078ec0ff */
[----:B------:R-:W-:Y:S01]  /*4d30*/  LOP3.LUT R110, R110, 0xff, RZ, 0xc0, !PT ;  /* 0x000000ff6e6e7812 */ /* 0x000fe200078ec0ff */
[----:B-1----:R-:W-:Y:S01]  /*4d40*/  @!P4 FADD.FTZ R175, -R175, -RZ ;  /* 0x800000ffafafc221 */ /* 0x002fe20000010100 */
[----:B------:R-:W-:Y:S02]  /*4d50*/  ISETP.LE.U32.AND P1, PT, R4, UR20, PT ;  /* 0x0000001404007c0c */ /* 0x000fe4000bf23070 */
[----:B------:R-:W-:Y:S01]  /*4d60*/  ISETP.LE.U32.AND P4, PT, R110, UR20, PT ;  /* 0x000000146e007c0c */ /* 0x000fe2000bf83070 */
[----:B------:R1:W-:Y:S01]  /*4d70*/  MUFU.EX2 R115, R0 ;  /* 0x0000000000737308 */ /* 0x0003e20000000800 */
[----:B------:R-:W-:Y:S02]  /*4d80*/  SHF.R.U32.HI R4, RZ, 0x8, R202 ;  /* 0x00000008ff047819 */ /* 0x000fe400000116ca */
[----:B------:R-:W-:Y:S01]  /*4d90*/  LOP3.LUT R8, R10, 0xffff, RZ, 0xc0, !PT ;  /* 0x0000ffff0a087812 */ /* 0x000fe200078ec0ff */
[----:B--2---:R-:W-:Y:S01]  /*4da0*/  @!P5 FADD.FTZ R123, -R123, -RZ ;  /* 0x800000ff7b7bd221 */ /* 0x004fe20000010100 */
[----:B------:R-:W-:Y:S02]  /*4db0*/  LOP3.LUT R4, R4, 0xffff, RZ, 0xc0, !PT ;  /* 0x0000ffff04047812 */ /* 0x000fe400078ec0ff */
[----:B------:R-:W-:Y:S02]  /*4dc0*/  LOP3.LUT R5, R203, 0xff, RZ, 0xc0, !PT ;  /* 0x000000ffcb057812 */ /* 0x000fe400078ec0ff */
[----:B------:R-:W-:Y:S01]  /*4dd0*/  LOP3.LUT R7, R10, 0xff, RZ, 0xc0, !PT ;  /* 0x000000ff0a077812 */ /* 0x000fe200078ec0ff */
[----:B------:R-:W-:Y:S01]  /*4de0*/  @!P1 FADD.FTZ R172, -R172, -RZ ;  /* 0x800000ffacac9221 */ /* 0x000fe20000010100 */
[----:B------:R-:W-:Y:S01]  /*4df0*/  ISETP.LE.U32.AND P1, PT, R4, UR20, PT ;  /* 0x0000001404007c0c */ /* 0x000fe2000bf23070 */
[----:B------:R-:W-:Y:S01]  /*4e00*/  @!P4 FADD.FTZ R171, -R171, -RZ ;  /* 0x800000ffababc221 */ /* 0x000fe20000010100 */
[----:B------:R-:W-:Y:S01]  /*4e10*/  SHF.R.U32.HI R4, RZ, 0x8, R8 ;  /* 0x00000008ff047819 */ /* 0x000fe20000011608 */
[----:B------:R-:W2:Y:S01]  /*4e20*/  MUFU.EX2 R118, R34 ;  /* 0x0000002200767308 */ /* 0x000ea20000000800 */
[----:B------:R-:W-:Y:S02]  /*4e30*/  ISETP.LE.U32.AND P4, PT, R5, UR20, PT ;  /* 0x0000001405007c0c */ /* 0x000fe4000bf83070 */
[----:B------:R-:W-:Y:S02]  /*4e40*/  LOP3.LUT R5, R4, 0xffff, RZ, 0xc0, !PT ;  /* 0x0000ffff04057812 */ /* 0x000fe400078ec0ff */
[----:B------:R-:W-:Y:S02]  /*4e50*/  F2FP.RELU.PACK_AB R4, R190, R193 ;  /* 0x000000c1be04723e */ /* 0x000fe400000008ff */
[----:B------:R-:W-:Y:S02]  /*4e60*/  ISETP.LE.U32.AND P5, PT, R7, UR20, PT ;  /* 0x0000001407007c0c */ /* 0x000fe4000bfa3070 */
[----:B------:R-:W-:Y:S01]  /*4e70*/  F2FP.RELU.PACK_AB R7, R189, R191 ;  /* 0x000000bfbd07723e */ /* 0x000fe200000008ff */
[----:B------:R3:W-:Y:S01]  /*4e80*/  STS [R211+0xe000], R4 ;  /* 0x00e00004d3007388 */ /* 0x0007e20000000800 */
[--C-:B------:R-:W-:Y:S01]  /*4e90*/  SHF.R.U32.HI R6, RZ, 0x10, R10.reuse ;  /* 0x00000010ff067819 */ /* 0x100fe2000001160a */
[----:B----4-:R-:W-:Y:S01]  /*4ea0*/  @!P1 FADD.FTZ R119, -R119, -RZ ;  /* 0x800000ff77779221 */ /* 0x010fe20000010100 */
[----:B-1----:R-:W-:Y:S01]  /*4eb0*/  F2FP.RELU.PACK_AB R0, R178, R179 ;  /* 0x000000b3b200723e */ /* 0x002fe200000008ff */
[----:B------:R1:W-:Y:S01]  /*4ec0*/  STS [R211+0xe400], R7 ;  /* 0x00e40007d3007388 */ /* 0x0003e20000000800 */
[----:B------:R-:W-:Y:S01]  /*4ed0*/  LOP3.LUT R6, R6, 0xff, RZ, 0xc0, !PT ;  /* 0x000000ff06067812 */ /* 0x000fe200078ec0ff */
[----:B------:R-:W4:Y:S01]  /*4ee0*/  MUFU.EX2 R120, R32 ;  /* 0x0000002000787308 */ /* 0x000f220000000800 */
[----:B------:R-:W-:Y:S01]  /*4ef0*/  SHF.R.U32.HI R9, RZ, 0x18, R10 ;  /* 0x00000018ff097819 */ /* 0x000fe2000001160a */
[----:B------:R4:W-:Y:S01]  /*4f00*/  STS [R218+0xe400], R0 ;  /* 0x00e40000da007388 */ /* 0x0009e20000000800 */
[----:B------:R-:W-:Y:S02]  /*4f10*/  ISETP.LE.U32.AND P1, PT, R6, UR20, PT ;  /* 0x0000001406007c0c */ /* 0x000fe4000bf23070 */
[----:B------:R-:W-:Y:S02]  /*4f20*/  F2FP.RELU.PACK_AB R6, R186, R188 ;  /* 0x000000bcba06723e */ /* 0x000fe400000008ff */
[----:B------:R-:W-:Y:S01]  /*4f30*/  SEL R156, R156, 0xffffffc0, !P3 ;  /* 0xffffffc09c9c7807 */ /* 0x000fe20005800000 */
[----:B--2---:R-:W-:Y:S01]  /*4f40*/  @!P4 FADD.FTZ R118, -R118, -RZ ;  /* 0x800000ff7676c221 */ /* 0x004fe20000010100 */
[----:B------:R-:W-:Y:S01]  /*4f50*/  ISETP.LE.U32.AND P4, PT, R5, UR20, PT ;  /* 0x0000001405007c0c */ /* 0x000fe2000bf83070 */
[----:B------:R-:W2:Y:S01]  /*4f60*/  MUFU.EX2 R173, R24 ;  /* 0x0000001800ad7308 */ /* 0x000ea20000000800 */
[----:B------:R-:W-:Y:S02]  /*4f70*/  F2FP.RELU.PACK_AB R5, R187, R192 ;  /* 0x000000c0bb05723e */ /* 0x000fe400000008ff */
[----:B---3--:R-:W-:Y:S07]  /*4f80*/  F2FP.RELU.PACK_AB R4, R180, R181 ;  /* 0x000000b5b404723e */ /* 0x008fee00000008ff */
[----:B------:R-:W3:Y:S01]  /*4f90*/  MUFU.EX2 R116, R109 ;  /* 0x0000006d00747308 */ /* 0x000ee20000000800 */
[----:B-1----:R-:W-:Y:S01]  /*4fa0*/  F2FP.RELU.PACK_AB R7, R182, R183 ;  /* 0x000000b7b607723e */ /* 0x002fe200000008ff */
[----:B------:R1:W-:Y:S01]  /*4fb0*/  STS [R218+0xe000], R4 ;  /* 0x00e00004da007388 */ /* 0x0003e20000000800 */
[----:B----4-:R-:W-:Y:S01]  /*4fc0*/  @!P0 FADD.FTZ R120, -R120, -RZ ;  /* 0x800000ff78788221 */ /* 0x010fe20000010100 */
[----:B------:R-:W-:Y:S02]  /*4fd0*/  ISETP.LE.U32.AND P0, PT, R9, UR20, PT ;  /* 0x0000001409007c0c */ /* 0x000fe4000bf03070 */
[----:B------:R4:W-:Y:S02]  /*4fe0*/  STS [R211+0xf000], R6 ;  /* 0x00f00006d3007388 */ /* 0x0009e40000000800 */
[----:B------:R-:W-:Y:S02]  /*4ff0*/  F2FP.RELU.PACK_AB R0, R119, R120 ;  /* 0x000000787700723e */ /* 0x000fe400000008ff */
[----:B------:R-:W4:Y:S01]  /*5000*/  MUFU.EX2 R122, R28 ;  /* 0x0000001c007a7308 */ /* 0x000f220000000800 */
[----:B------:R4:W-:Y:S01]  /*5010*/  STS [R211+0xf400], R5 ;  /* 0x00f40005d3007388 */ /* 0x0009e20000000800 */
[----:B--2---:R-:W-:Y:S01]  /*5020*/  @!P6 FADD.FTZ R173, -R173, -RZ ;  /* 0x800000ffadade221 */ /* 0x004fe20000010100 */
[----:B------:R-:W-:Y:S02]  /*5030*/  ISETP.LE.U32.AND P6, PT, R204, UR20, PT ;  /* 0x00000014cc007c0c */ /* 0x000fe4000bfc3070 */
[----:B------:R2:W-:Y:S02]  /*5040*/  STS [R218+0xf000], R7 ;  /* 0x00f00007da007388 */ /* 0x0005e40000000800 */
[----:B------:R-:W-:Y:S01]  /*5050*/  @!P0 FADD.FTZ R115, -R115, -RZ ;  /* 0x800000ff73738221 */ /* 0x000fe20000010100 */
[----:B------:R-:W-:Y:S02]  /*5060*/  FSETP.GE.FTZ.AND P0, PT, R180, RZ, PT ;  /* 0x000000ffb400720b */ /* 0x000fe40003f16000 */
[----:B------:R-:W2:Y:S06]  /*5070*/  MUFU.EX2 R117, R30 ;  /* 0x0000001e00757308 */ /* 0x000eac0000000800 */
[----:B---3--:R-:W-:Y:S01]  /*5080*/  @!P6 FADD.FTZ R116, -R116, -RZ ;  /* 0x800000ff7474e221 */ /* 0x008fe20000010100 */
[C---:B-1----:R-:W-:Y:S03]  /*5090*/  F2FP.RELU.PACK_AB R4, R174.reuse, R175 ;  /* 0x000000afae04723e */ /* 0x042fe600000008ff */
[----:B------:R-:W1:Y:S01]  /*50a0*/  MUFU.EX2 R121, R108 ;  /* 0x0000006c00797308 */ /* 0x000e620000000800 */
[----:B------:R-:W-:Y:S02]  /*50b0*/  FSETP.GE.FTZ.AND P6, PT, R174, RZ, PT ;  /* 0x000000ffae00720b */ /* 0x000fe40003fd6000 */
[----:B----4-:R-:W-:Y:S01]  /*50c0*/  F2FP.RELU.PACK_AB R6, R184, R185 ;  /* 0x000000b9b806723e */ /* 0x010fe200000008ff */
[----:B------:R-:W-:Y:S01]  /*50d0*/  @!P5 FADD.FTZ R122, -R122, -RZ ;  /* 0x800000ff7a7ad221 */ /* 0x000fe20000010100 */
[----:B------:R-:W-:Y:S02]  /*50e0*/  FSETP.GE.FTZ.AND P5, PT, R193, RZ, PT ;  /* 0x000000ffc100720b */ /* 0x000fe40003fb6000 */
[----:B------:R-:W-:Y:S01]  /*50f0*/  F2FP.RELU.PACK_AB R5, R176, R177 ;  /* 0x000000b1b005723e */ /* 0x000fe200000008ff */
[----:B------:R3:W-:Y:S01]  /*5100*/  STS [R218+0xf400], R6 ;  /* 0x00f40006da007388 */ /* 0x0007e20000000800 */
[----:B--2---:R-:W-:Y:S03]  /*5110*/  F2FP.RELU.PACK_AB R7, R172, R173 ;  /* 0x000000adac07723e */ /* 0x004fe600000008ff */
[----:B------:R2:W-:Y:S01]  /*5120*/  STS [R216+0xe000], R5 ;  /* 0x00e00005d8007388 */ /* 0x0005e20000000800 */
[----:B------:R-:W-:Y:S01]  /*5130*/  @!P1 FADD.FTZ R117, -R117, -RZ ;  /* 0x800000ff75759221 */ /* 0x000fe20000010100 */
[----:B------:R-:W-:Y:S02]  /*5140*/  FSETP.GE.FTZ.AND P1, PT, R181, RZ, PT ;  /* 0x000000ffb500720b */ /* 0x000fe40003f36000 */
[----:B------:R4:W-:Y:S04]  /*5150*/  STS [R216+0xe400], R4 ;  /* 0x00e40004d8007388 */ /* 0x0009e80000000800 */
[----:B------:R4:W-:Y:S01]  /*5160*/  STS [R217+0xe000], R0 ;  /* 0x00e00000d9007388 */ /* 0x0009e20000000800 */
[----:B-1----:R-:W-:Y:S01]  /*5170*/  @!P4 FADD.FTZ R121, -R121, -RZ ;  /* 0x800000ff7979c221 */ /* 0x002fe20000010100 */
[----:B------:R-:W-:Y:S01]  /*5180*/  FSETP.GE.FTZ.AND P4, PT, R190, RZ, PT ;  /* 0x000000ffbe00720b */ /* 0x000fe20003f96000 */
[----:B------:R-:W-:Y:S01]  /*5190*/  IMAD.IADD R108, R159, 0x1, R156 ;  /* 0x000000019f6c7824 */ /* 0x000fe200078e029c */
[----:B---3--:R-:W-:Y:S02]  /*51a0*/  F2FP.RELU.PACK_AB R6, R123, R171 ;  /* 0x000000ab7b06723e */ /* 0x008fe400000008ff */
[----:B--2---:R-:W-:Y:S02]  /*51b0*/  F2FP.RELU.PACK_AB R5, R116, R118 ;  /* 0x000000767405723e */ /* 0x004fe400000008ff */
[----:B----4-:R-:W-:Y:S03]  /*51c0*/  F2FP.RELU.PACK_AB R4, R121, R122 ;  /* 0x0000007a7904723e */ /* 0x010fe600000008ff */
[----:B------:R-:W-:Y:S01]  /*51d0*/  STS [R217+0xe400], R5 ;  /* 0x00e40005d9007388 */ /* 0x000fe20000000800 */
[----:B------:R-:W-:Y:S03]  /*51e0*/  F2FP.RELU.PACK_AB R0, R115, R117 ;  /* 0x000000757300723e */ /* 0x000fe600000008ff */
[----:B------:R-:W-:Y:S04]  /*51f0*/  STS [R216+0xf000], R7 ;  /* 0x00f00007d8007388 */ /* 0x000fe80000000800 */
[----:B------:R-:W-:Y:S04]  /*5200*/  STS [R216+0xf400], R6 ;  /* 0x00f40006d8007388 */ /* 0x000fe80000000800 */
[----:B------:R-:W-:Y:S04]  /*5210*/  STS [R217+0xf000], R4 ;  /* 0x00f00004d9007388 */ /* 0x000fe80000000800 */
[----:B------:R1:W-:Y:S04]  /*5220*/  STS [R217+0xf400], R0 ;  /* 0x00f40000d9007388 */ /* 0x0003e80000000800 */
[----:B------:R-:W2:Y:S08]  /*5230*/  LDSM.16.M88.4 R32, [R159+0x4000] ;  /* 0x004000009f20783b */ /* 0x000eb00000000200 */
[----:B------:R-:W3:Y:S08]  /*5240*/  LDSM.16.M88.4 R28, [R159+0x5000] ;  /* 0x005000009f1c783b */ /* 0x000ef00000000200 */
[----:B------:R-:W4:Y:S01]  /*5250*/  LDSM.16.M88.4 R100, [R162+0x4000] ;  /* 0x00400000a264783b */ /* 0x000f220000000200 */
[----:B-1----:R-:W-:Y:S07]  /*5260*/  IMAD.IADD R0, R156, 0x1, R162 ;  /* 0x000000019c007824 */ /* 0x002fee00078e02a2 */
[----:B------:R-:W1:Y:S01]  /*5270*/  LDSM.16.M88.4 R104, [R162+0x5000] ;  /* 0x00500000a268783b */ /* 0x000e620000000200 */
[-C--:B--2---:R-:W-:Y:S08]  /*5280*/  HMMA.16816.F32 R4, R32, R124.reuse, RZ ;  /* 0x0000007c2004723c */ /* 0x084ff000000018ff */
[C---:B---3--:R-:W-:Y:S08]  /*5290*/  HMMA.16816.F32 R8, R28.reuse, R124, RZ ;  /* 0x0000007c1c08723c */ /* 0x048ff000000018ff */
[-C--:B------:R-:W-:Y:S08]  /*52a0*/  HMMA.16816.F32 R12, R28, R126.reuse, RZ ;  /* 0x0000007e1c0c723c */ /* 0x080ff000000018ff */
[C---:B------:R-:W-:Y:S08]  /*52b0*/  HMMA.16816.F32 R16, R32.reuse, R126, RZ ;  /* 0x0000007e2010723c */ /* 0x040ff000000018ff */
[-C--:B------:R-:W-:Y:S08]  /*52c0*/  HMMA.16816.F32 R20, R32, R128.reuse, RZ ;  /* 0x000000802014723c */ /* 0x080ff000000018ff */
[C---:B------:R-:W-:Y:S08]  /*52d0*/  HMMA.16816.F32 R24, R28.reuse, R128, RZ ;  /* 0x000000801c18723c */ /* 0x040ff000000018ff */
[-C--:B------:R-:W-:Y:S08]  /*52e0*/  HMMA.16816.F32 R28, R28, R130.reuse, RZ ;  /* 0x000000821c1c723c */ /* 0x080ff000000018ff */
[----:B------:R-:W-:Y:S08]  /*52f0*/  HMMA.16816.F32 R32, R32, R130, RZ ;  /* 0x000000822020723c */ /* 0x000ff000000018ff */
[-C--:B----4-:R-:W-:Y:S08]  /*5300*/  HMMA.16816.F32 R4, R100, R132.reuse, R4 ;  /* 0x000000846404723c */ /* 0x090ff00000001804 */
        /* <DEDUP_REMOVED lines=8> */
[----:B------:R-:W2:Y:S08]  /*5390*/  LDSM.16.M88.4 R108, [R108+0x5000] ;  /* 0x005000006c6c783b */ /* 0x000eb00000000200 */
[----:B------:R-:W3:Y:S01]  /*53a0*/  LDSM.16.M88.4 R100, [R0+0x4000] ;  /* 0x004000000064783b */ /* 0x000ee20000000200 */
        /* <DEDUP_REMOVED lines=8> */
[----:B------:R-:W-:Y:S08]  /*5430*/  HMMA.16816.F32 R32, R104, R146, R32 ;  /* 0x000000926820723c */ /* 0x000ff00000001820 */
[-C--:B---3--:R-:W-:Y:S11]  /*5440*/  HMMA.16816.F32 R4, R100, R148.reuse, R4 ;  /* 0x000000946404723c */ /* 0x088ff60000001804 */
[----:B------:R-:W-:Y:S11]  /*5450*/  @!UPT UIADD3 URZ, URZ, URZ, URZ ;  /* 0x0000003f3f3ff290 */ /* 0x000ff6000fffe03f */
[----:B------:R-:W-:Y:S02]  /*5460*/  @!UPT UIADD3 URZ, URZ, URZ, URZ ;  /* 0x0000003f3f3ff290 */ /* 0x000fe4000fffe03f */
[----:B------:R-:W-:Y:S01]  /*5470*/  FADD.FTZ R5, -R114, R5 ;  /* 0x0000000572057221 */ /* 0x000fe20000010100 */
[C---:B-1----:R-:W-:Y:S04]  /*5480*/  HMMA.16816.F32 R8, R108.reuse, R148, R8 ;  /* 0x000000946c08723c */ /* 0x042fe80000001808 */
[-C--:B------:R-:W-:Y:S02]  /*5490*/  FSEL R5, R5, R114.reuse, P4 ;  /* 0x0000007205057208 */ /* 0x080fe40002000000 */
[----:B------:R-:W-:Y:S02]  /*54a0*/  FSETP.GE.FTZ.AND P4, PT, R120, RZ, PT ;  /* 0x000000ff7800720b */ /* 0x000fe40003f96000 */
[-C--:B------:R-:W-:Y:S01]  /*54b0*/  HMMA.16816.F32 R12, R108, R150.reuse, R12 ;  /* 0x000000966c0c723c */ /* 0x080fe2000000180c */
[----:B------:R-:W-:Y:S03]  /*54c0*/  FMUL.FTZ R190, R190, R5 ;  /* 0x00000005bebe7220 */ /* 0x000fe60000410000 */
[C---:B------:R-:W-:Y:S04]  /*54d0*/  FADD.FTZ R5, -R113.reuse, R7 ;  /* 0x0000000771057221 */ /* 0x040fe80000010100 */
[C---:B------:R-:W-:Y:S08]  /*54e0*/  HMMA.16816.F32 R16, R100.reuse, R150, R16 ;  /* 0x000000966410723c */ /* 0x040ff00000001810 */
[-C--:B------:R-:W-:Y:S08]  /*54f0*/  HMMA.16816.F32 R20, R100, R152.reuse, R20 ;  /* 0x000000986414723c */ /* 0x080ff00000001814 */
[C---:B------:R-:W-:Y:S01]  /*5500*/  FADD.FTZ R12, -R112.reuse, R12 ;  /* 0x0000000c700c7221 */ /* 0x040fe20000010100 */
[C---:B------:R-:W-:Y:S03]  /*5510*/  HMMA.16816.F32 R24, R108.reuse, R152, R24 ;  /* 0x000000986c18723c */ /* 0x040fe60000001818 */
[----:B------:R-:W-:Y:S04]  /*5520*/  FADD.FTZ R13, -R112, R13 ;  /* 0x0000000d700d7221 */ /* 0x000fe80000010100 */
[----:B------:R-:W-:Y:S01]  /*5530*/  FADD.FTZ R0, -R114, R17 ;  /* 0x0000001172007221 */ /* 0x000fe20000010100 */
[-C--:B------:R-:W-:Y:S01]  /*5540*/  HMMA.16816.F32 R28, R108, R154.reuse, R28 ;  /* 0x0000009a6c1c723c */ /* 0x080fe2000000181c */
[----:B------:R-:W-:Y:S03]  /*5550*/  FADD.FTZ R18, -R113, R18 ;  /* 0x0000001271127221 */ /* 0x000fe60000010100 */
[----:B------:R-:W-:Y:S02]  /*5560*/  FSEL R0, R0, R114, P0 ;  /* 0x0000007200007208 */ /* 0x000fe40000000000 */
[----:B------:R-:W-:Y:S01]  /*5570*/  FSETP.GE.FTZ.AND P0, PT, R177, RZ, PT ;  /* 0x000000ffb100720b */ /* 0x000fe20003f16000 */
[----:B------:R-:W-:Y:S01]  /*5580*/  FADD.FTZ R20, -R114, R20 ;  /* 0x0000001472147221 */ /* 0x000fe20000010100 */
[----:B------:R-:W-:Y:S01]  /*5590*/  HMMA.16816.F32 R32, R100, R154, R32 ;  /* 0x0000009a6420723c */ /* 0x000fe20000001820 */
[----:B------:R-:W-:Y:S03]  /*55a0*/  FMUL.FTZ R180, R180, R0 ;  /* 0x00000000b4b47220 */ /* 0x000fe60000410000 */
[----:B------:R-:W-:Y:S01]  /*55b0*/  FADD.FTZ R0, -R113, R6 ;  /* 0x0000000671007221 */ /* 0x000fe20000010100 */
[-C--:B------:R-:W-:Y:S01]  /*55c0*/  FSEL R20, R20, R114.reuse, P0 ;  /* 0x0000007214147208 */ /* 0x080fe20000000000 */
[C---:B------:R-:W-:Y:S01]  /*55d0*/  FADD.FTZ R21, -R114.reuse, R21 ;  /* 0x0000001572157221 */ /* 0x040fe20000010100 */
[----:B------:R-:W-:Y:S01]  /*55e0*/  FSETP.GE.FTZ.AND P0, PT, R191, RZ, PT ;  /* 0x000000ffbf00720b */ /* 0x000fe20003f16000 */
[C---:B------:R-:W-:Y:S04]  /*55f0*/  FADD.FTZ R100, -R114.reuse, R4 ;  /* 0x0000000472647221 */ /* 0x040fe80000010100 */
        /* <DEDUP_REMOVED lines=8> */
[----:B------:R-:W-:Y:S01]  /*5680*/  FADD.FTZ R0, -R113, R22 ;  /* 0x0000001671007221 */ /* 0x000fe20000010100 */
[----:B------:R-:W-:Y:S01]  /*5690*/  FSEL R16, R100, R114, P5 ;  /* 0x0000007264107208 */ /* 0x000fe20002800000 */
[----:B------:R-:W-:Y:S01]  /*56a0*/  FMUL.FTZ R181, R181, R4 ;  /* 0x00000004b5b57220 */ /* 0x000fe20000410000 */
[----:B------:R-:W-:Y:S01]  /*56b0*/  FSETP.GE.FTZ.AND P5, PT, R176, RZ, PT ;  /* 0x000000ffb000720b */ /* 0x000fe20003fb6000 */
[----:B------:R-:W-:Y:S01]  /*56c0*/  FADD.FTZ R4, -R114, R32 ;  /* 0x0000002072047221 */ /* 0x000fe20000010100 */
[----:B------:R-:W-:Y:S01]  /*56d0*/  FSEL R5, R5, R113, P0 ;  /* 0x0000007105057208 */ /* 0x000fe20000000000 */
[C---:B------:R-:W-:Y:S01]  /*56e0*/  FADD.FTZ R24, -R112.reuse, R24 ;  /* 0x0000001870187221 */ /* 0x040fe20000010100 */
[----:B------:R-:W-:Y:S01]  /*56f0*/  FSETP.GE.FTZ.AND P0, PT, R175, RZ, PT ;  /* 0x000000ffaf00720b */ /* 0x000fe20003f16000 */
[----:B------:R-:W-:Y:S01]  /*5700*/  FADD.FTZ R28, -R112, R28 ;  /* 0x0000001c701c7221 */ /* 0x000fe20000010100 */
[-C--:B------:R-:W-:Y:S01]  /*5710*/  FSEL R4, R4, R114.reuse, P4 ;  /* 0x0000007204047208 */ /* 0x080fe20002000000 */
[----:B------:R-:W-:Y:S01]  /*5720*/  FMUL.FTZ R189, R189, R5 ;  /* 0x00000005bdbd7220 */ /* 0x000fe20000410000 */
[----:B------:R-:W-:Y:S01]  /*5730*/  FSEL R21, R21, R114, P5 ;  /* 0x0000007215157208 */ /* 0x000fe20002800000 */
[----:B------:R-:W-:Y:S01]  /*5740*/  @P1 FADD.FTZ R114, -R114, R33 ;  /* 0x0000002172721221 */ /* 0x000fe20000010100 */
[----:B------:R-:W-:Y:S01]  /*5750*/  FSETP.GE.FTZ.AND P1, PT, R178, RZ, PT ;  /* 0x000000ffb200720b */ /* 0x000fe20003f36000 */
[----:B------:R-:W-:Y:S01]  /*5760*/  FMUL.FTZ R120, R120, R4 ;  /* 0x0000000478787220 */ /* 0x000fe20000410000 */
[-C--:B------:R-:W-:Y:S01]  /*5770*/  FSEL R0, R0, R113.reuse, P0 ;  /* 0x0000007100007208 */ /* 0x080fe20000000000 */
[----:B------:R-:W-:Y:S01]  /*5780*/  FADD.FTZ R4, -R113, R19 ;  /* 0x0000001371047221 */ /* 0x000fe20000010100 */
[----:B------:R-:W-:Y:S01]  /*5790*/  FSETP.GE.FTZ.AND P4, PT, R179, RZ, PT ;  /* 0x000000ffb300720b */ /* 0x000fe20003f96000 */
[----:B------:R-:W-:Y:S01]  /*57a0*/  FMUL.FTZ R193, R193, R16 ;  /* 0x00000010c1c17220 */ /* 0x000fe20000410000 */
[----:B------:R-:W-:Y:S01]  /*57b0*/  FSETP.GE.FTZ.AND P0, PT, R186, RZ, PT ;  /* 0x000000ffba00720b */ /* 0x000fe20003f16000 */
[----:B------:R-:W-:Y:S01]  /*57c0*/  FMUL.FTZ R175, R175, R0 ;  /* 0x00000000afaf7220 */ /* 0x000fe20000410000 */
[-C--:B------:R-:W-:Y:S01]  /*57d0*/  FSEL R4, R4, R113.reuse, P1 ;  /* 0x0000007104047208 */ /* 0x080fe20000800000 */
[----:B------:R-:W-:Y:S01]  /*57e0*/  FADD.FTZ R0, -R112, R9 ;  /* 0x0000000970007221 */ /* 0x000fe20000010100 */
[----:B------:R-:W-:Y:S01]  /*57f0*/  FSEL R5, R18, R113, P4 ;  /* 0x0000007112057208 */ /* 0x000fe20002000000 */
[----:B------:R-:W-:Y:S01]  /*5800*/  FMUL.FTZ R20, R177, R20 ;  /* 0x00000014b1147220 */ /* 0x000fe20000410000 */
[----:B------:R-:W-:Y:S01]  /*5810*/  FSETP.GE.FTZ.AND P4, PT, R116, RZ, PT ;  /* 0x000000ff7400720b */ /* 0x000fe20003f96000 */
[----:B------:R-:W-:Y:S01]  /*5820*/  FMUL.FTZ R178, R178, R4 ;  /* 0x00000004b2b27220 */ /* 0x000fe20000410000 */
[----:B------:R-:W-:Y:S01]  /*5830*/  FSETP.GE.FTZ.AND P1, PT, R188, RZ, PT ;  /* 0x000000ffbc00720b */ /* 0x000fe20003f36000 */
[----:B------:R-:W-:Y:S01]  /*5840*/  FADD.FTZ R4, -R112, R8 ;  /* 0x0000000870047221 */ /* 0x000fe20000010100 */
[-C--:B------:R-:W-:Y:S01]  /*5850*/  FSEL R0, R0, R112.reuse, P0 ;  /* 0x0000007000007208 */ /* 0x080fe20000000000 */
[----:B------:R-:W-:Y:S01]  /*5860*/  FMUL.FTZ R179, R179, R5 ;  /* 0x00000005b3b37220 */ /* 0x000fe20000410000 */
[----:B------:R-:W-:Y:S01]  /*5870*/  FSETP.GE.FTZ.AND P0, PT, R121, RZ, PT ;  /* 0x000000ff7900720b */ /* 0x000fe20003f16000 */
[----:B------:R-:W-:Y:S01]  /*5880*/  FADD.FTZ R5, -R113, R34 ;  /* 0x0000002271057221 */ /* 0x000fe20000010100 */
[----:B------:R-:W-:Y:S01]  /*5890*/  FSEL R4, R4, R112, P1 ;  /* 0x0000007004047208 */ /* 0x000fe20000800000 */
[----:B------:R-:W-:Y:S01]  /*58a0*/  FMUL.FTZ R17, R186, R0 ;  /* 0x00000000ba117220 */ /* 0x000fe20000410000 */
[C---:B------:R-:W-:Y:S01]  /*58b0*/  FSETP.GE.FTZ.AND P1, PT, R183.reuse, RZ, PT ;  /* 0x000000ffb700720b */ /* 0x040fe20003f36000 */
[----:B------:R-:W-:Y:S01]  /*58c0*/  FADD.FTZ R0, -R2, R14 ;  /* 0x0000000e02007221 */ /* 0x000fe20000010100 */
[----:B------:R-:W-:Y:S01]  /*58d0*/  FSETP.GE.FTZ.AND P5, PT, R118, RZ, PT ;  /* 0x000000ff7600720b */ /* 0x000fe20003fb6000 */
[----:B------:R-:W-:Y:S01]  /*58e0*/  FMUL.FTZ R188, R188, R4 ;  /* 0x00000004bcbc7220 */ /* 0x000fe20000410000 */
[----:B------:R-:W-:Y:S01]  /*58f0*/  FSEL R12, R12, R112, P1 ;  /* 0x000000700c0c7208 */ /* 0x000fe20000800000 */
[----:B------:R-:W-:Y:S01]  /*5900*/  FADD.FTZ R4, -R2, R11 ;  /* 0x0000000b02047221 */ /* 0x000fe20000010100 */
[----:B------:R-:W-:Y:S01]  /*5910*/  FSETP.GE.FTZ.AND P1, PT, R172, RZ, PT ;  /* 0x000000ffac00720b */ /* 0x000fe20003f36000 */
[----:B------:R-:W-:Y:S01]  /*5920*/  FMUL.FTZ R21, R176, R21 ;  /* 0x00000015b0157220 */ /* 0x000fe20000410000 */
[-C--:B------:R-:W-:Y:S01]  /*5930*/  FSEL R6, R6, R113.reuse, P6 ;  /* 0x0000007106067208 */ /* 0x080fe20003000000 */
[----:B------:R-:W-:Y:S01]  /*5940*/  FMUL.FTZ R183, R183, R12 ;  /* 0x0000000cb7b77220 */ /* 0x000fe20000410000 */
[----:B------:R-:W-:Y:S01]  /*5950*/  FSEL R5, R5, R113, P5 ;  /* 0x0000007105057208 */ /* 0x000fe20002800000 */
[----:B------:R-:W-:Y:S01]  /*5960*/  @P4 FADD.FTZ R113, -R113, R35 ;  /* 0x0000002371714221 */ /* 0x000fe20000010100 */
[----:B------:R-:W-:Y:S01]  /*5970*/  FSETP.GE.FTZ.AND P5, PT, R182, RZ, PT ;  /* 0x000000ffb600720b */ /* 0x000fe20003fb6000 */
[----:B------:R-:W-:Y:S01]  /*5980*/  FMUL.FTZ R174, R174, R6 ;  /* 0x00000006aeae7220 */ /* 0x000fe20000410000 */
[----:B------:R-:W-:Y:S01]  /*5990*/  FSETP.GE.FTZ.AND P4, PT, R173, RZ, PT ;  /* 0x000000ffad00720b */ /* 0x000fe20003f96000 */
[----:B------:R-:W-:Y:S01]  /*59a0*/  FMUL.FTZ R118, R118, R5 ;  /* 0x0000000576767220 */ /* 0x000fe20000410000 */
[-C--:B------:R-:W-:Y:S01]  /*59b0*/  FSEL R25, R25, R112.reuse, P1 ;  /* 0x0000007019197208 */ /* 0x080fe20000800000 */
[----:B------:R-:W-:Y:S01]  /*59c0*/  FADD.FTZ R5, -R2, R10 ;  /* 0x0000000a02057221 */ /* 0x000fe20000010100 */
[----:B------:R-:W-:Y:S01]  /*59d0*/  FSETP.GE.FTZ.AND P1, PT, R122, RZ, PT ;  /* 0x000000ff7a00720b */ /* 0x000fe20003f36000 */
[----:B------:R-:W-:Y:S01]  /*59e0*/  FADD.FTZ R6, -R2, R15 ;  /* 0x0000000f02067221 */ /* 0x000fe20000010100 */
[----:B------:R-:W-:Y:S01]  /*59f0*/  FSEL R13, R13, R112, P5 ;  /* 0x000000700d0d7208 */ /* 0x000fe20002800000 */
        /* <DEDUP_REMOVED lines=9> */
[----:B------:R-:W-:Y:S01]  /*5a90*/  FSETP.GE.FTZ.AND P1, PT, R187, RZ, PT ;  /* 0x000000ffbb00720b */ /* 0x000fe20003f36000 */
[----:B------:R-:W-:Y:S01]  /*5aa0*/  FMUL.FTZ R9, R172, R25 ;  /* 0x00000019ac097220 */ /* 0x000fe20000410000 */
[----:B------:R-:W-:Y:S01]  /*5ab0*/  FSETP.GE.FTZ.AND P6, PT, R184, RZ, PT ;  /* 0x000000ffb800720b */ /* 0x000fe20003fd6000 */
[----:B------:R-:W-:Y:S01]  /*5ac0*/  FMUL.FTZ R28, R122, R28 ;  /* 0x0000001c7a1c7220 */ /* 0x000fe20000410000 */
[----:B------:R-:W-:Y:S01]  /*5ad0*/  FSEL R0, R0, R2, P0 ;  /* 0x0000000200007208 */ /* 0x000fe20000000000 */
[----:B------:R-:W-:Y:S01]  /*5ae0*/  FMUL.FTZ R112, R121, R112 ;  /* 0x0000007079707220 */ /* 0x000fe20000410000 */
[----:B------:R-:W-:Y:S01]  /*5af0*/  FSETP.GE.FTZ.AND P0, PT, R115, RZ, PT ;  /* 0x000000ff7300720b */ /* 0x000fe20003f16000 */
[----:B------:R-:W-:Y:S01]  /*5b00*/  IMAD.MOV.U32 R122, RZ, RZ, R220 ;  /* 0x000000ffff7a7224 */ /* 0x000fe200078e00dc */
[----:B------:R-:W-:Y:S01]  /*5b10*/  FSEL R5, R5, R2, P4 ;  /* 0x0000000205057208 */ /* 0x000fe20002000000 */
[----:B------:R-:W-:Y:S01]  /*5b20*/  FMUL.FTZ R12, R185, R0 ;  /* 0x00000000b90c7220 */ /* 0x000fe20000410000 */
[-C--:B------:R-:W-:Y:S01]  /*5b30*/  FSEL R4, R4, R2.reuse, P1 ;  /* 0x0000000204047208 */ /* 0x080fe20000800000 */
[----:B------:R-:W-:Y:S01]  /*5b40*/  FADD.FTZ R0, -R2, R30 ;  /* 0x0000001e02007221 */ /* 0x000fe20000010100 */
[----:B------:R-:W-:Y:S01]  /*5b50*/  FSEL R6, R6, R2, P6 ;  /* 0x0000000206067208 */ /* 0x000fe20003000000 */
[----:B------:R-:W-:Y:S01]  /*5b60*/  FMUL.FTZ R7, R192, R5 ;  /* 0x00000005c0077220 */ /* 0x000fe20000410000 */
[----:B------:R-:W-:Y:S01]  /*5b70*/  ISETP.GE.AND P6, PT, R207, 0x1, PT ;  /* 0x00000001cf00780c */ /* 0x000fe20003fc6270 */
[----:B------:R-:W-:Y:S01]  /*5b80*/  FMUL.FTZ R16, R187, R4 ;  /* 0x00000004bb107220 */ /* 0x000fe20000410000 */
[----:B------:R-:W-:Y:S01]  /*5b90*/  FSETP.GE.FTZ.AND P5, PT, R171, RZ, PT ;  /* 0x000000ffab00720b */ /* 0x000fe20003fb6000 */
[C---:B------:R-:W-:Y:S01]  /*5ba0*/  FADD.FTZ R5, -R2.reuse, R26 ;  /* 0x0000001a02057221 */ /* 0x040fe20000010100 */
[----:B------:R-:W-:Y:S01]  /*5bb0*/  FSETP.GE.FTZ.AND P4, PT, R123, RZ, PT ;  /* 0x000000ff7b00720b */ /* 0x000fe20003f96000 */
[----:B------:R-:W-:Y:S01]  /*5bc0*/  FADD.FTZ R4, -R2, R27 ;  /* 0x0000001b02047221 */ /* 0x000fe20000010100 */
        /* <DEDUP_REMOVED lines=9> */
[----:B------:R-:W-:Y:S02]  /*5c60*/  FMUL.FTZ R115, R115, R2 ;  /* 0x0000000273737220 */ /* 0x000fe40000410000 */
[----:B------:R-:W-:Y:S01]  /*5c70*/  IMAD.MOV.U32 R123, RZ, RZ, R219 ;  /* 0x000000ffff7b7224 */ /* 0x000fe200078e00db */
        /* <DEDUP_REMOVED lines=8> */
[C---:B------:R-:W-:Y:S03]  /*5d00*/  LEA R4, P0, R2.reuse, R214, 0x1 ;  /* 0x000000d602047211 */ /* 0x040fe600078008ff */
        /* <DEDUP_REMOVED lines=26> */
.L_x_1241:
        /* <DEDUP_REMOVED lines=109> */
.L_x_1242:
        /* <DEDUP_REMOVED lines=56> */
[----:B---3--:R-:W-:Y:S05]  /*6900*/  IMAD.U32 R2, RZ, RZ, UR10 ;  /* 0x0000000aff027e24 */ /* 0x008fea000f8e00ff */
[----:B------:R-:W-:Y:S01]  /*6910*/  LEA R220, P0, R2, R122, 0x2 ;  /* 0x0000007a02dc7211 */ /* 0x000fe200078010ff */
[----:B------:R-:W-:Y:S01]  /*6920*/  IMAD.U32 R2, RZ, RZ, UR16 ;  /* 0x00000010ff027e24 */ /* 0x000fe2000f8e00ff */
[----:B------:R-:W-:Y:S04]  /*6930*/  HMMA.16816.F32 R16, R28, R22, R16 ;  /* 0x000000161c10723c */ /* 0x000fe80000001810 */
[----:B------:R-:W-:Y:S02]  /*6940*/  @P6 IADD3 R20, R235, -0x40, RZ ;  /* 0xffffffc0eb146810 */ /* 0x000fe40007ffe0ff */
[----:B------:R-:W-:Y:S01]  /*6950*/  LEA.HI.X.SX32 R219, R0, R123, 0x2, P0 ;  /* 0x0000007b00db7211 */ /* 0x000fe200000f16ff */
[----:B------:R-:W-:Y:S01]  /*6960*/  IMAD.U32 R22, RZ, RZ, UR18 ;  /* 0x00000012ff167e24 */ /* 0x000fe2000f8e00ff */
[C---:B------:R-:W-:Y:S01]  /*6970*/  HMMA.16816.F32 R4, R32.reuse, R108, R4 ;  /* 0x0000006c2004723c */ /* 0x040fe20000001804 */
[----:B------:R-:W-:Y:S03]  /*6980*/  IMAD.U32 R28, RZ, RZ, UR17 ;  /* 0x00000011ff1c7e24 */ /* 0x000fe6000f8e00ff */
[----:B------:R-:W-:Y:S02]  /*6990*/  IMAD.U32 R0, RZ, RZ, UR18 ;  /* 0x00000012ff007e24 */ /* 0x000fe4000f8e00ff */
[----:B------:R-:W-:Y:S02]  /*69a0*/  @P6 IMAD.WIDE R20, R20, 0x4, R222 ;  /* 0x0000000414146825 */ /* 0x000fe400078e02de */
[C---:B------:R-:W-:Y:S03]  /*69b0*/  HMMA.16816.F32 R8, R32.reuse, R110, R8 ;  /* 0x0000006e2008723c */ /* 0x040fe60000001808 */
[----:B------:R1:W5:Y:S04]  /*69c0*/  @P6 LDG.E R230, [R20.64] ;  /* 0x0000001814e66981 */ /* 0x000368000c1e1900 */
[----:B------:R1:W5:Y:S01]  /*69d0*/  @P6 LDG.E R231, [R20.64+0x20] ;  /* 0x0000201814e76981 */ /* 0x000362000c1e1900 */
[C---:B------:R-:W-:Y:S03]  /*69e0*/  HMMA.16816.F32 R12, R32.reuse, R24, R12 ;  /* 0x00000018200c723c */ /* 0x040fe6000000180c */
[----:B------:R1:W5:Y:S04]  /*69f0*/  @P6 LDG.E R228, [R20.64+0x80] ;  /* 0x0000801814e46981 */ /* 0x000368000c1e1900 */
[----:B------:R1:W5:Y:S01]  /*6a00*/  @P6 LDG.E R229, [R20.64+0xa0] ;  /* 0x0000a01814e56981 */ /* 0x000362000c1e1900 */
[----:B------:R-:W-:Y:S01]  /*6a10*/  HMMA.16816.F32 R16, R32, R26, R16 ;  /* 0x0000001a2010723c */ /* 0x000fe20000001810 */
[----:B------:R-:W-:Y:S02]  /*6a20*/  IMAD.U32 R24, RZ, RZ, UR16 ;  /* 0x00000010ff187e24 */ /* 0x000fe4000f8e00ff */
[----:B------:R-:W-:Y:S01]  /*6a30*/  LDSM.16.MT88.4 R32, [R3+0xc800] ;  /* 0x00c800000320783b */ /* 0x000fe20000004200 */
[----:B------:R-:W-:Y:S03]  /*6a40*/  IMAD.U32 R25, RZ, RZ, UR17 ;  /* 0x00000011ff197e24 */ /* 0x000fe6000f8e00ff */
        /* <DEDUP_REMOVED lines=45> */
[----:B------:R-:W-:Y:S01]  /*6d20*/  IMAD.U32 R7, RZ, RZ, UR8 ;  /* 0x00000008ff077e24 */ /* 0x000fe2000f8e00ff */
[-C--:B------:R-:W-:Y:S01]  /*6d30*/  LEA.HI.X.SX32 R27, R9, R21.reuse, 0x2, P1 ;  /* 0x00000015091b7211 */ /* 0x080fe200008f16ff */
[----:B---3--:R-:W-:Y:S01]  /*6d40*/  IMAD.U32 R11, RZ, RZ, UR9 ;  /* 0x00000009ff0b7e24 */ /* 0x008fe2000f8e00ff */
[-C--:B------:R-:W-:Y:S01]  /*6d50*/  LEA R10, P5, R10, R20.reuse, 0x2 ;  /* 0x000000140a0a7211 */ /* 0x080fe200078a10ff */
[----:B------:R-:W-:Y:S02]  /*6d60*/  IMAD.U32 R6, RZ, RZ, UR6 ;  /* 0x00000006ff067e24 */ /* 0x000fe4000f8e00ff */
[----:B------:R-:W-:Y:S01]  /*6d70*/  RED.E.ADD.F32.FTZ.RN.STRONG.GPU [R26.64], R14 ;  /* 0x0000000e1a00798e */ /* 0x000fe2000c10e798 */
[-C--:B------:R-:W-:Y:S01]  /*6d80*/  LEA.HI.X.SX32 R25, R11, R21.reuse, 0x2, P0 ;  /* 0x000000150b197211 */ /* 0x080fe200000f16ff */
[----:B------:R-:W-:Y:S01]  /*6d90*/  IMAD.U32 R5, RZ, RZ, UR7 ;  /* 0x00000007ff057e24 */ /* 0x000fe2000f8e00ff */
[-C--:B------:R-:W-:Y:S01]  /*6da0*/  LEA.HI.X.SX32 R11, R7, R21.reuse, 0x2, P5 ;  /* 0x00000015070b7211 */ /* 0x080fe200028f16ff */
[----:B------:R-:W-:Y:S01]  /*6db0*/  IMAD.U32 R4, RZ, RZ, UR5 ;  /* 0x00000005ff047e24 */ /* 0x000fe2000f8e00ff */
        /* <DEDUP_REMOVED lines=9> */
[----:B------:R-:W-:Y:S02]  /*6e50*/  ISETP.GT.AND P5, PT, R207, RZ, PT ;  /* 0x000000ffcf00720c */ /* 0x000fe40003fa4270 */
[----:B------:R-:W-:Y:S01]  /*6e60*/  RED.E.ADD.F32.FTZ.RN.STRONG.GPU [R6.64], R18 ;  /* 0x000000120600798e */ /* 0x000fe2000c10e798 */
[----:B------:R-:W-:Y:S03]  /*6e70*/  @P6 IADD3 R233, P1, R233, -0x100, RZ ;  /* 0xffffff00e9e96810 */ /* 0x000fe60007f3e0ff */
[----:B------:R-:W-:Y:S01]  /*6e80*/  LDSM.16.MT88.4 R8, [R157] ;  /* 0x000000009d08783b */ /* 0x000fe20000004200 */
[----:B------:R-:W-:Y:S03]  /*6e90*/  @P6 IADD3.X R232, R232, -0x1, RZ, P1, !PT ;  /* 0xffffffffe8e86810 */ /* 0x000fe60000ffe4ff */
        /* <DEDUP_REMOVED lines=28> */
[----:B------:R2:W3:Y:S07]  /*7060*/  LDSM.16.MT88.4 R16, [R0+0x1800] ;  /* 0x001800000010783b */ /* 0x0004ee0000004200 */
[-C--:B-1----:R-:W-:Y:S08]  /*7070*/  HMMA.16816.F32 R68, R8, R20.reuse, R68 ;  /* 0x000000140844723c */ /* 0x082ff00000001844 */
[C---:B------:R-:W-:Y:S08]  /*7080*/  HMMA.16816.F32 R72, R100.reuse, R20, R72 ;  /* 0x000000146448723c */ /* 0x040ff00000001848 */
[-C--:B------:R-:W-:Y:S04]  /*7090*/  HMMA.16816.F32 R76, R100, R22.reuse, R76 ;  /* 0x00000016644c723c */ /* 0x080fe8000000184c */
[----:B--2---:R-:W-:Y:S04]  /*70a0*/  LOP3.LUT R0, R207, 0x1, RZ, 0xc0, !PT ;  /* 0x00000001cf007812 */ /* 0x004fe800078ec0ff */
[C---:B------:R-:W-:Y:S04]  /*70b0*/  HMMA.16816.F32 R80, R8.reuse, R22, R80 ;  /* 0x000000160850723c */ /* 0x040fe80000001850 */
[----:B------:R-:W-:Y:S02]  /*70c0*/  ISETP.NE.U32.AND P0, PT, R0, 0x1, PT ;  /* 0x000000010000780c */ /* 0x000fe40003f05070 */
[C---:B------:R-:W-:Y:S02]  /*70d0*/  IADD3 R0, R157.reuse, -0x2000, RZ ;  /* 0xffffe0009d007810 */ /* 0x040fe40007ffe0ff */
[-C--:B------:R-:W-:Y:S08]  /*70e0*/  HMMA.16816.F32 R84, R8, R4.reuse, R84 ;  /* 0x000000040854723c */ /* 0x080ff00000001854 */
[C---:B------:R-:W-:Y:S04]  /*70f0*/  HMMA.16816.F32 R88, R100.reuse, R4, R88 ;  /* 0x000000046458723c */ /* 0x040fe80000001858 */
[----:B------:R-:W-:Y:S03]  /*7100*/  @P0 IADD3 R0, R157, 0x2000, RZ ;  /* 0x000020009d000810 */ /* 0x000fe60007ffe0ff */
[----:B------:R-:W-:Y:S01]  /*7110*/  @P6 IADD3 R4, P4, R222, -0x100, RZ ;  /* 0xffffff00de046810 */ /* 0x000fe20007f9e0ff */
[-C--:B------:R-:W-:Y:S04]  /*7120*/  HMMA.16816.F32 R92, R100, R6.reuse, R92 ;  /* 0x00000006645c723c */ /* 0x080fe8000000185c */
[----:B------:R-:W-:Y:S01]  /*7130*/  IMAD.MOV.U32 R157, RZ, RZ, R0 ;  /* 0x000000ffff9d7224 */ /* 0x000fe200078e0000 */
[----:B------:R-:W-:Y:S01]  /*7140*/  IADD3 R5, R207, -0x1, RZ ;  /* 0xffffffffcf057810 */ /* 0x000fe20007ffe0ff */
[----:B------:R-:W-:Y:S01]  /*7150*/  @P6 IMAD.MOV.U32 R222, RZ, RZ, R4 ;  /* 0x000000ffffde6224 */ /* 0x000fe200078e0004 */
[----:B------:R-:W-:Y:S01]  /*7160*/  @P6 IADD3.X R2, R223, -0x1, RZ, P4, !PT ;  /* 0xffffffffdf026810 */ /* 0x000fe200027fe4ff */
[----:B------:R-:W-:Y:S04]  /*7170*/  HMMA.16816.F32 R96, R8, R6, R96 ;  /* 0x000000060860723c */ /* 0x000fe80000001860 */
[----:B------:R-:W-:Y:S02]  /*7180*/  IMAD.MOV.U32 R207, RZ, RZ, R5 ;  /* 0x000000ffffcf7224 */ /* 0x000fe400078e0005 */
[----:B------:R-:W-:Y:S02]  /*7190*/  @P6 IMAD.MOV.U32 R223, RZ, RZ, R2 ;  /* 0x000000ffffdf6224 */ /* 0x000fe400078e0002 */
[-C--:B---3--:R-:W-:Y:S08]  /*71a0*/  HMMA.16816.F32 R68, R12, R24.reuse, R68 ;  /* 0x000000180c44723c */ /* 0x088ff00000001844 */
[C---:B----4-:R-:W-:Y:S08]  /*71b0*/  HMMA.16816.F32 R72, R32.reuse, R24, R72 ;  /* 0x000000182048723c */ /* 0x050ff00000001848 */
        /* <DEDUP_REMOVED lines=12> */
[----:B------:R-:W4:Y:S01]  /*7280*/  LDL R116, [R1] ;  /* 0x0000000001747983 */ /* 0x000f220000100800 */
        /* <DEDUP_REMOVED lines=93> */
[----:B------:R-:W-:Y:S02]  /*7860*/  F2FP.PACK_AB R7, R7, R56 ;  /* 0x000000380707723e */ /* 0x000fe400000000ff */
[----:B------:R-:W-:Y:S02]  /*7870*/  F2FP.PACK_AB R6, R6, R58 ;  /* 0x0000003a0606723e */ /* 0x000fe400000000ff */
[----:B------:R-:W-:Y:S02]  /*7880*/  F2FP.PACK_AB R2, R2, R60 ;  /* 0x0000003c0202723e */ /* 0x000fe400000000ff */
[----:B------:R-:W-:Y:S01]  /*7890*/  F2FP.PACK_AB R0, R0, R62 ;  /* 0x0000003e0000723e */ /* 0x000fe200000000ff */
[----:B--2---:R-:W-:Y:S04]  /*78a0*/  STS [R119], R32 ;  /* 0x0000002077007388 */ /* 0x004fe80000000800 */
[----:B------:R-:W-:Y:S04]  /*78b0*/  STS [R119+0x400], R31 ;  /* 0x0004001f77007388 */ /* 0x000fe80000000800 */
[----:B---3--:R-:W-:Y:S04]  /*78c0*/  STS [R118], R28 ;  /* 0x0000001c76007388 */ /* 0x008fe80000000800 */
[----:B----4-:R-:W-:Y:S04]  /*78d0*/  STS [R120], R27 ;  /* 0x0000001b78007388 */ /* 0x010fe80000000800 */
[----:B------:R-:W-:Y:S04]  /*78e0*/  STS [R119+0x2000], R30 ;  /* 0x0020001e77007388 */ /* 0x000fe80000000800 */
[----:B------:R-:W-:Y:S04]  /*78f0*/  STS [R119+0x2400], R29 ;  /* 0x0024001d77007388 */ /* 0x000fe80000000800 */
[----:B------:R-:W-:Y:S04]  /*7900*/  STS [R118+0x2000], R26 ;  /* 0x0020001a76007388 */ /* 0x000fe80000000800 */
[----:B------:R-:W-:Y:S04]  /*7910*/  STS [R118+0x2400], R25 ;  /* 0x0024001976007388 */ /* 0x000fe80000000800 */
[----:B------:R-:W-:Y:S04]  /*7920*/  STS [R117], R24 ;  /* 0x0000001875007388 */ /* 0x000fe80000000800 */
[----:B------:R-:W-:Y:S04]  /*7930*/  STS [R117+0x400], R23 ;  /* 0x0004001775007388 */ /* 0x000fe80000000800 */
        /* <DEDUP_REMOVED lines=20> */
[----:B------:R-:W-:-:S03]  /*7a80*/  ISETP.NE.AND P0, PT, R116, -0x1, PT ;  /* 0xffffffff7400780c */ /* 0x000fc60003f05270 */
[----:B------:R-:W-:Y:S04]  /*7a90*/  STS [R115+0x6000], R2 ;  /* 0x0060000273007388 */ /* 0x000fe80000000800 */
[----:B------:R1:W-:Y:S04]  /*7aa0*/  STS [R115+0x6400], R0 ;  /* 0x0064000073007388 */ /* 0x0003e80000000800 */
[----:B-1----:R-:W1:Y:S02]  /*7ab0*/  S2R R115, SR_CTAID.Y ;  /* 0x0000000000737919 */ /* 0x002e640000002600 */
[----:B------:R-:W-:-:S05]  /*7ac0*/  @P0 IADD3 R0, R238, R116, RZ ;  /* 0x00000074ee000210 */ /* 0x000fca0007ffe0ff */
[----:B------:R-:W-:-:S04]  /*7ad0*/  @P0 IMAD.WIDE.U32 R4, R0, c[0x0][0x3a0], RZ ;  /* 0x0000e80000040a25 */ /* 0x000fc800078e00ff */
[----:B------:R-:W-:Y:S01]  /*7ae0*/  @P0 IMAD R8, R0, c[0x0][0x3a4], R5 ;  /* 0x0000e90000080a24 */ /* 0x000fe200078e0205 */
[----:B------:R-:W-:Y:S02]  /*7af0*/  @P0 MOV R2, R4 ;  /* 0x0000000400020202 */ /* 0x000fe40000000f00 */
[----:B-1----:R-:W-:Y:S01]  /*7b00*/  SHF.R.S32.HI R6, RZ, 0x1f, R115 ;  /* 0x0000001fff067819 */ /* 0x002fe20000011473 */
        /* <DEDUP_REMOVED lines=11> */
.L_x_1244:
        /* <DEDUP_REMOVED lines=15> */
.L_x_1245:
[----:B------:R-:W2:Y:S01]  /*7cb0*/  LDL R9, [R1+0x4] ;  /* 0x0000040001097983 */ /* 0x000ea20000100800 */
[----:B------:R-:W-:Y:S01]  /*7cc0*/  SHF.R.S32.HI R7, RZ, 0x1f, R224 ;  /* 0x0000001fff077819 */ /* 0x000fe200000114e0 */
[----:B------:R-:W-:Y:S01]  /*7cd0*/  BSSY B0, `(.L_x_1246) ;  /* 0x0000025000007945 */ /* 0x000fe20003800000 */
[----:B------:R-:W-:Y:S01]  /*7ce0*/  MOV R6, R224 ;  /* 0x000000e000067202 */ /* 0x000fe20000000f00 */
[----:B------:R-:W-:Y:S01]  /*7cf0*/  BAR.SYNC.DEFER_BLOCKING 0x0 ;  /* 0x0000000000007b1d */ /* 0x000fe20000010000 */
[----:B------:R-:W-:Y:S02]  /*7d00*/  ISETP.GE.AND P1, PT, R224, c[0x0][0x220], PT ;  /* 0x00008800e0007a0c */ /* 0x000fe40003f26270 */
[----:B------:R-:W-:Y:S02]  /*7d10*/  SHF.R.S32.HI R15, RZ, 0x1f, R240 ;  /* 0x0000001fff0f7819 */ /* 0x000fe400000114f0 */
[----:B------:R-:W-:Y:S01]  /*7d20*/  SHF.R.S32.HI R26, RZ, 0x1f, R234 ;  /* 0x0000001fff1a7819 */ /* 0x000fe200000114ea */
[----:B------:R1:W3:Y:S04]  /*7d30*/  LDS.128 R16, [R114+0x7000] ;  /* 0x0070000072107984 */ /* 0x0002e80000000c00 */
[----:B------:R1:W4:Y:S04]  /*7d40*/  LDS.128 R20, [R114+0x8000] ;  /* 0x0080000072147984 */ /* 0x0003280000000c00 */
[----:B------:R1:W1:Y:S04]  /*7d50*/  LDS.128 R28, [R114+0x9000] ;  /* 0x00900000721c7984 */ /* 0x0002680000000c00 */
[----:B------:R1:W1:Y:S04]  /*7d60*/  LDS.128 R32, [R114+0xa000] ;  /* 0x00a0000072207984 */ /* 0x0002680000000c00 */
[----:B------:R1:W1:Y:S04]  /*7d70*/  LDS.128 R36, [R114+0xb000] ;  /* 0x00b0000072247984 */ /* 0x0002680000000c00 */
[----:B------:R1:W1:Y:S04]  /*7d80*/  LDS.128 R40, [R114+0xc000] ;  /* 0x00c0000072287984 */ /* 0x0002680000000c00 */
[----:B------:R1:W1:Y:S01]  /*7d90*/  LDS.128 R44, [R114+0xd000] ;  /* 0x00d00000722c7984 */ /* 0x0002620000000c00 */
[----:B--2---:R-:W-:-:S02]  /*7da0*/  IMAD.SHL.U32 R13, R9, 0x80, RZ ;  /* 0x00000080090d7824 */ /* 0x004fc400078e00ff */
[----:B------:R-:W-:Y:S02]  /*7db0*/  IMAD R12, R9, -0x80, R210 ;  /* 0xffffff80090c7824 */ /* 0x000fe400078e02d2 */
[----:B------:R-:W-:Y:S01]  /*7dc0*/  IMAD.WIDE.U32 R4, R13, c[0x0][0x3a0], R6 ;  /* 0x0000e8000d047a25 */ /* 0x000fe200078e0006 */
[----:B------:R-:W-:Y:S02]  /*7dd0*/  SHF.R.S32.HI R14, RZ, 0x1f, R13 ;  /* 0x0000001fff0e7819 */ /* 0x000fe4000001140d */
[----:B------:R-:W-:Y:S02]  /*7de0*/  ISETP.GE.OR P4, PT, R234, R12, P1 ;  /* 0x0000000cea00720c */ /* 0x000fe40000f86670 */
[----:B------:R-:W-:Y:S01]  /*7df0*/  IADD3 R4, P0, R2, R4, RZ ;  /* 0x0000000402047210 */ /* 0x000fe20007f1e0ff */
[----:B------:R-:W-:-:S04]  /*7e00*/  IMAD R0, R14, c[0x0][0x3a0], RZ ;  /* 0x0000e8000e007a24 */ /* 0x000fc800078e02ff */
[----:B------:R-:W-:-:S05]  /*7e10*/  IMAD R0, R13, c[0x0][0x3a4], R0 ;  /* 0x0000e9000d007a24 */ /* 0x000fca00078e0200 */
[----:B------:R-:W-:Y:S01]  /*7e20*/  IADD3.X R5, R8, R5, R0, P0, !PT ;  /* 0x0000000508057210 */ /* 0x000fe200007fe400 */
[----:B------:R-:W-:-:S04]  /*7e30*/  IMAD R0, R15, c[0x0][0x3b8], RZ ;  /* 0x0000ee000f007a24 */ /* 0x000fc800078e02ff */
[C---:B------:R-:W-:Y:S02]  /*7e40*/  IMAD R0, R240.reuse, c[0x0][0x3bc], R0 ;  /* 0x0000ef00f0007a24 */ /* 0x040fe400078e0200 */
[----:B------:R-:W-:-:S04]  /*7e50*/  IMAD.WIDE.U32 R4, R240, c[0x0][0x3b8], R4 ;  /* 0x0000ee00f0047a25 */ /* 0x000fc800078e0004 */
[----:B------:R-:W-:Y:S01]  /*7e60*/  IMAD.IADD R2, R5, 0x1, R0 ;  /* 0x0000000105027824 */ /* 0x000fe200078e0200 */
        /* <DEDUP_REMOVED lines=11> */
.L_x_1247:
[----:B-1-34-:R-:W-:Y:S05]  /*7f20*/  BSYNC B0 ;  /* 0x0000000000007941 */ /* 0x01afea0003800000 */
.L_x_1246:
[----:B------:R-:W-:Y:S01]  /*7f30*/  IADD3 R0, R234, 0x20, RZ ;  /* 0x00000020ea007810 */ /* 0x000fe20007ffe0ff */
[----:B------:R-:W-:Y:S03]  /*7f40*/  BSSY B0, `(.L_x_1248) ;  /* 0x000000e000007945 */ /* 0x000fe60003800000 */
[----:B------:R-:W-:-:S13]  /*7f50*/  ISETP.GE.OR P3, PT, R0, R12, P1 ;  /* 0x0000000c0000720c */ /* 0x000fda0000f66670 */
        /* <DEDUP_REMOVED lines=12> */
.L_x_1249:
[----:B------:R-:W-:Y:S05]  /*8020*/  BSYNC B0 ;  /* 0x0000000000007941 */ /* 0x000fea0003800000 */
.L_x_1248:
[----:B------:R-:W-:Y:S01]  /*8030*/  IADD3 R0, R234, 0x40, RZ ;  /* 0x00000040ea007810 */ /* 0x000fe20007ffe0ff */
[----:B------:R-:W-:Y:S03]  /*8040*/  BSSY B0, `(.L_x_1250) ;  /* 0x000000e000007945 */ /* 0x000fe60003800000 */
[----:B------:R-:W-:-:S13]  /*8050*/  ISETP.GE.OR P2, PT, R0, R12, P1 ;  /* 0x0000000c0000720c */ /* 0x000fda0000f46670 */
        /* <DEDUP_REMOVED lines=12> */
.L_x_1251:
[----:B------:R-:W-:Y:S05]  /*8120*/  BSYNC B0 ;  /* 0x0000000000007941 */ /* 0x000fea0003800000 */
.L_x_1250:
[----:B------:R-:W-:Y:S01]  /*8130*/  IADD3 R0, R234, 0x60, RZ ;  /* 0x00000060ea007810 */ /* 0x000fe20007ffe0ff */
[----:B------:R-:W-:Y:S03]  /*8140*/  BSSY B0, `(.L_x_1252) ;  /* 0x000000d000007945 */ /* 0x000fe60003800000 */
[----:B------:R-:W-:-:S13]  /*8150*/  ISETP.GE.OR P1, PT, R0, R12, P1 ;  /* 0x0000000c0000720c */ /* 0x000fda0000f26670 */
        /* <DEDUP_REMOVED lines=10> */
[----:B------:R1:W-:Y:S02]  /*8200*/  STG.E.128 [R4.64], R28 ;  /* 0x0000001c04007986 */ /* 0x0003e4000c101d18 */
.L_x_1253:
[----:B------:R-:W-:Y:S05]  /*8210*/  BSYNC B0 ;  /* 0x0000000000007941 */ /* 0x000fea0003800000 */
.L_x_1252:
[----:B------:R-:W-:Y:S01]  /*8220*/  IMAD.WIDE.U32 R6, R13, c[0x0][0x3a8], R6 ;  /* 0x0000ea000d067a25 */ /* 0x000fe200078e0006 */
[----:B------:R-:W-:Y:S03]  /*8230*/  BSSY B0, `(.L_x_1254) ;  /* 0x0000013000007945 */ /* 0x000fe60003800000 */
[----:B------:R-:W-:Y:S01]  /*8240*/  IMAD R0, R14, c[0x0][0x3a8], RZ ;  /* 0x0000ea000e007a24 */ /* 0x000fe200078e02ff */
[----:B-1----:R-:W-:Y:S01]  /*8250*/  IADD3 R4, P0, R24, R6, RZ ;  /* 0x0000000618047210 */ /* 0x002fe20007f1e0ff */
        /* <DEDUP_REMOVED lines=16> */
.L_x_1255:
[----:B------:R-:W-:Y:S05]  /*8360*/  BSYNC B0 ;  /* 0x0000000000007941 */ /* 0x000fea0003800000 */
.L_x_1254:
        /* <DEDUP_REMOVED lines=13> */
.L_x_1257:
[----:B------:R-:W-:Y:S05]  /*8440*/  BSYNC B0 ;  /* 0x0000000000007941 */ /* 0x000fea0003800000 */
.L_x_1256:
        /* <DEDUP_REMOVED lines=13> */
.L_x_1259:
[----:B------:R-:W-:Y:S05]  /*8520*/  BSYNC B0 ;  /* 0x0000000000007941 */ /* 0x000fea0003800000 */
.L_x_1258:
        /* <DEDUP_REMOVED lines=10> */
[----:B------:R1:W-:Y:S01]  /*85d0*/  STG.E.128 [R4.64], R44 ;  /* 0x0000002c04007986 */ /* 0x0003e2000c101d18 */
[----:B------:R-:W-:Y:S05]  /*85e0*/  BRA `(.L_x_1260) ;  /* 0x00000aa000007947 */ /* 0x000fea0003800000 */
.L_x_1216:
[----:B------:R-:W2:Y:S04]  /*85f0*/  LDL R9, [R1] ;  /* 0x0000000001097983 */ /* 0x000ea80000100800 */
[----:B------:R-:W1:Y:S02]  /*8600*/  S2R R8, SR_CTAID.Y ;  /* 0x0000000000087919 */ /* 0x000e640000002600 */
[----:B-1----:R-:W-:Y:S02]  /*8610*/  SHF.R.S32.HI R7, RZ, 0x1f, R8 ;  /* 0x0000001fff077819 */ /* 0x002fe40000011408 */
[----:B--2---:R-:W-:-:S13]  /*8620*/  ISETP.NE.AND P0, PT, R9, -0x1, PT ;  /* 0xffffffff0900780c */ /* 0x004fda0003f05270 */
        /* <DEDUP_REMOVED lines=15> */
.L_x_1261:
        /* <DEDUP_REMOVED lines=15> */
.L_x_1262:
[----:B------:R-:W2:Y:S01]  /*8810*/  LDL R7, [R1+0x4] ;  /* 0x0000040001077983 */ /* 0x000ea20000100800 */
[----:B------:R-:W-:Y:S01]  /*8820*/  ISETP.GE.AND P1, PT, R224, c[0x0][0x220], PT ;  /* 0x00008800e0007a0c */ /* 0x000fe20003f26270 */
[----:B------:R-:W-:Y:S01]  /*8830*/  BSSY B0, `(.L_x_1263) ;  /* 0x000001a000007945 */ /* 0x000fe20003800000 */
[----:B------:R-:W-:Y:S02]  /*8840*/  SHF.R.S32.HI R13, RZ, 0x1f, R240 ;  /* 0x0000001fff0d7819 */ /* 0x000fe400000114f0 */
[----:B------:R-:W-:Y:S02]  /*8850*/  SHF.R.S32.HI R16, RZ, 0x1f, R234 ;  /* 0x0000001fff107819 */ /* 0x000fe400000114ea */
[C---:B--2---:R-:W-:Y:S01]  /*8860*/  SHF.L.U32 R11, R7.reuse, 0x7, RZ ;  /* 0x00000007070b7819 */ /* 0x044fe200000006ff */
[----:B------:R-:W-:-:S03]  /*8870*/  IMAD R10, R7, -0x80, R210 ;  /* 0xffffff80070a7824 */ /* 0x000fc600078e02d2 */
[----:B------:R-:W-:Y:S01]  /*8880*/  SHF.R.S32.HI R12, RZ, 0x1f, R11 ;  /* 0x0000001fff0c7819 */ /* 0x000fe2000001140b */
[----:B------:R-:W-:Y:S01]  /*8890*/  IMAD.WIDE.U32 R4, R11, c[0x0][0x3a0], R224 ;  /* 0x0000e8000b047a25 */ /* 0x000fe200078e00e0 */
[----:B------:R-:W-:-:S03]  /*88a0*/  ISETP.GE.OR P4, PT, R234, R10, P1 ;  /* 0x0000000aea00720c */ /* 0x000fc60000f86670 */
[----:B------:R-:W-:Y:S01]  /*88b0*/  IMAD R0, R12, c[0x0][0x3a0], RZ ;  /* 0x0000e8000c007a24 */ /* 0x000fe200078e02ff */
[----:B------:R-:W-:-:S03]  /*88c0*/  IADD3 R4, P0, R2, R4, RZ ;  /* 0x0000000402047210 */ /* 0x000fc60007f1e0ff */
[----:B------:R-:W-:-:S05]  /*88d0*/  IMAD R0, R11, c[0x0][0x3a4], R0 ;  /* 0x0000e9000b007a24 */ /* 0x000fca00078e0200 */
        /* <DEDUP_REMOVED lines=15> */
.L_x_1264:
[----:B------:R-:W-:Y:S05]  /*89d0*/  BSYNC B0 ;  /* 0x0000000000007941 */ /* 0x000fea0003800000 */
.L_x_1263:
        /* <DEDUP_REMOVED lines=15> */
.L_x_1266:
[----:B------:R-:W-:Y:S05]  /*8ad0*/  BSYNC B0 ;  /* 0x0000000000007941 */ /* 0x000fea0003800000 */
.L_x_1265:
        /* <DEDUP_REMOVED lines=15> */
.L_x_1268:
[----:B------:R-:W-:Y:S05]  /*8bd0*/  BSYNC B0 ;  /* 0x0000000000007941 */ /* 0x000fea0003800000 */
.L_x_1267:
        /* <DEDUP_REMOVED lines=14> */
.L_x_1270:
[----:B------:R-:W-:Y:S05]  /*8cc0*/  BSYNC B0 ;  /* 0x0000000000007941 */ /* 0x000fea0003800000 */
.L_x_1269:
[----:B-1----:R-:W-:Y:S01]  /*8cd0*/  IMAD.WIDE.U32 R4, R11, c[0x0][0x3a8], R224 ;  /* 0x0000ea000b047a25 */ /* 0x002fe200078e00e0 */
        /* <DEDUP_REMOVED lines=19> */
.L_x_1272:
[----:B------:R-:W-:Y:S05]  /*8e10*/  BSYNC B0 ;  /* 0x0000000000007941 */ /* 0x000fea0003800000 */
.L_x_1271:
        /* <DEDUP_REMOVED lines=13> */
.L_x_1274:
[----:B------:R-:W-:Y:S05]  /*8ef0*/  BSYNC B0 ;  /* 0x0000000000007941 */ /* 0x000fea0003800000 */
.L_x_1273:
        /* <DEDUP_REMOVED lines=13> */
.L_x_1276:
[----:B------:R-:W-:Y:S05]  /*8fd0*/  BSYNC B0 ;  /* 0x0000000000007941 */ /* 0x000fea0003800000 */
.L_x_1275:
        /* <DEDUP_REMOVED lines=11> */
.L_x_1260:
[----:B------:R-:W-:Y:S05]  /*9090*/  BSYNC B1 ;  /* 0x0000000000017941 */ /* 0x000fea0003800000 */
.L_x_1211:
[----:B------:R-:W2:Y:S01]  /*90a0*/  LDL.LU R0, [R1+0x4] ;  /* 0x0000040001007983 */ /* 0x000ea20000300800 */
[----:B------:R-:W-:Y:S02]  /*90b0*/  ULDC UR6, c[0x0][0x218] ;  /* 0x0000860000067ab9 */ /* 0x000fe40000000800 */
[----:B------:R-:W-:-:S04]  /*90c0*/  UIADD3 UR6, UR6, 0x7f, URZ ;  /* 0x0000007f06067890 */ /* 0x000fc8000fffe03f */
[----:B------:R-:W-:-:S04]  /*90d0*/  USHF.R.S32.HI UR5, URZ, 0x1f, UR6 ;  /* 0x0000001f3f057899 */ /* 0x000fc80008011406 */
[----:B------:R-:W-:-:S04]  /*90e0*/  ULEA.HI UR5, UR5, UR6, URZ, 0x7 ;  /* 0x0000000605057291 */ /* 0x000fc8000f8f383f */
[----:B------:R-:W-:Y:S01]  /*90f0*/  USHF.R.S32.HI UR5, URZ, 0x7, UR5 ;  /* 0x000000073f057899 */ /* 0x000fe20008011405 */
[----:B--2---:R-:W-:-:S05]  /*9100*/  IADD3 R0, R0, c[0x0][0xc], RZ ;  /* 0x0000030000007a10 */ /* 0x004fca0007ffe0ff */
[----:B------:R-:W-:Y:S01]  /*9110*/  ISETP.GE.AND P0, PT, R0, UR5, PT ;  /* 0x0000000500007c0c */ /* 0x000fe2000bf06270 */
[----:B------:R2:W-:-:S12]  /*9120*/  STL [R1+0x4], R0 ;  /* 0x0000040001007387 */ /* 0x0005d80000100800 */
[----:B------:R-:W-:Y:S01]  /*9130*/  @P0 CALL.REL.NOINC `(.L_x_1277) ;  /* 0x0000001000000944 */ /* 0x000fe20003c00000 */
[----:B------:R-:W-:Y:S05]  /*9140*/  BRA `(.L_x_1278) ;  /* 0xffff77a000007947 */ /* 0x000fea000383ffff */
.L_x_1277:
[----:B------:R-:W-:Y:S05]  /*9150*/  EXIT ;  /* 0x000000000000794d */ /* 0x000fea0003800000 */
.L_x_1279:
        /* <DEDUP_REMOVED lines=10> */
.L_x_2474:


//--------------------- .text._ZN5flash44flash_bwd_dq_dk_dv_loop_seqk_parallel_kernelI23Flash_bwd_kernel_traitsILi64ELi64ELi128ELi8ELi2ELi4ELi4ELb1ELb0EN7cutlass6half_tE19Flash_kernel_traitsILi64ELi64ELi128ELi8ES3_EELb0ELb0ELb0ELb1ELb0ELb0ELb1EEEvNS_16Flash_bwd_paramsE --------------------------
	.section	.text._ZN5flash44flash_bwd_dq_dk_dv_loop_seqk_parallel_kernelI23Flash_bwd_kernel_traitsILi64ELi64ELi128ELi8ELi2ELi4ELi4ELb1ELb0EN7cutlass6half_tE19Flash_kernel_traitsILi64ELi64ELi128ELi8ES3_EELb0ELb0ELb0ELb1ELb0ELb0ELb1EEEvNS_16Flash_bwd_paramsE,"ax",@progbits
	.sectioninfo	@"SHI_REGISTERS=255"
	.align	128
        .global         _ZN5flash44flash_bwd_dq_dk_dv_loop_seqk_parallel_kernelI23Flash_bwd_kernel_traitsILi64ELi64ELi128ELi8ELi2ELi4ELi4ELb1ELb0EN7cutlass6half_tE19Flash_kernel_traitsILi64ELi64ELi128ELi8ES3_EELb0ELb0ELb0ELb1ELb0ELb0ELb1EEEvNS_16Flash_bwd_paramsE
        .type           _ZN5flash44flash_bwd_dq_dk_dv_loop_seqk_parallel_kernelI23Flash_bwd_kernel_traitsILi64ELi64ELi128ELi8ELi2ELi4ELi4ELb1ELb0EN7cutlass6half_tE19Flash_kernel_traitsILi64ELi64ELi128ELi8ES3_EELb0ELb0ELb0ELb1ELb0ELb0ELb1EEEvNS_16Flash_bwd_paramsE,@function
        .size           _ZN5flash44flash_bwd_dq_dk_dv_loop_seqk_parallel_kernelI23Flash_bwd_kernel_traitsILi64ELi64ELi128ELi8ELi2ELi4ELi4ELb1ELb0EN7cutlass6half_tE19Flash_kernel_traitsILi64ELi64ELi128ELi8ES3_EELb0ELb0ELb0ELb1ELb0ELb0ELb1EEEvNS_16Flash_bwd_paramsE,(.L_x_2475 - _ZN5flash44flash_bwd_dq_dk_dv_loop_seqk_parallel_kernelI23Flash_bwd_kernel_traitsILi64ELi64ELi128ELi8ELi2ELi4ELi4ELb1ELb0EN7cutlass6half_tE19Flash_kernel_traitsILi64ELi64ELi128ELi8ES3_EELb0ELb0ELb0ELb1ELb0ELb0ELb1EEEvNS_16Flash_bwd_paramsE)
        .other          _ZN5flash44flash_bwd_dq_dk_dv_loop_seqk_parallel_kernelI23Flash_bwd_kernel_traitsILi64ELi64ELi128ELi8ELi2ELi4ELi4ELb1ELb0EN7cutlass6half_tE19Flash_kernel_traitsILi64ELi64ELi128ELi8ES3_EELb0ELb0ELb0ELb1ELb0ELb0ELb1EEEvNS_16Flash_bwd_paramsE,@"STO_CUDA_ENTRY STV_DEFAULT"
_ZN5flash44flash_bwd_dq_dk_dv_loop_seqk_parallel_kernelI23Flash_bwd_kernel_traitsILi64ELi64ELi128ELi8ELi2ELi4ELi4ELb1ELb0EN7cutlass6half_tE19Flash_kernel_traitsILi64ELi64ELi128ELi8ES3_EELb0ELb0ELb0ELb1ELb0ELb0ELb1EEEvNS_16Flash_bwd_paramsE:
.text._ZN5flash44flash_bwd_dq_dk_dv_loop_seqk_parallel_kernelI23Flash_bwd_kernel_traitsILi64ELi64ELi128ELi8ELi2ELi4ELi4ELb1ELb0EN7cutlass6half_tE19Flash_kernel_traitsILi64ELi64ELi128ELi8ES3_EELb0ELb0ELb0ELb1ELb0ELb0ELb1EEEvNS_16Flash_bwd_paramsE:
        /* <DEDUP_REMOVED lines=37> */
[----:B------:R-:W-:Y:S01]  /*0250*/  SHF.R.S32.HI R5, RZ, 0x2, R15 ;  /* 0x00000002ff057819 */ /* 0x000fe2000001140f */
[----:B------:R-:W-:Y:S01]  /*0260*/  UIMAD UR4, UR43, UR7, UR47 ;  /* 0x000000072b0472a4 */ /* 0x000fe2000f8e022f */
[----:B------:R-:W-:Y:S01]  /*0270*/  LEA.HI R2, R3, R4, RZ, 0x1 ;  /* 0x0000000403027211 */ /* 0x000fe200078f08ff */
[----:B------:R-:W-:Y:S01]  /*0280*/  UIMAD UR60, UR47, UR57, URZ ;  /* 0x000000392f3c72a4 */ /* 0x000fe2000f8e023f */
[-C--:B------:R-:W-:Y:S01]  /*0290*/  LEA.HI R13, R9, R12.reuse, RZ, 0x3 ;  /* 0x0000000c090d7211 */ /* 0x080fe200078f18ff */
[----:B------:R-:W-:Y:S01]  /*02a0*/  UIMAD UR7, UR4, UR16, URZ ;  /* 0x00000010040772a4 */ /* 0x000fe2000f8e023f */
[----:B------:R-:W-:Y:S01]  /*02b0*/  LOP3.LUT R2, R2, 0xfffffffe, RZ, 0xc0, !PT ;  /* 0xfffffffe02027812 */ /* 0x000fe200078ec0ff */
[----:B------:R-:W-:Y:S01]  /*02c0*/  ULDC UR50, c[0x0][0x1c0] ;  /* 0x0000700000327ab9 */ /* 0x000fe20000000800 */
[----:B------:R-:W-:Y:S01]  /*02d0*/  SHF.R.S32.HI R239, RZ, 0x3, R13 ;  /* 0x00000003ffef7819 */ /* 0x000fe2000001140d */
[----:B------:R-:W-:Y:S01]  /*02e0*/  UIMAD.WIDE UR50, UR57, UR50, URZ ;  /* 0x00000032393272a5 */ /* 0x000fe2000f8e023f */
        /* <DEDUP_REMOVED lines=11> */
[----:B------:R-:W-:Y:S01]  /*03a0*/  UIMAD.WIDE.U32 UR58, UR43, UR17, URZ ;  /* 0x000000112b3a72a5 */ /* 0x000fe2000f8e003f */
[----:B------:R-:W-:Y:S01]  /*03b0*/  SHF.R.S32.HI R4, RZ, 0x1f, R2 ;  /* 0x0000001fff047819 */ /* 0x000fe20000011402 */
[----:B------:R-:W-:Y:S01]  /*03c0*/  IMAD.IADD R7, R5, 0x1, -R0 ;  /* 0x0000000105077824 */ /* 0x000fe200078e0a00 */
[----:B------:R-:W-:Y:S01]  /*03d0*/  SHF.R.U32.HI R5, RZ, 0x3, R3 ;  /* 0x00000003ff057819 */ /* 0x000fe20000011603 */
[----:B------:R-:W-:Y:S01]  /*03e0*/  IMAD.U32 R0, RZ, RZ, UR5 ;  /* 0x00000005ff007e24 */ /* 0x000fe2000f8e00ff */
[----:B------:R-:W-:Y:S01]  /*03f0*/  LEA.HI R11, R4, R2, RZ, 0x3 ;  /* 0x00000002040b7211 */ /* 0x000fe200078f18ff */
[----:B------:R-:W-:Y:S01]  /*0400*/  USHF.R.S32.HI UR5, URZ, 0x1f, UR17 ;  /* 0x0000001f3f057899 */ /* 0x000fe20008011411 */
[--C-:B------:R-:W-:Y:S01]  /*0410*/  SHF.R.S32.HI R16, RZ, 0x5, R8.reuse ;  /* 0x00000005ff107819 */ /* 0x100fe20000011408 */
[----:B------:R-:W-:Y:S01]  /*0420*/  ULDC UR14, c[0x0][0x1c0] ;  /* 0x00007000000e7ab9 */ /* 0x000fe20000000800 */
[----:B------:R1:W-:Y:S01]  /*0430*/  STL [R1+0x18], R0 ;  /* 0x0000180001007387 */ /* 0x0003e20000100800 */
[----:B------:R-:W-:Y:S01]  /*0440*/  LOP3.LUT R4, R11, 0xfffffff8, RZ, 0xc0, !PT ;  /* 0xfffffff80b047812 */ /* 0x000fe200078ec0ff */
[----:B------:R-:W-:Y:S01]  /*0450*/  UIMAD UR4, UR5, UR43, URZ ;  /* 0x0000002b050472a4 */ /* 0x000fe2000f8e023f */
[----:B------:R-:W-:Y:S01]  /*0460*/  SHF.R.S32.HI R6, RZ, 0x1f, R8 ;  /* 0x0000001fff067819 */ /* 0x000fe20000011408 */
[----:B------:R-:W-:-:S02]  /*0470*/  ULDC UR12, c[0x0][0x1c0] ;  /* 0x00007000000c7ab9 */ /* 0x000fc40000000800 */
[----:B------:R-:W-:Y:S01]  /*0480*/  IMAD.IADD R14, R2, 0x1, -R4 ;  /* 0x00000001020e7824 */ /* 0x000fe200078e0a04 */
[----:B------:R-:W-:Y:S01]  /*0490*/  LOP3.LUT R4, R7, 0x1, RZ, 0xc0, !PT ;  /* 0x0000000107047812 */ /* 0x000fe200078ec0ff */
[----:B------:R-:W-:Y:S01]  /*04a0*/  IMAD.U32 R2, RZ, RZ, UR6 ;  /* 0x00000006ff027e24 */ /* 0x000fe2000f8e00ff */
[----:B------:R-:W-:Y:S02]  /*04b0*/  USHF.R.S32.HI UR6, URZ, 0x1f, UR43 ;  /* 0x0000001f3f067899 */ /* 0x000fe4000801142b */
[----:B------:R-:W-:Y:S01]  /*04c0*/  ISETP.NE.U32.AND P0, PT, R4, 0x1, PT ;  /* 0x000000010400780c */ /* 0x000fe20003f05070 */
[----:B------:R-:W-:Y:S02]  /*04d0*/  UIMAD UR57, UR57, UR12, URZ ;  /* 0x0000000c393972a4 */ /* 0x000fe4000f8e023f */
[----:B------:R-:W-:Y:S01]  /*04e0*/  ULDC.U8 UR11, c[0x0][0x3d0] ;  /* 0x0000f400000b7ab9 */ /* 0x000fe20000000000 */
[----:B------:R-:W-:Y:S01]  /*04f0*/  SEL R184, R184, 0x10, !P0 ;  /* 0x00000010b8b87807 */ /* 0x000fe20004000000 */
[----:B------:R-:W-:-:S02]  /*0500*/  USHF.L.U32 UR20, UR57, 0x4, URZ ;  /* 0x0000000439147899 */ /* 0x000fc4000800063f */
[----:B------:R-:W-:Y:S02]  /*0510*/  USHF.L.U32 UR56, UR57, 0x6, URZ ;  /* 0x0000000639387899 */ /* 0x000fe4000800063f */
[----:B------:R-:W-:Y:S02]  /*0520*/  UIADD3 UR19, UR20, 0x20, URZ ;  /* 0x0000002014137890 */ /* 0x000fe4000fffe03f */
[----:B------:R-:W-:Y:S02]  /*0530*/  ULDC.64 UR8, c[0x0][0x118] ;  /* 0x0000460000087ab9 */ /* 0x000fe40000000a00 */
[----:B------:R-:W-:Y:S01]  /*0540*/  UISETP.NE.AND UP2, UPT, UR11, URZ, UPT ;  /* 0x0000003f0b00728c */ /* 0x000fe2000bf45270 */
[----:B-1----:R-:W-:Y:S01]  /*0550*/  LOP3.LUT R0, R13, 0xfffffff8, RZ, 0xc0, !PT ;  /* 0xfffffff80d007812 */ /* 0x002fe200078ec0ff */
[----:B------:R-:W-:Y:S02]  /*0560*/  UIMAD.WIDE.U32 UR54, UR50, UR58, URZ ;  /* 0x0000003a323672a5 */ /* 0x000fe4000f8e003f */
[----:B------:R-:W-:-:S02]  /*0570*/  UIMAD UR26, UR57, 0x18, URZ ;  /* 0x00000018391a78a4 */ /* 0x000fc4000f8e023f */
[----:B------:R-:W-:Y:S01]  /*0580*/  IMAD.IADD R0, R12, 0x1, -R0 ;  /* 0x000000010c007824 */ /* 0x000fe200078e0a00 */
[----:B------:R-:W-:Y:S02]  /*0590*/  USHF.L.U32 UR25, UR57, 0x5, URZ ;  /* 0x0000000539197899 */ /* 0x000fe4000800063f */
[----:B------:R-:W-:Y:S01]  /*05a0*/  UIMAD UR24, UR57, 0x28, URZ ;  /* 0x00000028391878a4 */ /* 0x000fe2000f8e023f */
[C---:B------:R-:W-:Y:S01]  /*05b0*/  IMAD.SHL.U32 R210, R0.reuse, 0x8, RZ ;  /* 0x0000000800d27824 */ /* 0x040fe200078e00ff */
[C---:B------:R-:W-:Y:S01]  /*05c0*/  LOP3.LUT P4, RZ, R0.reuse, 0x2, RZ, 0xc0, !PT ;  /* 0x0000000200ff7812 */ /* 0x040fe2000788c0ff */
[----:B------:R-:W-:Y:S01]  /*05d0*/  UIMAD UR23, UR57, 0x30, URZ ;  /* 0x00000030391778a4 */ /* 0x000fe2000f8e023f */
[C---:B------:R-:W-:Y:S01]  /*05e0*/  LOP3.LUT P3, RZ, R0.reuse, 0x4, RZ, 0xc0, !PT ;  /* 0x0000000400ff7812 */ /* 0x040fe2000786c0ff */
[----:B------:R-:W-:Y:S01]  /*05f0*/  IMAD.SHL.U32 R0, R0, 0x40, RZ ;  /* 0x0000004000007824 */ /* 0x000fe200078e00ff */
[----:B------:R-:W-:Y:S01]  /*0600*/  LOP3.LUT R3, R3, 0x38, R210, 0xf8, !PT ;  /* 0x0000003803037812 */ /* 0x000fe200078ef8d2 */
[----:B------:R-:W-:Y:S01]  /*0610*/  UIMAD UR22, UR57, 0x38, URZ ;  /* 0x00000038391678a4 */ /* 0x000fe2000f8e023f */
[C---:B------:R-:W-:Y:S01]  /*0620*/  R2P PR, R7.reuse, 0x6 ;  /* 0x0000000607007804 */ /* 0x040fe20000000000 */
[----:B------:R-:W-:Y:S01]  /*0630*/  IMAD.SHL.U32 R7, R7, 0x40, RZ ;  /* 0x0000004007077824 */ /* 0x000fe200078e00ff */
[----:B------:R-:W-:Y:S01]  /*0640*/  LOP3.LUT R243, R3, R5, RZ, 0x3c, !PT ;  /* 0x0000000503f37212 */ /* 0x000fe200078e3cff */
[----:B------:R-:W-:Y:S01]  /*0650*/  USHF.R.S32.HI UR61, URZ, 0x1f, UR56 ;  /* 0x0000001f3f3d7899 */ /* 0x000fe20008011438 */
[----:B------:R-:W-:Y:S01]  /*0660*/  LEA.HI R3, R6, R16, RZ, 0x2 ;  /* 0x0000001006037211 */ /* 0x000fe200078f10ff */
[----:B------:R-:W-:Y:S01]  /*0670*/  UMOV UR53, 0xffffe000 ;  /* 0xffffe00000357882 */ /* 0x000fe20000000000 */
[----:B------:R-:W-:-:S02]  /*0680*/  LOP3.LUT R0, R0, 0x1c0, RZ, 0xc0, !PT ;  /* 0x000001c000007812 */ /* 0x000fc400078ec0ff */
[----:B------:R-:W-:Y:S01]  /*0690*/  LOP3.LUT R2, R3, 0xfffffffc, RZ, 0xc0, !PT ;  /* 0xfffffffc03027812 */ /* 0x000fe200078ec0ff */
[----:B------:R-:W-:Y:S01]  /*06a0*/  IMAD.U32 R3, RZ, RZ, UR6 ;  /* 0x00000006ff037e24 */ /* 0x000fe2000f8e00ff */
[----:B------:R-:W-:Y:S01]  /*06b0*/  USHF.R.S32.HI UR6, URZ, 0x1f, UR47 ;  /* 0x0000001f3f067899 */ /* 0x000fe2000801142f */
[----:B------:R-:W-:Y:S02]  /*06c0*/  LOP3.LUT R163, R0, 0x8, R13, 0xf8, !PT ;  /* 0x0000000800a37812 */ /* 0x000fe400078ef80d */
[----:B------:R-:W-:Y:S01]  /*06d0*/  IMAD.IADD R160, R16, 0x1, -R2 ;  /* 0x0000000110a07824 */ /* 0x000fe200078e0a02 */
[----:B------:R-:W-:Y:S02]  /*06e0*/  LEA.HI R2, R9, R12, RZ, 0x6 ;  /* 0x0000000c09027211 */ /* 0x000fe400078f30ff */
[----:B------:R-:W-:Y:S01]  /*06f0*/  IMAD.U32 R3, RZ, RZ, UR6 ;  /* 0x00000006ff037e24 */ /* 0x000fe2000f8e00ff */
[----:B------:R-:W-:Y:S01]  /*0700*/  USHF.R.S32.HI UR6, URZ, 0x1f, UR43 ;  /* 0x0000001f3f067899 */ /* 0x000fe2000801142b */
[----:B------:R-:W-:Y:S01]  /*0710*/  IMAD.SHL.U32 R3, R160, 0x10, RZ ;  /* 0x00000010a0037824 */ /* 0x000fe200078e00ff */
[----:B------:R-:W-:-:S04]  /*0720*/  SHF.R.S32.HI R2, RZ, 0x6, R2 ;  /* 0x00000006ff027819 */ /* 0x000fc80000011402 */
[----:B------:R-:W-:Y:S01]  /*0730*/  IMAD.U32 R5, RZ, RZ, UR6 ;  /* 0x00000006ff057e24 */ /* 0x000fe2000f8e00ff */
[----:B------:R-:W-:Y:S01]  /*0740*/  LOP3.LUT R5, R0, 0x30, R3, 0xf8, !PT ;  /* 0x0000003000057812 */ /* 0x000fe200078ef803 */
[----:B------:R-:W-:Y:S01]  /*0750*/  IMAD.SHL.U32 R3, R10, 0x200, RZ ;  /* 0x000002000a037824 */ /* 0x000fe200078e00ff */
[----:B------:R-:W-:Y:S01]  /*0760*/  SHF.R.U32.HI R0, RZ, 0x3, R0 ;  /* 0x00000003ff007819 */ /* 0x000fe20000011600 */
[----:B------:R-:W-:Y:S01]  /*0770*/  USHF.R.S32.HI UR6, URZ, 0x1f, UR47 ;  /* 0x0000001f3f067899 */ /* 0x000fe2000801142f */
[----:B------:R-:W-:Y:S01]  /*0780*/  LOP3.LUT R5, R5, 0x8, R13, 0xf8, !PT ;  /* 0x0000000805057812 */ /* 0x000fe200078ef80d */
[C---:B------:R-:W-:Y:S01]  /*0790*/  IMAD R4, R2.reuse, 0x800, R3 ;  /* 0x0000080002047824 */ /* 0x040fe200078e0203 */
[----:B------:R-:W-:Y:S01]  /*07a0*/  LOP3.LUT R163, R163, R0, RZ, 0x3c, !PT ;  /* 0x00000000a3a37212 */ /* 0x000fe200078e3cff */
[----:B------:R-:W-:Y:S01]  /*07b0*/  IMAD R243, R2, 0x200, R243 ;  /* 0x0000020002f37824 */ /* 0x000fe200078e02f3 */
[----:B------:R-:W-:Y:S01]  /*07c0*/  LOP3.LUT R3, R3, R5, R0, 0xf6, !PT ;  /* 0x0000000503037212 */ /* 0x000fe200078ef600 */
[----:B------:R-:W-:Y:S01]  /*07d0*/  IMAD.U32 R6, RZ, RZ, UR6 ;  /* 0x00000006ff067e24 */ /* 0x000fe2000f8e00ff */
[----:B------:R-:W-:Y:S01]  /*07e0*/  LOP3.LUT R0, R15, 0x7ffffffc, RZ, 0xc0, !PT ;  /* 0x7ffffffc0f007812 */ /* 0x000fe200078ec0ff */
[----:B------:R-:W-:Y:S01]  /*07f0*/  IMAD.IADD R163, R4, 0x1, R163 ;  /* 0x0000000104a37824 */ /* 0x000fe200078e02a3 */
[----:B------:R-:W-:Y:S01]  /*0800*/  LOP3.LUT R5, R8, 0xffffffe0, RZ, 0xc0, !PT ;  /* 0xffffffe008057812 */ /* 0x000fe200078ec0ff */
[----:B------:R-:W-:Y:S01]  /*0810*/  IMAD.U32 R4, RZ, RZ, UR10 ;  /* 0x0000000aff047e24 */ /* 0x000fe2000f8e00ff */
[----:B------:R-:W-:Y:S01]  /*0820*/  @!UP1 UIMAD UR6, UR43, UR14, UR47 ;  /* 0x0000000e2b0692a4 */ /* 0x000fe2000f8e022f */
[----:B------:R-:W-:Y:S01]  /*0830*/  IMAD.U32 R6, RZ, RZ, UR4 ;  /* 0x00000004ff067e24 */ /* 0x000fe2000f8e00ff */
[----:B------:R-:W-:Y:S01]  /*0840*/  USHF.R.S32.HI UR4, URZ, 0x1f, UR60 ;  /* 0x0000001f3f047899 */ /* 0x000fe2000801143c */
[----:B------:R-:W-:Y:S01]  /*0850*/  IMAD.IADD R13, R12, 0x1, -R5 ;  /* 0x000000010c0d7824 */ /* 0x000fe200078e0a05 */
[----:B------:R1:W-:Y:S01]  /*0860*/  STL [R1+0x4], R4 ;  /* 0x0000040401007387 */ /* 0x0003e20000100800 */
[----:B------:R-:W-:Y:S01]  /*0870*/  IMAD.SHL.U32 R2, R2, 0x20, RZ ;  /* 0x0000002002027824 */ /* 0x000fe200078e00ff */
[----:B------:R-:W-:Y:S01]  /*0880*/  USHF.L.U32 UR14, UR57, 0x3, URZ ;  /* 0x00000003390e7899 */ /* 0x000fe2000800063f */
[----:B------:R-:W-:-:S02]  /*0890*/  IMAD.SHL.U32 R163, R163, 0x2, RZ ;  /* 0x00000002a3a37824 */ /* 0x000fc400078e00ff */
[----:B------:R-:W-:Y:S01]  /*08a0*/  IMAD.SHL.U32 R3, R3, 0x2, RZ ;  /* 0x0000000203037824 */ /* 0x000fe200078e00ff */
[----:B------:R-:W-:Y:S01]  /*08b0*/  LOP3.LUT R244, R2, 0x6, R244, 0xf8, !PT ;  /* 0x0000000602f47812 */ /* 0x000fe200078ef8f4 */
[----:B------:R-:W-:-:S04]  /*08c0*/  UIADD3 UR18, UR14, UR19, URZ ;  /* 0x000000130e127290 */ /* 0x000fc8000fffe03f */
[----:B------:R-:W-:-:S04]  /*08d0*/  UIADD3 UR17, UR14, UR18, URZ ;  /* 0x000000120e117290 */ /* 0x000fc8000fffe03f */
[----:B------:R-:W-:Y:S01]  /*08e0*/  UIADD3 UR16, UR14, UR17, URZ ;  /* 0x000000110e107290 */ /* 0x000fe2000fffe03f */
[----:B-1----:R-:W-:-:S05]  /*08f0*/  IMAD.U32 R4, RZ, RZ, UR7 ;  /* 0x00000007ff047e24 */ /* 0x002fca000f8e00ff */
[----:B------:R1:W-:Y:S04]  /*0900*/  STL [R1+0x14], R4 ;  /* 0x0000140401007387 */ /* 0x0003e80000100800 */
[----:B------:R2:W-:Y:S04]  /*0910*/  STL [R1+0x10], R6 ;  /* 0x0000100601007387 */ /* 0x0005e80000100800 */
[----:B------:R-:W-:Y:S01]  /*0920*/  STL [R1+0x8], R13 ;  /* 0x0000080d01007387 */ /* 0x000fe20000100800 */
[----:B-1----:R-:W-:Y:S01]  /*0930*/  LEA.HI R4, R9, R12, RZ, 0x7 ;  /* 0x0000000c09047211 */ /* 0x002fe200078f38ff */
[----:B--2---:R-:W-:-:S03]  /*0940*/  IMAD.IADD R6, R12, 0x1, -R0 ;  /* 0x000000010c067824 */ /* 0x004fc600078e0a00 */
[----:B------:R-:W-:Y:S01]  /*0950*/  SHF.R.S32.HI R4, RZ, 0x7, R4 ;  /* 0x00000007ff047819 */ /* 0x000fe20000011404 */
[----:B------:R-:W-:Y:S01]  /*0960*/  IMAD.U32 R0, RZ, RZ, UR4 ;  /* 0x00000004ff007e24 */ /* 0x000fe2000f8e00ff */
[----:B------:R-:W-:Y:S01]  /*0970*/  LEA.HI R0, R8, R16, RZ, 0x1 ;  /* 0x0000001008007211 */ /* 0x000fe200078f08ff */
[----:B------:R-:W-:Y:S01]  /*0980*/  IMAD.SHL.U32 R6, R6, 0x2, RZ ;  /* 0x0000000206067824 */ /* 0x000fe200078e00ff */
[----:B------:R-:W-:Y:S01]  /*0990*/  UIMAD UR4, UR51, UR58, URZ ;  /* 0x0000003a330472a4 */ /* 0x000fe2000f8e023f */
[----:B------:R-:W-:Y:S01]  /*09a0*/  IMAD.SHL.U32 R5, R4, 0x8, RZ ;  /* 0x0000000804057824 */ /* 0x000fe200078e00ff */
[----:B------:R-:W-:Y:S01]  /*09b0*/  LOP3.LUT R169, R0, 0xfffffffe, RZ, 0xc0, !PT ;  /* 0xfffffffe00a97812 */ /* 0x000fe200078ec0ff */
[----:B------:R-:W-:Y:S01]  /*09c0*/  IMAD R8, R4, 0x1000, R6 ;  /* 0x0000100004087824 */ /* 0x000fe200078e0206 */
[----:B------:R-:W-:Y:S01]  /*09d0*/  LOP3.LUT R0, R7, 0x1c0, RZ, 0xc0, !PT ;  /* 0x000001c007007812 */ /* 0x000fe200078ec0ff */
[----:B------:R-:W-:Y:S01]  /*09e0*/  IMAD.SHL.U32 R4, R10, 0x10, RZ ;  /* 0x000000100a047824 */ /* 0x000fe200078e00ff */
[----:B------:R-:W-:Y:S01]  /*09f0*/  LOP3.LUT R5, R5, 0x8, RZ, 0xc0, !PT ;  /* 0x0000000805057812 */ /* 0x000fe200078ec0ff */
[----:B------:R-:W-:Y:S01]  /*0a00*/  IMAD.IADD R169, R16, 0x1, -R169 ;  /* 0x0000000110a97824 */ /* 0x000fe200078e0aa9 */
[----:B------:R-:W-:Y:S01]  /*0a10*/  LOP3.LUT R7, R0, 0x20, R2, 0xf8, !PT ;  /* 0x0000002000077812 */ /* 0x000fe200078ef802 */
[----:B------:R-:W-:Y:S01]  /*0a20*/  IMAD.U32 R12, RZ, RZ, UR4 ;  /* 0x00000004ff0c7e24 */ /* 0x000fe2000f8e00ff */
[----:B------:R-:W-:Y:S01]  /*0a30*/  SHF.R.U32.HI R2, RZ, 0x3, R0 ;  /* 0x00000003ff027819 */ /* 0x000fe20000011600 */
[----:B------:R-:W-:Y:S01]  /*0a40*/  IMAD R8, R169, 0x400, R8 ;  /* 0x00000400a9087824 */ /* 0x000fe200078e0208 */
[----:B------:R-:W-:Y:S01]  /*0a50*/  LOP3.LUT R9, R5, 0x10, R4, 0xf8, !PT ;  /* 0x0000001005097812 */ /* 0x000fe200078ef804 */
[----:B------:R-:W-:Y:S01]  /*0a60*/  @!UP1 UIMAD UR4, UR6, UR15, URZ ;  /* 0x0000000f060492a4 */ /* 0x000fe2000f8e023f */
[----:B------:R-:W-:Y:S01]  /*0a70*/  LOP3.LUT R7, R7, R2, RZ, 0x3c, !PT ;  /* 0x0000000207077212 */ /* 0x000fe200078e3cff */
[----:B------:R-:W-:Y:S01]  /*0a80*/  UIADD3 UR15, UR14, UR16, URZ ;  /* 0x000000100e0f7290 */ /* 0x000fe2000fffe03f */
[----:B------:R-:W-:Y:S01]  /*0a90*/  LOP3.LUT R5, R2, R0, R5, 0x1e, !PT ;  /* 0x0000000002057212 */ /* 0x000fe200078e1e05 */
[----:B------:R-:W-:-:S02]  /*0aa0*/  IMAD.SHL.U32 R2, R14, 0x40, RZ ;  /* 0x000000400e027824 */ /* 0x000fc400078e00ff */
[----:B------:R-:W-:Y:S01]  /*0ab0*/  IMAD R0, R160, 0x400, R6 ;  /* 0x00000400a0007824 */ /* 0x000fe200078e0206 */
[----:B------:R-:W-:Y:S01]  /*0ac0*/  UIADD3 UR21, UR14, UR15, URZ ;  /* 0x0000000f0e157290 */ /* 0x000fe2000fffe03f */
[----:B------:R-:W-:Y:S01]  /*0ad0*/  IMAD.SHL.U32 R6, R11, 0x40, RZ ;  /* 0x000000400b067824 */ /* 0x000fe200078e00ff */
[----:B------:R-:W-:Y:S01]  /*0ae0*/  LOP3.LUT R2, R2, 0x1c0, RZ, 0xc0, !PT ;  /* 0x000001c002027812 */ /* 0x000fe200078ec0ff */
[----:B------:R-:W-:Y:S01]  /*0af0*/  IMAD.IADD R248, R0, 0x1, R5 ;  /* 0x0000000100f87824 */ /* 0x000fe200078e0205 */
[----:B------:R-:W-:Y:S01]  /*0b00*/  SHF.R.S32.HI R5, RZ, 0x1f, R13 ;  /* 0x0000001fff057819 */ /* 0x000fe2000001140d */
[----:B------:R-:W-:Y:S01]  /*0b10*/  IMAD.SHL.U32 R0, R10, 0x8, RZ ;  /* 0x000000080a007824 */ /* 0x000fe200078e00ff */
[----:B------:R-:W-:Y:S01]  /*0b20*/  SHF.R.U32.HI R4, RZ, 0x3, R2 ;  /* 0x00000003ff047819 */ /* 0x000fe20000011602 */
[----:B------:R-:W-:Y:S01]  /*0b30*/  IMAD.IADD R8, R7, 0x1, R8 ;  /* 0x0000000107087824 */ /* 0x000fe200078e0208 */
[----:B------:R-:W-:Y:S02]  /*0b40*/  LEA R248, R248, 0x6000, 0x1 ;  /* 0x00006000f8f87811 */ /* 0x000fe400078e08ff */
[----:B------:R-:W-:Y:S01]  /*0b50*/  LOP3.LUT R7, R2, 0x8, R0, 0xf8, !PT ;  /* 0x0000000802077812 */ /* 0x000fe200078ef800 */
[----:B------:R-:W-:Y:S01]  /*0b60*/  IMAD.SHL.U32 R186, R8, 0x2, RZ ;  /* 0x0000000208ba7824 */ /* 0x000fe200078e00ff */
[----:B------:R-:W-:-:S02]  /*0b70*/  LOP3.LUT R2, R4, R9, R2, 0x1e, !PT ;  /* 0x0000000904027212 */ /* 0x000fc400078e1e02 */
[----:B------:R-:W-:Y:S01]  /*0b80*/  LOP3.LUT R0, R6, 0xfffffe00, RZ, 0xc0, !PT ;  /* 0xfffffe0006007812 */ /* 0x000fe200078ec0ff */
[----:B------:R-:W-:Y:S01]  /*0b90*/  IMAD.IADD R187, R186, 0x1, R184 ;  /* 0x00000001babb7824 */ /* 0x000fe200078e02b8 */
[----:B------:R-:W-:Y:S02]  /*0ba0*/  IADD3 R6, R248, 0x420, RZ ;  /* 0x00000420f8067810 */ /* 0x000fe40007ffe0ff */
[----:B------:R-:W-:Y:S01]  /*0bb0*/  LOP3.LUT R168, R2, R0, RZ, 0xfc, !PT ;  /* 0x0000000002a87212 */ /* 0x000fe200078efcff */
[----:B------:R-:W-:Y:S01]  /*0bc0*/  IMAD.U32 R2, RZ, RZ, UR4 ;  /* 0x00000004ff027e24 */ /* 0x000fe2000f8e00ff */
[----:B------:R-:W-:Y:S01]  /*0bd0*/  LEA.HI R5, R5, R13, RZ, 0x2 ;  /* 0x0000000d05057211 */ /* 0x000fe200078f10ff */
[----:B------:R-:W-:Y:S01]  /*0be0*/  IMAD R160, R160, 0x400, R0 ;  /* 0x00000400a0a07824 */ /* 0x000fe200078e0200 */
[----:B------:R-:W-:Y:S02]  /*0bf0*/  @P1 IADD3 R6, R248, 0x3e0, RZ ;  /* 0x000003e0f8061810 */ /* 0x000fe40007ffe0ff */
[----:B------:R-:W-:Y:S01]  /*0c00*/  SHF.R.S32.HI R5, RZ, 0x2, R5 ;  /* 0x00000002ff057819 */ /* 0x000fe20000011405 */
[----:B------:R1:W-:Y:S01]  /*0c10*/  STL [R1+0xc], R2 ;  /* 0x00000c0201007387 */ /* 0x0003e20000100800 */
[----:B------:R-:W-:-:S02]  /*0c20*/  LOP3.LUT R4, R7, R4, RZ, 0x3c, !PT ;  /* 0x0000000407047212 */ /* 0x000fc400078e3cff */
[C---:B------:R-:W-:Y:S01]  /*0c30*/  IADD3 R249, R248.reuse, 0x40, RZ ;  /* 0x00000040f8f97810 */ /* 0x040fe20007ffe0ff */
[----:B------:R2:W-:Y:S01]  /*0c40*/  STL [R1], R6 ;  /* 0x0000000601007387 */ /* 0x0005e20000100800 */
[C---:B------:R-:W-:Y:S01]  /*0c50*/  IMAD R247, R169.reuse, 0x10, R5 ;  /* 0x00000010a9f77824 */ /* 0x040fe200078e0205 */
[----:B------:R-:W-:Y:S01]  /*0c60*/  @P2 IADD3 R249, R248, -0x40, RZ ;  /* 0xffffffc0f8f92810 */ /* 0x000fe20007ffe0ff */
[----:B------:R-:W-:Y:S02]  /*0c70*/  IMAD R169, R169, 0x400, R0 ;  /* 0x00000400a9a97824 */ /* 0x000fe400078e0200 */
[----:B------:R-:W-:Y:S02]  /*0c80*/  IMAD.MOV.U32 R5, RZ, RZ, 0x20 ;  /* 0x00000020ff057424 */ /* 0x000fe400078e00ff */
[----:B------:R-:W-:Y:S02]  /*0c90*/  IMAD.MOV.U32 R0, RZ, RZ, 0x40 ;  /* 0x00000040ff007424 */ /* 0x000fe400078e00ff */
[----:B------:R-:W-:Y:S01]  /*0ca0*/  IMAD.IADD R169, R169, 0x1, R4 ;  /* 0x00000001a9a97824 */ /* 0x000fe200078e0204 */
[----:B------:R-:W-:Y:S01]  /*0cb0*/  SEL R165, R5, 0xffffffe0, !P4 ;  /* 0xffffffe005a57807 */ /* 0x000fe20006000000 */
[----:B------:R-:W-:Y:S01]  /*0cc0*/  IMAD.IADD R160, R4, 0x1, R160 ;  /* 0x0000000104a07824 */ /* 0x000fe200078e02a0 */
[----:B------:R-:W-:-:S02]  /*0cd0*/  SEL R0, R0, 0xffffffc0, !P3 ;  /* 0xffffffc000007807 */ /* 0x000fc40005800000 */
[----:B------:R-:W-:Y:S01]  /*0ce0*/  SEL R5, R5, 0xffffffe0, !P1 ;  /* 0xffffffe005057807 */ /* 0x000fe20004800000 */
[C---:B------:R-:W-:Y:S01]  /*0cf0*/  IMAD.IADD R166, R163.reuse, 0x1, R165 ;  /* 0x00000001a3a67824 */ /* 0x040fe200078e02a5 */
[----:B------:R-:W-:Y:S01]  /*0d00*/  LEA R160, R160, 0xa000, 0x1 ;  /* 0x0000a000a0a07811 */ /* 0x000fe200078e08ff */
[----:B------:R-:W-:Y:S02]  /*0d10*/  IMAD.IADD R164, R163, 0x1, R0 ;  /* 0x00000001a3a47824 */ /* 0x000fe400078e0200 */
[----:B------:R-:W-:Y:S01]  /*0d20*/  IMAD.IADD R185, R186, 0x1, R5 ;  /* 0x00000001bab97824 */ /* 0x000fe200078e0205 */
[----:B-1----:R-:W-:Y:S01]  /*0d30*/  IADD3 R2, R247, -0x40, RZ ;  /* 0xffffffc0f7027810 */ /* 0x002fe20007ffe0ff */
[----:B------:R-:W-:Y:S02]  /*0d40*/  IMAD.IADD R165, R165, 0x1, R164 ;  /* 0x00000001a5a57824 */ /* 0x000fe400078e02a4 */
[----:B------:R-:W-:Y:S01]  /*0d50*/  IMAD.IADD R251, R5, 0x1, R248 ;  /* 0x0000000105fb7824 */ /* 0x000fe200078e02f8 */
[----:B------:R-:W-:Y:S01]  /*0d60*/  SHF.R.S32.HI R4, RZ, 0x1f, R2 ;  /* 0x0000001fff047819 */ /* 0x000fe20000011402 */
[----:B------:R-:W-:-:S02]  /*0d70*/  IMAD.SHL.U32 R245, R2, 0x4, RZ ;  /* 0x0000000402f57824 */ /* 0x000fc400078e00ff */
[----:B------:R-:W-:Y:S01]  /*0d80*/  IMAD.IADD R184, R184, 0x1, R185 ;  /* 0x00000001b8b87824 */ /* 0x000fe200078e02b9 */
[----:B------:R-:W-:Y:S01]  /*0d90*/  SHF.L.U64.HI R246, R2, 0x2, R4 ;  /* 0x0000000202f67819 */ /* 0x000fe20000010204 */
[----:B--2---:R-:W-:Y:S02]  /*0da0*/  IMAD.IADD R250, R5, 0x1, R249 ;  /* 0x0000000105fa7824 */ /* 0x004fe400078e02f9 */
.L_x_1348:
[----:B------:R-:W-:Y:S02]  /*0db0*/  USHF.R.S32.HI UR52, URZ, 0x1f, UR43 ;  /* 0x0000001f3f347899 */ /* 0x000fe4000801142b */
[----:B------:R-:W-:Y:S02]  /*0dc0*/  USHF.L.U32 UR12, UR43, 0x2, URZ ;  /* 0x000000022b0c7899 */ /* 0x000fe4000800063f */
[----:B------:R-:W-:Y:S02]  /*0dd0*/  ULDC.64 UR6, c[0x0][0x240] ;  /* 0x0000900000067ab9 */ /* 0x000fe40000000a00 */
[----:B------:R-:W-:Y:S02]  /*0de0*/  UISETP.NE.U32.AND UP5, UPT, URZ, UR6, UPT ;  /* 0x000000063f00728c */ /* 0x000fe4000bfa5070 */
[----:B------:R-:W-:-:S02]  /*0df0*/  USHF.L.U64.HI UR5, UR43, 0x2, UR52 ;  /* 0x000000022b057899 */ /* 0x000fc40008010234 */
[----:B------:R-:W-:Y:S02]  /*0e00*/  UIADD3 UR6, UP0, UR12, UR6, URZ ;  /* 0x000000060c067290 */ /* 0x000fe4000ff1e03f */
[----:B------:R-:W-:Y:S02]  /*0e10*/  UISETP.NE.AND.EX UP5, UPT, URZ, UR7, UPT, UP5 ;  /* 0x000000073f00728c */ /* 0x000fe4000bfa5350 */
[----:B------:R-:W-:Y:S02]  /*0e20*/  UIADD3.X UR7, UR5, UR7, URZ, UP0, !UPT ;  /* 0x0000000705077290 */ /* 0x000fe400087fe43f */
[----:B------:R-:W-:Y:S01]  /*0e30*/  IMAD.U32 R6, RZ, RZ, UR6 ;  /* 0x00000006ff067e24 */ /* 0x000fe2000f8e00ff */
[----:B------:R-:W-:Y:S01]  /*0e40*/  ULDC.U8 UR4, c[0x0][0x312] ;  /* 0x0000c48000047ab9 */ /* 0x000fe20000000000 */
[----:B------:R-:W-:Y:S01]  /*0e50*/  PLOP3.LUT P2, PT, PT, PT, UP5, 0x80, 0x0 ;  /* 0x000000000000781c */ /* 0x000fe20003f4f058 */
[----:B------:R-:W-:Y:S01]  /*0e60*/  UISETP.NE.AND UP4, UPT, UR4, URZ, UPT ;  /* 0x0000003f0400728c */ /* 0x000fe2000bf85270 */
[----:B------:R-:W-:Y:S01]  /*0e70*/  IMAD.U32 R7, RZ, RZ, UR7 ;  /* 0x00000007ff077e24 */ /* 0x000fe2000f8e00ff */
[----:B------:R-:W-:-:S02]  /*0e80*/  ULDC.64 UR6, c[0x0][0x250] ;  /* 0x0000940000067ab9 */ /* 0x000fc40000000a00 */
        /* <DEDUP_REMOVED lines=39> */
.L_x_1280:
        /* <DEDUP_REMOVED lines=58> */
.L_x_1282:
        /* <DEDUP_REMOVED lines=18> */
.L_x_1283:
[----:B------:R-:W2:Y:S01]  /*15c0*/  LDL R0, [R1+0x10] ;  /* 0x0000100001007983 */ /* 0x000ea20000100800 */
[----:B------:R-:W-:-:S03]  /*15d0*/  ULDC.64 UR10, c[0x0][0x370] ;  /* 0x0000dc00000a7ab9 */ /* 0x000fc60000000a00 */
[----:B------:R-:W3:Y:S04]  /*15e0*/  LDL R4, [R1+0x18] ;  /* 0x0000180001047983 */ /* 0x000ee80000100800 */
[----:B------:R-:W4:Y:S01]  /*15f0*/  LDL R2, [R1+0x4] ;  /* 0x0000040001027983 */ /* 0x000f220000100800 */
[----:B------:R-:W-:-:S04]  /*1600*/  @UP3 UIMAD.WIDE.U32 UR6, UR4, UR10, URZ ;  /* 0x0000000a040632a5 */ /* 0x000fc8000f8e003f */
[----:B------:R-:W-:-:S03]  /*1610*/  @UP3 UIMAD UR41, UR4, UR11, UR7 ;  /* 0x0000000b042932a4 */ /* 0x000fc6000f8e0207 */
[----:B------:R-:W-:Y:S02]  /*1620*/  @UP3 UMOV UR35, UR6 ;  /* 0x0000000600233c82 */ /* 0x000fe40008000000 */
[----:B------:R-:W-:Y:S02]  /*1630*/  ULDC.64 UR6, c[0x0][0x368] ;  /* 0x0000da0000067ab9 */ /* 0x000fe40000000a00 */
[----:B------:R-:W-:-:S04]  /*1640*/  @!UP3 UIMAD UR10, UR52, UR6, URZ ;  /* 0x00000006340ab2a4 */ /* 0x000fc8000f8e023f */
[----:B------:R-:W-:Y:S02]  /*1650*/  @!UP3 UIMAD UR10, UR43, UR7, UR10 ;  /* 0x000000072b0ab2a4 */ /* 0x000fe4000f8e020a */
[----:B------:R-:W-:Y:S01]  /*1660*/  @!UP3 UIMAD.WIDE.U32 UR6, UR43, UR6, URZ ;  /* 0x000000062b06b2a5 */ /* 0x000fe2000f8e003f */
[----:B------:R-:W-:Y:S01]  /*1670*/  IABS R6, c[0x0][0x1c8] ;  /* 0x0000720000067a13 */ /* 0x000fe20000000000 */
[----:B------:R-:W-:Y:S02]  /*1680*/  ULDC UR13, c[0x0][0x224] ;  /* 0x00008900000d7ab9 */ /* 0x000fe40000000800 */
[----:B------:R-:W-:-:S03]  /*1690*/  UIMAD UR12, UR51, UR58, URZ ;  /* 0x0000003a330c72a4 */ /* 0x000fc6000f8e023f */
[----:B------:R-:W-:Y:S01]  /*16a0*/  @!UP3 UMOV UR35, UR6 ;  /* 0x000000060023bc82 */ /* 0x000fe20008000000 */
[----:B--2---:R1:W2:Y:S02]  /*16b0*/  R2UR UR30, R0 ;  /* 0x00000000001e73c2 */ /* 0x0042a400000e0000 */
[----:B-1----:R-:W5:Y:S01]  /*16c0*/  LDL R0, [R1+0xc] ;  /* 0x00000c0001007983 */ /* 0x002f620000100800 */
[----:B--2---:R-:W-:-:S05]  /*16d0*/  UIMAD UR6, UR52, UR13, UR30 ;  /* 0x0000000d340672a4 */ /* 0x004fca000f8e021e */
[----:B---3--:R1:W2:Y:S01]  /*16e0*/  R2UR UR30, R4 ;  /* 0x00000000041e73c2 */ /* 0x0082a200000e0000 */
[----:B------:R-:W-:-:S04]  /*16f0*/  UIADD3 UR6, UR59, UR6, URZ ;  /* 0x000000063b067290 */ /* 0x000fc8000fffe03f */
[----:B------:R-:W-:-:S03]  /*1700*/  UIMAD UR6, UR50, UR6, UR12 ;  /* 0x00000006320672a4 */ /* 0x000fc6000f8e020c */
[----:B------:R-:W3:Y:S01]  /*1710*/  S2UR UR12, SR_CTAID.X ;  /* 0x00000000000c79c3 */ /* 0x000ee20000002500 */
[----:B-1----:R-:W1:Y:S01]  /*1720*/  I2F.RP R4, R6 ;  /* 0x0000000600047306 */ /* 0x002e620000209400 */
[----:B------:R-:W-:Y:S02]  /*1730*/  @!UP3 UIADD3 UR41, UR7, UR10, URZ ;  /* 0x0000000a0729b290 */ /* 0x000fe4000fffe03f */
[----:B------:R-:W-:Y:S02]  /*1740*/  UIMAD UR10, UR51, UR4, URZ ;  /* 0x00000004330a72a4 */ /* 0x000fe4000f8e023f */
[----:B------:R-:W-:-:S03]  /*1750*/  UIADD3 UR13, UR55, UR6, URZ ;  /* 0x00000006370d7290 */ /* 0x000fc6000fffe03f */
[----:B-1----:R-:W1:Y:S01]  /*1760*/  MUFU.RCP R4, R4 ;  /* 0x0000000400047308 */ /* 0x002e620000001000 */
[----:B------:R-:W-:-:S04]  /*1770*/  UIMAD.WIDE.U32 UR6, UR50, UR4, URZ ;  /* 0x00000004320672a5 */ /* 0x000fc8000f8e003f */
[----:B------:R-:W-:Y:S02]  /*1780*/  @UP3 UIADD3 UR13, UR7, UR10, URZ ;  /* 0x0000000a070d3290 */ /* 0x000fe4000fffe03f */
[----:B------:R-:W-:Y:S02]  /*1790*/  USEL UR34, UR54, UR6, !UP3 ;  /* 0x0000000636227287 */ /* 0x000fe4000d800000 */
[----:B------:R-:W-:Y:S02]  /*17a0*/  ULDC.64 UR10, c[0x0][0x3d8] ;  /* 0x0000f600000a7ab9 */ /* 0x000fe40000000a00 */
[----:B---3--:R-:W-:Y:S01]  /*17b0*/  UIMAD.WIDE.U32 UR6, UR12, UR10, URZ ;  /* 0x0000000a0c0672a5 */ /* 0x008fe2000f8e003f */
[----:B-1----:R-:W-:-:S03]  /*17c0*/  IADD3 R4, R4, 0xffffffe, RZ ;  /* 0x0ffffffe04047810 */ /* 0x002fc60007ffe0ff */
[----:B------:R-:W-:Y:S01]  /*17d0*/  UIMAD UR11, UR12, UR11, UR7 ;  /* 0x0000000b0c0b72a4 */ /* 0x000fe2000f8e0207 */
[----:B------:R1:W3:Y:S01]  /*17e0*/  F2I.FTZ.U32.TRUNC.NTZ R5, R4 ;  /* 0x0000000400057305 */ /* 0x0002e2000021f000 */
[----:B------:R-:W-:-:S04]  /*17f0*/  USHF.L.U32 UR12, UR43, 0x7, URZ ;  /* 0x000000072b0c7899 */ /* 0x000fc8000800063f */
[----:B------:R-:W-:Y:S01]  /*1800*/  USEL UR10, UR12, URZ, UP5 ;  /* 0x0000003f0c0a7287 */ /* 0x000fe2000a800000 */
[----:B----4-:R4:W2:Y:S01]  /*1810*/  R2UR UR31, R2 ;  /* 0x00000000021f73c2 */ /* 0x0108a200000e0000 */
[----:B-1----:R-:W-:Y:S01]  /*1820*/  IMAD.MOV.U32 R4, RZ, RZ, RZ ;  /* 0x000000ffff047224 */ /* 0x002fe200078e00ff */
[----:B----4-:R-:W-:Y:S01]  /*1830*/  IABS R2, UR47 ;  /* 0x0000002f00027c13 */ /* 0x010fe20008000000 */
[----:B------:R-:W-:Y:S02]  /*1840*/  USEL UR32, UR6, URZ, UP2 ;  /* 0x0000003f06207287 */ /* 0x000fe40009000000 */
[----:B------:R-:W-:Y:S02]  /*1850*/  USHF.L.U64.HI UR6, UR43, 0x7, UR52 ;  /* 0x000000072b067899 */ /* 0x000fe40008010234 */
[----:B------:R-:W-:Y:S02]  /*1860*/  UIADD3 UR10, UP0, UR29, UR10, URZ ;  /* 0x0000000a1d0a7290 */ /* 0x000fe4000ff1e03f */
[----:B------:R-:W-:-:S04]  /*1870*/  USEL UR6, UR6, URZ, UP5 ;  /* 0x0000003f06067287 */ /* 0x000fc8000a800000 */
[----:B------:R-:W-:Y:S02]  /*1880*/  UIADD3.X UR7, UR42, UR6, URZ, UP0, !UPT ;  /* 0x000000062a077290 */ /* 0x000fe400087fe43f */
[----:B------:R-:W-:Y:S01]  /*1890*/  UIMAD UR6, UR51, UR10, URZ ;  /* 0x0000000a330672a4 */ /* 0x000fe2000f8e023f */
[----:B------:R-:W-:-:S03]  /*18a0*/  ISETP.NE.AND P1, PT, RZ, c[0x0][0x1c8], PT ;  /* 0x00007200ff007a0c */ /* 0x000fc60003f25270 */
[----:B------:R-:W-:Y:S02]  /*18b0*/  UIMAD UR7, UR50, UR7, UR6 ;  /* 0x00000007320772a4 */ /* 0x000fe4000f8e0206 */
[----:B--2---:R-:W-:Y:S01]  /*18c0*/  @UP1 USEL UR6, UR31, UR4, !UP3 ;  /* 0x000000041f061287 */ /* 0x004fe2000d800000 */
        /* <DEDUP_REMOVED lines=11> */
[----:B------:R-:W-:-:S09]  /*1980*/  ISETP.LE.AND P0, PT, RZ, UR30, PT ;  /* 0x0000001eff007c0c */ /* 0x000fd2000bf03270 */
[----:B------:R-:W-:-:S05]  /*1990*/  @P2 IADD3 R0, R0, 0x1, RZ ;  /* 0x0000000100002810 */ /* 0x000fca0007ffe0ff */
[----:B------:R-:W-:Y:S01]  /*19a0*/  IMAD.MOV.U32 R13, RZ, RZ, R0 ;  /* 0x000000ffff0d7224 */ /* 0x000fe200078e0000 */
[----:B------:R-:W-:-:S03]  /*19b0*/  ULDC UR30, c[0x0][0x234] ;  /* 0x00008d00001e7ab9 */ /* 0x000fc60000000800 */
[----:B------:R-:W-:Y:S01]  /*19c0*/  @!P0 IMAD.MOV R13, RZ, RZ, -R13 ;  /* 0x000000ffff0d8224 */ /* 0x000fe200078e0a0d */
[----:B------:R-:W-:Y:S01]  /*19d0*/  PLOP3.LUT P0, PT, PT, PT, UP1, 0x80, 0x0 ;  /* 0x000000000000781c */ /* 0x000fe20003f0f018 */
[----:B------:R-:W-:Y:S02]  /*19e0*/  @UP1 UIMAD UR31, UR47, UR30, UR6 ;  /* 0x0000001e2f1f12a4 */ /* 0x000fe4000f8e0206 */
[----:B------:R-:W-:Y:S02]  /*19f0*/  USEL UR30, UR11, URZ, UP2 ;  /* 0x0000003f0b1e7287 */ /* 0x000fe40009000000 */
[----:B------:R-:W-:Y:S01]  /*1a00*/  UIMAD.WIDE.U32 UR10, UR50, UR10, URZ ;  /* 0x0000000a320a72a5 */ /* 0x000fe2000f8e003f */
[----:B------:R-:W-:Y:S02]  /*1a10*/  @!P1 LOP3.LUT R13, RZ, c[0x0][0x1c8], RZ, 0x33, !PT ;  /* 0x00007200ff0d9a12 */ /* 0x000fe400078e33ff */
[----:B-1----:R-:W-:Y:S02]  /*1a20*/  @!UP1 UMOV UR31, UR12 ;  /* 0x0000000c001f9c82 */ /* 0x002fe40008000000 */
[----:B------:R-:W-:-:S02]  /*1a30*/  UIADD3 UR12, UR11, UR7, URZ ;  /* 0x000000070b0c7290 */ /* 0x000fc4000fffe03f */
[----:B------:R-:W-:Y:S01]  /*1a40*/  USHF.R.S32.HI UR7, URZ, 0x1f, UR37 ;  /* 0x0000001f3f077899 */ /* 0x000fe20008011425 */
[----:B------:R-:W-:Y:S01]  /*1a50*/  SHF.R.S32.HI R15, RZ, 0x1f, R13 ;  /* 0x0000001fff0f7819 */ /* 0x000fe2000001140d */
        /* <DEDUP_REMOVED lines=8> */
.L_x_1284:
[----:B------:R-:W2:Y:S02]  /*1ae0*/  LDL R0, [R1+0x14] ;  /* 0x0000140001007983 */ /* 0x000ea40000100800 */
[----:B--2---:R1:W2:Y:S01]  /*1af0*/  R2UR UR6, R0 ;  /* 0x00000000000673c2 */ /* 0x0042a200000e0000 */
[----:B------:R-:W-:-:S07]  /*1b00*/  DEPBAR.LE SB1, 0x0, {2} ;  /* 0x000090040000791a */ /* 0x000fce0000000000 */
.L_x_1285:
[----:B------:R-:W2:Y:S01]  /*1b10*/  LDL R10, [R1+0x8] ;  /* 0x00000800010a7983 */ /* 0x000ea20000100800 */
        /* <DEDUP_REMOVED lines=18> */
[----:B------:R-:W-:Y:S01]  /*1c40*/  IADD3.X R5, R211, UR41, RZ, P0, !PT ;  /* 0x00000029d3057c10 */ /* 0x000fe200087fe4ff */
[----:B------:R-:W-:-:S02]  /*1c50*/  UISETP.GE.AND UP0, UPT, UR38, 0x1, UPT ;  /* 0x000000012600788c */ /* 0x000fc4000bf06270 */
[----:B------:R-:W-:Y:S01]  /*1c60*/  UIMAD UR32, UR47, UR11, UR4 ;  /* 0x0000000b2f2072a4 */ /* 0x000fe2000f8e0204 */
[----:B------:R-:W-:Y:S01]  /*1c70*/  IMAD R0, R0, c[0x0][0x194], R2 ;  /* 0x0000650000007a24 */ /* 0x000fe200078e0202 */
[----:B------:R-:W-:Y:S01]  /*1c80*/  IADD3 R6, P1, R6, UR49, RZ ;  /* 0x0000003106067c10 */ /* 0x000fe2000ff3e0ff */
[----:B------:R-:W-:Y:S01]  /*1c90*/  ULDC.64 UR10, c[0x0][0x378] ;  /* 0x0000de00000a7ab9 */ /* 0x000fe20000000a00 */
[----:B------:R-:W-:Y:S01]  /*1ca0*/  IMAD.U32 R2, RZ, RZ, UR29 ;  /* 0x0000001dff027e24 */ /* 0x000fe2000f8e00ff */
[----:B------:R-:W-:Y:S01]  /*1cb0*/  UIMAD UR4, UR12, UR10, URZ ;  /* 0x0000000a0c0472a4 */ /* 0x000fe2000f8e023f */
[----:B-1----:R-:W-:Y:S01]  /*1cc0*/  SHF.R.S32.HI R8, RZ, 0x1f, R8 ;  /* 0x0000001fff087819 */ /* 0x002fe20000011408 */
[----:B------:R-:W-:Y:S01]  /*1cd0*/  UIADD3 UR30, UR29, UR6, URZ ;  /* 0x000000061d1e7290 */ /* 0x000fe2000fffe03f */
[----:B------:R-:W-:Y:S01]  /*1ce0*/  IADD3.X R7, R7, UR48, R0, P1, !PT ;  /* 0x0000003007077c10 */ /* 0x000fe20008ffe400 */
[----:B------:R-:W-:Y:S01]  /*1cf0*/  UIMAD UR13, UR47, UR11, UR4 ;  /* 0x0000000b2f0d72a4 */ /* 0x000fe2000f8e0204 */
[----:B---3--:R-:W-:Y:S01]  /*1d00*/  LEA.HI R8, R8, R9, RZ, 0x5 ;  /* 0x0000000908087211 */ /* 0x008fe200078f28ff */
[----:B------:R-:W-:Y:S01]  /*1d10*/  IMAD.WIDE.U32 R4, R2, c[0x0][0x370], R4 ;  /* 0x0000dc0002047a25 */ /* 0x000fe200078e0004 */
[----:B------:R-:W-:-:S02]  /*1d20*/  ULDC.64 UR10, c[0x0][0x370] ;  /* 0x0000dc00000a7ab9 */ /* 0x000fc40000000a00 */
[----:B------:R-:W-:Y:S01]  /*1d30*/  SHF.R.S32.HI R8, RZ, 0x5, R8 ;  /* 0x00000005ff087819 */ /* 0x000fe20000011408 */
[----:B------:R-:W-:Y:S02]  /*1d40*/  UIMAD UR4, UR42, UR10, URZ ;  /* 0x0000000a2a0472a4 */ /* 0x000fe4000f8e023f */
[----:B------:R-:W-:Y:S02]  /*1d50*/  UIADD3 UR12, UR29, UR31, URZ ;  /* 0x0000001f1d0c7290 */ /* 0x000fe4000fffe03f */
[----:B------:R-:W-:Y:S02]  /*1d60*/  UIMAD UR4, UR29, UR11, UR4 ;  /* 0x0000000b1d0472a4 */ /* 0x000fe4000f8e0204 */
[----:B------:R-:W-:Y:S02]  /*1d70*/  UMOV UR35, 0x4 ;  /* 0x0000000400237882 */ /* 0x000fe40000000000 */
[----:B------:R-:W-:Y:S02]  /*1d80*/  ULDC.64 UR10, c[0x0][0x200] ;  /* 0x00008000000a7ab9 */ /* 0x000fe40000000a00 */
[----:B------:R-:W-:Y:S01]  /*1d90*/  IADD3 R5, R5, UR4, RZ ;  /* 0x0000000405057c10 */ /* 0x000fe2000fffe0ff */
[----:B------:R-:W-:-:S02]  /*1da0*/  ULDC.64 UR48, c[0x0][0x3c8] ;  /* 0x0000f20000307ab9 */ /* 0x000fc40000000a00 */
[----:B------:R-:W-:Y:S02]  /*1db0*/  ULEA.HI.SX32 UR6, UR46, 0xffffffff, 0x1a ;  /* 0xffffffff2e067891 */ /* 0x000fe4000f8fd23f */
[----:B------:R-:W-:Y:S01]  /*1dc0*/  UIMAD.WIDE UR30, UR30, UR35, UR48 ;  /* 0x000000231e1e72a5 */ /* 0x000fe2000f8e0230 */
[----:B--2---:R-:W-:-:S05]  /*1dd0*/  IMAD R0, R8, UR57, R10 ;  /* 0x0000003908007c24 */ /* 0x004fca000f8e020a */
[----:B------:R-:W-:-:S04]  /*1de0*/  IADD3 R12, P0, R0, UR34, RZ ;  /* 0x00000022000c7c10 */ /* 0x000fc8000ff1e0ff */
        /* <DEDUP_REMOVED lines=8> */
[----:B------:R-:W-:Y:S02]  /*1e70*/  UIMAD.WIDE UR12, UR12, UR35, UR10 ;  /* 0x000000230c0c72a5 */ /* 0x000fe4000f8e020a */
        /* <DEDUP_REMOVED lines=9> */
[----:B------:R-:W-:Y:S05]  /*1f10*/  @!P0 BRA `(.L_x_1286) ;  /* 0x0000695000008947 */ /* 0x000fea0003800000 */
[----:B------:R-:W-:Y:S01]  /*1f20*/  UMOV UR11, UR12 ;  /* 0x0000000c000b7c82 */ /* 0x000fe20008000000 */
[----:B------:R-:W-:Y:S01]  /*1f30*/  MOV R14, UR37 ;  /* 0x00000025000e7c02 */ /* 0x000fe20008000f00 */
[----:B------:R-:W-:Y:S01]  /*1f40*/  UMOV UR10, UR13 ;  /* 0x0000000d000a7c82 */ /* 0x000fe20008000000 */
[----:B------:R-:W-:Y:S01]  /*1f50*/  IMAD R2, R15, c[0x0][0x1b8], RZ ;  /* 0x00006e000f027a24 */ /* 0x000fe200078e02ff */
[----:B------:R-:W-:Y:S01]  /*1f60*/  ULDC.64 UR12, c[0x0][0x1a0] ;  /* 0x00006800000c7ab9 */ /* 0x000fe20000000a00 */
[----:B------:R-:W-:Y:S01]  /*1f70*/  BSSY B0, `(.L_x_1287) ;  /* 0x000002b000007945 */ /* 0x000fe20003800000 */
[----:B------:R-:W-:Y:S01]  /*1f80*/  UIMAD UR4, UR7, UR12, URZ ;  /* 0x0000000c070472a4 */ /* 0x000fe2000f8e023f */
[----:B------:R-:W-:Y:S01]  /*1f90*/  IMAD.WIDE.U32 R4, R14, c[0x0][0x1a0], R210 ;  /* 0x000068000e047a25 */ /* 0x000fe200078e00d2 */
[----:B------:R-:W-:Y:S01]  /*1fa0*/  MOV R190, R10 ;  /* 0x0000000a00be7202 */ /* 0x000fe20000000f00 */
[----:B------:R-:W-:Y:S01]  /*1fb0*/  UMOV UR12, UR31 ;  /* 0x0000001f000c7c82 */ /* 0x000fe20008000000 */
[----:B------:R-:W-:Y:S01]  /*1fc0*/  MOV R188, R8 ;  /* 0x0000000800bc7202 */ /* 0x000fe20000000f00 */
[----:B------:R-:W-:Y:S01]  /*1fd0*/  UIMAD UR4, UR37, UR13, UR4 ;  /* 0x0000000d250472a4 */ /* 0x000fe2000f8e0204 */
[----:B------:R-:W-:Y:S01]  /*1fe0*/  IADD3 R4, P0, R4, UR44, RZ ;  /* 0x0000002c04047c10 */ /* 0x000fe2000ff1e0ff */
[----:B------:R-:W-:Y:S01]  /*1ff0*/  IMAD R2, R13, c[0x0][0x1bc], R2 ;  /* 0x00006f000d027a24 */ /* 0x000fe200078e0202 */
[----:B------:R-:W-:Y:S01]  /*2000*/  UMOV UR13, UR30 ;  /* 0x0000001e000d7c82 */ /* 0x000fe20008000000 */
[----:B------:R-:W-:Y:S01]  /*2010*/  IMAD.MOV.U32 R191, RZ, RZ, R11 ;  /* 0x000000ffffbf7224 */ /* 0x000fe200078e000b */
[----:B------:R-:W-:Y:S01]  /*2020*/  MOV R192, R12 ;  /* 0x0000000c00c07202 */ /* 0x000fe20000000f00 */
[----:B------:R-:W-:Y:S01]  /*2030*/  IMAD.MOV.U32 R189, RZ, RZ, R9 ;  /* 0x000000ffffbd7224 */ /* 0x000fe200078e0009 */
[----:B------:R-:W-:Y:S01]  /*2040*/  MOV R0, UR4 ;  /* 0x0000000400007c02 */ /* 0x000fe20008000f00 */
[----:B------:R-:W-:-:S03]  /*2050*/  ULEA.HI UR4, UR6, UR6, URZ, 0x1 ;  /* 0x0000000606047291 */ /* 0x000fc6000f8f083f */
[----:B------:R-:W-:Y:S01]  /*2060*/  IADD3.X R5, R5, UR45, R0, P0, !PT ;  /* 0x0000002d05057c10 */ /* 0x000fe200087fe400 */
[----:B------:R-:W-:Y:S01]  /*2070*/  ULOP3.LUT UR4, UR4, 0xfffffffe, URZ, 0xc0, !UPT ;  /* 0xfffffffe04047892 */ /* 0x000fe2000f8ec03f */
[----:B------:R-:W-:Y:S01]  /*2080*/  PLOP3.LUT P0, PT, PT, PT, UP2, 0x80, 0x0 ;  /* 0x000000000000781c */ /* 0x000fe20003f0f028 */
[----:B------:R-:W-:Y:S02]  /*2090*/  IMAD.SHL.U32 R0, R243, 0x2, RZ ;  /* 0x00000002f3007824 */ /* 0x000fe400078e00ff */
[----:B------:R-:W-:Y:S01]  /*20a0*/  UIADD3 UR4, UR6, -UR4, URZ ;  /* 0x8000000406047290 */ /* 0x000fe2000fffe03f */
[----:B------:R-:W-:-:S03]  /*20b0*/  IMAD.WIDE.U32 R4, R13, c[0x0][0x1b8], R4 ;  /* 0x00006e000d047a25 */ /* 0x000fc600078e0004 */
[----:B------:R-:W-:Y:S01]  /*20c0*/  UISETP.NE.AND UP0, UPT, UR4, 0x1, UPT ;  /* 0x000000010400788c */ /* 0x000fe2000bf05270 */
[----:B------:R-:W-:Y:S01]  /*20d0*/  IMAD.IADD R10, R5, 0x1, R2 ;  /* 0x00000001050a7824 */ /* 0x000fe200078e0202 */
[----:B------:R-:W-:-:S04]  /*20e0*/  UIMAD UR4, UR28, -0x80, UR5 ;  /* 0xffffff801c0478a4 */ /* 0x000fc8000f8e0205 */
        /* <DEDUP_REMOVED lines=19> */
.L_x_1288:
[----:B------:R-:W-:Y:S05]  /*2220*/  BSYNC B0 ;  /* 0x0000000000007941 */ /* 0x000fea0003800000 */
.L_x_1287:
        /* <DEDUP_REMOVED lines=22> */
.L_x_1290:
[----:B------:R-:W-:Y:S05]  /*2390*/  BSYNC B0 ;  /* 0x0000000000007941 */ /* 0x000fea0003800000 */
.L_x_1289:
        /* <DEDUP_REMOVED lines=22> */
.L_x_1292:
[----:B------:R-:W-:Y:S05]  /*2500*/  BSYNC B0 ;  /* 0x0000000000007941 */ /* 0x000fea0003800000 */
.L_x_1291:
        /* <DEDUP_REMOVED lines=21> */
.L_x_1294:
[----:B------:R-:W-:Y:S05]  /*2660*/  BSYNC B0 ;  /* 0x0000000000007941 */ /* 0x000fea0003800000 */
.L_x_1293:
        /* <DEDUP_REMOVED lines=13> */
.L_x_1296:
[----:B------:R-:W-:Y:S05]  /*2740*/  BSYNC B0 ;  /* 0x0000000000007941 */ /* 0x000fea0003800000 */
.L_x_1295:
        /* <DEDUP_REMOVED lines=15> */
.L_x_1298:
[----:B------:R-:W-:Y:S05]  /*2840*/  BSYNC B0 ;  /* 0x0000000000007941 */ /* 0x000fea0003800000 */
.L_x_1297:
        /* <DEDUP_REMOVED lines=20> */
.L_x_1300:
[----:B------:R-:W-:Y:S05]  /*2990*/  BSYNC B0 ;  /* 0x0000000000007941 */ /* 0x000fea0003800000 */
.L_x_1299:
        /* <DEDUP_REMOVED lines=20> */
.L_x_1302:
[----:B------:R-:W-:Y:S05]  /*2ae0*/  BSYNC B0 ;  /* 0x0000000000007941 */ /* 0x000fea0003800000 */
.L_x_1301:
[----:B------:R-:W-:Y:S01]  /*2af0*/  ULDC.64 UR30, c[0x0][0x198] ;  /* 0x00006600001e7ab9 */ /* 0x000fe20000000a00 */
[----:B---3--:R-:W-:Y:S01]  /*2b00*/  IMAD.WIDE.U32 R4, R14, c[0x0][0x198], R210 ;  /* 0x000066000e047a25 */ /* 0x008fe200078e00d2 */
[----:B------:R-:W-:Y:S01]  /*2b10*/  UIMAD UR7, UR7, UR30, URZ ;  /* 0x0000001e070772a4 */ /* 0x000fe2000f8e023f */
[----:B------:R-:W-:Y:S02]  /*2b20*/  SHF.R.S32.HI R11, RZ, 0x1f, R247 ;  /* 0x0000001fff0b7819 */ /* 0x000fe400000114f7 */
[C---:B------:R-:W-:Y:S01]  /*2b30*/  ISETP.GE.AND P2, PT, R247.reuse, UR4, PT ;  /* 0x00000004f7007c0c */ /* 0x040fe2000bf46270 */
[----:B------:R-:W-:Y:S01]  /*2b40*/  UIMAD UR7, UR37, UR31, UR7 ;  /* 0x0000001f250772a4 */ /* 0x000fe2000f8e0207 */
[----:B------:R-:W-:Y:S01]  /*2b50*/  IADD3 R6, P0, R4, UR39, RZ ;  /* 0x0000002704067c10 */ /* 0x000fe2000ff1e0ff */
[----:B------:R-:W-:Y:S01]  /*2b60*/  IMAD.MOV.U32 R236, RZ, RZ, 0x7f800000 ;  /* 0x7f800000ffec7424 */ /* 0x000fe200078e00ff */
[----:B------:R-:W-:-:S03]  /*2b70*/  IADD3 R10, R247, 0x8, RZ ;  /* 0x00000008f70a7810 */ /* 0x000fc60007ffe0ff */
[----:B------:R-:W-:-:S05]  /*2b80*/  IMAD.U32 R2, RZ, RZ, UR7 ;  /* 0x00000007ff027e24 */ /* 0x000fca000f8e00ff */
[----:B------:R-:W-:Y:S01]  /*2b90*/  IADD3.X R7, R5, UR40, R2, P0, !PT ;  /* 0x0000002805077c10 */ /* 0x000fe200087fe402 */
[----:B------:R-:W-:Y:S01]  /*2ba0*/  IMAD.MOV.U32 R234, RZ, RZ, 0x7f800000 ;  /* 0x7f800000ffea7424 */ /* 0x000fe200078e00ff */
[C---:B------:R-:W-:Y:S01]  /*2bb0*/  IADD3 R2, R247.reuse, 0x28, RZ ;  /* 0x00000028f7027810 */ /* 0x040fe20007ffe0ff */
[----:B------:R-:W-:-:S03]  /*2bc0*/  IMAD.SHL.U32 R5, R247, 0x4, RZ ;  /* 0x00000004f7057824 */ /* 0x000fc600078e00ff */
[----:B------:R-:W-:Y:S02]  /*2bd0*/  ISETP.GE.AND P1, PT, R2, UR4, PT ;  /* 0x0000000402007c0c */ /* 0x000fe4000bf26270 */
[----:B------:R-:W-:-:S11]  /*2be0*/  SHF.R.S32.HI R4, RZ, 0x1f, R2 ;  /* 0x0000001fff047819 */ /* 0x000fd60000011402 */
[----:B------:R-:W-:-:S04]  /*2bf0*/  @!P1 LEA R8, P0, R2, UR11, 0x2 ;  /* 0x0000000b02089c11 */ /* 0x000fc8000f8010ff */
[----:B------:R-:W-:Y:S02]  /*2c00*/  @!P1 LEA.HI.X R9, R2, UR10, R4, 0x2, P0 ;  /* 0x0000000a02099c11 */ /* 0x000fe400080f1404 */
[----:B------:R-:W-:Y:S02]  /*2c10*/  IADD3 R4, P0, R5, UR11, RZ ;  /* 0x0000000b05047c10 */ /* 0x000fe4000ff1e0ff */
[C---:B------:R-:W-:Y:S01]  /*2c20*/  SHF.L.U64.HI R2, R247.reuse, 0x2, R11 ;  /* 0x00000002f7027819 */ /* 0x040fe2000001020b */
[----:B------:R3:W5:Y:S03]  /*2c30*/  @!P1 LDG.E R234, [R8.64] ;  /* 0x0000000808ea9981 */ /* 0x000766000c1e1900 */
[----:B------:R-:W-:Y:S02]  /*2c40*/  IADD3.X R5, R2, UR10, RZ, P0, !PT ;  /* 0x0000000a02057c10 */ /* 0x000fe400087fe4ff */
[----:B------:R-:W-:Y:S01]  /*2c50*/  IADD3 R2, R247, 0x20, RZ ;  /* 0x00000020f7027810 */ /* 0x000fe20007ffe0ff */
[----:B------:R3:W-:Y:S01]  /*2c60*/  @P6 STS.128 [R0+0x6000], RZ ;  /* 0x006000ff00006388 */ /* 0x0007e20000000c00 */
[----:B------:R-:W-:-:S03]  /*2c70*/  ISETP.GE.AND P0, PT, R10, UR4, PT ;  /* 0x000000040a007c0c */ /* 0x000fc6000bf06270 */
[----:B------:R1:W5:Y:S01]  /*2c80*/  @!P2 LDG.E R236, [R4.64] ;  /* 0x0000000804eca981 */ /* 0x000362000c1e1900 */
[----:B------:R-:W-:Y:S01]  /*2c90*/  ISETP.GE.AND P2, PT, R2, UR4, PT ;  /* 0x0000000402007c0c */ /* 0x000fe2000bf46270 */
[----:B------:R-:W-:Y:S02]  /*2ca0*/  IMAD.MOV.U32 R235, RZ, RZ, 0x7f800000 ;  /* 0x7f800000ffeb7424 */ /* 0x000fe400078e00ff */
[----:B------:R-:W-:Y:S02]  /*2cb0*/  IMAD.MOV.U32 R233, RZ, RZ, 0x7f800000 ;  /* 0x7f800000ffe97424 */ /* 0x000fe400078e00ff */
[----:B------:R-:W-:Y:S01]  /*2cc0*/  IMAD R2, R15, c[0x0][0x1b0], RZ ;  /* 0x00006c000f027a24 */ /* 0x000fe200078e02ff */
[----:B------:R-:W-:Y:S03]  /*2cd0*/  BSSY B0, `(.L_x_1303) ;  /* 0x0000016000007945 */ /* 0x000fe60003800000 */
[----:B------:R1:W5:Y:S01]  /*2ce0*/  @!P0 LDG.E R235, [R4.64+0x20] ;  /* 0x0000200804eb8981 */ /* 0x000362000c1e1900 */
[----:B------:R-:W-:-:S03]  /*2cf0*/  IMAD R2, R13, c[0x0][0x1b4], R2 ;  /* 0x00006d000d027a24 */ /* 0x000fc600078e0202 */
[----:B------:R1:W5:Y:S02]  /*2d00*/  @!P2 LDG.E R233, [R4.64+0x80] ;  /* 0x0000800804e9a981 */ /* 0x000364000c1e1900 */
[----:B-1----:R-:W-:-:S04]  /*2d10*/  IMAD.WIDE.U32 R4, R13, c[0x0][0x1b0], R6 ;  /* 0x00006c000d047a25 */ /* 0x002fc800078e0006 */
[----:B------:R-:W-:Y:S01]  /*2d20*/  IMAD.IADD R10, R5, 0x1, R2 ;  /* 0x00000001050a7824 */ /* 0x000fe200078e0202 */
[----:B------:R-:W-:Y:S05]  /*2d30*/  @P6 BRA `(.L_x_1304) ;  /* 0x000000f000006947 */ /* 0x000fea0003800000 */
[----:B---3--:R-:W-:-:S13]  /*2d40*/  ISETP.GE.AND P0, PT, R210, c[0x0][0x220], PT ;  /* 0x00008800d2007a0c */ /* 0x008fda0003f06270 */
        /* <DEDUP_REMOVED lines=14> */
.L_x_1304:
[----:B---3--:R-:W-:Y:S05]  /*2e30*/  BSYNC B0 ;  /* 0x0000000000007941 */ /* 0x008fea0003800000 */
.L_x_1303:
        /* <DEDUP_REMOVED lines=20> */
.L_x_1306:
[----:B------:R-:W-:Y:S05]  /*2f80*/  BSYNC B0 ;  /* 0x0000000000007941 */ /* 0x000fea0003800000 */
.L_x_1305:
        /* <DEDUP_REMOVED lines=20> */
.L_x_1308:
[----:B------:R-:W-:Y:S05]  /*30d0*/  BSYNC B0 ;  /* 0x0000000000007941 */ /* 0x000fea0003800000 */
.L_x_1307:
        /* <DEDUP_REMOVED lines=19> */
.L_x_1310:
[----:B------:R-:W-:Y:S05]  /*3210*/  BSYNC B0 ;  /* 0x0000000000007941 */ /* 0x000fea0003800000 */
.L_x_1309:
[----:B------:R-:W0:Y:S01]  /*3220*/  LDGDEPBAR ;  /* 0x00000000000079af */ /* 0x000e220000000000 */
[----:B------:R-:W-:Y:S01]  /*3230*/  ULDC.64 UR32, c[0x0][0x318] ;  /* 0x0000c60000207ab9 */ /* 0x000fe20000000a00 */
[----:B-1234-:R-:W-:Y:S01]  /*3240*/  IMAD.U32 R0, RZ, RZ, UR28 ;  /* 0x0000001cff007e24 */ /* 0x01efe2000f8e00ff */
[----:B------:R-:W-:Y:S02]  /*3250*/  UISETP.NE.U32.AND UP4, UPT, URZ, UR32, UPT ;  /* 0x000000203f00728c */ /* 0x000fe4000bf85070 */
[----:B------:R-:W-:Y:S02]  /*3260*/  USHF.R.S32.HI UR7, URZ, 0x1f, UR47 ;  /* 0x0000001f3f077899 */ /* 0x000fe4000801142f */
[----:B------:R-:W-:Y:S01]  /*3270*/  ULDC.64 UR34, c[0x0][0x320] ;  /* 0x0000c80000227ab9 */ /* 0x000fe20000000a00 */
[----:B------:R-:W1:Y:S01]  /*3280*/  S2R R2, SR_TID.X ;  /* 0x0000000000027919 */ /* 0x000e620000002100 */
[----:B------:R-:W-:Y:S01]  /*3290*/  UISETP.NE.AND.EX UP4, UPT, URZ, UR33, UPT, UP4 ;  /* 0x000000213f00728c */ /* 0x000fe2000bf85340 */
[----:B------:R-:W-:-:S05]  /*32a0*/  IMAD R0, R0, 0x80, R244 ;  /* 0x0000008000007824 */ /* 0x000fca00078e02f4 */
[----:B------:R-:W-:Y:S02]  /*32b0*/  PLOP3.LUT P0, PT, PT, PT, UP4, 0x80, 0x0 ;  /* 0x000000000000781c */ /* 0x000fe40003f0f048 */
[----:B------:R-:W-:-:S03]  /*32c0*/  IADD3 R6, R247, -UR38, -R0 ;  /* 0x80000026f7067c10 */ /* 0x000fc6000fffe800 */
[----:B------:R-:W-:Y:S02]  /*32d0*/  @UP4 UIMAD UR4, UR52, UR34, URZ ;  /* 0x00000022340442a4 */ /* 0x000fe4000f8e023f */
[----:B------:R-:W-:Y:S01]  /*32e0*/  @UP4 UMOV UR30, UR47 ;  /* 0x0000002f001e4c82 */ /* 0x000fe20008000000 */
[----:B------:R-:W-:-:S04]  /*32f0*/  DEPBAR.LE SB0, 0x1 ;  /* 0x000080400000791a */ /* 0x000fc80000000000 */
[----:B------:R-:W-:Y:S01]  /*3300*/  BAR.SYNC.DEFER_BLOCKING 0x0 ;  /* 0x0000000000007b1d */ /* 0x000fe20000010000 */
[----:B------:R-:W-:Y:S01]  /*3310*/  @UP4 UIMAD UR35, UR43, UR35, UR4 ;  /* 0x000000232b2342a4 */ /* 0x000fe2000f8e0204 */
[----:B------:R-:W-:Y:S01]  /*3320*/  IMAD.MOV.U32 R167, RZ, RZ, 0x20 ;  /* 0x00000020ffa77424 */ /* 0x000fe200078e00ff */
[----:B------:R-:W-:Y:S01]  /*3330*/  PLOP3.LUT P3, PT, PT, PT, UP0, 0x40, 0x0 ;  /* 0x000000000000781c */ /* 0x000fe20003f6e808 */
[----:B------:R-:W-:Y:S02]  /*3340*/  UIADD3 UR4, UR37, 0x80, URZ ;  /* 0x0000008025047890 */ /* 0x000fe4000fffe03f */
[----:B------:R-:W-:Y:S02]  /*3350*/  @UP4 UMOV UR31, UR7 ;  /* 0x00000007001f4c82 */ /* 0x000fe40008000000 */
[----:B------:R-:W-:-:S04]  /*3360*/  @UP4 UIMAD.WIDE.U32 UR30, UR43, UR34, UR30 ;  /* 0x000000222b1e42a5 */ /* 0x000fc8000f8e001e */
[----:B------:R-:W-:Y:S02]  /*3370*/  @UP4 UIADD3 UR35, UR31, UR35, URZ ;  /* 0x000000231f234290 */ /* 0x000fe4000fffe03f */
[----:B------:R-:W-:-:S04]  /*3380*/  @UP4 ULEA UR32, UP3, UR30, UR32, 0x2 ;  /* 0x000000201e204291 */ /* 0x000fc8000f86103f */
[----:B------:R-:W-:Y:S02]  /*3390*/  @UP4 ULEA.HI.X UR33, UR30, UR33, UR35, 0x2, UP3 ;  /* 0x000000211e214291 */ /* 0x000fe400098f1423 */
[----:B------:R-:W-:Y:S01]  /*33a0*/  IMAD.U32 R4, RZ, RZ, UR32 ;  /* 0x00000020ff047e24 */ /* 0x000fe2000f8e00ff */
[----:B------:R-:W2:Y:S01]  /*33b0*/  @P0 MUFU.RCP R0, c[0x0][0x238] ;  /* 0x00008e0000000b08 */ /* 0x000ea20000001000 */
[----:B------:R-:W-:Y:S01]  /*33c0*/  PLOP3.LUT P2, PT, PT, PT, UP0, 0x40, 0x0 ;  /* 0x000000000000781c */ /* 0x000fe20003f4e808 */
[----:B------:R-:W-:Y:S01]  /*33d0*/  IMAD.MOV.U32 R156, RZ, RZ, 0x40 ;  /* 0x00000040ff9c7424 */ /* 0x000fe200078e00ff */
[----:B------:R3:W4:Y:S01]  /*33e0*/  LDSM.16.M88.4 R124, [R163+0xa000] ;  /* 0x00a00000a37c783b */ /* 0x0007220000000200 */
[----:B------:R-:W-:Y:S02]  /*33f0*/  IMAD.U32 R5, RZ, RZ, UR33 ;  /* 0x00000021ff057e24 */ /* 0x000fe4000f8e00ff */
[----:B------:R-:W-:Y:S01]  /*3400*/  IMAD.SHL.U32 R159, R169, 0x2, RZ ;  /* 0x00000002a99f7824 */ /* 0x000fe200078e00ff */
[----:B------:R3:W1:Y:S01]  /*3410*/  LDSM.16.M88.4 R128, [R163+0xa800] ;  /* 0x00a80000a380783b */ /* 0x0006620000000200 */
[----:B------:R-:W-:Y:S01]  /*3420*/  IMAD.MOV.U32 R197, RZ, RZ, R181 ;  /* 0x000000ffffc57224 */ /* 0x000fe200078e00b5 */
[----:B------:R-:W-:Y:S01]  /*3430*/  CS2R R94, SRZ ;  /* 0x00000000005e7805 */ /* 0x000fe2000001ff00 */
[----:B------:R-:W-:Y:S01]  /*3440*/  IMAD R252, RZ, RZ, -UR56 ;  /* 0x80000038fffc7e24 */ /* 0x000fe2000f8e02ff */
[----:B------:R-:W2:Y:S01]  /*3450*/  @P0 LDG.E R4, [R4.64] ;  /* 0x0000000804040981 */ /* 0x000ea2000c1e1900 */
        /* <DEDUP_REMOVED lines=37> */
[----:B------:R-:W-:Y:S01]  /*36b0*/  IADD3 R242, R6, UR5, RZ ;  /* 0x0000000506f27c10 */ /* 0x000fe2000fffe0ff */
[C---:B------:R-:W-:Y:S01]  /*36c0*/  IMAD.SHL.U32 R240, R247.reuse, 0x4, RZ ;  /* 0x00000004f7f07824 */ /* 0x040fe200078e00ff */
[----:B------:R-:W-:Y:S01]  /*36d0*/  SHF.L.U64.HI R241, R247, 0x2, R11 ;  /* 0x00000002f7f17819 */ /* 0x000fe2000001020b */
[----:B------:R-:W-:-:S03]  /*36e0*/  UISETP.GE.AND UP3, UPT, UR4, UR5, UPT ;  /* 0x000000050400728c */ /* 0x000fc6000bf66270 */
[----:B------:R-:W-:Y:S01]  /*36f0*/  UMOV UR4, URZ ;  /* 0x0000003f00047c82 */ /* 0x000fe20008000000 */
[----:B--2---:R-:W-:Y:S01]  /*3700*/  @P0 FMUL.FTZ R4, R4, R0 ;  /* 0x0000000004040220 */ /* 0x004fe20000410000 */
[----:B-1----:R-:W-:-:S04]  /*3710*/  SHF.R.S32.HI R0, RZ, 0x1f, R2 ;  /* 0x0000001fff007819 */ /* 0x002fc80000011402 */
[----:B------:R-:W-:-:S04]  /*3720*/  LEA.HI R0, R0, R2, RZ, 0x4 ;  /* 0x0000000200007211 */ /* 0x000fc800078f20ff */
[----:B------:R-:W-:-:S05]  /*3730*/  LOP3.LUT R0, R0, 0xfffffff0, RZ, 0xc0, !PT ;  /* 0xfffffff000007812 */ /* 0x000fca00078ec0ff */
[----:B------:R-:W-:-:S05]  /*3740*/  IMAD.IADD R0, R2, 0x1, -R0 ;  /* 0x0000000102007824 */ /* 0x000fca00078e0a00 */
[----:B------:R-:W-:Y:S01]  /*3750*/  SHF.R.S32.HI R2, RZ, 0x1f, R0 ;  /* 0x0000001fff027819 */ /* 0x000fe20000011400 */
[----:B------:R-:W1:Y:S03]  /*3760*/  @P0 R2UR UR7, R4 ;  /* 0x00000000040703c2 */ /* 0x000e6600000e0000 */
[----:B------:R-:W-:-:S04]  /*3770*/  LEA.HI R2, R2, R0, RZ, 0x3 ;  /* 0x0000000002027211 */ /* 0x000fc800078f18ff */
[----:B------:R-:W-:-:S05]  /*3780*/  LOP3.LUT R2, R2, 0xfffffff8, RZ, 0xc0, !PT ;  /* 0xfffffff802027812 */ /* 0x000fca00078ec0ff */
[----:B------:R-:W-:Y:S01]  /*3790*/  IMAD.IADD R0, R0, 0x1, -R2 ;  /* 0x0000000100007824 */ /* 0x000fe200078e0a02 */
[----:B------:R-:W-:-:S04]  /*37a0*/  IADD3 R2, R169, 0x1000, RZ ;  /* 0x00001000a9027810 */ /* 0x000fc80007ffe0ff */
[C---:B------:R-:W-:Y:S02]  /*37b0*/  LOP3.LUT P0, RZ, R0.reuse, 0x2, RZ, 0xc0, !PT ;  /* 0x0000000200ff7812 */ /* 0x040fe4000780c0ff */
[----:B------:R-:W-:Y:S02]  /*37c0*/  LOP3.LUT P1, RZ, R0, 0x4, RZ, 0xc0, !PT ;  /* 0x0000000400ff7812 */ /* 0x000fe4000782c0ff */
[----:B------:R-:W-:Y:S02]  /*37d0*/  IADD3 R0, R168, 0x1000, RZ ;  /* 0x00001000a8007810 */ /* 0x000fe40007ffe0ff */
[----:B------:R-:W-:Y:S02]  /*37e0*/  SEL R2, R2, R169, P2 ;  /* 0x000000a902027207 */ /* 0x000fe40001000000 */
[----:B------:R-:W-:Y:S02]  /*37f0*/  SEL R0, R0, R168, P3 ;  /* 0x000000a800007207 */ /* 0x000fe40001800000 */
[----:B------:R-:W-:Y:S01]  /*3800*/  SEL R167, R167, 0xffffffe0, !P0 ;  /* 0xffffffe0a7a77807 */ /* 0x000fe20004000000 */
[----:B------:R-:W-:Y:S01]  /*3810*/  IMAD.SHL.U32 R158, R2, 0x2, RZ ;  /* 0x00000002029e7824 */ /* 0x000fe200078e00ff */
[----:B------:R-:W-:Y:S01]  /*3820*/  SEL R156, R156, 0xffffffc0, !P1 ;  /* 0xffffffc09c9c7807 */ /* 0x000fe20004800000 */
[----:B------:R-:W-:-:S02]  /*3830*/  IMAD.SHL.U32 R157, R0, 0x2, RZ ;  /* 0x00000002009d7824 */ /* 0x000fc400078e00ff */
[----:B------:R-:W-:Y:S02]  /*3840*/  IMAD.IADD R161, R160, 0x1, R167 ;  /* 0x00000001a0a17824 */ /* 0x000fe400078e02a7 */
[----:B------:R-:W-:Y:S01]  /*3850*/  IMAD.IADD R162, R167, 0x1, R159 ;  /* 0x00000001a7a27824 */ /* 0x000fe200078e029f */
[----:B-1-34-:R-:W-:Y:S02]  /*3860*/  @UP4 UMOV UR4, UR7 ;  /* 0x0000000700044c82 */ /* 0x01afe40008000000 */
.L_x_1313:
[----:B------:R-:W0:Y:S01]  /*3870*/  LDGDEPBAR ;  /* 0x00000000000079af */ /* 0x000e220000000000 */
[C---:B------:R-:W-:Y:S01]  /*3880*/  IADD3 R0, R158.reuse, R167, RZ ;  /* 0x000000a79e007210 */ /* 0x040fe20007ffe0ff */
[----:B------:R-:W-:Y:S01]  /*3890*/  UISETP.GE.AND UP0, UPT, UR6, 0x1, UPT ;  /* 0x000000010600788c */ /* 0x000fe2000bf06270 */
[----:B------:R-:W-:Y:S02]  /*38a0*/  MOV R2, UR6 ;  /* 0x0000000600027c02 */ /* 0x000fe40008000f00 */
[----:B------:R-:W-:Y:S02]  /*38b0*/  IADD3 R120, R158, R156, RZ ;  /* 0x0000009c9e787210 */ /* 0x000fe40007ffe0ff */
[----:B------:R-:W-:Y:S02]  /*38c0*/  LEA R2, R2, R242, 0x6 ;  /* 0x000000f202027211 */ /* 0x000fe400078e30ff */
[----:B------:R-:W-:Y:S02]  /*38d0*/  PLOP3.LUT P4, PT, PT, PT, UP3, 0x80, 0x0 ;  /* 0x000000000000781c */ /* 0x000fe40003f8f038 */
[C---:B------:R-:W-:Y:S02]  /*38e0*/  IADD3 R117, R2.reuse, -0x1, RZ ;  /* 0xffffffff02757810 */ /* 0x040fe40007ffe0ff */
[----:B------:R-:W-:Y:S02]  /*38f0*/  IABS R116, R2 ;  /* 0x0000000200747213 */ /* 0x000fe40000000000 */
[----:B------:R-:W-:Y:S02]  /*3900*/  ISETP.GE.AND P0, PT, R117, RZ, PT ;  /* 0x000000ff7500720c */ /* 0x000fe40003f06270 */
[----:B------:R-:W-:Y:S02]  /*3910*/  MOV R118, R116 ;  /* 0x0000007400767202 */ /* 0x000fe40000000f00 */
[C---:B------:R-:W-:Y:S02]  /*3920*/  IADD3 R116, R2.reuse, 0x8, RZ ;  /* 0x0000000802747810 */ /* 0x040fe40007ffe0ff */
[----:B------:R-:W-:Y:S01]  /*3930*/  I2F R178, R118 ;  /* 0x0000007600b27306 */ /* 0x000fe20000201400 */
[----:B------:R-:W-:Y:S02]  /*3940*/  IADD3 R121, R2, 0x7, RZ ;  /* 0x0000000702797810 */ /* 0x000fe40007ffe0ff */
[----:B------:R-:W-:Y:S02]  /*3950*/  ISETP.GE.AND P2, PT, R116, RZ, PT ;  /* 0x000000ff7400720c */ /* 0x000fe40003f46270 */
[C---:B------:R-:W-:Y:S02]  /*3960*/  IADD3 R172, R2.reuse, 0x20, RZ ;  /* 0x0000002002ac7810 */ /* 0x040fe40007ffe0ff */
[C---:B------:R-:W-:Y:S02]  /*3970*/  @!P0 IADD3 R117, -R2.reuse, 0x1, RZ ;  /* 0x0000000102758810 */ /* 0x040fe40007ffe1ff */
[----:B------:R-:W-:Y:S02]  /*3980*/  ISETP.GE.AND P0, PT, R121, RZ, PT ;  /* 0x000000ff7900720c */ /* 0x000fe40003f06270 */
[----:B------:R-:W-:Y:S01]  /*3990*/  I2F R177, R117 ;  /* 0x0000007500b17306 */ /* 0x000fe20000201400 */
[C---:B------:R-:W-:Y:S02]  /*39a0*/  IADD3 R171, R2.reuse, 0x1f, RZ ;  /* 0x0000001f02ab7810 */ /* 0x040fe40007ffe0ff */
[C---:B------:R-:W-:Y:S02]  /*39b0*/  IADD3 R170, R2.reuse, 0x28, RZ ;  /* 0x0000002802aa7810 */ /* 0x040fe40007ffe0ff */
[----:B------:R-:W-:Y:S02]  /*39c0*/  @!P2 IADD3 R116, -R2, -0x8, RZ ;  /* 0xfffffff80274a810 */ /* 0x000fe40007ffe1ff */
[----:B------:R-:W-:Y:S02]  /*39d0*/  ISETP.GE.AND P2, PT, R172, RZ, PT ;  /* 0x000000ffac00720c */ /* 0x000fe40003f46270 */
[----:B------:R-:W-:Y:S01]  /*39e0*/  PLOP3.LUT P5, PT, PT, PT, UP3, 0x80, 0x0 ;  /* 0x000000000000781c */ /* 0x000fe20003faf038 */
[----:B------:R-:W-:Y:S01]  /*39f0*/  I2F R180, R116 ;  /* 0x0000007400b47306 */ /* 0x000fe20000201400 */
[C---:B------:R-:W-:Y:S02]  /*3a00*/  @!P0 IADD3 R121, -R2.reuse, -0x7, RZ ;  /* 0xfffffff902798810 */ /* 0x040fe40007ffe1ff */
[----:B------:R-:W-:Y:S02]  /*3a10*/  ISETP.GE.AND P0, PT, R171, RZ, PT ;  /* 0x000000ffab00720c */ /* 0x000fe40003f06270 */
[----:B------:R-:W-:Y:S05]  /*3a20*/  PLOP3.LUT P6, PT, PT, PT, UP3, 0x80, 0x0 ;  /* 0x000000000000781c */ /* 0x000fea0003fcf038 */
[----:B------:R-:W-:Y:S01]  /*3a30*/  I2F R179, R121 ;  /* 0x0000007900b37306 */ /* 0x000fe20000201400 */
[----:B------:R-:W-:Y:S02]  /*3a40*/  @!P2 IADD3 R172, -R2, -0x20, RZ ;  /* 0xffffffe002aca810 */ /* 0x000fe40007ffe1ff */
[----:B------:R-:W-:Y:S03]  /*3a50*/  ISETP.GE.AND P2, PT, R170, RZ, PT ;  /* 0x000000ffaa00720c */ /* 0x000fe60003f46270 */
[C---:B------:R-:W-:Y:S04]  /*3a60*/  @!P0 IADD3 R171, -R2.reuse, -0x1f, RZ ;  /* 0xffffffe102ab8810 */ /* 0x040fe80007ffe1ff */
[----:B------:R1:W-:Y:S06]  /*3a70*/  I2F R176, R172 ;  /* 0x000000ac00b07306 */ /* 0x0003ec0000201400 */
[C---:B------:R-:W-:Y:S04]  /*3a80*/  @!P2 IADD3 R170, -R2.reuse, -0x28, RZ ;  /* 0xffffffd802aaa810 */ /* 0x040fe80007ffe1ff */
[----:B------:R2:W-:Y:S10]  /*3a90*/  I2F R175, R171 ;  /* 0x000000ab00af7306 */ /* 0x0005f40000201400 */
[----:B------:R3:W-:Y:S01]  /*3aa0*/  I2F R183, R170 ;  /* 0x000000aa00b77306 */ /* 0x0007e20000201400 */
[----:B-1----:R-:W-:Y:S04]  /*3ab0*/  IADD3 R172, R2, 0x27, RZ ;  /* 0x0000002702ac7810 */ /* 0x002fe80007ffe0ff */
[----:B------:R-:W-:Y:S02]  /*3ac0*/  ISETP.GE.AND P0, PT, R172, RZ, PT ;  /* 0x000000ffac00720c */ /* 0x000fe40003f06270 */
[C---:B--2---:R-:W-:Y:S11]  /*3ad0*/  IADD3 R171, R2.reuse, -0x9, RZ ;  /* 0xfffffff702ab7810 */ /* 0x044ff60007ffe0ff */
[C---:B------:R-:W-:Y:S02]  /*3ae0*/  @!P0 IADD3 R172, -R2.reuse, -0x27, RZ ;  /* 0xffffffd902ac8810 */ /* 0x040fe40007ffe1ff */
[C---:B---3--:R-:W-:Y:S02]  /*3af0*/  IADD3 R170, R2.reuse, -0x10, RZ ;  /* 0xfffffff002aa7810 */ /* 0x048fe40007ffe0ff */
[----:B------:R-:W-:Y:S01]  /*3b00*/  I2F R182, R172 ;  /* 0x000000ac00b67306 */ /* 0x000fe20000201400 */
        /* <DEDUP_REMOVED lines=11> */
[----:B------:R-:W-:Y:S01]  /*3bc0*/  LDSM.16.M88.4 R116, [R164+0x6000] ;  /* 0x00600000a474783b */ /* 0x000fe20000000200 */
[-C--:B------:R-:W-:Y:S08]  /*3bd0*/  HMMA.16816.F32 R12, R28, R18.reuse, RZ ;  /* 0x000000121c0c723c */ /* 0x080ff000000018ff */
[C---:B------:R-:W-:Y:S08]  /*3be0*/  HMMA.16816.F32 R16, R32.reuse, R18, RZ ;  /* 0x000000122010723c */ /* 0x040ff000000018ff */
[-C--:B---3--:R-:W-:Y:S08]  /*3bf0*/  HMMA.16816.F32 R20, R32, R100.reuse, RZ ;  /* 0x000000642014723c */ /* 0x088ff000000018ff */
[C---:B------:R-:W-:Y:S08]  /*3c00*/  HMMA.16816.F32 R24, R28.reuse, R100, RZ ;  /* 0x000000641c18723c */ /* 0x040ff000000018ff */
[-C--:B------:R-:W-:Y:S08]  /*3c10*/  HMMA.16816.F32 R28, R28, R102.reuse, RZ ;  /* 0x000000661c1c723c */ /* 0x080ff000000018ff */
[----:B------:R-:W-:Y:S01]  /*3c20*/  HMMA.16816.F32 R32, R32, R102, RZ ;  /* 0x000000662020723c */ /* 0x000fe200000018ff */
[----:B------:R-:W2:Y:S07]  /*3c30*/  LDSM.16.M88.4 R100, [R166+0x6800] ;  /* 0x00680000a664783b */ /* 0x000eae0000000200 */
[-C--:B----4-:R-:W-:Y:S08]  /*3c40*/  HMMA.16816.F32 R4, R104, R108.reuse, R4 ;  /* 0x0000006c6804723c */ /* 0x090ff00000001804 */
[C---:B-1----:R-:W-:Y:S08]  /*3c50*/  HMMA.16816.F32 R8, R112.reuse, R108, R8 ;  /* 0x0000006c7008723c */ /* 0x042ff00000001808 */
[-C--:B------:R-:W-:Y:S08]  /*3c60*/  HMMA.16816.F32 R12, R112, R110.reuse, R12 ;  /* 0x0000006e700c723c */ /* 0x080ff0000000180c */
[C---:B------:R-:W-:Y:S01]  /*3c70*/  HMMA.16816.F32 R16, R104.reuse, R110, R16 ;  /* 0x0000006e6810723c */ /* 0x040fe20000001810 */
[----:B------:R-:W1:Y:S08]  /*3c80*/  LDSM.16.M88.4 R108, [R120] ;  /* 0x00000000786c783b */ /* 0x000e700000000200 */
[----:B------:R-:W3:Y:S01]  /*3c90*/  LDSM.16.M88.4 R120, [R120+0x1000] ;  /* 0x001000007878783b */ /* 0x000ee20000000200 */
[-C--:B--2---:R-:W-:Y:S08]  /*3ca0*/  HMMA.16816.F32 R20, R104, R100.reuse, R20 ;  /* 0x000000646814723c */ /* 0x084ff00000001814 */
[C---:B------:R-:W-:Y:S08]  /*3cb0*/  HMMA.16816.F32 R24, R112.reuse, R100, R24 ;  /* 0x000000647018723c */ /* 0x040ff00000001818 */
[-C--:B------:R-:W-:Y:S07]  /*3cc0*/  HMMA.16816.F32 R28, R112, R102.reuse, R28 ;  /* 0x00000066701c723c */ /* 0x080fee000000181c */
[----:B------:R-:W-:Y:S01]  /*3cd0*/  IADD3 R112, R2, 0x18, RZ ;  /* 0x0000001802707810 */ /* 0x000fe20007ffe0ff */
[----:B------:R-:W-:Y:S01]  /*3ce0*/  HMMA.16816.F32 R32, R104, R102, R32 ;  /* 0x000000666820723c */ /* 0x000fe20000001820 */
[----:B------:R-:W2:Y:S03]  /*3cf0*/  LDSM.16.M88.4 R100, [R164+0x6800] ;  /* 0x00680000a464783b */ /* 0x000ea60000000200 */
[----:B------:R-:W-:Y:S03]  /*3d00*/  ISETP.GE.AND P2, PT, R112, RZ, PT ;  /* 0x000000ff7000720c */ /* 0x000fe60003f46270 */
[----:B------:R-:W-:Y:S01]  /*3d10*/  IADD3 R104, R2, 0x17, RZ ;  /* 0x0000001702687810 */ /* 0x000fe20007ffe0ff */
[-C--:B-1----:R-:W-:Y:S05]  /*3d20*/  HMMA.16816.F32 R4, R108, R116.reuse, R4 ;  /* 0x000000746c04723c */ /* 0x082fea0000001804 */
[----:B------:R-:W-:Y:S03]  /*3d30*/  ISETP.GE.AND P0, PT, R104, RZ, PT ;  /* 0x000000ff6800720c */ /* 0x000fe60003f06270 */
[C---:B---3--:R-:W-:Y:S04]  /*3d40*/  HMMA.16816.F32 R8, R120.reuse, R116, R8 ;  /* 0x000000747808723c */ /* 0x048fe80000001808 */
[C---:B------:R-:W-:Y:S03]  /*3d50*/  @!P2 IADD3 R112, -R2.reuse, -0x18, RZ ;  /* 0xffffffe80270a810 */ /* 0x040fe60007ffe1ff */
[C---:B------:R-:W-:Y:S01]  /*3d60*/  IADD3 R117, R2.reuse, -0x8, RZ ;  /* 0xfffffff802757810 */ /* 0x040fe20007ffe0ff */
[----:B------:R1:W-:Y:S01]  /*3d70*/  I2F R174, R112 ;  /* 0x0000007000ae7306 */ /* 0x0003e20000201400 */
[-C--:B------:R-:W-:Y:S03]  /*3d80*/  HMMA.16816.F32 R12, R120, R118.reuse, R12 ;  /* 0x00000076780c723c */ /* 0x080fe6000000180c */
[----:B------:R-:W-:Y:S02]  /*3d90*/  ISETP.GE.AND P2, PT, R117, RZ, PT ;  /* 0x000000ff7500720c */ /* 0x000fe40003f46270 */
[----:B------:R-:W-:Y:S02]  /*3da0*/  @!P0 IADD3 R104, -R2, -0x17, RZ ;  /* 0xffffffe902688810 */ /* 0x000fe40007ffe1ff */
[----:B------:R-:W-:Y:S01]  /*3db0*/  IADD3 R116, R0, R156, RZ ;  /* 0x0000009c00747210 */ /* 0x000fe20007ffe0ff */
[C---:B------:R-:W-:Y:S01]  /*3dc0*/  HMMA.16816.F32 R16, R108.reuse, R118, R16 ;  /* 0x000000766c10723c */ /* 0x040fe20000001810 */
[----:B------:R3:W-:Y:S03]  /*3dd0*/  I2F R173, R104 ;  /* 0x0000006800ad7306 */ /* 0x0007e60000201400 */
[----:B------:R-:W-:Y:S02]  /*3de0*/  ISETP.GE.AND P0, PT, R171, RZ, PT ;  /* 0x000000ffab00720c */ /* 0x000fe40003f06270 */
[C---:B------:R-:W-:Y:S02]  /*3df0*/  IADD3 R0, R2.reuse, -0x11, RZ ;  /* 0xffffffef02007810 */ /* 0x040fe40007ffe0ff */
[----:B------:R-:W-:Y:S01]  /*3e00*/  @!P2 IADD3 R117, -R2, 0x8, RZ ;  /* 0x000000080275a810 */ /* 0x000fe20007ffe1ff */
[-C--:B--2---:R-:W-:Y:S03]  /*3e10*/  HMMA.16816.F32 R20, R108, R100.reuse, R20 ;  /* 0x000000646c14723c */ /* 0x084fe60000001814 */
[----:B------:R2:W-:Y:S01]  /*3e20*/  I2F R172, R117 ;  /* 0x0000007500ac7306 */ /* 0x0005e20000201400 */
[----:B------:R-:W-:Y:S01]  /*3e30*/  ISETP.GE.AND P2, PT, R170, RZ, PT ;  /* 0x000000ffaa00720c */ /* 0x000fe20003f46270 */
[----:B-1----:R-:W-:Y:S01]  /*3e40*/  LDSM.16.M88.4 R112, [R165+0x6000] ;  /* 0x00600000a570783b */ /* 0x002fe20000000200 */
[C---:B------:R-:W-:Y:S02]  /*3e50*/  IADD3 R156, R2.reuse, 0x10, RZ ;  /* 0x00000010029c7810 */ /* 0x040fe40007ffe0ff */
[C---:B------:R-:W-:Y:S04]  /*3e60*/  HMMA.16816.F32 R24, R120.reuse, R100, R24 ;  /* 0x000000647818723c */ /* 0x040fe80000001818 */
[----:B------:R-:W-:Y:S02]  /*3e70*/  @!P0 IADD3 R171, -R2, 0x9, RZ ;  /* 0x0000000902ab8810 */ /* 0x000fe40007ffe1ff */
[----:B------:R-:W-:Y:S01]  /*3e80*/  ISETP.GE.AND P0, PT, R0, RZ, PT ;  /* 0x000000ff0000720c */ /* 0x000fe20003f06270 */
[----:B---3--:R-:W1:Y:S01]  /*3e90*/  LDSM.16.M88.4 R104, [R116] ;  /* 0x000000007468783b */ /* 0x008e620000000200 */
[-C--:B------:R-:W-:Y:S02]  /*3ea0*/  HMMA.16816.F32 R28, R120, R102.reuse, R28 ;  /* 0x00000066781c723c */ /* 0x080fe4000000181c */
[----:B------:R-:W-:Y:S02]  /*3eb0*/  I2F R171, R171 ;  /* 0x000000ab00ab7306 */ /* 0x000fe40000201400 */
[----:B------:R-:W-:Y:S02]  /*3ec0*/  @!P2 IADD3 R170, -R2, 0x10, RZ ;  /* 0x0000001002aaa810 */ /* 0x000fe40007ffe1ff */
[----:B------:R-:W-:Y:S02]  /*3ed0*/  ISETP.GE.AND P2, PT, R156, RZ, PT ;  /* 0x000000ff9c00720c */ /* 0x000fe40003f46270 */
[C---:B------:R-:W-:Y:S01]  /*3ee0*/  IADD3 R100, R2.reuse, -0x18, RZ ;  /* 0xffffffe802647810 */ /* 0x040fe20007ffe0ff */
[----:B------:R-:W-:Y:S01]  /*3ef0*/  HMMA.16816.F32 R32, R108, R102, R32 ;  /* 0x000000666c20723c */ /* 0x000fe20000001820 */
[----:B--2---:R-:W2:Y:S02]  /*3f00*/  LDSM.16.M88.4 R116, [R116+0x1000] ;  /* 0x001000007474783b */ /* 0x004ea40000000200 */
[----:B------:R-:W-:Y:S01]  /*3f10*/  I2F R170, R170 ;  /* 0x000000aa00aa7306 */ /* 0x000fe20000201400 */
[----:B------:R-:W-:Y:S02]  /*3f20*/  @!P0 IADD3 R0, -R2, 0x11, RZ ;  /* 0x0000001102008810 */ /* 0x000fe40007ffe1ff */
[----:B------:R-:W-:Y:S02]  /*3f30*/  ISETP.GE.AND P3, PT, R100, RZ, PT ;  /* 0x000000ff6400720c */ /* 0x000fe40003f66270 */
[----:B------:R-:W-:Y:S04]  /*3f40*/  MOV R111, 0x40 ;  /* 0x00000040006f7802 */ /* 0x000fe80000000f00 */
[C---:B------:R-:W-:Y:S01]  /*3f50*/  IADD3 R101, R2.reuse, 0xf, RZ ;  /* 0x0000000f02657810 */ /* 0x040fe20007ffe0ff */
[----:B------:R3:W-:Y:S01]  /*3f60*/  I2F R120, R0 ;  /* 0x0000000000787306 */ /* 0x0007e20000201400 */
[C---:B------:R-:W-:Y:S02]  /*3f70*/  @!P2 IADD3 R156, -R2.reuse, -0x10, RZ ;  /* 0xfffffff0029ca810 */ /* 0x040fe40007ffe1ff */
[----:B------:R-:W-:Y:S03]  /*3f80*/  ISETP.GE.AND P0, PT, R101, RZ, PT ;  /* 0x000000ff6500720c */ /* 0x000fe60003f06270 */
[----:B------:R-:W-:Y:S02]  /*3f90*/  @!P3 IADD3 R100, -R2, 0x18, RZ ;  /* 0x000000180264b810 */ /* 0x000fe40007ffe1ff */
[----:B-----5:R-:W-:Y:S02]  /*3fa0*/  FSETP.NEU.FTZ.AND P3, PT, R236, -INF , PT ;  /* 0xff800000ec00780b */ /* 0x020fe40003f7d000 */
[----:B------:R-:W-:Y:S06]  /*3fb0*/  I2F R102, R100 ;  /* 0x0000006400667306 */ /* 0x000fec0000201400 */
[C---:B------:R-:W-:Y:S01]  /*3fc0*/  @!P0 IADD3 R101, -R2.reuse, -0xf, RZ ;  /* 0xfffffff102658810 */ /* 0x040fe20007ffe1ff */
[-C--:B-1----:R-:W-:Y:S01]  /*3fd0*/  HMMA.16816.F32 R4, R104, R112.reuse, R4 ;  /* 0x000000706804723c */ /* 0x082fe20000001804 */
[----:B------:R-:W-:Y:S02]  /*3fe0*/  PLOP3.LUT P0, PT, PT, PT, UP3, 0x80, 0x0 ;  /* 0x000000000000781c */ /* 0x000fe40003f0f038 */
[----:B------:R-:W-:Y:S02]  /*3ff0*/  I2F R156, R156 ;  /* 0x0000009c009c7306 */ /* 0x000fe40000201400 */
[----:B---3--:R-:W-:Y:S04]  /*4000*/  IADD3 R0, R2, -0x19, RZ ;  /* 0xffffffe702007810 */ /* 0x008fe80007ffe0ff */
[----:B------:R-:W-:Y:S01]  /*4010*/  ISETP.GE.AND P2, PT, R0, RZ, PT ;  /* 0x000000ff0000720c */ /* 0x000fe20003f46270 */
[C---:B--2---:R-:W-:Y:S03]  /*4020*/  HMMA.16816.F32 R8, R116.reuse, R112, R8 ;  /* 0x000000707408723c */ /* 0x044fe60000001808 */
[----:B------:R-:W-:Y:S05]  /*4030*/  I2F R101, R101 ;  /* 0x0000006500657306 */ /* 0x000fea0000201400 */
[-C--:B------:R-:W-:Y:S04]  /*4040*/  HMMA.16816.F32 R12, R116, R114.reuse, R12 ;  /* 0x00000072740c723c */ /* 0x080fe8000000180c */
[----:B------:R-:W-:Y:S02]  /*4050*/  @!P2 IADD3 R0, -R2, 0x19, RZ ;  /* 0x000000190200a810 */ /* 0x000fe40007ffe1ff */
[----:B------:R-:W-:Y:S01]  /*4060*/  FMUL.FTZ R4, R4, c[0x0][0x2ec] ;  /* 0x0000bb0004047a20 */ /* 0x000fe20000410000 */
[----:B------:R-:W-:Y:S01]  /*4070*/  PLOP3.LUT P2, PT, PT, PT, UP3, 0x80, 0x0 ;  /* 0x000000000000781c */ /* 0x000fe20003f4f038 */
[----:B------:R-:W-:Y:S01]  /*4080*/  FMUL.FTZ R5, R5, c[0x0][0x2ec] ;  /* 0x0000bb0005057a20 */ /* 0x000fe20000410000 */
[----:B------:R-:W-:Y:S03]  /*4090*/  I2F R100, R0 ;  /* 0x0000000000647306 */ /* 0x000fe60000201400 */
[----:B------:R-:W-:Y:S01]  /*40a0*/  FMUL.FTZ R6, R6, c[0x0][0x2ec] ;  /* 0x0000bb0006067a20 */ /* 0x000fe20000410000 */
[C---:B------:R-:W-:Y:S04]  /*40b0*/  HMMA.16816.F32 R16, R104.reuse, R114, R16 ;  /* 0x000000726810723c */ /* 0x040fe80000001810 */
[----:B------:R-:W-:Y:S02]  /*40c0*/  FMUL.FTZ R7, R7, c[0x0][0x2ec] ;  /* 0x0000bb0007077a20 */ /* 0x000fe40000410000 */
[----:B------:R-:W-:Y:S01]  /*40d0*/  FMUL.FTZ R9, R9, c[0x0][0x2ec] ;  /* 0x0000bb0009097a20 */ /* 0x000fe20000410000 */
[----:B------:R-:W1:Y:S01]  /*40e0*/  MUFU.TANH R195, R4 ;  /* 0x0000000400c37308 */ /* 0x000e620000002400 */
[----:B------:R-:W-:Y:S04]  /*40f0*/  FMUL.FTZ R8, R8, c[0x0][0x2ec] ;  /* 0x0000bb0008087a20 */ /* 0x000fe80000410000 */
        /* <DEDUP_REMOVED lines=12> */
[----:B-1----:R-:W-:Y:S05]  /*41c0*/  FFMA.FTZ R2, R178, -UR4, R195 ;  /* 0x80000004b2027c23 */ /* 0x002fea00080100c3 */
[----:B------:R-:W1:Y:S01]  /*41d0*/  MUFU.TANH R216, R6 ;  /* 0x0000000600d87308 */ /* 0x000e620000002400 */
[----:B--2---:R-:W-:Y:S04]  /*41e0*/  MOV R9, UR28 ;  /* 0x0000001c00097c02 */ /* 0x004fe80008000f00 */
[----:B------:R-:W-:Y:S05]  /*41f0*/  LEA R9, R9, R244, 0x7 ;  /* 0x000000f409097211 */ /* 0x000fea00078e38ff */
[----:B------:R2:W-:Y:S01]  /*4200*/  MUFU.TANH R215, R7 ;  /* 0x0000000700d77308 */ /* 0x0005e20000002400 */
[C---:B------:R-:W-:Y:S02]  /*4210*/  @P4 ISETP.GE.AND P4, PT, R9.reuse, UR5, PT ;  /* 0x0000000509004c0c */ /* 0x040fe4000bf86270 */
[----:B------:R-:W-:Y:S02]  /*4220*/  @P0 IADD3 R0, R9, 0x1, RZ ;  /* 0x0000000109000810 */ /* 0x000fe40007ffe0ff */
[----:B------:R-:W-:Y:S02]  /*4230*/  PLOP3.LUT P0, PT, PT, PT, UP3, 0x80, 0x0 ;  /* 0x000000000000781c */ /* 0x000fe40003f0f038 */
[----:B------:R-:W-:Y:S01]  /*4240*/  @P5 ISETP.GE.AND P5, PT, R0, UR5, PT ;  /* 0x0000000500005c0c */ /* 0x000fe2000bfa6270 */
[----:B---3--:R-:W-:Y:S02]  /*4250*/  FFMA.FTZ R0, R177, -UR4, R194 ;  /* 0x80000004b1007c23 */ /* 0x008fe400080100c2 */
[----:B------:R3:W4:Y:S04]  /*4260*/  MUFU.TANH R228, R8 ;  /* 0x0000000800e47308 */ /* 0x0007280000002400 */
[----:B------:R-:W-:Y:S02]  /*4270*/  @P2 FSEL R2, R2, -INF , !P4 ;  /* 0xff80000002022808 */ /* 0x000fe40006000000 */
[----:B------:R-:W-:Y:S04]  /*4280*/  PLOP3.LUT P2, PT, PT, PT, UP3, 0x80, 0x0 ;  /* 0x000000000000781c */ /* 0x000fe80003f4f038 */
[----:B------:R1:W1:Y:S01]  /*4290*/  MUFU.TANH R238, R10 ;  /* 0x0000000a00ee7308 */ /* 0x0002620000002400 */
[----:B------:R-:W-:Y:S02]  /*42a0*/  @P0 FSEL R0, R0, -INF , !P5 ;  /* 0xff80000000000808 */ /* 0x000fe40006800000 */
[----:B------:R-:W-:Y:S01]  /*42b0*/  PLOP3.LUT P0, PT, PT, PT, UP3, 0x80, 0x0 ;  /* 0x000000000000781c */ /* 0x000fe20003f0f038 */
[----:B--2---:R-:W2:Y:S06]  /*42c0*/  LDSM.16.M88.4 R4, [R165+0x6800] ;  /* 0x00680000a504783b */ /* 0x004eac0000000200 */
[----:B------:R-:W-:Y:S01]  /*42d0*/  MUFU.TANH R237, R11 ;  /* 0x0000000b00ed7308 */ /* 0x000fe20000002400 */
[----:B---3--:R-:W-:Y:S05]  /*42e0*/  FMUL.FTZ R8, R236, 1.4426950216293334961 ;  /* 0x3fb8aa3bec087820 */ /* 0x008fea0000410000 */
[----:B------:R-:W-:Y:S04]  /*42f0*/  FSEL R8, R8, RZ, P3 ;  /* 0x000000ff08087208 */ /* 0x000fe80001800000 */
[----:B------:R-:W-:Y:S01]  /*4300*/  MUFU.TANH R223, R13 ;  /* 0x0000000d00df7308 */ /* 0x000fe20000002400 */
[C---:B------:R-:W-:Y:S01]  /*4310*/  FSETP.NEU.FTZ.AND P3, PT, R235.reuse, -INF , PT ;  /* 0xff800000eb00780b */ /* 0x040fe20003f7d000 */
[--C-:B------:R-:W-:Y:S02]  /*4320*/  FFMA.FTZ R2, R2, c[0x0][0x23c], -R8.reuse ;  /* 0x00008f0002027a23 */ /* 0x100fe40000010808 */
[----:B------:R-:W-:Y:S02]  /*4330*/  FFMA.FTZ R0, R0, c[0x0][0x23c], -R8 ;  /* 0x00008f0000007a23 */ /* 0x000fe40000010808 */
[----:B-1----:R-:W-:Y:S04]  /*4340*/  FMUL.FTZ R10, R235, 1.4426950216293334961 ;  /* 0x3fb8aa3beb0a7820 */ /* 0x002fe80000410000 */
[----:B------:R1:W-:Y:S10]  /*4350*/  MUFU.EX2 R114, R2 ;  /* 0x0000000200727308 */ /* 0x0003f40000000800 */
[----:B------:R-:W-:Y:S01]  /*4360*/  MUFU.TANH R225, R12 ;  /* 0x0000000c00e17308 */ /* 0x000fe20000002400 */
[-C--:B--2---:R-:W-:Y:S09]  /*4370*/  HMMA.16816.F32 R20, R104, R4.reuse, R20 ;  /* 0x000000046814723c */ /* 0x084ff20000001814 */
[----:B------:R2:W-:Y:S01]  /*4380*/  MUFU.EX2 R112, R0 ;  /* 0x0000000000707308 */ /* 0x0005e20000000800 */
[C---:B------:R-:W-:Y:S04]  /*4390*/  HMMA.16816.F32 R24, R116.reuse, R4, R24 ;  /* 0x000000047418723c */ /* 0x040fe80000001818 */
[----:B-1----:R-:W-:Y:S03]  /*43a0*/  FFMA.FTZ R2, R180, -UR4, R216 ;  /* 0x80000004b4027c23 */ /* 0x002fe600080100d8 */
[----:B------:R-:W-:Y:S02]  /*43b0*/  FSEL R4, R10, RZ, P3 ;  /* 0x000000ff0a047208 */ /* 0x000fe40001800000 */
[----:B------:R-:W-:Y:S03]  /*43c0*/  MUFU.TANH R231, R15 ;  /* 0x0000000f00e77308 */ /* 0x000fe60000002400 */
[----:B------:R-:W-:Y:S01]  /*43d0*/  @P2 FSEL R2, R2, -INF , !P4 ;  /* 0xff80000002022808 */ /* 0x000fe20006000000 */
[-C--:B------:R-:W-:Y:S01]  /*43e0*/  HMMA.16816.F32 R28, R116, R6.reuse, R28 ;  /* 0x00000006741c723c */ /* 0x080fe2000000181c */
[----:B------:R-:W-:Y:S02]  /*43f0*/  PLOP3.LUT P2, PT, PT, PT, UP3, 0x80, 0x0 ;  /* 0x000000000000781c */ /* 0x000fe40003f4f038 */
[----:B----4-:R-:W-:Y:S01]  /*4400*/  FFMA.FTZ R5, R176, -UR4, R228 ;  /* 0x80000004b0057c23 */ /* 0x010fe200080100e4 */
[----:B------:R-:W-:Y:S01]  /*4410*/  FSETP.NEU.FTZ.AND P3, PT, R233, -INF , PT ;  /* 0xff800000e900780b */ /* 0x000fe20003f7d000 */
[----:B------:R-:W-:Y:S02]  /*4420*/  FFMA.FTZ R2, R2, c[0x0][0x23c], -R4 ;  /* 0x00008f0002027a23 */ /* 0x000fe40000010804 */
[----:B------:R-:W-:Y:S01]  /*4430*/  FFMA.FTZ R10, R183, -UR4, R238 ;  /* 0x80000004b70a7c23 */ /* 0x000fe200080100ee */
[----:B------:R-:W-:Y:S01]  /*4440*/  MUFU.TANH R232, R14 ;  /* 0x0000000e00e87308 */ /* 0x000fe20000002400 */
[----:B------:R-:W-:Y:S04]  /*4450*/  HMMA.16816.F32 R32, R104, R6, R32 ;  /* 0x000000066820723c */ /* 0x000fe80000001820 */
[----:B--2---:R-:W-:Y:S01]  /*4460*/  FFMA.FTZ R0, R179, -UR4, R215 ;  /* 0x80000004b3007c23 */ /* 0x004fe200080100d7 */
[----:B------:R-:W-:Y:S01]  /*4470*/  @P2 FSEL R5, R5, -INF , !P4 ;  /* 0xff80000005052808 */ /* 0x000fe20006000000 */
[----:B------:R-:W-:Y:S01]  /*4480*/  FMUL.FTZ R21, R21, c[0x0][0x2ec] ;  /* 0x0000bb0015157a20 */ /* 0x000fe20000410000 */
[----:B------:R-:W-:Y:S01]  /*4490*/  PLOP3.LUT P2, PT, PT, PT, UP3, 0x80, 0x0 ;  /* 0x000000000000781c */ /* 0x000fe20003f4f038 */
[----:B------:R-:W-:Y:S01]  /*44a0*/  FMUL.FTZ R20, R20, c[0x0][0x2ec] ;  /* 0x0000bb0014147a20 */ /* 0x000fe20000410000 */
[----:B------:R1:W-:Y:S03]  /*44b0*/  MUFU.EX2 R113, R2 ;  /* 0x0000000200717308 */ /* 0x0003e60000000800 */
[----:B------:R-:W-:Y:S01]  /*44c0*/  @P0 FSEL R0, R0, -INF , !P5 ;  /* 0xff80000000000808 */ /* 0x000fe20006800000 */
[----:B------:R-:W-:Y:S01]  /*44d0*/  FMUL.FTZ R23, R23, c[0x0][0x2ec] ;  /* 0x0000bb0017177a20 */ /* 0x000fe20000410000 */
[----:B------:R-:W-:Y:S01]  /*44e0*/  PLOP3.LUT P0, PT, PT, PT, UP3, 0x80, 0x0 ;  /* 0x000000000000781c */ /* 0x000fe20003f0f038 */
[----:B------:R-:W-:Y:S02]  /*44f0*/  FMUL.FTZ R28, R28, c[0x0][0x2ec] ;  /* 0x0000bb001c1c7a20 */ /* 0x000fe40000410000 */
[----:B------:R-:W-:Y:S02]  /*4500*/  FFMA.FTZ R0, R0, c[0x0][0x23c], -R4 ;  /* 0x00008f0000007a23 */ /* 0x000fe40000010804 */
[----:B------:R-:W-:Y:S01]  /*4510*/  MUFU.TANH R199, R16 ;  /* 0x0000001000c77308 */ /* 0x000fe20000002400 */
[----:B------:R-:W-:Y:S01]  /*4520*/  FMUL.FTZ R29, R29, c[0x0][0x2ec] ;  /* 0x0000bb001d1d7a20 */ /* 0x000fe20000410000 */
[----:B------:R-:W-:Y:S01]  /*4530*/  @P2 FSEL R10, R10, -INF , !P4 ;  /* 0xff8000000a0a2808 */ /* 0x000fe20006000000 */
[----:B------:R-:W-:Y:S01]  /*4540*/  FMUL.FTZ R30, R30, c[0x0][0x2ec] ;  /* 0x0000bb001e1e7a20 */ /* 0x000fe20000410000 */
[----:B------:R-:W-:Y:S01]  /*4550*/  PLOP3.LUT P2, PT, PT, PT, UP3, 0x80, 0x0 ;  /* 0x000000000000781c */ /* 0x000fe20003f4f038 */
[----:B------:R-:W-:Y:S01]  /*4560*/  FMUL.FTZ R32, R32, c[0x0][0x2ec] ;  /* 0x0000bb0020207a20 */ /* 0x000fe20000410000 */
[----:B------:R-:W-:Y:S01]  /*4570*/  PLOP3.LUT P4, PT, PT, PT, UP3, 0x80, 0x0 ;  /* 0x000000000000781c */ /* 0x000fe20003f8f038 */
[----:B------:R-:W-:Y:S02]  /*4580*/  FMUL.FTZ R33, R33, c[0x0][0x2ec] ;  /* 0x0000bb0021217a20 */ /* 0x000fe40000410000 */
[----:B------:R-:W-:Y:S01]  /*4590*/  FMUL.FTZ R34, R34, c[0x0][0x2ec] ;  /* 0x0000bb0022227a20 */ /* 0x000fe20000410000 */
[----:B------:R2:W-:Y:S01]  /*45a0*/  MUFU.EX2 R209, R0 ;  /* 0x0000000000d17308 */ /* 0x0005e20000000800 */
[----:B------:R-:W-:Y:S02]  /*45b0*/  FMUL.FTZ R35, R35, c[0x0][0x2ec] ;  /* 0x0000bb0023237a20 */ /* 0x000fe40000410000 */
[----:B------:R-:W-:Y:S02]  /*45c0*/  FMUL.FTZ R31, R31, c[0x0][0x2ec] ;  /* 0x0000bb001f1f7a20 */ /* 0x000fe40000410000 */
[----:B-1----:R-:W-:Y:S02]  /*45d0*/  FMUL.FTZ R2, R233, 1.4426950216293334961 ;  /* 0x3fb8aa3be9027820 */ /* 0x002fe40000410000 */
[----:B------:R-:W-:Y:S02]  /*45e0*/  FMUL.FTZ R22, R22, c[0x0][0x2ec] ;  /* 0x0000bb0016167a20 */ /* 0x000fe40000410000 */
[----:B------:R-:W-:Y:S01]  /*45f0*/  FMUL.FTZ R25, R25, c[0x0][0x2ec] ;  /* 0x0000bb0019197a20 */ /* 0x000fe20000410000 */
[----:B------:R-:W1:Y:S01]  /*4600*/  MUFU.TANH R198, R17 ;  /* 0x0000001100c67308 */ /* 0x000e620000002400 */
[----:B------:R-:W-:Y:S01]  /*4610*/  FSEL R2, R2, RZ, P3 ;  /* 0x000000ff02027208 */ /* 0x000fe20001800000 */
[----:B------:R-:W-:Y:S01]  /*4620*/  FMUL.FTZ R24, R24, c[0x0][0x2ec] ;  /* 0x0000bb0018187a20 */ /* 0x000fe20000410000 */
[----:B------:R-:W-:Y:S01]  /*4630*/  FSETP.NEU.FTZ.AND P3, PT, R234, -INF , PT ;  /* 0xff800000ea00780b */ /* 0x000fe20003f7d000 */
[----:B------:R-:W-:Y:S02]  /*4640*/  FMUL.FTZ R26, R26, c[0x0][0x2ec] ;  /* 0x0000bb001a1a7a20 */ /* 0x000fe40000410000 */
[--C-:B------:R-:W-:Y:S02]  /*4650*/  FFMA.FTZ R5, R5, c[0x0][0x23c], -R2.reuse ;  /* 0x00008f0005057a23 */ /* 0x100fe40000010802 */
[----:B------:R-:W-:Y:S02]  /*4660*/  FMUL.FTZ R27, R27, c[0x0][0x2ec] ;  /* 0x0000bb001b1b7a20 */ /* 0x000fe40000410000 */
[----:B------:R3:W-:Y:S01]  /*4670*/  MUFU.EX2 R222, R5 ;  /* 0x0000000500de7308 */ /* 0x0007e20000000800 */
[----:B--2---:R-:W-:Y:S05]  /*4680*/  FFMA.FTZ R0, R175, -UR4, R227 ;  /* 0x80000004af007c23 */ /* 0x004fea00080100e3 */
[----:B------:R-:W-:Y:S04]  /*4690*/  @P0 FSEL R0, R0, -INF , !P5 ;  /* 0xff80000000000808 */ /* 0x000fe80006800000 */
[----:B------:R-:W-:Y:S01]  /*46a0*/  MUFU.TANH R203, R19 ;  /* 0x0000001300cb7308 */ /* 0x000fe20000002400 */
[----:B------:R-:W-:Y:S01]  /*46b0*/  PLOP3.LUT P0, PT, PT, PT, UP3, 0x80, 0x0 ;  /* 0x000000000000781c */ /* 0x000fe20003f0f038 */
[----:B------:R-:W-:Y:S02]  /*46c0*/  FFMA.FTZ R11, R0, c[0x0][0x23c], -R2 ;  /* 0x00008f00000b7a23 */ /* 0x000fe40000010802 */
[----:B-1----:R-:W-:Y:S06]  /*46d0*/  FFMA.FTZ R7, R171, -UR4, R198 ;  /* 0x80000004ab077c23 */ /* 0x002fec00080100c6 */
[----:B------:R-:W1:Y:S01]  /*46e0*/  MUFU.TANH R205, R18 ;  /* 0x0000001200cd7308 */ /* 0x000e620000002400 */
[----:B---3--:R-:W-:Y:S05]  /*46f0*/  FMUL.FTZ R5, R234, 1.4426950216293334961 ;  /* 0x3fb8aa3bea057820 */ /* 0x008fea0000410000 */
[----:B------:R-:W-:Y:S04]  /*4700*/  FSEL R0, R5, RZ, P3 ;  /* 0x000000ff05007208 */ /* 0x000fe80001800000 */
[----:B------:R-:W-:Y:S01]  /*4710*/  MUFU.TANH R200, R21 ;  /* 0x0000001500c87308 */ /* 0x000fe20000002400 */
[----:B------:R-:W-:Y:S01]  /*4720*/  FFMA.FTZ R5, R182, -UR4, R237 ;  /* 0x80000004b6057c23 */ /* 0x000fe200080100ed */
[----:B------:R-:W-:Y:S01]  /*4730*/  PLOP3.LUT P3, PT, PT, PT, UP3, 0x80, 0x0 ;  /* 0x000000000000781c */ /* 0x000fe20003f6f038 */
[--C-:B------:R-:W-:Y:S03]  /*4740*/  FFMA.FTZ R10, R10, c[0x0][0x23c], -R0.reuse ;  /* 0x00008f000a0a7a23 */ /* 0x100fe60000010800 */
[----:B------:R-:W-:Y:S02]  /*4750*/  @P0 FSEL R5, R5, -INF , !P5 ;  /* 0xff80000005050808 */ /* 0x000fe40006800000 */
[----:B------:R-:W-:Y:S02]  /*4760*/  PLOP3.LUT P0, PT, PT, PT, UP3, 0x80, 0x0 ;  /* 0x000000000000781c */ /* 0x000fe40003f0f038 */
[----:B------:R2:W-:Y:S01]  /*4770*/  MUFU.EX2 R230, R10 ;  /* 0x0000000a00e67308 */ /* 0x0005e20000000800 */
[----:B------:R-:W-:Y:S01]  /*4780*/  FFMA.FTZ R5, R5, c[0x0][0x23c], -R0 ;  /* 0x00008f0005057a23 */ /* 0x000fe20000010800 */
[----:B------:R-:W-:Y:S01]  /*4790*/  PLOP3.LUT P5, PT, PT, PT, UP3, 0x80, 0x0 ;  /* 0x000000000000781c */ /* 0x000fe20003faf038 */
[----:B-1----:R-:W-:Y:S07]  /*47a0*/  FFMA.FTZ R6, R178, -UR4, R205 ;  /* 0x80000004b2067c23 */ /* 0x002fee00080100cd */
[----:B------:R1:W-:Y:S10]  /*47b0*/  MUFU.EX2 R229, R5 ;  /* 0x0000000500e57308 */ /* 0x0003f40000000800 */
[----:B------:R-:W-:Y:S01]  /*47c0*/  MUFU.TANH R202, R28 ;  /* 0x0000001c00ca7308 */ /* 0x000fe20000002400 */
[----:B--2---:R-:W-:Y:S09]  /*47d0*/  FFMA.FTZ R10, R174, -UR4, R225 ;  /* 0x80000004ae0a7c23 */ /* 0x004ff200080100e1 */
[----:B------:R-:W2:Y:S01]  /*47e0*/  MUFU.TANH R196, R20 ;  /* 0x0000001400c47308 */ /* 0x000ea20000002400 */
[----:B-1----:R-:W-:Y:S02]  /*47f0*/  @P2 IADD3 R5, R9, 0x8, RZ ;  /* 0x0000000809052810 */ /* 0x002fe40007ffe0ff */
[----:B------:R-:W-:Y:S02]  /*4800*/  PLOP3.LUT P2, PT, PT, PT, UP3, 0x80, 0x0 ;  /* 0x000000000000781c */ /* 0x000fe40003f4f038 */
[----:B------:R-:W-:Y:S02]  /*4810*/  @P5 ISETP.GE.AND P5, PT, R5, UR5, PT ;  /* 0x0000000505005c0c */ /* 0x000fe4000bfa6270 */
[----:B------:R-:W-:Y:S03]  /*4820*/  @P0 IADD3 R5, R9, 0x9, RZ ;  /* 0x0000000909050810 */ /* 0x000fe60007ffe0ff */
[----:B------:R-:W1:Y:S01]  /*4830*/  MUFU.TANH R204, R23 ;  /* 0x0000001700cc7308 */ /* 0x000e620000002400 */
[----:B------:R-:W-:Y:S02]  /*4840*/  PLOP3.LUT P0, PT, PT, PT, UP3, 0x80, 0x0 ;  /* 0x000000000000781c */ /* 0x000fe40003f0f038 */
[----:B------:R-:W-:Y:S01]  /*4850*/  @P6 ISETP.GE.AND P6, PT, R5, UR5, PT ;  /* 0x0000000505006c0c */ /* 0x000fe2000bfc6270 */
[----:B------:R-:W-:Y:S04]  /*4860*/  FFMA.FTZ R5, R173, -UR4, R223 ;  /* 0x80000004ad057c23 */ /* 0x000fe800080100df */
[----:B------:R-:W-:Y:S02]  /*4870*/  @P2 FSEL R10, R10, -INF , !P5 ;  /* 0xff8000000a0a2808 */ /* 0x000fe40006800000 */
[----:B------:R-:W-:Y:S01]  /*4880*/  MUFU.TANH R201, R29 ;  /* 0x0000001d00c97308 */ /* 0x000fe20000002400 */
[----:B------:R-:W-:Y:S02]  /*4890*/  PLOP3.LUT P2, PT, PT, PT, UP3, 0x80, 0x0 ;  /* 0x000000000000781c */ /* 0x000fe40003f4f038 */
[--C-:B------:R-:W-:Y:S03]  /*48a0*/  FFMA.FTZ R10, R10, c[0x0][0x23c], -R2.reuse ;  /* 0x00008f000a0a7a23 */ /* 0x100fe60000010802 */
[----:B------:R-:W-:Y:S02]  /*48b0*/  @P0 FSEL R5, R5, -INF , !P6 ;  /* 0xff80000005050808 */ /* 0x000fe40007000000 */
[----:B------:R-:W-:Y:S03]  /*48c0*/  PLOP3.LUT P0, PT, PT, PT, UP3, 0x80, 0x0 ;  /* 0x000000000000781c */ /* 0x000fe60003f0f038 */
[----:B------:R-:W-:Y:S01]  /*48d0*/  FFMA.FTZ R5, R5, c[0x0][0x23c], -R2 ;  /* 0x00008f0005057a23 */ /* 0x000fe20000010802 */
[----:B------:R3:W-:Y:S10]  /*48e0*/  MUFU.EX2 R212, R10 ;  /* 0x0000000a00d47308 */ /* 0x0007f40000000800 */
[----:B------:R4:W-:Y:S10]  /*48f0*/  MUFU.EX2 R207, R5 ;  /* 0x0000000500cf7308 */ /* 0x0009f40000000800 */
[----:B------:R-:W-:Y:S01]  /*4900*/  MUFU.TANH R218, R30 ;  /* 0x0000001e00da7308 */ /* 0x000fe20000002400 */
[----:B---3--:R-:W-:Y:S05]  /*4910*/  FFMA.FTZ R10, R176, -UR4, R232 ;  /* 0x80000004b00a7c23 */ /* 0x008fea00080100e8 */
[----:B------:R-:W-:Y:S04]  /*4920*/  @P2 FSEL R10, R10, -INF , !P5 ;  /* 0xff8000000a0a2808 */ /* 0x000fe80006800000 */
[----:B------:R-:W-:Y:S01]  /*4930*/  MUFU.TANH R117, R32 ;  /* 0x0000002000757308 */ /* 0x000fe20000002400 */
[----:B------:R-:W-:Y:S01]  /*4940*/  PLOP3.LUT P2, PT, PT, PT, UP3, 0x80, 0x0 ;  /* 0x000000000000781c */ /* 0x000fe20003f4f038 */
[----:B----4-:R-:W-:Y:S02]  /*4950*/  FFMA.FTZ R5, R175, -UR4, R231 ;  /* 0x80000004af057c23 */ /* 0x010fe400080100e7 */
[--C-:B------:R-:W-:Y:S03]  /*4960*/  FFMA.FTZ R10, R10, c[0x0][0x23c], -R0.reuse ;  /* 0x00008f000a0a7a23 */ /* 0x100fe60000010800 */
[----:B------:R-:W-:Y:S03]  /*4970*/  @P0 FSEL R5, R5, -INF , !P6 ;  /* 0xff80000005050808 */ /* 0x000fe60007000000 */
[----:B------:R-:W-:Y:S01]  /*4980*/  MUFU.TANH R118, R33 ;  /* 0x0000002100767308 */ /* 0x000fe20000002400 */
[----:B------:R-:W-:Y:S01]  /*4990*/  PLOP3.LUT P0, PT, PT, PT, UP3, 0x80, 0x0 ;  /* 0x000000000000781c */ /* 0x000fe20003f0f038 */
[----:B------:R-:W-:Y:S08]  /*49a0*/  FFMA.FTZ R5, R5, c[0x0][0x23c], -R0 ;  /* 0x00008f0005057a23 */ /* 0x000ff00000010800 */
[----:B------:R3:W-:Y:S04]  /*49b0*/  MUFU.EX2 R219, R5 ;  /* 0x0000000500db7308 */ /* 0x0007e80000000800 */
[----:B------:R-:W-:Y:S02]  /*49c0*/  @P0 FSEL R7, R7, -INF , !P6 ;  /* 0xff80000007070808 */ /* 0x000fe40007000000 */
[----:B------:R-:W-:Y:S03]  /*49d0*/  PLOP3.LUT P0, PT, PT, PT, UP3, 0x80, 0x0 ;  /* 0x000000000000781c */ /* 0x000fe60003f0f038 */
[--C-:B------:R-:W-:Y:S01]  /*49e0*/  FFMA.FTZ R7, R7, c[0x0][0x23c], -R8.reuse ;  /* 0x00008f0007077a23 */ /* 0x100fe20000010808 */
[----:B------:R-:W-:Y:S10]  /*49f0*/  MUFU.TANH R176, R34 ;  /* 0x0000002200b07308 */ /* 0x000ff40000002400 */
[----:B------:R-:W-:Y:S01]  /*4a00*/  MUFU.TANH R175, R35 ;  /* 0x0000002300af7308 */ /* 0x000fe20000002400 */
[----:B---3--:R-:W-:Y:S05]  /*4a10*/  FFMA.FTZ R5, R172, -UR4, R199 ;  /* 0x80000004ac057c23 */ /* 0x008fea00080100c7 */
[----:B------:R-:W-:Y:S04]  /*4a20*/  @P2 FSEL R5, R5, -INF , !P5 ;  /* 0xff80000005052808 */ /* 0x000fe80006800000 */
[----:B------:R-:W-:Y:S01]  /*4a30*/  MUFU.TANH R217, R31 ;  /* 0x0000001f00d97308 */ /* 0x000fe20000002400 */
[----:B------:R-:W-:Y:S01]  /*4a40*/  PLOP3.LUT P2, PT, PT, PT, UP3, 0x80, 0x0 ;  /* 0x000000000000781c */ /* 0x000fe20003f4f038 */
[----:B------:R-:W-:Y:S08]  /*4a50*/  FFMA.FTZ R5, R5, c[0x0][0x23c], -R8 ;  /* 0x00008f0005057a23 */ /* 0x000ff00000010808 */
[----:B------:R3:W-:Y:S04]  /*4a60*/  MUFU.EX2 R123, R5 ;  /* 0x00000005007b7308 */ /* 0x0007e80000000800 */
[----:B------:R-:W-:Y:S02]  /*4a70*/  @P2 FSEL R6, R6, -INF , !P5 ;  /* 0xff80000006062808 */ /* 0x000fe40006800000 */
[----:B------:R-:W-:Y:S03]  /*4a80*/  PLOP3.LUT P2, PT, PT, PT, UP3, 0x80, 0x0 ;  /* 0x000000000000781c */ /* 0x000fe60003f4f038 */
[--C-:B------:R-:W-:Y:S01]  /*4a90*/  FFMA.FTZ R6, R6, c[0x0][0x23c], -R4.reuse ;  /* 0x00008f0006067a23 */ /* 0x100fe20000010804 */
[----:B------:R4:W-:Y:S10]  /*4aa0*/  MUFU.EX2 R122, R7 ;  /* 0x00000007007a7308 */ /* 0x0009f40000000800 */
[----:B------:R2:W-:Y:S01]  /*4ab0*/  MUFU.EX2 R178, R6 ;  /* 0x0000000600b27308 */ /* 0x0005e20000000800 */
[----:B---3--:R-:W-:Y:S05]  /*4ac0*/  FFMA.FTZ R5, R177, -UR4, R203 ;  /* 0x80000004b1057c23 */ /* 0x008fea00080100cb */
[----:B------:R-:W-:Y:S04]  /*4ad0*/  @P0 FSEL R5, R5, -INF , !P6 ;  /* 0xff80000005050808 */ /* 0x000fe80007000000 */
[----:B------:R-:W-:Y:S01]  /*4ae0*/  MUFU.TANH R213, R25 ;  /* 0x0000001900d57308 */ /* 0x000fe20000002400 */
[----:B------:R-:W-:Y:S02]  /*4af0*/  PLOP3.LUT P6, PT, PT, PT, UP3, 0x80, 0x0 ;  /* 0x000000000000781c */ /* 0x000fe40003fcf038 */
[----:B------:R-:W-:Y:S01]  /*4b00*/  PLOP3.LUT P0, PT, PT, PT, UP3, 0x80, 0x0 ;  /* 0x000000000000781c */ /* 0x000fe20003f0f038 */
[----:B------:R-:W-:Y:S01]  /*4b10*/  FFMA.FTZ R5, R5, c[0x0][0x23c], -R4 ;  /* 0x00008f0005057a23 */ /* 0x000fe20000010804 */
[----:B----4-:R-:W-:Y:S02]  /*4b20*/  @P4 IADD3 R7, R9, 0x10, RZ ;  /* 0x0000001009074810 */ /* 0x010fe40007ffe0ff */
[----:B------:R-:W-:Y:S02]  /*4b30*/  PLOP3.LUT P4, PT, PT, PT, UP3, 0x80, 0x0 ;  /* 0x000000000000781c */ /* 0x000fe40003f8f038 */
[----:B------:R-:W-:Y:S01]  /*4b40*/  @P3 ISETP.GE.AND P5, PT, R7, UR5, PT ;  /* 0x0000000507003c0c */ /* 0x000fe2000bfa6270 */
[----:B------:R3:W-:Y:S01]  /*4b50*/  MUFU.EX2 R177, R5 ;  /* 0x0000000500b17308 */ /* 0x0007e20000000800 */
[----:B------:R-:W-:Y:S02]  /*4b60*/  @P2 IADD3 R7, R9, 0x11, RZ ;  /* 0x0000001109072810 */ /* 0x000fe40007ffe0ff */
[----:B------:R-:W-:Y:S01]  /*4b70*/  PLOP3.LUT P3, PT, PT, PT, UP3, 0x80, 0x0 ;  /* 0x000000000000781c */ /* 0x000fe20003f6f038 */
[----:B--2---:R-:W-:Y:S01]  /*4b80*/  FFMA.FTZ R6, R170, -UR4, R196 ;  /* 0x80000004aa067c23 */ /* 0x004fe200080100c4 */
[----:B------:R-:W-:Y:S05]  /*4b90*/  PLOP3.LUT P2, PT, PT, PT, UP3, 0x80, 0x0 ;  /* 0x000000000000781c */ /* 0x000fea0003f4f038 */
[----:B------:R-:W-:Y:S01]  /*4ba0*/  @P4 ISETP.GE.AND P4, PT, R7, UR5, PT ;  /* 0x0000000507004c0c */ /* 0x000fe2000bf86270 */
[----:B------:R-:W-:Y:S05]  /*4bb0*/  MUFU.EX2 R221, R11 ;  /* 0x0000000b00dd7308 */ /* 0x000fea0000000800 */
[----:B------:R-:W-:Y:S02]  /*4bc0*/  @P3 FSEL R6, R6, -INF , !P5 ;  /* 0xff80000006063808 */ /* 0x000fe40006800000 */
[----:B------:R-:W-:Y:S03]  /*4bd0*/  PLOP3.LUT P3, PT, PT, PT, UP3, 0x80, 0x0 ;  /* 0x000000000000781c */ /* 0x000fe60003f6f038 */
[----:B------:R-:W-:Y:S01]  /*4be0*/  FFMA.FTZ R6, R6, c[0x0][0x23c], -R8 ;  /* 0x00008f0006067a23 */ /* 0x000fe20000010808 */
[----:B------:R-:W-:Y:S01]  /*4bf0*/  MUFU.EX2 R220, R10 ;  /* 0x0000000a00dc7308 */ /* 0x000fe20000000800 */
[----:B---3--:R-:W-:Y:S05]  /*4c00*/  FFMA.FTZ R5, R120, -UR4, R200 ;  /* 0x8000000478057c23 */ /* 0x008fea00080100c8 */
[----:B------:R-:W-:Y:S02]  /*4c10*/  @P0 FSEL R5, R5, -INF , !P4 ;  /* 0xff80000005050808 */ /* 0x000fe40006000000 */
[----:B------:R-:W-:Y:S02]  /*4c20*/  PLOP3.LUT P0, PT, PT, PT, UP3, 0x80, 0x0 ;  /* 0x000000000000781c */ /* 0x000fe40003f0f038 */
[----:B------:R-:W-:Y:S01]  /*4c30*/  MUFU.EX2 R109, R6 ;  /* 0x00000006006d7308 */ /* 0x000fe20000000800 */
[----:B------:R-:W-:Y:S09]  /*4c40*/  FFMA.FTZ R5, R5, c[0x0][0x23c], -R8 ;  /* 0x00008f0005057a23 */ /* 0x000ff20000010808 */
[----:B------:R1:W-:Y:S10]  /*4c50*/  MUFU.EX2 R121, R5 ;  /* 0x0000000500797308 */ /* 0x0003f40000000800 */
[----:B------:R-:W2:Y:S10]  /*4c60*/  MUFU.TANH R206, R22 ;  /* 0x0000001600ce7308 */ /* 0x000eb40000002400 */
[----:B------:R-:W3:Y:S01]  /*4c70*/  MUFU.TANH R214, R24 ;  /* 0x0000001800d67308 */ /* 0x000ee20000002400 */
[----:B-1----:R-:W-:Y:S05]  /*4c80*/  FFMA.FTZ R5, R171, -UR4, R204 ;  /* 0x80000004ab057c23 */ /* 0x002fea00080100cc */
[----:B------:R-:W-:Y:S04]  /*4c90*/  @P0 FSEL R5, R5, -INF , !P4 ;  /* 0xff80000005050808 */ /* 0x000fe80006000000 */
[----:B------:R-:W1:Y:S01]  /*4ca0*/  MUFU.TANH R226, R26 ;  /* 0x0000001a00e27308 */ /* 0x000e620000002400 */
[----:B------:R-:W-:Y:S01]  /*4cb0*/  PLOP3.LUT P0, PT, PT, PT, UP3, 0x80, 0x0 ;  /* 0x000000000000781c */ /* 0x000fe20003f0f038 */
[----:B--2---:R-:W-:Y:S02]  /*4cc0*/  FFMA.FTZ R6, R172, -UR4, R206 ;  /* 0x80000004ac067c23 */ /* 0x004fe400080100ce */
[--C-:B------:R-:W-:Y:S03]  /*4cd0*/  FFMA.FTZ R5, R5, c[0x0][0x23c], -R4.reuse ;  /* 0x00008f0005057a23 */ /* 0x100fe60000010804 */
[----:B------:R-:W-:Y:S03]  /*4ce0*/  @P2 FSEL R6, R6, -INF , !P5 ;  /* 0xff80000006062808 */ /* 0x000fe60006800000 */
[----:B------:R2:W-:Y:S01]  /*4cf0*/  MUFU.EX2 R171, R5 ;  /* 0x0000000500ab7308 */ /* 0x0005e20000000800 */
[----:B------:R-:W-:Y:S01]  /*4d00*/  PLOP3.LUT P2, PT, PT, PT, UP3, 0x80, 0x0 ;  /* 0x000000000000781c */ /* 0x000fe20003f4f038 */
[----:B------:R-:W-:Y:S08]  /*4d10*/  FFMA.FTZ R6, R6, c[0x0][0x23c], -R4 ;  /* 0x00008f0006067a23 */ /* 0x000ff00000010804 */
[----:B------:R3:W-:Y:S10]  /*4d20*/  MUFU.EX2 R172, R6 ;  /* 0x0000000600ac7308 */ /* 0x0007f40000000800 */
[----:B------:R-:W4:Y:S01]  /*4d30*/  MUFU.TANH R224, R27 ;  /* 0x0000001b00e07308 */ /* 0x000f220000002400 */
[----:B--2---:R-:W-:Y:S05]  /*4d40*/  FFMA.FTZ R5, R101, -UR4, R213 ;  /* 0x8000000465057c23 */ /* 0x004fea00080100d5 */
[----:B------:R-:W-:Y:S02]  /*4d50*/  @P0 FSEL R5, R5, -INF , !P4 ;  /* 0xff80000005050808 */ /* 0x000fe40006000000 */
[----:B------:R-:W-:Y:S01]  /*4d60*/  PLOP3.LUT P0, PT, PT, PT, UP3, 0x80, 0x0 ;  /* 0x000000000000781c */ /* 0x000fe20003f0f038 */
[----:B---3--:R-:W-:Y:S02]  /*4d70*/  FFMA.FTZ R6, R156, -UR4, R214 ;  /* 0x800000049c067c23 */ /* 0x008fe400080100d6 */
[--C-:B------:R-:W-:Y:S03]  /*4d80*/  FFMA.FTZ R5, R5, c[0x0][0x23c], -R2.reuse ;  /* 0x00008f0005057a23 */ /* 0x100fe60000010802 */
[----:B------:R-:W-:Y:S01]  /*4d90*/  @P3 FSEL R6, R6, -INF , !P5 ;  /* 0xff80000006063808 */ /* 0x000fe20006800000 */
[----:B------:R4:W-:Y:S01]  /*4da0*/  MUFU.EX2 R182, R5 ;  /* 0x0000000500b67308 */ /* 0x0009e20000000800 */
[----:B------:R-:W-:Y:S03]  /*4db0*/  PLOP3.LUT P3, PT, PT, PT, UP3, 0x80, 0x0 ;  /* 0x000000000000781c */ /* 0x000fe60003f6f038 */
[----:B------:R-:W-:Y:S02]  /*4dc0*/  FFMA.FTZ R7, R6, c[0x0][0x23c], -R2 ;  /* 0x00008f0006077a23 */ /* 0x000fe40000010802 */
[----:B-1----:R-:W-:Y:S04]  /*4dd0*/  FFMA.FTZ R6, R174, -UR4, R226 ;  /* 0x80000004ae067c23 */ /* 0x002fe800080100e2 */
[----:B------:R1:W-:Y:S01]  /*4de0*/  MUFU.EX2 R183, R7 ;  /* 0x0000000700b77308 */ /* 0x0003e20000000800 */
[----:B------:R-:W-:Y:S02]  /*4df0*/  @P2 FSEL R6, R6, -INF , !P5 ;  /* 0xff80000006062808 */ /* 0x000fe40006800000 */
[----:B------:R-:W-:Y:S02]  /*4e00*/  PLOP3.LUT P5, PT, PT, PT, UP3, 0x80, 0x0 ;  /* 0x000000000000781c */ /* 0x000fe40003faf038 */
[----:B------:R-:W-:Y:S01]  /*4e10*/  PLOP3.LUT P2, PT, PT, PT, UP3, 0x80, 0x0 ;  /* 0x000000000000781c */ /* 0x000fe20003f4f038 */
[----:B------:R-:W-:Y:S04]  /*4e20*/  FFMA.FTZ R6, R6, c[0x0][0x23c], -R0 ;  /* 0x00008f0006067a23 */ /* 0x000fe80000010800 */
[----:B------:R2:W-:Y:S01]  /*4e30*/  MUFU.EX2 R208, R6 ;  /* 0x0000000600d07308 */ /* 0x0005e20000000800 */
[----:B----4-:R-:W-:Y:S07]  /*4e40*/  FFMA.FTZ R5, R173, -UR4, R224 ;  /* 0x80000004ad057c23 */ /* 0x010fee00080100e0 */
[----:B------:R-:W-:Y:S02]  /*4e50*/  @P2 FSEL R5, R5, -INF , !P4 ;  /* 0xff80000005052808 */ /* 0x000fe40006000000 */
[----:B------:R-:W-:Y:S02]  /*4e60*/  PLOP3.LUT P2, PT, PT, PT, UP3, 0x80, 0x0 ;  /* 0x000000000000781c */ /* 0x000fe40003f4f038 */
[C---:B-1----:R-:W-:Y:S02]  /*4e70*/  @P3 IADD3 R7, R9.reuse, 0x18, RZ ;  /* 0x0000001809073810 */ /* 0x042fe40007ffe0ff */
[----:B------:R-:W-:Y:S02]  /*4e80*/  @P6 IADD3 R9, R9, 0x19, RZ ;  /* 0x0000001909096810 */ /* 0x000fe40007ffe0ff */
[----:B------:R-:W-:Y:S01]  /*4e90*/  @P0 ISETP.GE.AND P3, PT, R7, UR5, PT ;  /* 0x0000000507000c0c */ /* 0x000fe2000bf66270 */
[----:B------:R-:W-:Y:S01]  /*4ea0*/  FFMA.FTZ R7, R5, c[0x0][0x23c], -R0 ;  /* 0x00008f0005077a23 */ /* 0x000fe20000010800 */
[----:B------:R-:W-:Y:S01]  /*4eb0*/  @P5 ISETP.GE.AND P5, PT, R9, UR5, PT ;  /* 0x0000000509005c0c */ /* 0x000fe2000bfa6270 */
[----:B------:R-:W-:Y:S01]  /*4ec0*/  FFMA.FTZ R5, R179, -UR4, R201 ;  /* 0x80000004b3057c23 */ /* 0x000fe200080100c9 */
[----:B------:R-:W-:Y:S01]  /*4ed0*/  PLOP3.LUT P0, PT, PT, PT, UP3, 0x80, 0x0 ;  /* 0x000000000000781c */ /* 0x000fe20003f0f038 */
[----:B--2---:R-:W-:Y:S02]  /*4ee0*/  FFMA.FTZ R6, R180, -UR4, R202 ;  /* 0x80000004b4067c23 */ /* 0x004fe400080100ca */
[----:B------:R-:W-:Y:S08]  /*4ef0*/  MUFU.EX2 R180, R7 ;  /* 0x0000000700b47308 */ /* 0x000ff00000000800 */
[----:B------:R-:W-:Y:S02]  /*4f00*/  @P2 FSEL R5, R5, -INF , !P5 ;  /* 0xff80000005052808 */ /* 0x000fe40006800000 */
[----:B------:R-:W-:Y:S02]  /*4f10*/  @P0 FSEL R6, R6, -INF , !P3 ;  /* 0xff80000006060808 */ /* 0x000fe40005800000 */
[----:B------:R-:W-:Y:S02]  /*4f20*/  PLOP3.LUT P0, PT, PT, PT, UP3, 0x80, 0x0 ;  /* 0x000000000000781c */ /* 0x000fe40003f0f038 */
[----:B------:R-:W-:Y:S01]  /*4f30*/  PLOP3.LUT P2, PT, PT, PT, UP3, 0x80, 0x0 ;  /* 0x000000000000781c */ /* 0x000fe20003f4f038 */
[--C-:B------:R-:W-:Y:S02]  /*4f40*/  FFMA.FTZ R6, R6, c[0x0][0x23c], -R2.reuse ;  /* 0x00008f0006067a23 */ /* 0x100fe40000010802 */
[----:B------:R-:W-:Y:S02]  /*4f50*/  FFMA.FTZ R2, R5, c[0x0][0x23c], -R2 ;  /* 0x00008f0005027a23 */ /* 0x000fe40000010802 */
[----:B------:R-:W-:Y:S01]  /*4f60*/  FFMA.FTZ R5, R156, -UR4, R218 ;  /* 0x800000049c057c23 */ /* 0x000fe200080100da */
[----:B------:R1:W-:Y:S01]  /*4f70*/  MUFU.EX2 R174, R6 ;  /* 0x0000000600ae7308 */ /* 0x0003e20000000800 */
[----:B------:R-:W-:Y:S04]  /*4f80*/  SEL R156, R111, 0xffffffc0, !P1 ;  /* 0xffffffc06f9c7807 */ /* 0x000fe80004800000 */
[----:B------:R-:W-:Y:S02]  /*4f90*/  @P0 FSEL R5, R5, -INF , !P3 ;  /* 0xff80000005050808 */ /* 0x000fe40005800000 */
[----:B------:R-:W-:Y:S03]  /*4fa0*/  PLOP3.LUT P0, PT, PT, PT, UP3, 0x80, 0x0 ;  /* 0x000000000000781c */ /* 0x000fe60003f0f038 */
[----:B------:R-:W-:Y:S01]  /*4fb0*/  FFMA.FTZ R5, R5, c[0x0][0x23c], -R0 ;  /* 0x00008f0005057a23 */ /* 0x000fe20000010800 */
[----:B------:R2:W-:Y:S10]  /*4fc0*/  MUFU.EX2 R173, R2 ;  /* 0x0000000200ad7308 */ /* 0x0005f40000000800 */
[----:B------:R3:W-:Y:S01]  /*4fd0*/  MUFU.EX2 R179, R5 ;  /* 0x0000000500b37308 */ /* 0x0007e20000000800 */
[----:B-1----:R-:W-:Y:S05]  /*4fe0*/  FFMA.FTZ R6, R102, -UR4, R117 ;  /* 0x8000000466067c23 */ /* 0x002fea0008010075 */
[----:B------:R-:W-:Y:S02]  /*4ff0*/  @P2 FSEL R6, R6, -INF , !P3 ;  /* 0xff80000006062808 */ /* 0x000fe40005800000 */
[----:B------:R-:W-:Y:S03]  /*5000*/  PLOP3.LUT P2, PT, PT, PT, UP3, 0x80, 0x0 ;  /* 0x000000000000781c */ /* 0x000fe60003f4f038 */
[----:B------:R-:W-:Y:S02]  /*5010*/  FFMA.FTZ R6, R6, c[0x0][0x23c], -R8 ;  /* 0x00008f0006067a23 */ /* 0x000fe40000010808 */
[----:B--2---:R-:W-:Y:S02]  /*5020*/  FFMA.FTZ R2, R100, -UR4, R118 ;  /* 0x8000000464027c23 */ /* 0x004fe40008010076 */
[----:B------:R1:W-:Y:S03]  /*5030*/  MUFU.EX2 R116, R6 ;  /* 0x0000000600747308 */ /* 0x0003e60000000800 */
[----:B------:R-:W-:Y:S02]  /*5040*/  @P0 FSEL R2, R2, -INF , !P5 ;  /* 0xff80000002020808 */ /* 0x000fe40006800000 */
[----:B------:R-:W-:Y:S01]  /*5050*/  PLOP3.LUT P0, PT, PT, PT, UP3, 0x80, 0x0 ;  /* 0x000000000000781c */ /* 0x000fe20003f0f038 */
[----:B---3--:R-:W-:Y:S02]  /*5060*/  FFMA.FTZ R5, R170, -UR4, R176 ;  /* 0x80000004aa057c23 */ /* 0x008fe400080100b0 */
[----:B------:R-:W-:Y:S02]  /*5070*/  FFMA.FTZ R8, R2, c[0x0][0x23c], -R8 ;  /* 0x00008f0002087a23 */ /* 0x000fe40000010808 */
[----:B------:R-:W-:Y:S01]  /*5080*/  FFMA.FTZ R2, R120, -UR4, R175 ;  /* 0x8000000478027c23 */ /* 0x000fe200080100af */
[----:B------:R-:W-:Y:S01]  /*5090*/  @P2 FSEL R5, R5, -INF , !P3 ;  /* 0xff80000005052808 */ /* 0x000fe20005800000 */
[----:B------:R-:W2:Y:S01]  /*50a0*/  MUFU.EX2 R115, R8 ;  /* 0x0000000800737308 */ /* 0x000ea20000000800 */
[----:B------:R-:W-:Y:S03]  /*50b0*/  PLOP3.LUT P2, PT, PT, PT, UP3, 0x80, 0x0 ;  /* 0x000000000000781c */ /* 0x000fe60003f4f038 */
[--C-:B------:R-:W-:Y:S02]  /*50c0*/  FFMA.FTZ R5, R5, c[0x0][0x23c], -R4.reuse ;  /* 0x00008f0005057a23 */ /* 0x100fe40000010804 */
[----:B------:R-:W-:Y:S02]  /*50d0*/  @P0 FSEL R2, R2, -INF , !P5 ;  /* 0xff80000002020808 */ /* 0x000fe40006800000 */
[----:B------:R-:W-:Y:S03]  /*50e0*/  IADD3 R110, P0, R240, UR13, RZ ;  /* 0x0000000df06e7c10 */ /* 0x000fe6000ff1e0ff */
[----:B------:R-:W-:Y:S01]  /*50f0*/  FFMA.FTZ R4, R2, c[0x0][0x23c], -R4 ;  /* 0x00008f0002047a23 */ /* 0x000fe20000010804 */
[----:B-1----:R-:W-:Y:S01]  /*5100*/  F2FP.PACK_AB R6, R209, R113 ;  /* 0x00000071d106723e */ /* 0x002fe200000000ff */
[----:B------:R-:W-:Y:S01]  /*5110*/  FFMA.FTZ R2, R101, -UR4, R217 ;  /* 0x8000000465027c23 */ /* 0x000fe200080100d9 */
[----:B------:R1:W-:Y:S01]  /*5120*/  MUFU.EX2 R120, R5 ;  /* 0x0000000500787308 */ /* 0x0003e20000000800 */
[----:B------:R-:W-:Y:S02]  /*5130*/  IADD3.X R111, R241, UR12, RZ, P0, !PT ;  /* 0x0000000cf16f7c10 */ /* 0x000fe400087fe4ff */
[----:B------:R3:W-:Y:S01]  /*5140*/  STS [R186+0xe400], R6 ;  /* 0x00e40006ba007388 */ /* 0x0007e20000000800 */
[----:B------:R-:W-:Y:S02]  /*5150*/  @P2 FSEL R2, R2, -INF , !P5 ;  /* 0xff80000002022808 */ /* 0x000fe40006800000 */
[----:B------:R-:W-:Y:S01]  /*5160*/  PLOP3.LUT P2, PT, PT, PT, UP0, 0x80, 0x0 ;  /* 0x000000000000781c */ /* 0x000fe20003f4f008 */
[----:B------:R-:W4:Y:S02]  /*5170*/  LDG.E R108, [R110.64] ;  /* 0x000000086e6c7981 */ /* 0x000f24000c1e1900 */
[----:B------:R-:W-:Y:S01]  /*5180*/  FFMA.FTZ R0, R2, c[0x0][0x23c], -R0 ;  /* 0x00008f0002007a23 */ /* 0x000fe20000010800 */
[----:B------:R2:W2:Y:S01]  /*5190*/  MUFU.EX2 R119, R4 ;  /* 0x0000000400777308 */ /* 0x0004a20000000800 */
[----:B------:R-:W-:Y:S09]  /*51a0*/  F2FP.PACK_AB R2, R122, R123 ;  /* 0x0000007b7a02723e */ /* 0x000ff200000000ff */
[----:B------:R2:W2:Y:S01]  /*51b0*/  MUFU.EX2 R170, R0 ;  /* 0x0000000000aa7308 */ /* 0x0004a20000000800 */
[----:B-1----:R-:W-:Y:S02]  /*51c0*/  F2FP.PACK_AB R5, R221, R222 ;  /* 0x000000dedd05723e */ /* 0x002fe400000000ff */
[----:B---3--:R-:W-:Y:S02]  /*51d0*/  F2FP.PACK_AB R6, R207, R212 ;  /* 0x000000d4cf06723e */ /* 0x008fe400000000ff */
[----:B--2---:R-:W-:Y:S05]  /*51e0*/  F2FP.PACK_AB R4, R112, R114 ;  /* 0x000000727004723e */ /* 0x004fea00000000ff */
[----:B------:R1:W-:Y:S04]  /*51f0*/  STS [R186+0xe000], R4 ;  /* 0x00e00004ba007388 */ /* 0x0003e80000000800 */
[----:B------:R2:W-:Y:S01]  /*5200*/  STS [R187+0xe000], R2 ;  /* 0x00e00002bb007388 */ /* 0x0005e20000000800 */
[----:B------:R-:W-:Y:S05]  /*5210*/  F2FP.PACK_AB R0, R177, R178 ;  /* 0x000000b2b100723e */ /* 0x000fea00000000ff */
[----:B------:R3:W-:Y:S04]  /*5220*/  STS [R187+0xe400], R0 ;  /* 0x00e40000bb007388 */ /* 0x0007e80000000800 */
[----:B------:R3:W-:Y:S01]  /*5230*/  STS [R186+0xf000], R5 ;  /* 0x00f00005ba007388 */ /* 0x0007e20000000800 */
[----:B-1----:R-:W-:Y:S02]  /*5240*/  F2FP.PACK_AB R4, R229, R230 ;  /* 0x000000e6e504723e */ /* 0x002fe400000000ff */
[----:B--2---:R-:W-:Y:S03]  /*5250*/  F2FP.PACK_AB R2, R171, R172 ;  /* 0x000000acab02723e */ /* 0x004fe600000000ff */
[----:B------:R1:W-:Y:S04]  /*5260*/  STS [R186+0xf400], R4 ;  /* 0x00f40004ba007388 */ /* 0x0003e80000000800 */
[----:B------:R2:W-:Y:S01]  /*5270*/  STS [R187+0xf000], R6 ;  /* 0x00f00006bb007388 */ /* 0x0005e20000000800 */
[----:B---3--:R-:W-:Y:S02]  /*5280*/  F2FP.PACK_AB R0, R115, R116 ;  /* 0x000000747300723e */ /* 0x008fe400000000ff */
        /* <DEDUP_REMOVED lines=8> */
[----:B------:R-:W-:Y:S02]  /*5310*/  F2FP.PACK_AB R2, R173, R174 ;  /* 0x000000aead02723e */ /* 0x000fe400000000ff */
[----:B-1----:R-:W-:Y:S02]  /*5320*/  F2FP.PACK_AB R4, R119, R120 ;  /* 0x000000787704723e */ /* 0x002fe400000000ff */
[----:B--2---:R-:W-:Y:S03]  /*5330*/  F2FP.PACK_AB R0, R170, R179 ;  /* 0x000000b3aa00723e */ /* 0x004fe600000000ff */
[----:B------:R-:W-:Y:S04]  /*5340*/  STS [R184+0xe400], R4 ;  /* 0x00e40004b8007388 */ /* 0x000fe80000000800 */
[----:B------:R-:W-:Y:S04]  /*5350*/  STS [R185+0xf000], R6 ;  /* 0x00f00006b9007388 */ /* 0x000fe80000000800 */
[----:B------:R-:W-:Y:S04]  /*5360*/  STS [R185+0xf400], R5 ;  /* 0x00f40005b9007388 */ /* 0x000fe80000000800 */
[----:B------:R1:W-:Y:S04]  /*5370*/  STS [R184+0xf000], R2 ;  /* 0x00f00002b8007388 */ /* 0x0003e80000000800 */
[----:B------:R2:W-:Y:S04]  /*5380*/  STS [R184+0xf400], R0 ;  /* 0x00f40000b8007388 */ /* 0x0005e80000000800 */
[----:B------:R-:W3:Y:S08]  /*5390*/  LDSM.16.M88.4 R32, [R159+0x4000] ;  /* 0x004000009f20783b */ /* 0x000ef00000000200 */
[----:B------:R-:W3:Y:S08]  /*53a0*/  LDSM.16.M88.4 R28, [R159+0x5000] ;  /* 0x005000009f1c783b */ /* 0x000ef00000000200 */
[----:B------:R-:W3:Y:S01]  /*53b0*/  LDSM.16.M88.4 R100, [R162+0x4000] ;  /* 0x00400000a264783b */ /* 0x000ee20000000200 */
[----:B-1----:R-:W-:Y:S04]  /*53c0*/  FFMA.FTZ R2, -R195, R195, 1 ;  /* 0x3f800000c3027423 */ /* 0x002fe800000101c3 */
[----:B------:R-:W-:Y:S02]  /*53d0*/  FMUL.FTZ R2, R2, c[0x0][0x2ec] ;  /* 0x0000bb0002027a20 */ /* 0x000fe40000410000 */
[----:B--2---:R-:W-:Y:S01]  /*53e0*/  FFMA.FTZ R0, -R194, R194, 1 ;  /* 0x3f800000c2007423 */ /* 0x004fe200000101c2 */
[----:B------:R-:W1:Y:S03]  /*53f0*/  LDSM.16.M88.4 R104, [R162+0x5000] ;  /* 0x00500000a268783b */ /* 0x000e660000000200 */
[----:B------:R-:W-:Y:S01]  /*5400*/  FMUL.FTZ R0, R0, c[0x0][0x2ec] ;  /* 0x0000bb0000007a20 */ /* 0x000fe20000410000 */
[-C--:B---3--:R-:W-:Y:S08]  /*5410*/  HMMA.16816.F32 R4, R32, R124.reuse, RZ ;  /* 0x0000007c2004723c */ /* 0x088ff000000018ff */
        /* <DEDUP_REMOVED lines=31> */
[C---:B----4-:R-:W-:Y:S02]  /*5610*/  FADD.FTZ R4, -R108.reuse, R4 ;  /* 0x000000046c047221 */ /* 0x050fe40000010100 */
[----:B------:R-:W-:Y:S02]  /*5620*/  FADD.FTZ R5, -R108, R5 ;  /* 0x000000056c057221 */ /* 0x000fe40000010100 */
[----:B------:R-:W-:Y:S02]  /*5630*/  FMUL.FTZ R105, R114, R4 ;  /* 0x0000000472697220 */ /* 0x000fe40000410000 */
[----:B------:R-:W-:Y:S01]  /*5640*/  FMUL.FTZ R5, R112, R5 ;  /* 0x0000000570057220 */ /* 0x000fe20000410000 */
[----:B------:R-:W2:Y:S01]  /*5650*/  LDG.E R4, [R110.64+0x20] ;  /* 0x000020086e047981 */ /* 0x000ea2000c1e1900 */
[----:B------:R-:W-:Y:S03]  /*5660*/  FMUL.FTZ R114, R2, R105 ;  /* 0x0000006902727220 */ /* 0x000fe60000410000 */
[----:B------:R1:W3:Y:S04]  /*5670*/  LDG.E R2, [R110.64+0x80] ;  /* 0x000080086e027981 */ /* 0x0002e8000c1e1900 */
[----:B------:R-:W4:Y:S02]  /*5680*/  LDSM.16.M88.4 R104, [R104+0x5000] ;  /* 0x005000006868783b */ /* 0x000f240000000200 */
[C---:B----4-:R-:W-:Y:S08]  /*5690*/  HMMA.16816.F32 R8, R104.reuse, R148, R8 ;  /* 0x000000946808723c */ /* 0x050ff00000001808 */
[-C--:B------:R-:W-:Y:S08]  /*56a0*/  HMMA.16816.F32 R12, R104, R150.reuse, R12 ;  /* 0x00000096680c723c */ /* 0x080ff0000000180c */
[C---:B------:R-:W-:Y:S08]  /*56b0*/  HMMA.16816.F32 R16, R100.reuse, R150, R16 ;  /* 0x000000966410723c */ /* 0x040ff00000001810 */
[-C--:B------:R-:W-:Y:S08]  /*56c0*/  HMMA.16816.F32 R20, R100, R152.reuse, R20 ;  /* 0x000000986414723c */ /* 0x080ff00000001814 */
[C---:B------:R-:W-:Y:S08]  /*56d0*/  HMMA.16816.F32 R24, R104.reuse, R152, R24 ;  /* 0x000000986818723c */ /* 0x040ff00000001818 */
[C---:B------:R-:W-:Y:S01]  /*56e0*/  FADD.FTZ R16, -R108.reuse, R16 ;  /* 0x000000106c107221 */ /* 0x040fe20000010100 */
[-C--:B------:R-:W-:Y:S07]  /*56f0*/  HMMA.16816.F32 R28, R104, R154.reuse, R28 ;  /* 0x0000009a681c723c */ /* 0x080fee000000181c */
[----:B------:R-:W-:Y:S01]  /*5700*/  FADD.FTZ R21, -R108, R21 ;  /* 0x000000156c157221 */ /* 0x000fe20000010100 */
[----:B------:R-:W-:Y:S04]  /*5710*/  HMMA.16816.F32 R32, R100, R154, R32 ;  /* 0x0000009a6420723c */ /* 0x000fe80000001820 */
[----:B------:R-:W-:Y:S03]  /*5720*/  FMUL.FTZ R21, R121, R21 ;  /* 0x0000001579157220 */ /* 0x000fe60000410000 */
[----:B------:R-:W-:Y:S02]  /*5730*/  FMUL.FTZ R100, R123, R16 ;  /* 0x000000107b647220 */ /* 0x000fe40000410000 */
[----:B------:R-:W-:Y:S04]  /*5740*/  FFMA.FTZ R16, -R199, R199, 1 ;  /* 0x3f800000c7107423 */ /* 0x000fe800000101c7 */
[----:B------:R-:W-:Y:S02]  /*5750*/  FMUL.FTZ R16, R16, c[0x0][0x2ec] ;  /* 0x0000bb0010107a20 */ /* 0x000fe40000410000 */
[C---:B--2---:R-:W-:Y:S02]  /*5760*/  FADD.FTZ R6, -R4.reuse, R6 ;  /* 0x0000000604067221 */ /* 0x044fe40000010100 */
[----:B------:R-:W-:Y:S02]  /*5770*/  FADD.FTZ R18, -R4, R18 ;  /* 0x0000001204127221 */ /* 0x000fe40000010100 */
[----:B------:R-:W-:Y:S02]  /*5780*/  FMUL.FTZ R112, R113, R6 ;  /* 0x0000000671707220 */ /* 0x000fe40000410000 */
[----:B------:R-:W-:Y:S02]  /*5790*/  FMUL.FTZ R113, R0, R5 ;  /* 0x0000000500717220 */ /* 0x000fe40000410000 */
[C---:B------:R-:W-:Y:S01]  /*57a0*/  FADD.FTZ R5, -R108.reuse, R17 ;  /* 0x000000116c057221 */ /* 0x040fe20000010100 */
[----:B------:R1:W2:Y:S01]  /*57b0*/  LDG.E R0, [R110.64+0xa0] ;  /* 0x0000a0086e007981 */ /* 0x0002a2000c1e1900 */
[----:B------:R-:W-:Y:S02]  /*57c0*/  FADD.FTZ R17, -R108, R20 ;  /* 0x000000146c117221 */ /* 0x000fe40000010100 */
[----:B------:R-:W-:Y:S02]  /*57d0*/  FMUL.FTZ R20, R122, R5 ;  /* 0x000000057a147220 */ /* 0x000fe40000410000 */
[----:B------:R-:W-:Y:S02]  /*57e0*/  FFMA.FTZ R6, -R198, R198, 1 ;  /* 0x3f800000c6067423 */ /* 0x000fe400000101c6 */
[----:B------:R-:W-:Y:S02]  /*57f0*/  FFMA.FTZ R5, -R196, R196, 1 ;  /* 0x3f800000c4057423 */ /* 0x000fe400000101c4 */
[----:B------:R-:W-:Y:S02]  /*5800*/  FMUL.FTZ R17, R109, R17 ;  /* 0x000000116d117220 */ /* 0x000fe40000410000 */
[----:B------:R-:W-:Y:S02]  /*5810*/  FMUL.FTZ R6, R6, c[0x0][0x2ec] ;  /* 0x0000bb0006067a20 */ /* 0x000fe40000410000 */
[----:B------:R-:W-:Y:S02]  /*5820*/  FMUL.FTZ R5, R5, c[0x0][0x2ec] ;  /* 0x0000bb0005057a20 */ /* 0x000fe40000410000 */
[----:B------:R-:W-:Y:S02]  /*5830*/  FMUL.FTZ R107, R6, R20 ;  /* 0x00000014066b7220 */ /* 0x000fe40000410000 */
[----:B------:R-:W-:Y:S02]  /*5840*/  FFMA.FTZ R6, -R200, R200, 1 ;  /* 0x3f800000c8067423 */ /* 0x000fe400000101c8 */
[----:B------:R-:W-:Y:S02]  /*5850*/  FMUL.FTZ R109, R16, R100 ;  /* 0x00000064106d7220 */ /* 0x000fe40000410000 */
[----:B------:R-:W-:Y:S02]  /*5860*/  FADD.FTZ R20, -R108, R33 ;  /* 0x000000216c147221 */ /* 0x000fe40000010100 */
[----:B------:R-:W-:Y:S02]  /*5870*/  FMUL.FTZ R6, R6, c[0x0][0x2ec] ;  /* 0x0000bb0006067a20 */ /* 0x000fe40000410000 */
[----:B-1----:R-:W-:Y:S02]  /*5880*/  FMUL.FTZ R110, R5, R17 ;  /* 0x00000011056e7220 */ /* 0x002fe40000410000 */
[----:B------:R-:W-:Y:S02]  /*5890*/  FADD.FTZ R17, -R108, R32 ;  /* 0x000000206c117221 */ /* 0x000fe40000010100 */
[----:B------:R-:W-:Y:S01]  /*58a0*/  FFMA.FTZ R5, -R117, R117, 1 ;  /* 0x3f80000075057423 */ /* 0x000fe20000010175 */
[----:B------:R-:W-:Y:S01]  /*58b0*/  MOV R117, R192 ;  /* 0x000000c000757202 */ /* 0x000fe20000000f00 */
[----:B------:R-:W-:Y:S01]  /*58c0*/  FMUL.FTZ R17, R116, R17 ;  /* 0x0000001174117220 */ /* 0x000fe20000410000 */
[----:B------:R-:W-:Y:S01]  /*58d0*/  MOV R116, R193 ;  /* 0x000000c100747202 */ /* 0x000fe20000000f00 */
[----:B------:R-:W-:Y:S02]  /*58e0*/  FMUL.FTZ R5, R5, c[0x0][0x2ec] ;  /* 0x0000bb0005057a20 */ /* 0x000fe40000410000 */
[----:B------:R-:W-:Y:S02]  /*58f0*/  FFMA.FTZ R16, -R118, R118, 1 ;  /* 0x3f80000076107423 */ /* 0x000fe40000010176 */
[----:B------:R-:W-:Y:S02]  /*5900*/  FMUL.FTZ R106, R6, R21 ;  /* 0x00000015066a7220 */ /* 0x000fe40000410000 */
[----:B------:R-:W-:Y:S02]  /*5910*/  FMUL.FTZ R20, R115, R20 ;  /* 0x0000001473147220 */ /* 0x000fe40000410000 */
[----:B------:R-:W-:Y:S02]  /*5920*/  FMUL.FTZ R105, R5, R17 ;  /* 0x0000001105697220 */ /* 0x000fe40000410000 */
[----:B------:R-:W-:Y:S02]  /*5930*/  FMUL.FTZ R5, R16, c[0x0][0x2ec] ;  /* 0x0000bb0010057a20 */ /* 0x000fe40000410000 */
[----:B------:R-:W-:Y:S02]  /*5940*/  FADD.FTZ R16, -R4, R7 ;  /* 0x0000000704107221 */ /* 0x000fe40000010100 */
[----:B------:R-:W-:Y:S02]  /*5950*/  FFMA.FTZ R6, -R216, R216, 1 ;  /* 0x3f800000d8067423 */ /* 0x000fe400000101d8 */
[----:B------:R-:W-:Y:S02]  /*5960*/  FFMA.FTZ R7, -R215, R215, 1 ;  /* 0x3f800000d7077423 */ /* 0x000fe400000101d7 */
[----:B------:R-:W-:Y:S02]  /*5970*/  FMUL.FTZ R104, R5, R20 ;  /* 0x0000001405687220 */ /* 0x000fe40000410000 */
[----:B------:R-:W-:Y:S02]  /*5980*/  FMUL.FTZ R16, R209, R16 ;  /* 0x00000010d1107220 */ /* 0x000fe40000410000 */
[----:B------:R-:W-:Y:S02]  /*5990*/  FMUL.FTZ R6, R6, c[0x0][0x2ec] ;  /* 0x0000bb0006067a20 */ /* 0x000fe40000410000 */
[----:B------:R-:W-:Y:S02]  /*59a0*/  FMUL.FTZ R5, R7, c[0x0][0x2ec] ;  /* 0x0000bb0007057a20 */ /* 0x000fe40000410000 */
        /* <DEDUP_REMOVED lines=44> */
[C---:B------:R-:W-:Y:S02]  /*5c70*/  FADD.FTZ R7, -R2.reuse, R13 ;  /* 0x0000000d02077221 */ /* 0x040fe40000010100 */
        /* <DEDUP_REMOVED lines=30> */
[----:B------:R-:W-:Y:S02]  /*5e60*/  FMUL.FTZ R6, R6, c[0x0][0x2ec] ;  /* 0x0000bb0006067a20 */ /* 0x000fe40000410000 */
[----:B------:R-:W-:Y:S02]  /*5e70*/  FMUL.FTZ R16, R16, c[0x0][0x2ec] ;  /* 0x0000bb0010107a20 */ /* 0x000fe40000410000 */
[----:B------:R-:W-:Y:S02]  /*5e80*/  FMUL.FTZ R7, R7, c[0x0][0x2ec] ;  /* 0x0000bb0007077a20 */ /* 0x000fe40000410000 */
[----:B------:R-:W-:Y:S02]  /*5e90*/  FMUL.FTZ R12, R12, c[0x0][0x2ec] ;  /* 0x0000bb000c0c7a20 */ /* 0x000fe40000410000 */
[----:B------:R-:W-:Y:S02]  /*5ea0*/  FFMA.FTZ R20, -R226, R226, 1 ;  /* 0x3f800000e2147423 */ /* 0x000fe400000101e2 */
[----:B------:R-:W-:Y:S02]  /*5eb0*/  FFMA.FTZ R22, -R218, R218, 1 ;  /* 0x3f800000da167423 */ /* 0x000fe400000101da */
[----:B------:R-:W-:Y:S02]  /*5ec0*/  FFMA.FTZ R21, -R217, R217, 1 ;  /* 0x3f800000d9157423 */ /* 0x000fe400000101d9 */
[----:B------:R-:W-:Y:S02]  /*5ed0*/  FMUL.FTZ R20, R20, c[0x0][0x2ec] ;  /* 0x0000bb0014147a20 */ /* 0x000fe40000410000 */
[----:B------:R-:W-:Y:S02]  /*5ee0*/  FMUL.FTZ R22, R22, c[0x0][0x2ec] ;  /* 0x0000bb0016167a20 */ /* 0x000fe40000410000 */
[----:B------:R-:W-:Y:S02]  /*5ef0*/  FMUL.FTZ R21, R21, c[0x0][0x2ec] ;  /* 0x0000bb0015157a20 */ /* 0x000fe40000410000 */
[C---:B--2---:R-:W-:Y:S02]  /*5f00*/  FADD.FTZ R2, -R0.reuse, R10 ;  /* 0x0000000a00027221 */ /* 0x044fe40000010100 */
        /* <DEDUP_REMOVED lines=16> */
[----:B------:R-:W-:Y:S02]  /*6010*/  FMUL.FTZ R0, R208, R26 ;  /* 0x0000001ad0007220 */ /* 0x000fe40000410000 */
[----:B------:R-:W-:Y:S02]  /*6020*/  FMUL.FTZ R2, R180, R2 ;  /* 0x00000002b4027220 */ /* 0x000fe40000410000 */
[----:B------:R-:W-:Y:S02]  /*6030*/  FMUL.FTZ R4, R179, R4 ;  /* 0x00000004b3047220 */ /* 0x000fe40000410000 */
[----:B------:R-:W-:Y:S02]  /*6040*/  FMUL.FTZ R5, R170, R5 ;  /* 0x00000005aa057220 */ /* 0x000fe40000410000 */
        /* <DEDUP_REMOVED lines=19> */
[----:B------:R-:W-:Y:S01]  /*6180*/  @!P3 LEA R4, P0, R10, R190, 0x6 ;  /* 0x000000be0a04b211 */ /* 0x000fe200078030ff */
        /* <DEDUP_REMOVED lines=19> */
.L_x_1311:
        /* <DEDUP_REMOVED lines=109> */
.L_x_1312:
        /* <DEDUP_REMOVED lines=199> */
[----:B------:R-:W2:Y:S01]  /*7600*/  LDL R115, [R1] ;  /* 0x0000000001737983 */ /* 0x000ea20000100800 */
        /* <DEDUP_REMOVED lines=65> */
[----:B------:R-:W-:Y:S01]  /*7a20*/  UISETP.NE.AND UP0, UPT, UR36, -0x1, UPT ;  /* 0xffffffff2400788c */ /* 0x000fe2000bf05270 */
[----:B------:R-:W-:Y:S01]  /*7a30*/  F2FP.PACK_AB R60, R61, R60 ;  /* 0x0000003c3d3c723e */ /* 0x000fe200000000ff */
[----:B------:R-:W-:Y:S01]  /*7a40*/  ULDC.64 UR10, c[0x0][0x3a0] ;  /* 0x0000e800000a7ab9 */ /* 0x000fe20000000a00 */
[----:B------:R-:W-:-:S02]  /*7a50*/  F2FP.PACK_AB R0, R0, R94 ;  /* 0x0000005e0000723e */ /* 0x000fc400000000ff */
[----:B------:R-:W-:Y:S02]  /*7a60*/  F2FP.PACK_AB R62, R63, R62 ;  /* 0x0000003e3f3e723e */ /* 0x000fe400000000ff */
[----:B------:R-:W-:-:S04]  /*7a70*/  PLOP3.LUT P0, PT, PT, PT, UP0, 0x80, 0x0 ;  /* 0x000000000000781c */ /* 0x000fc80003f0f008 */
[----:B------:R-:W-:-:S04]  /*7a80*/  @UP0 UIADD3 UR4, UR27, UR36, URZ ;  /* 0x000000241b040290 */ /* 0x000fc8000fffe03f */
[----:B------:R-:W-:-:S04]  /*7a90*/  @UP0 UIMAD.WIDE.U32 UR6, UR4, UR10, URZ ;  /* 0x0000000a040602a5 */ /* 0x000fc8000f8e003f */
[----:B------:R-:W-:-:S03]  /*7aa0*/  @UP0 UIMAD UR30, UR4, UR11, UR7 ;  /* 0x0000000b041e02a4 */ /* 0x000fc6000f8e0207 */
[----:B------:R-:W-:Y:S01]  /*7ab0*/  @UP0 UMOV UR29, UR6 ;  /* 0x00000006001d0c82 */ /* 0x000fe20008000000 */
[----:B--2---:R1:W-:Y:S04]  /*7ac0*/  STS [R115], R12 ;  /* 0x0000000c73007388 */ /* 0x0043e80000000800 */
[----:B------:R1:W-:Y:S04]  /*7ad0*/  STS [R248+0x2000], R15 ;  /* 0x0020000ff8007388 */ /* 0x0003e80000000800 */
[----:B------:R1:W-:Y:S04]  /*7ae0*/  STS [R248+0x2400], R14 ;  /* 0x0024000ef8007388 */ /* 0x0003e80000000800 */
[----:B------:R1:W-:Y:S04]  /*7af0*/  STS [R251+0x2000], R11 ;  /* 0x0020000bfb007388 */ /* 0x0003e80000000800 */
[----:B------:R1:W-:Y:S04]  /*7b00*/  STS [R251+0x2400], R10 ;  /* 0x0024000afb007388 */ /* 0x0003e80000000800 */
[----:B------:R1:W-:Y:S04]  /*7b10*/  STS [R249], R9 ;  /* 0x00000009f9007388 */ /* 0x0003e80000000800 */
[----:B------:R1:W-:Y:S04]  /*7b20*/  STS [R249+0x400], R8 ;  /* 0x00040008f9007388 */ /* 0x0003e80000000800 */
        /* <DEDUP_REMOVED lines=36> */
.L_x_1314:
        /* <DEDUP_REMOVED lines=19> */
.L_x_1315:
[----:B------:R-:W-:Y:S01]  /*7ea0*/  BAR.SYNC.DEFER_BLOCKING 0x0 ;  /* 0x0000000000007b1d */ /* 0x000fe20000010000 */
[----:B------:R-:W-:Y:S01]  /*7eb0*/  USHF.L.U32 UR4, UR28, 0x7, URZ ;  /* 0x000000071c047899 */ /* 0x000fe2000800063f */
[--C-:B-1----:R-:W-:Y:S01]  /*7ec0*/  SHF.R.S32.HI R7, RZ, 0x1f, R210.reuse ;  /* 0x0000001fff077819 */ /* 0x102fe200000114d2 */
[----:B------:R-:W-:Y:S01]  /*7ed0*/  IMAD.MOV.U32 R6, RZ, RZ, R210 ;  /* 0x000000ffff067224 */ /* 0x000fe200078e00d2 */
[----:B------:R-:W-:Y:S01]  /*7ee0*/  UIMAD UR5, UR28, -0x80, UR5 ;  /* 0xffffff801c0578a4 */ /* 0x000fe2000f8e0205 */
[----:B------:R-:W-:Y:S01]  /*7ef0*/  ISETP.GE.AND P1, PT, R210, c[0x0][0x220], PT ;  /* 0x00008800d2007a0c */ /* 0x000fe20003f26270 */
[----:B------:R-:W-:Y:S01]  /*7f00*/  USHF.R.S32.HI UR6, URZ, 0x1f, UR4 ;  /* 0x0000001f3f067899 */ /* 0x000fe20008011404 */
[----:B------:R-:W-:Y:S01]  /*7f10*/  IMAD.U32 R13, RZ, RZ, UR4 ;  /* 0x00000004ff0d7e24 */ /* 0x000fe2000f8e00ff */
[----:B------:R-:W-:Y:S01]  /*7f20*/  ULDC.64 UR12, c[0x0][0x3a0] ;  /* 0x0000e800000c7ab9 */ /* 0x000fe20000000a00 */
[----:B------:R-:W-:Y:S01]  /*7f30*/  BSSY B0, `(.L_x_1316) ;  /* 0x0000022000007945 */ /* 0x000fe20003800000 */
[----:B------:R-:W-:Y:S01]  /*7f40*/  UIMAD UR11, UR6, UR12, URZ ;  /* 0x0000000c060b72a4 */ /* 0x000fe2000f8e023f */
[----:B------:R-:W-:Y:S01]  /*7f50*/  IMAD.WIDE.U32 R4, R13, c[0x0][0x3a0], R6 ;  /* 0x0000e8000d047a25 */ /* 0x000fe200078e0006 */
[----:B------:R-:W-:Y:S01]  /*7f60*/  USHF.R.S32.HI UR27, URZ, 0x1f, UR47 ;  /* 0x0000001f3f1b7899 */ /* 0x000fe2000801142f */
[----:B------:R-:W-:Y:S01]  /*7f70*/  ISETP.GE.OR P4, PT, R239, UR5, P1 ;  /* 0x00000005ef007c0c */ /* 0x000fe20008f86670 */
[----:B------:R-:W-:Y:S01]  /*7f80*/  UIMAD UR11, UR4, UR13, UR11 ;  /* 0x0000000d040b72a4 */ /* 0x000fe2000f8e020b */
[----:B------:R-:W-:-:S02]  /*7f90*/  SHF.R.S32.HI R14, RZ, 0x1f, R239 ;  /* 0x0000001fff0e7819 */ /* 0x000fc400000114ef */
[----:B------:R-:W-:Y:S01]  /*7fa0*/  IADD3 R4, P0, R4, UR29, RZ ;  /* 0x0000001d04047c10 */ /* 0x000fe2000ff1e0ff */
[----:B------:R-:W-:Y:S02]  /*7fb0*/  ULDC.64 UR12, c[0x0][0x3b8] ;  /* 0x0000ee00000c7ab9 */ /* 0x000fe40000000a00 */
        /* <DEDUP_REMOVED lines=25> */
.L_x_1317:
[----:B------:R-:W-:Y:S05]  /*8150*/  BSYNC B0 ;  /* 0x0000000000007941 */ /* 0x000fea0003800000 */
.L_x_1316:
        /* <DEDUP_REMOVED lines=15> */
.L_x_1319:
[----:B------:R-:W-:Y:S05]  /*8250*/  BSYNC B0 ;  /* 0x0000000000007941 */ /* 0x000fea0003800000 */
.L_x_1318:
        /* <DEDUP_REMOVED lines=15> */
.L_x_1321:
[----:B------:R-:W-:Y:S05]  /*8350*/  BSYNC B0 ;  /* 0x0000000000007941 */ /* 0x000fea0003800000 */
.L_x_1320:
        /* <DEDUP_REMOVED lines=14> */
.L_x_1323:
[----:B------:R-:W-:Y:S05]  /*8440*/  BSYNC B0 ;  /* 0x0000000000007941 */ /* 0x000fea0003800000 */
.L_x_1322:
[----:B------:R-:W-:Y:S01]  /*8450*/  ULDC.64 UR12, c[0x0][0x3a8] ;  /* 0x0000ea00000c7ab9 */ /* 0x000fe20000000a00 */
[----:B------:R-:W-:Y:S01]  /*8460*/  IMAD.WIDE.U32 R6, R13, c[0x0][0x3a8], R6 ;  /* 0x0000ea000d067a25 */ /* 0x000fe200078e0006 */
[----:B------:R-:W-:Y:S01]  /*8470*/  UIMAD UR6, UR6, UR12, URZ ;  /* 0x0000000c060672a4 */ /* 0x000fe2000f8e023f */
[----:B------:R-:W-:Y:S01]  /*8480*/  BSSY B0, `(.L_x_1324) ;  /* 0x0000016000007945 */ /* 0x000fe20003800000 */
[----:B------:R-:W-:Y:S02]  /*8490*/  USHF.R.S32.HI UR11, URZ, 0x1f, UR47 ;  /* 0x0000001f3f0b7899 */ /* 0x000fe4000801142f */
[----:B------:R-:W-:Y:S01]  /*84a0*/  UIMAD UR4, UR4, UR13, UR6 ;  /* 0x0000000d040472a4 */ /* 0x000fe2000f8e0206 */
[----:B----4-:R-:W-:-:S05]  /*84b0*/  IADD3 R4, P0, R6, UR7, RZ ;  /* 0x0000000706047c10 */ /* 0x010fca000ff1e0ff */
        /* <DEDUP_REMOVED lines=18> */
.L_x_1325:
[----:B------:R-:W-:Y:S05]  /*85e0*/  BSYNC B0 ;  /* 0x0000000000007941 */ /* 0x000fea0003800000 */
.L_x_1324:
        /* <DEDUP_REMOVED lines=13> */
.L_x_1327:
[----:B------:R-:W-:Y:S05]  /*86c0*/  BSYNC B0 ;  /* 0x0000000000007941 */ /* 0x000fea0003800000 */
.L_x_1326:
        /* <DEDUP_REMOVED lines=13> */
.L_x_1329:
[----:B------:R-:W-:Y:S05]  /*87a0*/  BSYNC B0 ;  /* 0x0000000000007941 */ /* 0x000fea0003800000 */
.L_x_1328:
        /* <DEDUP_REMOVED lines=12> */
.L_x_1286:
        /* <DEDUP_REMOVED lines=21> */
.L_x_1331:
        /* <DEDUP_REMOVED lines=19> */
.L_x_1332:
[----:B------:R-:W-:Y:S01]  /*8af0*/  USHF.L.U32 UR4, UR28, 0x7, URZ ;  /* 0x000000071c047899 */ /* 0x000fe2000800063f */
[----:B------:R-:W-:Y:S01]  /*8b00*/  ISETP.GE.AND P1, PT, R210, c[0x0][0x220], PT ;  /* 0x00008800d2007a0c */ /* 0x000fe20003f26270 */
[----:B------:R-:W-:Y:S01]  /*8b10*/  ULDC.64 UR12, c[0x0][0x3a0] ;  /* 0x0000e800000c7ab9 */ /* 0x000fe20000000a00 */
[----:B------:R-:W-:Y:S01]  /*8b20*/  BSSY B0, `(.L_x_1333) ;  /* 0x000001d000007945 */ /* 0x000fe20003800000 */
[----:B------:R-:W-:Y:S01]  /*8b30*/  USHF.R.S32.HI UR6, URZ, 0x1f, UR4 ;  /* 0x0000001f3f067899 */ /* 0x000fe20008011404 */
[----:B------:R-:W-:Y:S01]  /*8b40*/  SHF.R.S32.HI R12, RZ, 0x1f, R239 ;  /* 0x0000001fff0c7819 */ /* 0x000fe200000114ef */
[----:B------:R-:W-:Y:S01]  /*8b50*/  IMAD.U32 R11, RZ, RZ, UR4 ;  /* 0x00000004ff0b7e24 */ /* 0x000fe2000f8e00ff */
[----:B------:R-:W-:Y:S02]  /*8b60*/  UIMAD UR5, UR28, -0x80, UR5 ;  /* 0xffffff801c0578a4 */ /* 0x000fe4000f8e0205 */
[----:B------:R-:W-:Y:S01]  /*8b70*/  UIMAD UR11, UR6, UR12, URZ ;  /* 0x0000000c060b72a4 */ /* 0x000fe2000f8e023f */
[----:B------:R-:W-:Y:S01]  /*8b80*/  IMAD.WIDE.U32 R4, R11, c[0x0][0x3a0], R210 ;  /* 0x0000e8000b047a25 */ /* 0x000fe200078e00d2 */
[----:B------:R-:W-:-:S02]  /*8b90*/  USHF.R.S32.HI UR27, URZ, 0x1f, UR47 ;  /* 0x0000001f3f1b7899 */ /* 0x000fc4000801142f */
[----:B------:R-:W-:Y:S01]  /*8ba0*/  UIMAD UR11, UR4, UR13, UR11 ;  /* 0x0000000d040b72a4 */ /* 0x000fe2000f8e020b */
[----:B------:R-:W-:Y:S02]  /*8bb0*/  ISETP.GE.OR P4, PT, R239, UR5, P1 ;  /* 0x00000005ef007c0c */ /* 0x000fe40008f86670 */
        /* <DEDUP_REMOVED lines=19> */
.L_x_1334:
[----:B------:R-:W-:Y:S05]  /*8cf0*/  BSYNC B0 ;  /* 0x0000000000007941 */ /* 0x000fea0003800000 */
.L_x_1333:
        /* <DEDUP_REMOVED lines=15> */
.L_x_1336:
[----:B------:R-:W-:Y:S05]  /*8df0*/  BSYNC B0 ;  /* 0x0000000000007941 */ /* 0x000fea0003800000 */
.L_x_1335:
        /* <DEDUP_REMOVED lines=15> */
.L_x_1338:
[----:B------:R-:W-:Y:S05]  /*8ef0*/  BSYNC B0 ;  /* 0x0000000000007941 */ /* 0x000fea0003800000 */
.L_x_1337:
        /* <DEDUP_REMOVED lines=14> */
.L_x_1340:
[----:B------:R-:W-:Y:S05]  /*8fe0*/  BSYNC B0 ;  /* 0x0000000000007941 */ /* 0x000fea0003800000 */
.L_x_1339:
        /* <DEDUP_REMOVED lines=25> */
.L_x_1342:
[----:B------:R-:W-:Y:S05]  /*9180*/  BSYNC B0 ;  /* 0x0000000000007941 */ /* 0x000fea0003800000 */
.L_x_1341:
        /* <DEDUP_REMOVED lines=13> */
.L_x_1344:
[----:B------:R-:W-:Y:S05]  /*9260*/  BSYNC B0 ;  /* 0x0000000000007941 */ /* 0x000fea0003800000 */
.L_x_1343:
        /* <DEDUP_REMOVED lines=13> */
.L_x_1346:
[----:B------:R-:W-:Y:S05]  /*9340*/  BSYNC B0 ;  /* 0x0000000000007941 */ /* 0x000fea0003800000 */
.L_x_1345:
        /* <DEDUP_REMOVED lines=11> */
.L_x_1330:
[----:B------:R-:W-:Y:S05]  /*9400*/  BSYNC B1 ;  /* 0x0000000000017941 */ /* 0x000fea0003800000 */
.L_x_1281:
        /* <DEDUP_REMOVED lines=11> */
.L_x_1347:
[----:B------:R-:W-:Y:S05]  /*94c0*/  EXIT ;  /* 0x000000000000794d */ /* 0x000fea0003800000 */
.L_x_1349:
        /* <DEDUP_REMOVED lines=11> */
.L_x_2475:


//--------------------- .text._ZN5flash44flash_bwd_dq_dk_dv_loop_seqk_parallel_kernelI23Flash_bwd_kernel_traitsILi64ELi64ELi128ELi8ELi2ELi4ELi4ELb1ELb0EN7cutlass6half_tE19Flash_kernel_traitsILi64ELi64ELi128ELi8ES3_EELb1ELb0ELb1ELb0ELb0ELb1ELb0EEEvNS_16Flash_bwd_paramsE --------------------------
	.section	.text._ZN5flash44flash_bwd_dq_dk_dv_loop_seqk_parallel_kernelI23Flash_bwd_kernel_traitsILi64ELi64ELi128ELi8ELi2ELi4ELi4ELb1ELb0EN7cutlass6half_tE19Flash_kernel_traitsILi64ELi64ELi128ELi8ES3_EELb1ELb0ELb1ELb0ELb0ELb1ELb0EEEvNS_16Flash_bwd_paramsE,"ax",@progbits
	.sectioninfo	@"SHI_REGISTERS=253"
	.align	128
        .global         _ZN5flash44flash_bwd_dq_dk_dv_loop_seqk_parallel_kernelI23Flash_bwd_kernel_traitsILi64ELi64ELi128ELi8ELi2ELi4ELi4ELb1ELb0EN7cutlass6half_tE19Flash_kernel_traitsILi64ELi64ELi128ELi8ES3_EELb1ELb0ELb1ELb0ELb0ELb1ELb0EEEvNS_16Flash_bwd_paramsE
        .type           _ZN5flash44flash_bwd_dq_dk_dv_loop_seqk_parallel_kernelI23Flash_bwd_kernel_traitsILi64ELi64ELi128ELi8ELi2ELi4ELi4ELb1ELb0EN7cutlass6half_tE19Flash_kernel_traitsILi64ELi64ELi128ELi8ES3_EELb1ELb0ELb1ELb0ELb0ELb1ELb0EEEvNS_16Flash_bwd_paramsE,@function
        .size           _ZN5flash44flash_bwd_dq_dk_dv_loop_seqk_parallel_kernelI23Flash_bwd_kernel_traitsILi64ELi64ELi128ELi8ELi2ELi4ELi4ELb1ELb0EN7cutlass6half_tE19Flash_kernel_traitsILi64ELi64ELi128ELi8ES3_EELb1ELb0ELb1ELb0ELb0ELb1ELb0EEEvNS_16Flash_bwd_paramsE,(.L_x_2476 - _ZN5flash44flash_bwd_dq_dk_dv_loop_seqk_parallel_kernelI23Flash_bwd_kernel_traitsILi64ELi64ELi128ELi8ELi2ELi4ELi4ELb1ELb0EN7cutlass6half_tE19Flash_kernel_traitsILi64ELi64ELi128ELi8ES3_EELb1ELb0ELb1ELb0ELb0ELb1ELb0EEEvNS_16Flash_bwd_paramsE)
        .other          _ZN5flash44flash_bwd_dq_dk_dv_loop_seqk_parallel_kernelI23Flash_bwd_kernel_traitsILi64ELi64ELi128ELi8ELi2ELi4ELi4ELb1ELb0EN7cutlass6half_tE19Flash_kernel_traitsILi64ELi64ELi128ELi8ES3_EELb1ELb0ELb1ELb0ELb0ELb1ELb0EEEvNS_16Flash_bwd_paramsE,@"STO_CUDA_ENTRY STV_DEFAULT"
_ZN5flash44flash_bwd_dq_dk_dv_loop_seqk_parallel_kernelI23Flash_bwd_kernel_traitsILi64ELi64ELi128ELi8ELi2ELi4ELi4ELb1ELb0EN7cutlass6half_tE19Flash_kernel_traitsILi64ELi64ELi128ELi8ES3_EELb1ELb0ELb1ELb0ELb0ELb1ELb0EEEvNS_16Flash_bwd_paramsE:
.text._ZN5flash44flash_bwd_dq_dk_dv_loop_seqk_parallel_kernelI23Flash_bwd_kernel_traitsILi64ELi64ELi128ELi8ELi2ELi4ELi4ELb1ELb0EN7cutlass6half_tE19Flash_kernel_traitsILi64ELi64ELi128ELi8ES3_EELb1ELb0ELb1ELb0ELb0ELb1ELb0EEEvNS_16Flash_bwd_paramsE:
        /* <DEDUP_REMOVED lines=26> */
[--C-:B------:R-:W-:Y:S01]  /*01a0*/  SHF.R.S32.HI R10, RZ, 0x5, R175.reuse ;  /* 0x00000005ff0a7819 */ /* 0x100fe200000114af */
[----:B------:R-:W-:Y:S01]  /*01b0*/  IMAD.IADD R168, R14, 0x1, -R168 ;  /* 0x000000010ea87824 */ /* 0x000fe200078e0aa8 */
[----:B------:R-:W-:Y:S02]  /*01c0*/  SHF.R.S32.HI R3, RZ, 0x1f, R175 ;  /* 0x0000001fff037819 */ /* 0x000fe400000114af */
[-C--:B------:R-:W-:Y:S01]  /*01d0*/  LEA.HI R178, R8, R14.reuse, RZ, 0x6 ;  /* 0x0000000e08b27211 */ /* 0x080fe200078f30ff */
[----:B------:R-:W-:Y:S01]  /*01e0*/  IMAD.SHL.U32 R180, R168, 0x8, RZ ;  /* 0x00000008a8b47824 */ /* 0x000fe200078e00ff */
[----:B------:R-:W-:Y:S01]  /*01f0*/  LEA.HI R8, R8, R14, RZ, 0x7 ;  /* 0x0000000e08087211 */ /* 0x000fe200078f38ff */
[----:B------:R-:W-:Y:S01]  /*0200*/  IMAD.IADD R14, R14, 0x1, -R2 ;  /* 0x000000010e0e7824 */ /* 0x000fe200078e0a02 */
[----:B------:R-:W-:-:S02]  /*0210*/  SHF.R.S32.HI R2, RZ, 0x4, R5 ;  /* 0x00000004ff027819 */ /* 0x000fc40000011405 */
[-C--:B------:R-:W-:Y:S02]  /*0220*/  LEA.HI R3, R3, R10.reuse, RZ, 0x2 ;  /* 0x0000000a03037211 */ /* 0x080fe400078f10ff */
[----:B------:R-:W-:Y:S02]  /*0230*/  LEA.HI R175, R175, R10, RZ, 0x1 ;  /* 0x0000000aafaf7211 */ /* 0x000fe400078f08ff */
[----:B------:R-:W-:Y:S02]  /*0240*/  LEA.HI R5, R5, R2, RZ, 0x1 ;  /* 0x0000000205057211 */ /* 0x000fe400078f08ff */
[----:B------:R-:W-:Y:S02]  /*0250*/  LOP3.LUT R3, R3, 0xfffffffc, RZ, 0xc0, !PT ;  /* 0xfffffffc03037812 */ /* 0x000fe400078ec0ff */
[--C-:B------:R-:W-:Y:S02]  /*0260*/  SHF.R.S32.HI R9, RZ, 0x2, R4.reuse ;  /* 0x00000002ff097819 */ /* 0x100fe40000011404 */
[----:B------:R-:W-:Y:S01]  /*0270*/  SHF.R.S32.HI R4, RZ, 0x1f, R4 ;  /* 0x0000001fff047819 */ /* 0x000fe20000011404 */
[----:B------:R-:W-:Y:S01]  /*0280*/  IMAD.IADD R3, R10, 0x1, -R3 ;  /* 0x000000010a037824 */ /* 0x000fe200078e0a03 */
[----:B------:R-:W-:-:S02]  /*0290*/  SHF.R.S32.HI R179, RZ, 0x3, R13 ;  /* 0x00000003ffb37819 */ /* 0x000fc4000001140d */
[----:B------:R-:W-:Y:S02]  /*02a0*/  LOP3.LUT R175, R175, 0xfffffffe, RZ, 0xc0, !PT ;  /* 0xfffffffeafaf7812 */ /* 0x000fe400078ec0ff */
[----:B------:R-:W-:Y:S01]  /*02b0*/  LOP3.LUT R5, R5, 0xfffffffe, RZ, 0xc0, !PT ;  /* 0xfffffffe05057812 */ /* 0x000fe200078ec0ff */
[----:B------:R-:W-:Y:S01]  /*02c0*/  IMAD.SHL.U32 R6, R179, 0x40, RZ ;  /* 0x00000040b3067824 */ /* 0x000fe200078e00ff */
[----:B------:R-:W-:Y:S01]  /*02d0*/  LOP3.LUT P4, RZ, R168, 0x2, RZ, 0xc0, !PT ;  /* 0x00000002a8ff7812 */ /* 0x000fe2000788c0ff */
[----:B------:R-:W-:Y:S01]  /*02e0*/  IMAD.IADD R175, R10, 0x1, -R175 ;  /* 0x000000010aaf7824 */ /* 0x000fe200078e0aaf */
[C---:B------:R-:W-:Y:S01]  /*02f0*/  LOP3.LUT P3, RZ, R168.reuse, 0x4, RZ, 0xc0, !PT ;  /* 0x00000004a8ff7812 */ /* 0x040fe2000786c0ff */
[----:B------:R-:W-:Y:S01]  /*0300*/  IMAD.SHL.U32 R168, R168, 0x40, RZ ;  /* 0x00000040a8a87824 */ /* 0x000fe200078e00ff */
[----:B------:R-:W-:Y:S01]  /*0310*/  LEA.HI R4, R4, R9, RZ, 0x3 ;  /* 0x0000000904047211 */ /* 0x000fe200078f18ff */
[----:B------:R-:W-:Y:S01]  /*0320*/  IMAD.IADD R5, R2, 0x1, -R5 ;  /* 0x0000000102057824 */ /* 0x000fe200078e0a05 */
[----:B------:R-:W-:Y:S01]  /*0330*/  SHF.R.S32.HI R2, RZ, 0x1f, R7 ;  /* 0x0000001fff027819 */ /* 0x000fe20000011407 */
[----:B------:R-:W-:Y:S01]  /*0340*/  IMAD.SHL.U32 R10, R3, 0x10, RZ ;  /* 0x00000010030a7824 */ /* 0x000fe200078e00ff */
[----:B------:R-:W-:Y:S01]  /*0350*/  LOP3.LUT R168, R168, 0x1c0, RZ, 0xc0, !PT ;  /* 0x000001c0a8a87812 */ /* 0x000fe200078ec0ff */
[----:B------:R-:W-:Y:S01]  /*0360*/  IMAD.SHL.U32 R171, R5, 0x10, RZ ;  /* 0x0000001005ab7824 */ /* 0x000fe200078e00ff */
[----:B------:R-:W-:-:S02]  /*0370*/  LOP3.LUT R4, R4, 0xfffffff8, RZ, 0xc0, !PT ;  /* 0xfffffff804047812 */ /* 0x000fc400078ec0ff */
[----:B------:R-:W-:Y:S02]  /*0380*/  LOP3.LUT R6, R6, 0x1c0, RZ, 0xc0, !PT ;  /* 0x000001c006067812 */ /* 0x000fe400078ec0ff */
[----:B------:R-:W-:Y:S01]  /*0390*/  LEA.HI R2, R2, R7, RZ, 0x2 ;  /* 0x0000000702027211 */ /* 0x000fe200078f10ff */
[----:B------:R-:W-:Y:S01]  /*03a0*/  IMAD.IADD R4, R9, 0x1, -R4 ;  /* 0x0000000109047824 */ /* 0x000fe200078e0a04 */
[C---:B------:R-:W-:Y:S01]  /*03b0*/  LOP3.LUT R10, R168.reuse, 0x30, R10, 0xf8, !PT ;  /* 0x00000030a80a7812 */ /* 0x040fe200078ef80a */
[C---:B------:R-:W-:Y:S01]  /*03c0*/  IMAD.SHL.U32 R9, R5.reuse, 0x200, RZ ;  /* 0x0000020005097824 */ /* 0x040fe200078e00ff */
[----:B------:R-:W-:Y:S01]  /*03d0*/  SHF.R.S32.HI R7, RZ, 0x1f, R14 ;  /* 0x0000001fff077819 */ /* 0x000fe2000001140e */
[----:B------:R-:W-:Y:S01]  /*03e0*/  IMAD.SHL.U32 R5, R5, 0x8, RZ ;  /* 0x0000000805057824 */ /* 0x000fe200078e00ff */
[----:B------:R-:W-:Y:S02]  /*03f0*/  LOP3.LUT R164, R168, 0x8, R13, 0xf8, !PT ;  /* 0x00000008a8a47812 */ /* 0x000fe400078ef80d */
[----:B------:R-:W-:-:S02]  /*0400*/  SHF.R.U32.HI R184, RZ, 0x3, R6 ;  /* 0x00000003ffb87819 */ /* 0x000fc40000011606 */
[----:B------:R-:W-:Y:S02]  /*0410*/  SHF.R.U32.HI R168, RZ, 0x3, R168 ;  /* 0x00000003ffa87819 */ /* 0x000fe400000116a8 */
[----:B------:R-:W-:Y:S02]  /*0420*/  LOP3.LUT R6, R6, 0x38, R180, 0xf8, !PT ;  /* 0x0000003806067812 */ /* 0x000fe400078ef8b4 */
[----:B------:R-:W-:Y:S02]  /*0430*/  LOP3.LUT R10, R10, 0x8, R13, 0xf8, !PT ;  /* 0x000000080a0a7812 */ /* 0x000fe400078ef80d */
[----:B------:R-:W-:Y:S02]  /*0440*/  LEA.HI R7, R7, R14, RZ, 0x3 ;  /* 0x0000000e07077211 */ /* 0x000fe400078f18ff */
[----:B------:R-:W-:Y:S02]  /*0450*/  SHF.R.S32.HI R178, RZ, 0x6, R178 ;  /* 0x00000006ffb27819 */ /* 0x000fe400000114b2 */
[----:B------:R-:W-:-:S02]  /*0460*/  LOP3.LUT R164, R164, R168, RZ, 0x3c, !PT ;  /* 0x000000a8a4a47212 */ /* 0x000fc400078e3cff */
[----:B------:R-:W-:Y:S01]  /*0470*/  SHF.R.S32.HI R8, RZ, 0x7, R8 ;  /* 0x00000007ff087819 */ /* 0x000fe20000011408 */
[----:B------:R-:W-:Y:S01]  /*0480*/  IMAD R12, R178, 0x800, R9 ;  /* 0x00000800b20c7824 */ /* 0x000fe200078e0209 */
[----:B------:R-:W-:Y:S02]  /*0490*/  LOP3.LUT R184, R6, R184, RZ, 0x3c, !PT ;  /* 0x000000b806b87212 */ /* 0x000fe400078e3cff */
[----:B------:R-:W-:Y:S01]  /*04a0*/  LOP3.LUT R11, R4, 0x1, RZ, 0xc0, !PT ;  /* 0x00000001040b7812 */ /* 0x000fe200078ec0ff */
[----:B------:R-:W-:Y:S01]  /*04b0*/  IMAD.SHL.U32 R186, R8, 0x8, RZ ;  /* 0x0000000808ba7824 */ /* 0x000fe200078e00ff */
[----:B------:R-:W-:Y:S01]  /*04c0*/  LOP3.LUT R168, R9, R10, R168, 0xf6, !PT ;  /* 0x0000000a09a87212 */ /* 0x000fe200078ef6a8 */
[----:B------:R-:W-:Y:S01]  /*04d0*/  IMAD.SHL.U32 R10, R4, 0x40, RZ ;  /* 0x00000040040a7824 */ /* 0x000fe200078e00ff */
[----:B------:R-:W-:Y:S01]  /*04e0*/  LOP3.LUT R6, R7, 0xfffffff8, RZ, 0xc0, !PT ;  /* 0xfffffff807067812 */ /* 0x000fe200078ec0ff */
[----:B------:R-:W-:Y:S01]  /*04f0*/  IMAD.SHL.U32 R9, R178, 0x20, RZ ;  /* 0x00000020b2097824 */ /* 0x000fe200078e00ff */
[----:B------:R-:W-:Y:S01]  /*0500*/  ISETP.NE.U32.AND P0, PT, R11, 0x1, PT ;  /* 0x000000010b00780c */ /* 0x000fe20003f05070 */
[----:B------:R-:W-:Y:S01]  /*0510*/  IMAD.IADD R164, R12, 0x1, R164 ;  /* 0x000000010ca47824 */ /* 0x000fe200078e02a4 */
        /* <DEDUP_REMOVED lines=13> */
[----:B------:R-:W-:Y:S01]  /*05f0*/  IMAD.SHL.U32 R170, R164, 0x2, RZ ;  /* 0x00000002a4aa7824 */ /* 0x000fe200078e00ff */
[----:B------:R-:W-:Y:S01]  /*0600*/  LOP3.LUT R9, R9, R0, RZ, 0x3c, !PT ;  /* 0x0000000009097212 */ /* 0x000fe200078e3cff */
[----:B------:R-:W-:Y:S01]  /*0610*/  IMAD.SHL.U32 R0, R7, 0x40, RZ ;  /* 0x0000004007007824 */ /* 0x000fe200078e00ff */
[----:B------:R-:W-:Y:S01]  /*0620*/  LOP3.LUT R6, R6, 0x1c0, RZ, 0xc0, !PT ;  /* 0x000001c006067812 */ /* 0x000fe200078ec0ff */
[----:B------:R-:W-:Y:S01]  /*0630*/  IMAD.IADD R186, R4, 0x1, R186 ;  /* 0x0000000104ba7824 */ /* 0x000fe200078e02ba */
[----:B------:R-:W-:Y:S01]  /*0640*/  SHF.R.S32.HI R183, RZ, 0x2, R2 ;  /* 0x00000002ffb77819 */ /* 0x000fe20000011402 */
[----:B------:R-:W-:Y:S01]  /*0650*/  IMAD.IADD R187, R9, 0x1, R8 ;  /* 0x0000000109bb7824 */ /* 0x000fe200078e0208 */
[----:B------:R-:W-:Y:S01]  /*0660*/  SHF.R.U32.HI R169, RZ, 0x3, R6 ;  /* 0x00000003ffa97819 */ /* 0x000fe20000011606 */
[----:B------:R-:W-:Y:S01]  /*0670*/  IMAD R184, R178, 0x200, R184 ;  /* 0x00000200b2b87824 */ /* 0x000fe200078e02b8 */
[----:B------:R-:W-:Y:S01]  /*0680*/  LOP3.LUT R5, R6, 0x8, R5, 0xf8, !PT ;  /* 0x0000000806057812 */ /* 0x000fe200078ef805 */
[----:B------:R-:W-:Y:S01]  /*0690*/  IMAD.SHL.U32 R187, R187, 0x2, RZ ;  /* 0x00000002bbbb7824 */ /* 0x000fe200078e00ff */
[----:B------:R-:W-:Y:S01]  /*06a0*/  LOP3.LUT R0, R0, 0xfffffe00, RZ, 0xc0, !PT ;  /* 0xfffffe0000007812 */ /* 0x000fe200078ec0ff */
[----:B------:R-:W-:Y:S01]  /*06b0*/  IMAD R183, R175, 0x10, R183 ;  /* 0x00000010afb77824 */ /* 0x000fe200078e02b7 */
[----:B------:R-:W-:Y:S01]  /*06c0*/  LOP3.LUT R171, R169, R171, R6, 0x1e, !PT ;  /* 0x000000aba9ab7212 */ /* 0x000fe200078e1e06 */
[----:B------:R-:W-:Y:S01]  /*06d0*/  IMAD.SHL.U32 R168, R168, 0x2, RZ ;  /* 0x00000002a8a87824 */ /* 0x000fe200078e00ff */
[----:B------:R-:W-:Y:S01]  /*06e0*/  LOP3.LUT R169, R5, R169, RZ, 0x3c, !PT ;  /* 0x000000a905a97212 */ /* 0x000fe200078e3cff */
[--C-:B------:R-:W-:Y:S01]  /*06f0*/  IMAD R172, R175, 0x400, R0.reuse ;  /* 0x00000400afac7824 */ /* 0x100fe200078e0200 */
[----:B------:R-:W-:Y:S01]  /*0700*/  SEL R2, R196, 0xffffffe0, !P4 ;  /* 0xffffffe0c4027807 */ /* 0x000fe20006000000 */
[----:B------:R-:W-:Y:S01]  /*0710*/  IMAD R3, R3, 0x400, R0 ;  /* 0x0000040003037824 */ /* 0x000fe200078e0200 */
[----:B------:R-:W-:Y:S01]  /*0720*/  LEA R186, R186, 0x6000, 0x1 ;  /* 0x00006000baba7811 */ /* 0x000fe200078e08ff */
[----:B------:R-:W-:Y:S01]  /*0730*/  IMAD.IADD R172, R172, 0x1, R169 ;  /* 0x00000001acac7824 */ /* 0x000fe200078e02a9 */
[----:B------:R-:W-:Y:S01]  /*0740*/  SEL R196, R196, 0xffffffe0, !P1 ;  /* 0xffffffe0c4c47807 */ /* 0x000fe20004800000 */
[----:B------:R-:W-:Y:S01]  /*0750*/  IMAD.IADD R169, R169, 0x1, R3 ;  /* 0x00000001a9a97824 */ /* 0x000fe200078e0203 */
[----:B------:R-:W-:Y:S01]  /*0760*/  SEL R223, R223, 0x10, !P0 ;  /* 0x00000010dfdf7807 */ /* 0x000fe20004000000 */
[----:B------:R-:W-:Y:S01]  /*0770*/  IMAD.MOV.U32 R3, RZ, RZ, 0x40 ;  /* 0x00000040ff037424 */ /* 0x000fe200078e00ff */
[C---:B------:R-:W-:Y:S01]  /*0780*/  IADD3 R188, R186.reuse, 0x40, RZ ;  /* 0x00000040babc7810 */ /* 0x040fe20007ffe0ff */
[C---:B------:R-:W-:Y:S01]  /*0790*/  IMAD.IADD R191, R187.reuse, 0x1, R196 ;  /* 0x00000001bbbf7824 */ /* 0x040fe200078e02c4 */
[----:B------:R-:W-:Y:S01]  /*07a0*/  @P2 IADD3 R188, R186, -0x40, RZ ;  /* 0xffffffc0babc2810 */ /* 0x000fe20007ffe0ff */
[----:B------:R-:W-:Y:S01]  /*07b0*/  IMAD.IADD R192, R187, 0x1, R223 ;  /* 0x00000001bbc07824 */ /* 0x000fe200078e02df */
[----:B------:R-:W-:Y:S01]  /*07c0*/  SEL R3, R3, 0xffffffc0, !P3 ;  /* 0xffffffc003037807 */ /* 0x000fe20005800000 */
[----:B------:R-:W-:Y:S01]  /*07d0*/  IMAD.IADD R190, R196, 0x1, R186 ;  /* 0x00000001c4be7824 */ /* 0x000fe200078e02ba */
[----:B------:R-:W-:Y:S01]  /*07e0*/  IADD3 R189, R186, 0x420, RZ ;  /* 0x00000420babd7810 */ /* 0x000fe20007ffe0ff */
[----:B------:R-:W-:Y:S01]  /*07f0*/  IMAD.IADD R223, R223, 0x1, R191 ;  /* 0x00000001dfdf7824 */ /* 0x000fe200078e02bf */
[----:B------:R-:W-:Y:S01]  /*0800*/  LOP3.LUT R171, R171, R0, RZ, 0xfc, !PT ;  /* 0x00000000abab7212 */ /* 0x000fe200078efcff */
[C---:B------:R-:W-:Y:S01]  /*0810*/  IMAD R3, R164.reuse, 0x2, R3 ;  /* 0x00000002a4037824 */ /* 0x040fe200078e0203 */
[----:B------:R-:W-:Y:S01]  /*0820*/  LEA R169, R169, 0xa000, 0x1 ;  /* 0x0000a000a9a97811 */ /* 0x000fe200078e08ff */
[----:B------:R-:W-:Y:S01]  /*0830*/  IMAD R164, R164, 0x2, R2 ;  /* 0x00000002a4a47824 */ /* 0x000fe200078e0202 */
[----:B------:R-:W-:Y:S01]  /*0840*/  @P1 IADD3 R189, R186, 0x3e0, RZ ;  /* 0x000003e0babd1810 */ /* 0x000fe20007ffe0ff */
[----:B------:R-:W-:-:S02]  /*0850*/  IMAD.IADD R2, R2, 0x1, R3 ;  /* 0x0000000102027824 */ /* 0x000fc400078e0203 */
[----:B--23--:R-:W-:Y:S02]  /*0860*/  IMAD.IADD R196, R196, 0x1, R188 ;  /* 0x00000001c4c47824 */ /* 0x00cfe400078e02bc */
.L_x_1396:
[----:B-1-3--:R-:W1:Y:S01]  /*0870*/  LDC.U8 R4, c[0x0][0x312] ;  /* 0x0000c480ff047b82 */ /* 0x00ae620000000000 */
[----:B------:R-:W-:Y:S01]  /*0880*/  ISETP.NE.U32.AND P2, PT, RZ, c[0x0][0x240], PT ;  /* 0x00009000ff007a0c */ /* 0x000fe20003f45070 */
[C---:B------:R-:W-:Y:S01]  /*0890*/  IMAD.SHL.U32 R5, R182.reuse, 0x4, RZ ;  /* 0x00000004b6057824 */ /* 0x040fe200078e00ff */
[----:B------:R-:W-:Y:S01]  /*08a0*/  ISETP.NE.U32.AND P3, PT, RZ, c[0x0][0x250], PT ;  /* 0x00009400ff007a0c */ /* 0x000fe20003f65070 */
[----:B------:R-:W-:Y:S01]  /*08b0*/  IMAD.MOV.U32 R16, RZ, RZ, -0x1 ;  /* 0xffffffffff107424 */ /* 0x000fe200078e00ff */
[----:B------:R-:W-:Y:S02]  /*08c0*/  SHF.R.S32.HI R6, RZ, 0x1f, R182 ;  /* 0x0000001fff067819 */ /* 0x000fe400000114b6 */
[----:B------:R-:W-:Y:S02]  /*08d0*/  ISETP.NE.AND.EX P2, PT, RZ, c[0x0][0x244], PT, P2 ;  /* 0x00009100ff007a0c */ /* 0x000fe40003f45320 */
[----:B------:R-:W-:Y:S02]  /*08e0*/  ISETP.NE.AND.EX P3, PT, RZ, c[0x0][0x254], PT, P3 ;  /* 0x00009500ff007a0c */ /* 0x000fe40003f65330 */
[----:B------:R-:W-:-:S02]  /*08f0*/  SHF.L.U64.HI R0, R182, 0x2, R6 ;  /* 0x00000002b6007819 */ /* 0x000fc40000010206 */
[----:B------:R-:W-:Y:S02]  /*0900*/  IADD3 R8, P0, R5, c[0x0][0x240], RZ ;  /* 0x0000900005087a10 */ /* 0x000fe40007f1e0ff */
[----:B------:R-:W-:Y:S02]  /*0910*/  ISETP.EQ.U32.AND P5, PT, RZ, c[0x0][0x248], PT ;  /* 0x00009200ff007a0c */ /* 0x000fe40003fa2070 */
[----:B------:R-:W-:Y:S01]  /*0920*/  IADD3.X R9, R0, c[0x0][0x244], RZ, P0, !PT ;  /* 0x0000910000097a10 */ /* 0x000fe200007fe4ff */
[----:B------:R-:W-:-:S04]  /*0930*/  IMAD.MOV.U32 R220, RZ, RZ, RZ ;  /* 0x000000ffffdc7224 */ /* 0x000fc800078e00ff */
[----:B--2---:R2:W3:Y:S01]  /*0940*/  @P2 LDG.E R16, [R8.64] ;  /* 0x0000000608102981 */ /* 0x0044e2000c1e1900 */
[----:B------:R-:W-:Y:S02]  /*0950*/  @P3 IADD3 R10, P0, R5, c[0x0][0x250], RZ ;  /* 0x00009400050a3a10 */ /* 0x000fe40007f1e0ff */
[----:B-1----:R-:W-:Y:S01]  /*0960*/  ISETP.NE.AND P4, PT, R4, RZ, PT ;  /* 0x000000ff0400720c */ /* 0x002fe20003f85270 */
[----:B------:R2:W3:Y:S03]  /*0970*/  @P2 LDG.E R221, [R8.64+0x4] ;  /* 0x0000040608dd2981 */ /* 0x0004e6000c1e1900 */
[----:B------:R-:W-:Y:S01]  /*0980*/  ISETP.EQ.OR.EX P5, PT, RZ, c[0x0][0x24c], !P4, P5 ;  /* 0x00009300ff007a0c */ /* 0x000fe200067a2750 */
[----:B------:R-:W-:Y:S01]  /*0990*/  IMAD.MOV.U32 R222, RZ, RZ, -0x1 ;  /* 0xffffffffffde7424 */ /* 0x000fe200078e00ff */
[----:B------:R-:W-:-:S05]  /*09a0*/  @P3 IADD3.X R11, R0, c[0x0][0x254], RZ, P0, !PT ;  /* 0x00009500000b3a10 */ /* 0x000fca00007fe4ff */
[----:B-----5:R1:W5:Y:S01]  /*09b0*/  @P3 LDG.E R220, [R10.64] ;  /* 0x000000060adc3981 */ /* 0x020362000c1e1900 */
[----:B--2---:R-:W-:-:S04]  /*09c0*/  IADD3 R8, P1, R5, c[0x0][0x248], RZ ;  /* 0x0000920005087a10 */ /* 0x004fc80007f3e0ff */
[----:B------:R-:W-:-:S05]  /*09d0*/  IADD3.X R9, R0, c[0x0][0x24c], RZ, P1, !PT ;  /* 0x0000930000097a10 */ /* 0x000fca0000ffe4ff */
[----:B------:R1:W5:Y:S01]  /*09e0*/  @!P5 LDG.E R222, [R8.64] ;  /* 0x0000000608ded981 */ /* 0x000362000c1e1900 */
[----:B------:R-:W-:-:S04]  /*09f0*/  ISETP.NE.U32.AND P0, PT, RZ, c[0x0][0x248], PT ;  /* 0x00009200ff007a0c */ /* 0x000fc80003f05070 */
[----:B------:R-:W-:Y:S01]  /*0a00*/  ISETP.NE.AND.EX P0, PT, RZ, c[0x0][0x24c], PT, P0 ;  /* 0x00009300ff007a0c */ /* 0x000fe20003f05300 */
[----:B------:R-:W-:Y:S02]  /*0a10*/  IMAD.MOV.U32 R4, RZ, RZ, c[0x0][0x218] ;  /* 0x00008600ff047624 */ /* 0x000fe400078e00ff */
[----:B---3--:R-:W-:Y:S02]  /*0a20*/  @P2 IMAD.IADD R221, R221, 0x1, -R16 ;  /* 0x00000001dddd2824 */ /* 0x008fe400078e0a10 */
[----:B------:R-:W-:-:S08]  /*0a30*/  @!P2 IMAD.MOV.U32 R221, RZ, RZ, c[0x0][0x214] ;  /* 0x00008500ffdda624 */ /* 0x000fd000078e00ff */
[----:B------:R-:W-:Y:S05]  /*0a40*/  @!P0 BRA `(.L_x_1350) ;  /* 0x0000003000008947 */ /* 0x000fea0003800000 */
[----:B-1----:R-:W2:Y:S02]  /*0a50*/  @P4 LDG.E R4, [R8.64+0x4] ;  /* 0x0000040608044981 */ /* 0x002ea4000c1e1900 */
[----:B--2--5:R-:W-:-:S06]  /*0a60*/  @P4 IADD3 R4, R4, -R222, RZ ;  /* 0x800000de04044210 */ /* 0x024fcc0007ffe0ff */
[----:B------:R1:W5:Y:S02]  /*0a70*/  @!P4 LDG.E R4, [R8.64] ;  /* 0x000000060804c981 */ /* 0x000364000c1e1900 */
.L_x_1350:
        /* <DEDUP_REMOVED lines=20> */
[----:B------:R-:W-:Y:S02]  /*0bc0*/  IADD3 R4, R4, 0x3f, RZ ;  /* 0x0000003f04047810 */ /* 0x000fe40007ffe0ff */
[----:B------:R-:W-:Y:S01]  /*0bd0*/  SHF.R.S32.HI R0, RZ, 0x1f, R5 ;  /* 0x0000001fff007819 */ /* 0x000fe20000011405 */
[----:B------:R-:W-:Y:S01]  /*0be0*/  IMAD.IADD R17, R23, 0x1, R17 ;  /* 0x0000000117117824 */ /* 0x000fe200078e0211 */
[----:B------:R-:W-:-:S02]  /*0bf0*/  SHF.R.S32.HI R218, RZ, 0x1f, R4 ;  /* 0x0000001fffda7819 */ /* 0x000fc40000011404 */
[----:B------:R-:W-:Y:S02]  /*0c00*/  LEA.HI R0, R0, R5, RZ, 0x6 ;  /* 0x0000000500007211 */ /* 0x000fe400078f30ff */
[----:B------:R-:W-:Y:S01]  /*0c10*/  LEA.HI R218, R218, R4, RZ, 0x6 ;  /* 0x00000004dada7211 */ /* 0x000fe200078f30ff */
[C---:B------:R-:W-:Y:S01]  /*0c20*/  IMAD.WIDE.U32 R4, R16.reuse, c[0x0][0x190], RZ ;  /* 0x0000640010047a25 */ /* 0x040fe200078e00ff */
[----:B------:R-:W-:Y:S02]  /*0c30*/  ISETP.NE.AND P1, PT, R16, -0x1, PT ;  /* 0xffffffff1000780c */ /* 0x000fe40003f25270 */
[----:B------:R-:W-:Y:S01]  /*0c40*/  SHF.R.S32.HI R0, RZ, 0x6, R0 ;  /* 0x00000006ff007819 */ /* 0x000fe20000011400 */
[----:B------:R-:W-:Y:S01]  /*0c50*/  @P0 IMAD.IADD R11, R220, 0x1, R222 ;  /* 0x00000001dc0b0824 */ /* 0x000fe200078e02de */
[----:B------:R-:W-:Y:S02]  /*0c60*/  SHF.R.S32.HI R218, RZ, 0x6, R218 ;  /* 0x00000006ffda7819 */ /* 0x000fe400000114da */
[----:B------:R-:W-:Y:S01]  /*0c70*/  SEL R22, R22, R4, !P1 ;  /* 0x0000000416167207 */ /* 0x000fe20004800000 */
[----:B------:R-:W-:Y:S01]  /*0c80*/  @P0 IMAD.WIDE.U32 R12, R11, c[0x0][0x198], RZ ;  /* 0x000066000b0c0a25 */ /* 0x000fe200078e00ff */
[----:B------:R-:W-:-:S03]  /*0c90*/  IMNMX R218, R0, R218, PT ;  /* 0x000000da00da7217 */ /* 0x000fc60003800200 */
[----:B------:R-:W-:Y:S01]  /*0ca0*/  IMAD R0, R16, c[0x0][0x194], RZ ;  /* 0x0000650010007a24 */ /* 0x000fe200078e02ff */
[----:B------:R-:W-:Y:S01]  /*0cb0*/  LEA R28, R218, 0xffffffc0, 0x6 ;  /* 0xffffffc0da1c7811 */ /* 0x000fe200078e30ff */
[----:B------:R-:W-:Y:S02]  /*0cc0*/  @P0 IMAD R11, R11, c[0x0][0x19c], R13 ;  /* 0x000067000b0b0a24 */ /* 0x000fe400078e020d */
[----:B------:R-:W-:Y:S01]  /*0cd0*/  @P1 IMAD.IADD R17, R5, 0x1, R0 ;  /* 0x0000000105111824 */ /* 0x000fe200078e0200 */
        /* <DEDUP_REMOVED lines=13> */
.L_x_1352:
        /* <DEDUP_REMOVED lines=16> */
.L_x_1353:
        /* <DEDUP_REMOVED lines=10> */
[----:B------:R-:W-:Y:S01]  /*0f50*/  LOP3.LUT R21, R201, c[0x0][0x1c8], RZ, 0x3c, !PT ;  /* 0x00007200c9157a12 */ /* 0x000fe200078e3cff */
        /* <DEDUP_REMOVED lines=18> */
[----:B------:R-:W-:-:S03]  /*1080*/  SEL R235, R34, R14, !P1 ;  /* 0x0000000e22eb7207 */ /* 0x000fc60004800000 */
        /* <DEDUP_REMOVED lines=30> */
[----:B------:R-:W-:Y:S01]  /*1270*/  SHF.R.S32.HI R9, RZ, 0x1f, R195 ;  /* 0x0000001fff097819 */ /* 0x000fe200000114c3 */
[----:B------:R-:W-:Y:S01]  /*1280*/  @P1 IMAD.IADD R21, R15, 0x1, R7 ;  /* 0x000000010f151824 */ /* 0x000fe200078e0207 */
[----:B------:R-:W-:Y:S01]  /*1290*/  IADD3 R26, R31, R26, RZ ;  /* 0x0000001a1f1a7210 */ /* 0x000fe20007ffe0ff */
[----:B-1----:R-:W-:Y:S01]  /*12a0*/  IMAD.WIDE.U32 R14, R4, c[0x0][0x3d8], RZ ;  /* 0x0000f600040e7a25 */ /* 0x002fe200078e00ff */
[----:B------:R-:W-:-:S03]  /*12b0*/  SHF.R.S32.HI R27, RZ, 0x1f, R18 ;  /* 0x0000001fff1b7819 */ /* 0x000fc60000011412 */
        /* <DEDUP_REMOVED lines=18> */
.L_x_1354:
[----:B------:R-:W-:-:S04]  /*13e0*/  IMAD R16, R182, c[0x0][0x1c0], R201 ;  /* 0x00007000b6107a24 */ /* 0x000fc800078e02c9 */
[----:B------:R-:W-:Y:S02]  /*13f0*/  IMAD R16, R16, c[0x0][0x224], RZ ;  /* 0x0000890010107a24 */ /* 0x000fe400078e02ff */
.L_x_1355:
        /* <DEDUP_REMOVED lines=51> */
[----:B------:R-:W-:Y:S01]  /*1730*/  IMAD R17, R201, c[0x0][0x1ac], R17 ;  /* 0x00006b00c9117a24 */ /* 0x000fe200078e0211 */
        /* <DEDUP_REMOVED lines=29> */
.L_x_1357:
        /* <DEDUP_REMOVED lines=15> */
.L_x_1358:
        /* <DEDUP_REMOVED lines=22> */
.L_x_1360:
[----:B------:R-:W-:Y:S05]  /*1b60*/  BSYNC B0 ;  /* 0x0000000000007941 */ /* 0x000fea0003800000 */
.L_x_1359:
        /* <DEDUP_REMOVED lines=15> */
.L_x_1362:
[----:B------:R-:W-:Y:S05]  /*1c60*/  BSYNC B0 ;  /* 0x0000000000007941 */ /* 0x000fea0003800000 */
.L_x_1361:
        /* <DEDUP_REMOVED lines=15> */
.L_x_1364:
[----:B------:R-:W-:Y:S05]  /*1d60*/  BSYNC B0 ;  /* 0x0000000000007941 */ /* 0x000fea0003800000 */
.L_x_1363:
        /* <DEDUP_REMOVED lines=14> */
.L_x_1366:
[----:B------:R-:W-:Y:S05]  /*1e50*/  BSYNC B0 ;  /* 0x0000000000007941 */ /* 0x000fea0003800000 */
.L_x_1365:
[----:B--2---:R-:W-:Y:S01]  /*1e60*/  IMAD.WIDE.U32 R6, R195, c[0x0][0x3a8], R180 ;  /* 0x0000ea00c3067a25 */ /* 0x004fe200078e00b4 */
        /* <DEDUP_REMOVED lines=19> */
.L_x_1368:
[----:B------:R-:W-:Y:S05]  /*1fa0*/  BSYNC B0 ;  /* 0x0000000000007941 */ /* 0x000fea0003800000 */
.L_x_1367:
[----:B------:R-:W-:Y:S01]  /*1fb0*/  BSSY B0, `(.L_x_1369) ;  /* 0x000000d000007945 */ /* 0x000fe20003800000 */
[----:B------:R-:W-:Y:S05]  /*1fc0*/  @P2 BRA `(.L_x_1370) ;  /* 0x000000b000002947 */ /* 0x000fea0003800000 */
[----:B------:R-:W-:Y:S01]  /*1fd0*/  IADD3 R0, P2, R179, 0x20, RZ ;  /* 0x00000020b3007810 */ /* 0x000fe20007f5e0ff */
[----:B--2---:R-:W-:Y:S01]  /*1fe0*/  IMAD.MOV.U32 R10, RZ, RZ, R8 ;  /* 0x000000ffff0a7224 */ /* 0x004fe200078e0008 */
        /* <DEDUP_REMOVED lines=9> */
.L_x_1370:
[----:B------:R-:W-:Y:S05]  /*2080*/  BSYNC B0 ;  /* 0x0000000000007941 */ /* 0x000fea0003800000 */
.L_x_1369:
        /* <DEDUP_REMOVED lines=13> */
.L_x_1372:
[----:B------:R-:W-:Y:S05]  /*2160*/  BSYNC B0 ;  /* 0x0000000000007941 */ /* 0x000fea0003800000 */
.L_x_1371:
        /* <DEDUP_REMOVED lines=13> */
.L_x_1356:
[----:B------:R-:W-:Y:S01]  /*2240*/  IMAD R14, R9, c[0x0][0x1a0], RZ ;  /* 0x00006800090e7a24 */ /* 0x000fe200078e02ff */
[----:B------:R-:W-:Y:S01]  /*2250*/  @P2 BAR.SYNC.DEFER_BLOCKING 0x0 ;  /* 0x0000000000002b1d */ /* 0x000fe20000010000 */
[----:B------:R-:W-:Y:S01]  /*2260*/  IMAD.WIDE.U32 R16, R195, c[0x0][0x1a0], R180 ;  /* 0x00006800c3107a25 */ /* 0x000fe200078e00b4 */
[----:B------:R-:W-:-:S03]  /*2270*/  MOV R216, 0x7f800000 ;  /* 0x7f80000000d87802 */ /* 0x000fc60000000f00 */
[----:B------:R-:W-:Y:S01]  /*2280*/  IMAD R6, R185, -0x80, R219 ;  /* 0xffffff80b9067824 */ /* 0x000fe200078e02db */
[----:B------:R-:W-:Y:S01]  /*2290*/  IADD3 R18, P0, R13, R16, RZ ;  /* 0x000000100d127210 */ /* 0x000fe20007f1e0ff */
[----:B------:R-:W-:Y:S01]  /*22a0*/  IMAD R14, R195, c[0x0][0x1a4], R14 ;  /* 0x00006900c30e7a24 */ /* 0x000fe200078e020e */
[----:B------:R-:W-:Y:S01]  /*22b0*/  IADD3 R13, R179, 0x40, RZ ;  /* 0x00000040b30d7810 */ /* 0x000fe20007ffe0ff */
[----:B------:R-:W-:Y:S01]  /*22c0*/  IMAD R15, R7, c[0x0][0x1b8], RZ ;  /* 0x00006e00070f7a24 */ /* 0x000fe200078e02ff */
[CC--:B------:R-:W-:Y:S01]  /*22d0*/  ISETP.GE.AND P6, PT, R179.reuse, R6.reuse, PT ;  /* 0x00000006b300720c */ /* 0x0c0fe20003fc6270 */
[----:B------:R-:W-:Y:S01]  /*22e0*/  IMAD.MOV.U32 R173, RZ, RZ, 0x40 ;  /* 0x00000040ffad7424 */ /* 0x000fe200078e00ff */
[----:B------:R-:W-:Y:S01]  /*22f0*/  IADD3.X R19, R10, R17, R14, P0, !PT ;  /* 0x000000110a137210 */ /* 0x000fe200007fe40e */
[C---:B------:R-:W-:Y:S01]  /*2300*/  IMAD R15, R8.reuse, c[0x0][0x1bc], R15 ;  /* 0x00006f00080f7a24 */ /* 0x040fe200078e020f */
        /* <DEDUP_REMOVED lines=9> */
[----:B------:R-:W-:-:S04]  /*23a0*/  @!P6 IMAD.WIDE.U32 R16, R179, c[0x0][0x1a0], R18 ;  /* 0x00006800b310ea25 */ /* 0x000fc800078e0012 */
[----:B------:R-:W-:Y:S01]  /*23b0*/  @!P6 IMAD R14, R179, c[0x0][0x1a4], R14 ;  /* 0x00006900b30eea24 */ /* 0x000fe200078e020e */
[C---:B------:R-:W-:Y:S01]  /*23c0*/  @!P6 LEA R24, P1, R16.reuse, c[0x0][0x170], 0x1 ;  /* 0x00005c001018ea11 */ /* 0x040fe200078208ff */
[----:B------:R-:W-:Y:S02]  /*23d0*/  @!P5 IMAD.MOV.U32 R20, RZ, RZ, R18 ;  /* 0x000000ffff14d224 */ /* 0x000fe400078e0012 */
[----:B------:R-:W-:Y:S01]  /*23e0*/  @!P6 IMAD.IADD R6, R17, 0x1, R14 ;  /* 0x000000011106e824 */ /* 0x000fe200078e020e */
[----:B------:R-:W-:Y:S01]  /*23f0*/  @!P5 IADD3 R14, P0, R179, 0x20, RZ ;  /* 0x00000020b30ed810 */ /* 0x000fe20007f1e0ff */
[----:B------:R-:W-:Y:S02]  /*2400*/  @!P5 IMAD.MOV.U32 R21, RZ, RZ, R19 ;  /* 0x000000ffff15d224 */ /* 0x000fe400078e0013 */
[----:B------:R-:W-:Y:S01]  /*2410*/  IMAD R9, R195, c[0x0][0x19c], R9 ;  /* 0x00006700c3097a24 */ /* 0x000fe200078e0209 */
[----:B------:R-:W-:Y:S01]  /*2420*/  @!P6 LEA.HI.X R25, R16, c[0x0][0x174], R6, 0x1, P1 ;  /* 0x00005d001019ea11 */ /* 0x000fe200008f0c06 */
[----:B------:R-:W-:Y:S01]  /*2430*/  @!P5 IMAD.X R15, RZ, RZ, R5, P0 ;  /* 0x000000ffff0fd224 */ /* 0x000fe200000e0605 */
[C---:B------:R-:W-:Y:S01]  /*2440*/  @!P4 IADD3 R16, P1, R179.reuse, 0x40, RZ ;  /* 0x00000040b310c810 */ /* 0x040fe20007f3e0ff */
[----:B------:R-:W-:Y:S01]  /*2450*/  IMAD R6, R218, -0x40, R221 ;  /* 0xffffffc0da067824 */ /* 0x000fe200078e02dd */
[----:B------:R-:W-:Y:S01]  /*2460*/  @!P3 IADD3 R13, P0, R179, 0x60, RZ ;  /* 0x00000060b30db810 */ /* 0x000fe20007f1e0ff */
[----:B------:R-:W-:Y:S01]  /*2470*/  @!P5 IMAD R15, R15, c[0x0][0x1a0], RZ ;  /* 0x000068000f0fda24 */ /* 0x000fe200078e02ff */
[----:B------:R-:W-:Y:S01]  /*2480*/  @!P4 IADD3.X R17, RZ, R5, RZ, P1, !PT ;  /* 0x00000005ff11c210 */ /* 0x000fe20000ffe4ff */
[----:B------:R-:W-:Y:S01]  /*2490*/  @!P5 IMAD.WIDE.U32 R20, R14, c[0x0][0x1a0], R20 ;  /* 0x000068000e14da25 */ /* 0x000fe200078e0014 */
[----:B------:R-:W-:-:S03]  /*24a0*/  ISETP.GE.AND P1, PT, R10, R6, PT ;  /* 0x000000060a00720c */ /* 0x000fc60003f26270 */
[----:B------:R-:W-:Y:S02]  /*24b0*/  @!P4 IMAD R17, R17, c[0x0][0x1a0], RZ ;  /* 0x000068001111ca24 */ /* 0x000fe400078e02ff */
[----:B------:R-:W-:Y:S02]  /*24c0*/  @!P5 IMAD R15, R14, c[0x0][0x1a4], R15 ;  /* 0x000069000e0fda24 */ /* 0x000fe400078e020f */
[----:B------:R-:W-:Y:S01]  /*24d0*/  @!P3 IMAD.X R10, RZ, RZ, R5, P0 ;  /* 0x000000ffff0ab224 */ /* 0x000fe200000e0605 */
[----:B------:R-:W-:Y:S01]  /*24e0*/  @!P5 LEA R22, P0, R20, c[0x0][0x170], 0x1 ;  /* 0x00005c001416da11 */ /* 0x000fe200078008ff */
[C---:B------:R-:W-:Y:S01]  /*24f0*/  @!P4 IMAD R14, R16.reuse, c[0x0][0x1a4], R17 ;  /* 0x00006900100eca24 */ /* 0x040fe200078e0211 */
[----:B------:R-:W-:Y:S01]  /*2500*/  @!P5 IADD3 R15, R21, R15, RZ ;  /* 0x0000000f150fd210 */ /* 0x000fe20007ffe0ff */
[----:B------:R-:W-:-:S03]  /*2510*/  @!P4 IMAD.WIDE.U32 R16, R16, c[0x0][0x1a0], R18 ;  /* 0x000068001010ca25 */ /* 0x000fc600078e0012 */
[----:B------:R-:W-:Y:S01]  /*2520*/  @!P5 LEA.HI.X R23, R20, c[0x0][0x174], R15, 0x1, P0 ;  /* 0x00005d001417da11 */ /* 0x000fe200000f0c0f */
[----:B------:R-:W-:Y:S01]  /*2530*/  @!P3 IMAD R10, R10, c[0x0][0x1a0], RZ ;  /* 0x000068000a0aba24 */ /* 0x000fe200078e02ff */
[C---:B------:R-:W-:Y:S01]  /*2540*/  @!P4 LEA R20, P0, R16.reuse, c[0x0][0x170], 0x1 ;  /* 0x00005c001014ca11 */ /* 0x040fe200078008ff */
[----:B------:R-:W-:Y:S02]  /*2550*/  @!P4 IMAD.IADD R14, R17, 0x1, R14 ;  /* 0x00000001110ec824 */ /* 0x000fe400078e020e */
[C---:B------:R-:W-:Y:S02]  /*2560*/  @!P3 IMAD R10, R13.reuse, c[0x0][0x1a4], R10 ;  /* 0x000069000d0aba24 */ /* 0x040fe400078e020a */
[----:B------:R-:W-:Y:S01]  /*2570*/  @!P3 IMAD.WIDE.U32 R26, R13, c[0x0][0x1a0], R18 ;  /* 0x000068000d1aba25 */ /* 0x000fe200078e0012 */
[----:B------:R-:W-:Y:S02]  /*2580*/  @!P4 LEA.HI.X R21, R16, c[0x0][0x174], R14, 0x1, P0 ;  /* 0x00005d001015ca11 */ /* 0x000fe400000f0c0e */
[----:B------:R-:W-:Y:S01]  /*2590*/  LEA.HI R13, R218, R218, RZ, 0x1 ;  /* 0x000000dada0d7211 */ /* 0x000fe200078f08ff */
[----:B------:R-:W-:Y:S01]  /*25a0*/  @!P3 IMAD.IADD R10, R27, 0x1, R10 ;  /* 0x000000011b0ab824 */ /* 0x000fe200078e020a */
[----:B------:R-:W-:Y:S01]  /*25b0*/  @!P3 LEA R18, P0, R26, c[0x0][0x170], 0x1 ;  /* 0x00005c001a12ba11 */ /* 0x000fe200078008ff */
[----:B------:R-:W-:Y:S01]  /*25c0*/  IMAD.WIDE.U32 R16, R173, c[0x0][0x370], RZ ;  /* 0x0000dc00ad107a25 */ /* 0x000fe200078e00ff */
[----:B------:R-:W-:-:S02]  /*25d0*/  LOP3.LUT R13, R13, 0xfffffffe, RZ, 0xc0, !PT ;  /* 0xfffffffe0d0d7812 */ /* 0x000fc400078ec0ff */
[----:B------:R-:W-:Y:S01]  /*25e0*/  @!P3 LEA.HI.X R19, R26, c[0x0][0x174], R10, 0x1, P0 ;  /* 0x00005d001a13ba11 */ /* 0x000fe200000f0c0a */
[C---:B------:R-:W-:Y:S01]  /*25f0*/  IMAD R10, R173.reuse, c[0x0][0x374], RZ ;  /* 0x0000dd00ad0a7a24 */ /* 0x040fe200078e02ff */
[----:B------:R-:W-:Y:S01]  /*2600*/  @!P1 IADD3 R16, P0, R228, R16, RZ ;  /* 0x00000010e4109210 */ /* 0x000fe20007f1e0ff */
[----:B------:R-:W-:Y:S01]  /*2610*/  IMAD.WIDE.U32 R14, R173, c[0x0][0x190], RZ ;  /* 0x00006400ad0e7a25 */ /* 0x000fe200078e00ff */
[----:B------:R-:W-:Y:S02]  /*2620*/  IADD3 R13, R218, -R13, RZ ;  /* 0x8000000dda0d7210 */ /* 0x000fe40007ffe0ff */
[----:B------:R-:W-:Y:S01]  /*2630*/  @!P1 IADD3.X R17, R229, R17, R10, P0, !PT ;  /* 0x00000011e5119210 */ /* 0x000fe200007fe40a */
[----:B------:R-:W-:Y:S01]  /*2640*/  IMAD R10, R173, c[0x0][0x194], RZ ;  /* 0x00006500ad0a7a24 */ /* 0x000fe200078e02ff */
[----:B------:R-:W-:Y:S01]  /*2650*/  @!P1 IADD3 R14, P0, R230, R14, RZ ;  /* 0x0000000ee60e9210 */ /* 0x000fe20007f1e0ff */
[----:B------:R-:W-:Y:S01]  /*2660*/  IMAD.WIDE.U32 R26, R195, c[0x0][0x198], R180 ;  /* 0x00006600c31a7a25 */ /* 0x000fe200078e00b4 */
[----:B------:R-:W-:-:S02]  /*2670*/  ISETP.NE.AND P2, PT, R13, 0x1, PT ;  /* 0x000000010d00780c */ /* 0x000fc40003f45270 */
[----:B------:R-:W-:Y:S01]  /*2680*/  @!P1 IADD3.X R15, R231, R15, R10, P0, !PT ;  /* 0x0000000fe70f9210 */ /* 0x000fe200007fe40a */
[----:B------:R-:W-:Y:S01]  /*2690*/  IMAD.MOV.U32 R215, RZ, RZ, 0x7f800000 ;  /* 0x7f800000ffd77424 */ /* 0x000fe200078e00ff */
[----:B------:R-:W-:Y:S01]  /*26a0*/  IADD3 R10, P0, R12, R26, RZ ;  /* 0x0000001a0c0a7210 */ /* 0x000fe20007f1e0ff */
[----:B------:R-:W-:Y:S02]  /*26b0*/  IMAD.MOV.U32 R213, RZ, RZ, 0x7f800000 ;  /* 0x7f800000ffd57424 */ /* 0x000fe400078e00ff */
[----:B------:R-:W-:Y:S01]  /*26c0*/  IMAD.MOV.U32 R214, RZ, RZ, 0x7f800000 ;  /* 0x7f800000ffd67424 */ /* 0x000fe200078e00ff */
[----:B------:R-:W-:Y:S01]  /*26d0*/  IADD3.X R11, R11, R27, R9, P0, !PT ;  /* 0x0000001b0b0b7210 */ /* 0x000fe200007fe409 */
[----:B------:R-:W-:Y:S01]  /*26e0*/  IMAD R9, R7, c[0x0][0x1b0], RZ ;  /* 0x00006c0007097a24 */ /* 0x000fe200078e02ff */
[----:B------:R-:W-:Y:S01]  /*26f0*/  ISETP.GE.AND P0, PT, R179, R6, PT ;  /* 0x00000006b300720c */ /* 0x000fe20003f06270 */
[----:B------:R-:W-:Y:S02]  /*2700*/  IMAD.SHL.U32 R7, R184, 0x2, RZ ;  /* 0x00000002b8077824 */ /* 0x000fe400078e00ff */
[----:B------:R-:W-:-:S02]  /*2710*/  IMAD R9, R8, c[0x0][0x1b4], R9 ;  /* 0x00006d0008097a24 */ /* 0x000fc400078e0209 */
[----:B------:R-:W-:Y:S01]  /*2720*/  IMAD.WIDE.U32 R12, R8, c[0x0][0x1b0], R10 ;  /* 0x00006c00080c7a25 */ /* 0x000fe200078e000a */
[----:B------:R-:W-:Y:S01]  /*2730*/  @P6 STS.128 [R7+0xa000], RZ ;  /* 0x00a000ff07006388 */ /* 0x000fe20000000c00 */
[----:B------:R-:W-:Y:S02]  /*2740*/  IADD3 R8, R184, 0x1000, RZ ;  /* 0x00001000b8087810 */ /* 0x000fe40007ffe0ff */
[----:B------:R-:W-:Y:S01]  /*2750*/  @!P6 IMAD R10, R5, c[0x0][0x198], RZ ;  /* 0x00006600050aea24 */ /* 0x000fe200078e02ff */
[----:B------:R-:W-:Y:S01]  /*2760*/  @!PT LDS RZ, [RZ] ;  /* 0x00000000fffff984 */ /* 0x000fe20000000800 */
[----:B------:R-:W-:Y:S01]  /*2770*/  @!PT LDS RZ, [RZ] ;  /* 0x00000000fffff984 */ /* 0x000fe20000000800 */
[----:B------:R-:W-:Y:S01]  /*2780*/  @!PT LDS RZ, [RZ] ;  /* 0x00000000fffff984 */ /* 0x000fe20000000800 */
[----:B------:R1:W-:Y:S01]  /*2790*/  @!P6 LDGSTS.E.BYPASS.LTC128B.128 [R7+0xa000], [R24.64] ;  /* 0x0a0000001807efae */ /* 0x0003e2000b901d46 */
[----:B------:R-:W-:Y:S02]  /*27a0*/  SEL R8, R8, R184, !P2 ;  /* 0x000000b808087207 */ /* 0x000fe40005000000 */
[----:B------:R-:W-:Y:S01]  /*27b0*/  @!P6 IMAD R10, R179, c[0x0][0x19c], R10 ;  /* 0x00006700b30aea24 */ /* 0x000fe200078e020a */
[----:B------:R-:W-:Y:S01]  /*27c0*/  @P5 STS.128 [R7+0xb000], RZ ;  /* 0x00b000ff07005388 */ /* 0x000fe20000000c00 */
[----:B------:R-:W-:-:S03]  /*27d0*/  SHF.L.U32 R217, R8, 0x1, RZ ;  /* 0x0000000108d97819 */ /* 0x000fc600000006ff */
        /* <DEDUP_REMOVED lines=14> */
[----:B------:R-:W0:Y:S04]  /*28c0*/  LDGDEPBAR ;  /* 0x00000000000079af */ /* 0x000e280000000000 */
[----:B------:R-:W-:Y:S01]  /*28d0*/  @P0 STS.128 [R7+0x4000], RZ ;  /* 0x004000ff07000388 */ /* 0x000fe20000000c00 */
[----:B--2---:R-:W-:-:S03]  /*28e0*/  @!P3 IMAD.MOV.U32 R22, RZ, RZ, R12 ;  /* 0x000000ffff16b224 */ /* 0x004fc600078e000c */
[----:B------:R-:W-:Y:S01]  /*28f0*/  @!PT LDS RZ, [RZ] ;  /* 0x00000000fffff984 */ /* 0x000fe20000000800 */
[----:B------:R-:W-:Y:S01]  /*2900*/  @!PT LDS RZ, [RZ] ;  /* 0x00000000fffff984 */ /* 0x000fe20000000800 */
[----:B------:R-:W-:Y:S01]  /*2910*/  @!PT LDS RZ, [RZ] ;  /* 0x00000000fffff984 */ /* 0x000fe20000000800 */
[----:B------:R1:W-:Y:S04]  /*2920*/  @!P0 LDGSTS.E.BYPASS.LTC128B.128 [R7+0x4000], [R228.64] ;  /* 0x04000000e4078fae */ /* 0x0003e8000b901d46 */
[----:B------:R-:W-:Y:S01]  /*2930*/  @P1 STS.128 [R7+0x5000], RZ ;  /* 0x005000ff07001388 */ /* 0x000fe20000000c00 */
[----:B---3--:R-:W-:-:S03]  /*2940*/  IMAD.IADD R21, R13, 0x1, R9 ;  /* 0x000000010d157824 */ /* 0x008fc600078e0209 */
[----:B------:R-:W-:Y:S01]  /*2950*/  @!PT LDS RZ, [RZ] ;  /* 0x00000000fffff984 */ /* 0x000fe20000000800 */
[----:B------:R-:W-:Y:S01]  /*2960*/  @!PT LDS RZ, [RZ] ;  /* 0x00000000fffff984 */ /* 0x000fe20000000800 */
[----:B------:R-:W-:Y:S01]  /*2970*/  @!PT LDS RZ, [RZ] ;  /* 0x00000000fffff984 */ /* 0x000fe20000000800 */
[----:B------:R2:W-:Y:S01]  /*2980*/  @!P1 LDGSTS.E.BYPASS.LTC128B.128 [R7+0x5000], [R16.64] ;  /* 0x0500000010079fae */ /* 0x0005e2000b901d46 */
[----:B------:R-:W-:Y:S02]  /*2990*/  @!P6 IMAD.MOV.U32 R20, RZ, RZ, R12 ;  /* 0x000000ffff14e224 */ /* 0x000fe400078e000c */
[--C-:B------:R-:W-:Y:S01]  /*29a0*/  @!P3 IMAD.MOV.U32 R23, RZ, RZ, R21.reuse ;  /* 0x000000ffff17b224 */ /* 0x100fe200078e0015 */
[----:B------:R-:W-:Y:S01]  /*29b0*/  @P0 STS [R217], RZ ;  /* 0x000000ffd9000388 */ /* 0x000fe20000000800 */
[----:B------:R-:W-:Y:S01]  /*29c0*/  @!P6 IMAD.WIDE.U32 R8, R179, c[0x0][0x198], R20 ;  /* 0x00006600b308ea25 */ /* 0x000fe200078e0014 */
[----:B----4-:R-:W-:Y:S02]  /*29d0*/  @!P5 MOV R18, R12 ;  /* 0x0000000c0012d202 */ /* 0x010fe40000000f00 */
[----:B------:R-:W-:Y:S01]  /*29e0*/  @P0 STS [R217+0x4], RZ ;  /* 0x000004ffd9000388 */ /* 0x000fe20000000800 */
[----:B------:R-:W-:Y:S02]  /*29f0*/  @!P6 IMAD.IADD R10, R9, 0x1, R10 ;  /* 0x00000001090ae824 */ /* 0x000fe400078e020a */
[----:B------:R-:W-:Y:S01]  /*2a00*/  @!P5 IMAD.MOV.U32 R19, RZ, RZ, R21 ;  /* 0x000000ffff13d224 */ /* 0x000fe200078e0015 */
[----:B------:R-:W-:Y:S01]  /*2a10*/  @P0 STS [R217+0x8], RZ ;  /* 0x000008ffd9000388 */ /* 0x000fe20000000800 */
[----:B------:R-:W-:-:S03]  /*2a20*/  @!P4 IMAD.MOV.U32 R20, RZ, RZ, R12 ;  /* 0x000000ffff14c224 */ /* 0x000fc600078e000c */
[----:B------:R-:W-:Y:S04]  /*2a30*/  @P0 STS [R217+0xc], RZ ;  /* 0x00000cffd9000388 */ /* 0x000fe80000000800 */
[----:B------:R-:W-:Y:S01]  /*2a40*/  @!PT LDS RZ, [RZ] ;  /* 0x00000000fffff984 */ /* 0x000fe20000000800 */
[----:B------:R-:W-:Y:S01]  /*2a50*/  @!PT LDS RZ, [RZ] ;  /* 0x00000000fffff984 */ /* 0x000fe20000000800 */
[----:B------:R-:W-:Y:S01]  /*2a60*/  @!PT LDS RZ, [RZ] ;  /* 0x00000000fffff984 */ /* 0x000fe20000000800 */
[----:B------:R3:W-:Y:S04]  /*2a70*/  @!P0 LDGSTS.E.BYPASS.LTC128B.128 [R217], [R230.64] ;  /* 0x00000000e6d98fae */ /* 0x0007e8000b901d46 */
[----:B------:R-:W-:Y:S01]  /*2a80*/  @P1 STS [R217+0x1000], RZ ;  /* 0x001000ffd9001388 */ /* 0x000fe20000000800 */
[----:B--2---:R-:W-:-:S03]  /*2a90*/  @!P6 LEA R16, P0, R8, c[0x0][0x168], 0x1 ;  /* 0x00005a000810ea11 */ /* 0x004fc600078008ff */
[----:B------:R-:W-:Y:S01]  /*2aa0*/  @P1 STS [R217+0x1004], RZ ;  /* 0x001004ffd9001388 */ /* 0x000fe20000000800 */
[----:B------:R-:W-:-:S03]  /*2ab0*/  @!P6 LEA.HI.X R17, R8, c[0x0][0x16c], R10, 0x1, P0 ;  /* 0x00005b000811ea11 */ /* 0x000fc600000f0c0a */
[----:B------:R-:W-:Y:S01]  /*2ac0*/  @P1 STS [R217+0x1008], RZ ;  /* 0x001008ffd9001388 */ /* 0x000fe20000000800 */
[----:B------:R-:W-:-:S03]  /*2ad0*/  @!P5 IADD3 R11, P0, R179, 0x20, RZ ;  /* 0x00000020b30bd810 */ /* 0x000fc60007f1e0ff */
[----:B------:R-:W-:Y:S01]  /*2ae0*/  @P1 STS [R217+0x100c], RZ ;  /* 0x00100cffd9001388 */ /* 0x000fe20000000800 */
[----:B------:R-:W-:Y:S01]  /*2af0*/  @!P5 IADD3.X R13, RZ, R5, RZ, P0, !PT ;  /* 0x00000005ff0dd210 */ /* 0x000fe200007fe4ff */
[----:B------:R-:W-:Y:S01]  /*2b00*/  @!P5 IMAD.WIDE.U32 R18, R11, c[0x0][0x198], R18 ;  /* 0x000066000b12da25 */ /* 0x000fe200078e0012 */
[----:B------:R-:W-:Y:S01]  /*2b10*/  @!P4 IADD3 R10, P0, R179, 0x40, RZ ;  /* 0x00000040b30ac810 */ /* 0x000fe20007f1e0ff */
[----:B------:R-:W-:Y:S01]  /*2b20*/  @!PT LDS RZ, [RZ] ;  /* 0x00000000fffff984 */ /* 0x000fe20000000800 */
[----:B------:R-:W-:Y:S01]  /*2b30*/  @!PT LDS RZ, [RZ] ;  /* 0x00000000fffff984 */ /* 0x000fe20000000800 */
[----:B------:R-:W-:Y:S01]  /*2b40*/  @!PT LDS RZ, [RZ] ;  /* 0x00000000fffff984 */ /* 0x000fe20000000800 */
[----:B------:R3:W-:Y:S02]  /*2b50*/  @!P1 LDGSTS.E.BYPASS.LTC128B.128 [R217+0x1000], [R14.64] ;  /* 0x010000000ed99fae */ /* 0x0007e4000b901d46 */
[----:B------:R-:W-:Y:S02]  /*2b60*/  @!P5 IMAD R13, R13, c[0x0][0x198], RZ ;  /* 0x000066000d0dda24 */ /* 0x000fe400078e02ff */
[----:B------:R-:W-:Y:S01]  /*2b70*/  @!P4 IMAD.X R9, RZ, RZ, R5, P0 ;  /* 0x000000ffff09c224 */ /* 0x000fe200000e0605 */
[----:B------:R-:W-:Y:S01]  /*2b80*/  @!P3 IADD3 R8, P0, R179, 0x60, RZ ;  /* 0x00000060b308b810 */ /* 0x000fe20007f1e0ff */
[----:B------:R-:W-:Y:S01]  /*2b90*/  @!P5 IMAD R13, R11, c[0x0][0x19c], R13 ;  /* 0x000067000b0dda24 */ /* 0x000fe200078e020d */
[----:B------:R-:W-:Y:S01]  /*2ba0*/  @P6 STS.128 [R7+0x6000], RZ ;  /* 0x006000ff07006388 */ /* 0x000fe20000000c00 */
[----:B------:R-:W-:-:S02]  /*2bb0*/  @!P4 IMAD R9, R9, c[0x0][0x198], RZ ;  /* 0x000066000909ca24 */ /* 0x000fc400078e02ff */
[----:B------:R-:W-:Y:S01]  /*2bc0*/  @!P3 IMAD.X R5, RZ, RZ, R5, P0 ;  /* 0x000000ffff05b224 */ /* 0x000fe200000e0605 */
[----:B------:R-:W-:Y:S01]  /*2bd0*/  @!P5 IADD3 R13, R19, R13, RZ ;  /* 0x0000000d130dd210 */ /* 0x000fe20007ffe0ff */
[C---:B------:R-:W-:Y:S01]  /*2be0*/  @!P4 IMAD R9, R10.reuse, c[0x0][0x19c], R9 ;  /* 0x000067000a09ca24 */ /* 0x040fe200078e0209 */
[----:B------:R-:W-:Y:S01]  /*2bf0*/  @!PT LDS RZ, [RZ] ;  /* 0x00000000fffff984 */ /* 0x000fe20000000800 */
[----:B------:R-:W-:Y:S01]  /*2c00*/  @!PT LDS RZ, [RZ] ;  /* 0x00000000fffff984 */ /* 0x000fe20000000800 */
[----:B------:R-:W-:Y:S01]  /*2c10*/  @!PT LDS RZ, [RZ] ;  /* 0x00000000fffff984 */ /* 0x000fe20000000800 */
[----:B------:R1:W-:Y:S01]  /*2c20*/  @!P6 LDGSTS.E.BYPASS.LTC128B.128 [R7+0x6000], [R16.64] ;  /* 0x060000001007efae */ /* 0x0003e2000b901d46 */
[----:B------:R-:W-:Y:S01]  /*2c30*/  @!P4 IMAD.WIDE.U32 R10, R10, c[0x0][0x198], R20 ;  /* 0x000066000a0aca25 */ /* 0x000fe200078e0014 */
[C---:B------:R-:W-:Y:S02]  /*2c40*/  @!P5 LEA R20, P0, R18.reuse, c[0x0][0x168], 0x1 ;  /* 0x00005a001214da11 */ /* 0x040fe400078008ff */
[----:B------:R-:W-:Y:S01]  /*2c50*/  @P5 STS.128 [R7+0x7000], RZ ;  /* 0x007000ff07005388 */ /* 0x000fe20000000c00 */
[----:B------:R-:W-:Y:S01]  /*2c60*/  @!P3 IMAD R5, R5, c[0x0][0x198], RZ ;  /* 0x000066000505ba24 */ /* 0x000fe200078e02ff */
[----:B------:R-:W-:Y:S01]  /*2c70*/  @!P5 LEA.HI.X R21, R18, c[0x0][0x16c], R13, 0x1, P0 ;  /* 0x00005b001215da11 */ /* 0x000fe200000f0c0d */
[----:B------:R-:W-:Y:S01]  /*2c80*/  @!P3 IMAD.WIDE.U32 R22, R8, c[0x0][0x198], R22 ;  /* 0x000066000816ba25 */ /* 0x000fe200078e0016 */
[----:B------:R-:W-:-:S03]  /*2c90*/  @!P4 IADD3 R9, R11, R9, RZ ;  /* 0x000000090b09c210 */ /* 0x000fc60007ffe0ff */
[----:B------:R-:W-:Y:S01]  /*2ca0*/  @!P3 IMAD R5, R8, c[0x0][0x19c], R5 ;  /* 0x000067000805ba24 */ /* 0x000fe200078e0205 */
[C---:B------:R-:W-:Y:S01]  /*2cb0*/  @!P4 LEA R8, P0, R10.reuse, c[0x0][0x168], 0x1 ;  /* 0x00005a000a08ca11 */ /* 0x040fe200078008ff */
[----:B------:R-:W-:Y:S01]  /*2cc0*/  @!PT LDS RZ, [RZ] ;  /* 0x00000000fffff984 */ /* 0x000fe20000000800 */
[----:B------:R-:W-:Y:S01]  /*2cd0*/  @!PT LDS RZ, [RZ] ;  /* 0x00000000fffff984 */ /* 0x000fe20000000800 */
[----:B------:R-:W-:Y:S01]  /*2ce0*/  @!PT LDS RZ, [RZ] ;  /* 0x00000000fffff984 */ /* 0x000fe20000000800 */
[----:B------:R1:W-:Y:S02]  /*2cf0*/  @!P5 LDGSTS.E.BYPASS.LTC128B.128 [R7+0x7000], [R20.64] ;  /* 0x070000001407dfae */ /* 0x0003e4000b901d46 */
[----:B------:R-:W-:Y:S01]  /*2d00*/  @!P3 IMAD.IADD R5, R23, 0x1, R5 ;  /* 0x000000011705b824 */ /* 0x000fe200078e0205 */
[----:B------:R-:W-:Y:S01]  /*2d10*/  @!P4 LEA.HI.X R9, R10, c[0x0][0x16c], R9, 0x1, P0 ;  /* 0x00005b000a09ca11 */ /* 0x000fe200000f0c09 */
[----:B------:R-:W-:Y:S01]  /*2d20*/  @P4 STS.128 [R7+0x8000], RZ ;  /* 0x008000ff07004388 */ /* 0x000fe20000000c00 */
[C---:B------:R-:W-:Y:S02]  /*2d30*/  @!P3 LEA R12, P0, R22.reuse, c[0x0][0x168], 0x1 ;  /* 0x00005a00160cba11 */ /* 0x040fe400078008ff */
[----:B------:R-:W-:Y:S01]  /*2d40*/  IADD3 R10, R183, 0x8, RZ ;  /* 0x00000008b70a7810 */ /* 0x000fe20007ffe0ff */
[----:B------:R-:W-:Y:S01]  /*2d50*/  @!PT LDS RZ, [RZ] ;  /* 0x00000000fffff984 */ /* 0x000fe20000000800 */
[----:B------:R-:W-:Y:S01]  /*2d60*/  @!PT LDS RZ, [RZ] ;  /* 0x00000000fffff984 */ /* 0x000fe20000000800 */
[----:B------:R-:W-:Y:S01]  /*2d70*/  @!PT LDS RZ, [RZ] ;  /* 0x00000000fffff984 */ /* 0x000fe20000000800 */
[----:B------:R2:W-:Y:S01]  /*2d80*/  @!P4 LDGSTS.E.BYPASS.LTC128B.128 [R7+0x8000], [R8.64] ;  /* 0x080000000807cfae */ /* 0x0005e2000b901d46 */
[----:B------:R-:W-:-:S02]  /*2d90*/  @!P3 LEA.HI.X R13, R22, c[0x0][0x16c], R5, 0x1, P0 ;  /* 0x00005b00160dba11 */ /* 0x000fc400000f0c05 */
[C---:B------:R-:W-:Y:S01]  /*2da0*/  IADD3 R5, R183.reuse, 0x28, RZ ;  /* 0x00000028b7057810 */ /* 0x040fe20007ffe0ff */
[----:B------:R1:W-:Y:S01]  /*2db0*/  @P3 STS.128 [R7+0x9000], RZ ;  /* 0x009000ff07003388 */ /* 0x0003e20000000c00 */
[-C--:B------:R-:W-:Y:S02]  /*2dc0*/  ISETP.GE.AND P4, PT, R183, R6.reuse, PT ;  /* 0x00000006b700720c */ /* 0x080fe40003f86270 */
[-C--:B------:R-:W-:Y:S01]  /*2dd0*/  ISETP.GE.AND P0, PT, R5, R6.reuse, PT ;  /* 0x000000060500720c */ /* 0x080fe20003f06270 */
[----:B------:R-:W-:Y:S01]  /*2de0*/  @!PT LDS RZ, [RZ] ;  /* 0x00000000fffff984 */ /* 0x000fe20000000800 */
[----:B------:R-:W-:Y:S01]  /*2df0*/  @!PT LDS RZ, [RZ] ;  /* 0x00000000fffff984 */ /* 0x000fe20000000800 */
[----:B------:R-:W-:Y:S01]  /*2e00*/  @!PT LDS RZ, [RZ] ;  /* 0x00000000fffff984 */ /* 0x000fe20000000800 */
[----:B------:R1:W-:Y:S01]  /*2e10*/  @!P3 LDGSTS.E.BYPASS.LTC128B.128 [R7+0x9000], [R12.64] ;  /* 0x090000000c07bfae */ /* 0x0003e2000b901d46 */
[----:B------:R-:W-:-:S03]  /*2e20*/  ISETP.GE.AND P3, PT, R10, R6, PT ;  /* 0x000000060a00720c */ /* 0x000fc60003f66270 */
[----:B------:R-:W0:Y:S08]  /*2e30*/  LDGDEPBAR ;  /* 0x00000000000079af */ /* 0x000e300000000000 */
[----:B--2---:R-:W-:-:S05]  /*2e40*/  @!P0 IMAD.WIDE R8, R5, 0x4, R232 ;  /* 0x0000000405088825 */ /* 0x004fca00078e02e8 */
[----:B------:R3:W5:Y:S01]  /*2e50*/  @!P0 LDG.E R214, [R8.64] ;  /* 0x0000000608d68981 */ /* 0x000762000c1e1900 */
[----:B-1----:R-:W-:Y:S01]  /*2e60*/  IADD3 R7, R183, 0x20, RZ ;  /* 0x00000020b7077810 */ /* 0x002fe20007ffe0ff */
[----:B------:R-:W-:-:S04]  /*2e70*/  DEPBAR.LE SB0, 0x1 ;  /* 0x000080400000791a */ /* 0x000fc80000000000 */
[----:B------:R-:W-:Y:S01]  /*2e80*/  ISETP.GE.AND P1, PT, R7, R6, PT ;  /* 0x000000060700720c */ /* 0x000fe20003f26270 */
[----:B------:R-:W-:-:S05]  /*2e90*/  IMAD.WIDE R6, R183, 0x4, R232 ;  /* 0x00000004b7067825 */ /* 0x000fca00078e02e8 */
[----:B------:R1:W5:Y:S04]  /*2ea0*/  @!P4 LDG.E R215, [R6.64] ;  /* 0x0000000606d7c981 */ /* 0x000368000c1e1900 */
[----:B------:R1:W5:Y:S04]  /*2eb0*/  @!P3 LDG.E R216, [R6.64+0x20] ;  /* 0x0000200606d8b981 */ /* 0x000368000c1e1900 */
[----:B------:R1:W5:Y:S04]  /*2ec0*/  @!P1 LDG.E R213, [R6.64+0x80] ;  /* 0x0000800606d59981 */ /* 0x000368000c1e1900 */
[----:B------:R-:W-:Y:S01]  /*2ed0*/  BAR.SYNC.DEFER_BLOCKING 0x0 ;  /* 0x0000000000007b1d */ /* 0x000fe20000010000 */
[----:B------:R-:W-:Y:S01]  /*2ee0*/  MOV R176, c[0x0][0x308] ;  /* 0x0000c20000b07a02 */ /* 0x000fe20000000f00 */
[----:B------:R-:W-:-:S05]  /*2ef0*/  IMAD.MOV.U32 R177, RZ, RZ, c[0x0][0x30c] ;  /* 0x0000c300ffb17624 */ /* 0x000fca00078e00ff */
[----:B-1----:R1:W2:Y:S01]  /*2f00*/  LDG.E.64 R6, [R176.64+0x8] ;  /* 0x00000806b0067981 */ /* 0x0022a2000c1e1b00 */
        /* <DEDUP_REMOVED lines=8> */
[----:B------:R-:W-:-:S03]  /*2f90*/  LOP3.LUT R5, R5, 0xfffffff0, RZ, 0xc0, !PT ;  /* 0xfffffff005057812 */ /* 0x000fc600078ec0ff */
[----:B------:R1:W1:Y:S04]  /*2fa0*/  LDSM.16.M88.4 R156, [R2+0xa000] ;  /* 0x00a00000029c783b */ /* 0x0002680000000200 */
[----:B------:R1:W1:Y:S01]  /*2fb0*/  LDSM.16.M88.4 R160, [R2+0xa800] ;  /* 0x00a8000002a0783b */ /* 0x0002620000000200 */
[----:B------:R-:W-:Y:S02]  /*2fc0*/  IMAD.IADD R5, R4, 0x1, -R5 ;  /* 0x0000000104057824 */ /* 0x000fe400078e0a05 */
[----:B------:R-:W-:-:S03]  /*2fd0*/  IMAD.SHL.U32 R210, R205, 0x10, RZ ;  /* 0x00000010cdd27824 */ /* 0x000fc600078e00ff */
[----:B------:R-:W-:Y:S02]  /*2fe0*/  SHF.R.S32.HI R0, RZ, 0x1f, R5 ;  /* 0x0000001fff007819 */ /* 0x000fe40000011405 */
[----:B------:R-:W-:Y:S02]  /*2ff0*/  SHF.L.U32 R211, R205, 0x3, RZ ;  /* 0x00000003cdd37819 */ /* 0x000fe400000006ff */
[----:B------:R-:W-:Y:S02]  /*3000*/  LEA.HI R0, R0, R5, RZ, 0x3 ;  /* 0x0000000500007211 */ /* 0x000fe400078f18ff */
[----:B------:R-:W-:Y:S01]  /*3010*/  IADD3 R204, R210, 0x20, RZ ;  /* 0x00000020d2cc7810 */ /* 0x000fe20007ffe0ff */
[----:B------:R-:W-:Y:S01]  /*3020*/  IMAD R4, R182, c[0x0][0x1c0], R201 ;  /* 0x00007000b6047a24 */ /* 0x000fe200078e02c9 */
[----:B------:R-:W-:Y:S02]  /*3030*/  LOP3.LUT R0, R0, 0xfffffff8, RZ, 0xc0, !PT ;  /* 0xfffffff800007812 */ /* 0x000fe400078ec0ff */
[----:B------:R-:W-:-:S02]  /*3040*/  IADD3 R203, R211, R204, RZ ;  /* 0x000000ccd3cb7210 */ /* 0x000fc40007ffe0ff */
[----:B------:R-:W-:Y:S01]  /*3050*/  SHF.L.U32 R4, R4, 0x5, RZ ;  /* 0x0000000504047819 */ /* 0x000fe200000006ff */
[----:B------:R-:W-:Y:S02]  /*3060*/  IMAD.IADD R0, R5, 0x1, -R0 ;  /* 0x0000000105007824 */ /* 0x000fe400078e0a00 */
[----:B------:R-:W-:Y:S01]  /*3070*/  IMAD.IADD R202, R211, 0x1, R203 ;  /* 0x00000001d3ca7824 */ /* 0x000fe200078e02cb */
[----:B------:R-:W-:Y:S01]  /*3080*/  SHF.R.S32.HI R227, RZ, 0x1f, R200 ;  /* 0x0000001fffe37819 */ /* 0x000fe200000114c8 */
[----:B------:R-:W-:Y:S01]  /*3090*/  IMAD.IADD R193, R195, 0x1, R221 ;  /* 0x00000001c3c17824 */ /* 0x000fe200078e02dd */
[----:B------:R-:W-:Y:S01]  /*30a0*/  IADD3 R167, R172, 0x1000, RZ ;  /* 0x00001000aca77810 */ /* 0x000fe20007ffe0ff */
[----:B------:R-:W-:Y:S01]  /*30b0*/  IMAD.IADD R226, R211, 0x1, R202 ;  /* 0x00000001d3e27824 */ /* 0x000fe200078e02ca */
[----:B------:R-:W-:Y:S02]  /*30c0*/  LOP3.LUT P0, RZ, R0, 0x2, RZ, 0xc0, !PT ;  /* 0x0000000200ff7812 */ /* 0x000fe4000780c0ff */
[----:B------:R-:W-:-:S02]  /*30d0*/  IADD3 R166, R171, 0x1000, RZ ;  /* 0x00001000aba67810 */ /* 0x000fc40007ffe0ff */
[----:B------:R-:W-:Y:S01]  /*30e0*/  MOV R165, 0x20 ;  /* 0x0000002000a57802 */ /* 0x000fe20000000f00 */
        /* <DEDUP_REMOVED lines=48> */
[----:B------:R-:W-:Y:S01]  /*33f0*/  IMAD.IADD R224, R211, 0x1, R225 ;  /* 0x00000001d3e07824 */ /* 0x000fe200078e02e1 */
[----:B------:R-:W-:-:S02]  /*3400*/  SEL R173, R173, 0xffffffc0, !P1 ;  /* 0xffffffc0adad7807 */ /* 0x000fc40004800000 */
[----:B------:R-:W-:Y:S02]  /*3410*/  IADD3 R0, R169, R165, RZ ;  /* 0x000000a5a9007210 */ /* 0x000fe40007ffe0ff */
[----:B--2---:R-:W-:Y:S02]  /*3420*/  IADD3 R200, P4, P3, R4, R6, R200 ;  /* 0x0000000604c87210 */ /* 0x004fe40007b9e0c8 */
[----:B------:R-:W-:-:S04]  /*3430*/  SHF.R.S32.HI R4, RZ, 0x1f, R4 ;  /* 0x0000001fff047819 */ /* 0x000fc80000011404 */
[----:B------:R-:W-:-:S04]  /*3440*/  IADD3.X R227, R4, R7, R227, P4, P3 ;  /* 0x0000000704e37210 */ /* 0x000fc800027e64e3 */
[----:B-1-34-:R-:W-:Y:S02]  /*3450*/  LOP3.LUT R227, R227, R176, RZ, 0x3c, !PT ;  /* 0x000000b0e3e37212 */ /* 0x01afe400078e3cff */
.L_x_1378:
[----:B------:R-:W0:Y:S01]  /*3460*/  LDGDEPBAR ;  /* 0x00000000000079af */ /* 0x000e220000000000 */
[----:B------:R-:W-:Y:S01]  /*3470*/  IMAD.MOV.U32 R4, RZ, RZ, R199 ;  /* 0x000000ffff047224 */ /* 0x000fe200078e00c7 */
[C---:B------:R-:W-:Y:S01]  /*3480*/  IADD3 R174, R167.reuse, R165, RZ ;  /* 0x000000a5a7ae7210 */ /* 0x040fe20007ffe0ff */
[----:B------:R-:W-:Y:S02]  /*3490*/  IMAD.MOV.U32 R5, RZ, RZ, R198 ;  /* 0x000000ffff057224 */ /* 0x000fe400078e00c6 */
[----:B------:R-:W-:Y:S01]  /*34a0*/  IMAD.IADD R124, R167, 0x1, R173 ;  /* 0x00000001a77c7824 */ /* 0x000fe200078e02ad */
[C---:B------:R-:W-:Y:S04]  /*34b0*/  LEA R4, P0, R183.reuse, R4, 0x2 ;  /* 0x00000004b7047211 */ /* 0x040fe800078010ff */
        /* <DEDUP_REMOVED lines=35> */
[----:B------:R-:W-:Y:S01]  /*36f0*/  IADD3 R112, R174, R173, RZ ;  /* 0x000000adae707210 */ /* 0x000fe20007ffe0ff */
        /* <DEDUP_REMOVED lines=14> */
[----:B------:R-:W-:Y:S01]  /*37e0*/  MOV R100, c[0x0][0x2e4] ;  /* 0x0000b90000647a02 */ /* 0x000fe20000000f00 */
[-C--:B-1----:R-:W-:Y:S08]  /*37f0*/  HMMA.16816.F32 R4, R104, R108.reuse, R4 ;  /* 0x0000006c6804723c */ /* 0x082ff00000001804 */
[C---:B--2---:R-:W-:Y:S08]  /*3800*/  HMMA.16816.F32 R8, R112.reuse, R108, R8 ;  /* 0x0000006c7008723c */ /* 0x044ff00000001808 */
[-C--:B------:R-:W-:Y:S08]  /*3810*/  HMMA.16816.F32 R12, R112, R110.reuse, R12 ;  /* 0x0000006e700c723c */ /* 0x080ff0000000180c */
[C---:B------:R-:W-:Y:S08]  /*3820*/  HMMA.16816.F32 R16, R104.reuse, R110, R16 ;  /* 0x0000006e6810723c */ /* 0x040ff00000001810 */
[-C--:B------:R-:W-:Y:S08]  /*3830*/  HMMA.16816.F32 R20, R104, R116.reuse, R20 ;  /* 0x000000746814723c */ /* 0x080ff00000001814 */
[C---:B------:R-:W-:Y:S08]  /*3840*/  HMMA.16816.F32 R24, R112.reuse, R116, R24 ;  /* 0x000000747018723c */ /* 0x040ff00000001818 */
[-C--:B------:R-:W-:Y:S07]  /*3850*/  HMMA.16816.F32 R28, R112, R118.reuse, R28 ;  /* 0x00000076701c723c */ /* 0x080fee000000181c */
[----:B------:R-:W-:Y:S01]  /*3860*/  IMAD.SHL.U32 R114, R218, 0x40, RZ ;  /* 0x00000040da727824 */ /* 0x000fe200078e00ff */
        /* <DEDUP_REMOVED lines=13> */
.L_x_1374:
        /* <DEDUP_REMOVED lines=16> */
[-C--:B------:R-:W-:Y:S02]  /*3a40*/  IMNMX R105, R105, R219.reuse, PT ;  /* 0x000000db69697217 */ /* 0x080fe40003800200 */
        /* <DEDUP_REMOVED lines=115> */
.L_x_1375:
[C---:B------:R-:W-:Y:S01]  /*4180*/  FSETP.NEU.FTZ.AND P0, PT, R215.reuse, -INF , PT ;  /* 0xff800000d700780b */ /* 0x040fe20003f1d000 */
[----:B------:R-:W-:Y:S01]  /*4190*/  FMUL.FTZ R100, R215, 1.4426950216293334961 ;  /* 0x3fb8aa3bd7647820 */ /* 0x000fe20000410000 */
[----:B------:R-:W-:Y:S01]  /*41a0*/  IADD3 R104, R177, 0x76cf5d0a, RZ ;  /* 0x76cf5d0ab1687810 */ /* 0x000fe20007ffe0ff */
[----:B------:R-:W-:Y:S01]  /*41b0*/  FMUL.FTZ R101, R216, 1.4426950216293334961 ;  /* 0x3fb8aa3bd8657820 */ /* 0x000fe20000410000 */
        /* <DEDUP_REMOVED lines=127> */
[--C-:B------:R-:W-:Y:S02]  /*49b0*/  LOP3.LUT R7, R105, R16, R5.reuse, 0x96, !PT ;  /* 0x0000001069077212 */ /* 0x100fe400078e9605 */
[----:B------:R-:W-:Y:S01]  /*49c0*/  ISETP.LE.U32.AND P3, PT, R12, UR4, PT ;  /* 0x000000040c007c0c */ /* 0x000fe2000bf63070 */
[----:B------:R-:W-:Y:S01]  /*49d0*/  IMAD.SHL.U32 R109, R172, 0x2, RZ ;  /* 0x00000002ac6d7824 */ /* 0x000fe200078e00ff */
[----:B------:R-:W-:Y:S02]  /*49e0*/  LOP3.LUT R5, R31, R106, R5, 0x96, !PT ;  /* 0x0000006a1f057212 */ /* 0x000fe400078e9605 */
[C---:B------:R-:W-:Y:S01]  /*49f0*/  LOP3.LUT R16, R30.reuse, 0xff, RZ, 0xc0, !PT ;  /* 0x000000ff1e107812 */ /* 0x040fe200078ec0ff */
[----:B------:R-:W-:Y:S01]  /*4a00*/  MUFU.EX2 R235, R21 ;  /* 0x0000001500eb7308 */ /* 0x000fe20000000800 */
[--C-:B----4-:R-:W-:Y:S01]  /*4a10*/  SHF.R.U32.HI R14, RZ, 0x18, R30.reuse ;  /* 0x00000018ff0e7819 */ /* 0x110fe2000001161e */
[----:B------:R-:W-:Y:S01]  /*4a20*/  IMAD.IADD R108, R109, 0x1, R165 ;  /* 0x000000016d6c7824 */ /* 0x000fe200078e02a5 */
        /* <DEDUP_REMOVED lines=151> */
[----:B------:R-:W-:Y:S01]  /*53a0*/  STS [R192+0xf000], R8 ;  /* 0x00f00008c0007388 */ /* 0x000fe20000000800 */
[----:B---3--:R-:W-:Y:S02]  /*53b0*/  F2FP.RELU.PACK_AB R4, R126, R112 ;  /* 0x000000707e04723e */ /* 0x008fe400000008ff */
[----:B-1----:R-:W-:Y:S02]  /*53c0*/  F2FP.RELU.PACK_AB R5, R117, R125 ;  /* 0x0000007d7505723e */ /* 0x002fe400000008ff */
[----:B----4-:R-:W-:Y:S02]  /*53d0*/  F2FP.RELU.PACK_AB R7, R242, R243 ;  /* 0x000000f3f207723e */ /* 0x010fe400000008ff */
[----:B------:R-:W-:Y:S03]  /*53e0*/  F2FP.RELU.PACK_AB R6, R235, R116 ;  /* 0x00000074eb06723e */ /* 0x000fe600000008ff */
[----:B------:R1:W-:Y:S04]  /*53f0*/  STS [R192+0xf400], R7 ;  /* 0x00f40007c0007388 */ /* 0x0003e80000000800 */
[----:B------:R2:W-:Y:S04]  /*5400*/  STS [R191+0xe000], R6 ;  /* 0x00e00006bf007388 */ /* 0x0005e80000000800 */
[----:B------:R3:W-:Y:S04]  /*5410*/  STS [R191+0xe400], R5 ;  /* 0x00e40005bf007388 */ /* 0x0007e80000000800 */
[----:B------:R4:W-:Y:S01]  /*5420*/  STS [R223+0xe000], R4 ;  /* 0x00e00004df007388 */ /* 0x0009e20000000800 */
[----:B-1----:R-:W-:Y:S02]  /*5430*/  F2FP.RELU.PACK_AB R7, R174, R234 ;  /* 0x000000eaae07723e */ /* 0x002fe400000008ff */
[----:B--2---:R-:W-:Y:S02]  /*5440*/  F2FP.RELU.PACK_AB R6, R129, R130 ;  /* 0x000000828106723e */ /* 0x004fe400000008ff */
[----:B---3--:R-:W-:Y:S02]  /*5450*/  F2FP.RELU.PACK_AB R5, R131, R114 ;  /* 0x000000728305723e */ /* 0x008fe400000008ff */
[----:B----4-:R-:W-:Y:S05]  /*5460*/  F2FP.RELU.PACK_AB R4, R113, R118 ;  /* 0x000000767104723e */ /* 0x010fea00000008ff */
[----:B------:R1:W-:Y:S04]  /*5470*/  STS [R223+0xe400], R4 ;  /* 0x00e40004df007388 */ /* 0x0003e80000000800 */
[----:B------:R-:W-:Y:S04]  /*5480*/  STS [R191+0xf000], R7 ;  /* 0x00f00007bf007388 */ /* 0x000fe80000000800 */
[----:B------:R-:W-:Y:S04]  /*5490*/  STS [R191+0xf400], R6 ;  /* 0x00f40006bf007388 */ /* 0x000fe80000000800 */
[----:B------:R-:W-:Y:S01]  /*54a0*/  STS [R223+0xf000], R5 ;  /* 0x00f00005df007388 */ /* 0x000fe20000000800 */
[----:B-1----:R-:W-:Y:S05]  /*54b0*/  F2FP.RELU.PACK_AB R4, R115, R128 ;  /* 0x000000807304723e */ /* 0x002fea00000008ff */
[----:B------:R-:W-:Y:S04]  /*54c0*/  STS [R223+0xf400], R4 ;  /* 0x00f40004df007388 */ /* 0x000fe80000000800 */
[----:B------:R-:W1:Y:S08]  /*54d0*/  LDSM.16.M88.4 R32, [R109+0x4000] ;  /* 0x004000006d20783b */ /* 0x000e700000000200 */
[----:B------:R2:W3:Y:S08]  /*54e0*/  LDSM.16.M88.4 R28, [R109+0x5000] ;  /* 0x005000006d1c783b */ /* 0x0004f00000000200 */
[----:B------:R-:W4:Y:S08]  /*54f0*/  LDSM.16.M88.4 R100, [R108+0x4000] ;  /* 0x004000006c64783b */ /* 0x000f300000000200 */
[----:B------:R3:W4:Y:S01]  /*5500*/  LDSM.16.M88.4 R104, [R108+0x5000] ;  /* 0x005000006c68783b */ /* 0x0007220000000200 */
[----:B--2---:R-:W-:Y:S01]  /*5510*/  IMAD.IADD R109, R109, 0x1, R173 ;  /* 0x000000016d6d7824 */ /* 0x004fe200078e02ad */
[-C--:B-1----:R-:W-:Y:S01]  /*5520*/  HMMA.16816.F32 R4, R32, R132.reuse, RZ ;  /* 0x000000842004723c */ /* 0x082fe200000018ff */
[----:B---3--:R-:W-:Y:S07]  /*5530*/  IMAD.IADD R108, R173, 0x1, R108 ;  /* 0x00000001ad6c7824 */ /* 0x008fee00078e026c */
        /* <DEDUP_REMOVED lines=41> */
[C---:B------:R-:W-:Y:S01]  /*57d0*/  FADD.FTZ R9, -R237.reuse, R9 ;  /* 0x00000009ed097221 */ /* 0x040fe20000010100 */
[----:B------:R-:W-:Y:S01]  /*57e0*/  FSETP.GE.FTZ.AND P2, PT, R246, RZ, PT ;  /* 0x000000fff600720b */ /* 0x000fe20003f56000 */
[C---:B------:R-:W-:Y:S01]  /*57f0*/  FADD.FTZ R14, -R236.reuse, R14 ;  /* 0x0000000eec0e7221 */ /* 0x040fe20000010100 */
[C---:B------:R-:W-:Y:S03]  /*5800*/  HMMA.16816.F32 R24, R108.reuse, R160, R24 ;  /* 0x000000a06c18723c */ /* 0x040fe60000001818 */
[----:B------:R-:W-:Y:S01]  /*5810*/  FADD.FTZ R15, -R236, R15 ;  /* 0x0000000fec0f7221 */ /* 0x000fe20000010100 */
[----:B------:R-:W-:Y:S01]  /*5820*/  FSEL R4, R4, R238, P0 ;  /* 0x000000ee04047208 */ /* 0x000fe20000000000 */
        /* <DEDUP_REMOVED lines=15> */
[----:B------:R-:W-:Y:S01]  /*5920*/  FADD.FTZ R26, -R236, R26 ;  /* 0x0000001aec1a7221 */ /* 0x000fe20000010100 */
        /* <DEDUP_REMOVED lines=111> */
.L_x_1376:
        /* <DEDUP_REMOVED lines=27> */
[----:B-1----:R-:W-:Y:S02]  /*61d0*/  IADD3 R100, R116, 0x4040, RZ ;  /* 0x0000404074647810 */ /* 0x002fe40007ffe0ff */
        /* <DEDUP_REMOVED lines=73> */
.L_x_1377:
        /* <DEDUP_REMOVED lines=60> */
[----:B------:R-:W-:Y:S03]  /*6a30*/  @P6 IMAD.WIDE R20, R20, 0x4, R232 ;  /* 0x0000000414146825 */ /* 0x000fe600078e02e8 */
        /* <DEDUP_REMOVED lines=37> */
[C---:B-1----:R-:W-:Y:S02]  /*6c90*/  LEA R20, P4, R202.reuse, R234, 0x2 ;  /* 0x000000eaca147211 */ /* 0x042fe400078810ff */
[-C--:B------:R-:W-:Y:S02]  /*6ca0*/  LEA.HI.X.SX32 R9, R225, R235.reuse, 0x2, P2 ;  /* 0x000000ebe1097211 */ /* 0x080fe400010f16ff */
[-C--:B------:R-:W-:Y:S02]  /*6cb0*/  LEA.HI.X.SX32 R21, R202, R235.reuse, 0x2, P4 ;  /* 0x000000ebca157211 */ /* 0x080fe400020f16ff */
[----:B------:R-:W-:Y:S02]  /*6cc0*/  ISETP.GT.AND P4, PT, R218, R194, PT ;  /* 0x000000c2da00720c */ /* 0x000fe40003f84270 */
[-C--:B--2---:R-:W-:Y:S02]  /*6cd0*/  LEA R6, P0, R204, R234.reuse, 0x2 ;  /* 0x000000eacc067211 */ /* 0x084fe400078010ff */
[-C--:B------:R-:W-:Y:S02]  /*6ce0*/  LEA R10, P3, R226, R234.reuse, 0x2 ;  /* 0x000000eae20a7211 */ /* 0x080fe400078610ff */
[-C--:B------:R-:W-:Y:S02]  /*6cf0*/  LEA.HI.X.SX32 R7, R204, R235.reuse, 0x2, P0 ;  /* 0x000000ebcc077211 */ /* 0x080fe400000f16ff */
[-C--:B---3--:R-:W-:Y:S02]  /*6d00*/  LEA.HI.X.SX32 R11, R226, R235.reuse, 0x2, P3 ;  /* 0x000000ebe20b7211 */ /* 0x088fe400018f16ff */
[C---:B------:R-:W-:Y:S01]  /*6d10*/  LEA R4, P0, R224.reuse, R234, 0x2 ;  /* 0x000000eae0047211 */ /* 0x040fe200078010ff */
[----:B------:R-:W-:Y:S01]  /*6d20*/  RED.E.ADD.F32.FTZ.RN.STRONG.GPU [R6.64], R14 ;  /* 0x0000000e0600798e */ /* 0x000fe2000c10e786 */
[----:B------:R-:W-:Y:S02]  /*6d30*/  @P6 IADD3 R199, P2, R199, -0x100, RZ ;  /* 0xffffff00c7c76810 */ /* 0x000fe40007f5e0ff */
[----:B------:R-:W-:Y:S01]  /*6d40*/  LEA.HI.X.SX32 R5, R224, R235, 0x2, P0 ;  /* 0x000000ebe0057211 */ /* 0x000fe200000f16ff */
[----:B------:R-:W-:Y:S01]  /*6d50*/  RED.E.ADD.F32.FTZ.RN.STRONG.GPU [R24.64], R15 ;  /* 0x0000000f1800798e */ /* 0x000fe2000c10e786 */
[----:B------:R-:W-:Y:S03]  /*6d60*/  @P6 IADD3.X R198, R198, -0x1, RZ, P2, !PT ;  /* 0xffffffffc6c66810 */ /* 0x000fe600017fe4ff */
        /* <DEDUP_REMOVED lines=42> */
[----:B------:R-:W-:Y:S02]  /*7010*/  @P6 IADD3 R5, P3, R232, -0x100, RZ ;  /* 0xffffff00e8056810 */ /* 0x000fe40007f7e0ff */
[----:B------:R-:W-:Y:S01]  /*7020*/  IADD3 R218, R218, -0x1, RZ ;  /* 0xffffffffdada7810 */ /* 0x000fe20007ffe0ff */
[----:B------:R-:W-:Y:S04]  /*7030*/  HMMA.16816.F32 R96, R8, R6, R96 ;  /* 0x000000060860723c */ /* 0x000fe80000001860 */
[----:B------:R-:W-:Y:S01]  /*7040*/  @P6 IADD3.X R4, R233, -0x1, RZ, P3, !PT ;  /* 0xffffffffe9046810 */ /* 0x000fe20001ffe4ff */
[----:B------:R-:W-:Y:S02]  /*7050*/  @P6 IMAD.MOV.U32 R232, RZ, RZ, R5 ;  /* 0x000000ffffe86224 */ /* 0x000fe400078e0005 */
        /* <DEDUP_REMOVED lines=138> */
[----:B-1----:R-:W-:Y:S01]  /*7900*/  @P0 IMAD.WIDE.U32 R36, R35, c[0x0][0x3a0], RZ ;  /* 0x0000e80023240a25 */ /* 0x002fe200078e00ff */
        /* <DEDUP_REMOVED lines=18> */
.L_x_1379:
        /* <DEDUP_REMOVED lines=13> */
.L_x_1380:
[----:B------:R-:W-:Y:S01]  /*7b00*/  BAR.SYNC.DEFER_BLOCKING 0x0 ;  /* 0x0000000000007b1d */ /* 0x000fe20000010000 */
[----:B------:R-:W-:Y:S01]  /*7b10*/  SHF.R.S32.HI R34, RZ, 0x1f, R195 ;  /* 0x0000001fff227819 */ /* 0x000fe200000114c3 */
[----:B------:R-:W-:Y:S01]  /*7b20*/  IMAD R219, R185, -0x80, R219 ;  /* 0xffffff80b9db7824 */ /* 0x000fe200078e02db */
[----:B------:R-:W-:Y:S02]  /*7b30*/  SHF.R.S32.HI R41, RZ, 0x1f, R180 ;  /* 0x0000001fff297819 */ /* 0x000fe400000114b4 */
[----:B--2---:R-:W-:Y:S01]  /*7b40*/  MOV R40, R180 ;  /* 0x000000b400287202 */ /* 0x004fe20000000f00 */
[----:B------:R-:W-:Y:S01]  /*7b50*/  IMAD R37, R34, c[0x0][0x3a0], RZ ;  /* 0x0000e80022257a24 */ /* 0x000fe200078e02ff */
[----:B------:R-:W-:Y:S01]  /*7b60*/  ISETP.GE.AND P4, PT, R179, R219, PT ;  /* 0x000000dbb300720c */ /* 0x000fe20003f86270 */
[----:B------:R-:W-:Y:S01]  /*7b70*/  BSSY B0, `(.L_x_1381) ;  /* 0x000001d000007945 */ /* 0x000fe20003800000 */
[----:B------:R-:W-:Y:S01]  /*7b80*/  SHF.R.S32.HI R33, RZ, 0x1f, R201 ;  /* 0x0000001fff217819 */ /* 0x000fe200000114c9 */
[----:B------:R-:W-:-:S04]  /*7b90*/  IMAD.WIDE.U32 R38, R195, c[0x0][0x3a0], R40 ;  /* 0x0000e800c3267a25 */ /* 0x000fc800078e0028 */
[----:B------:R-:W-:Y:S01]  /*7ba0*/  IMAD R37, R195, c[0x0][0x3a4], R37 ;  /* 0x0000e900c3257a24 */ /* 0x000fe200078e0225 */
[----:B------:R-:W-:Y:S01]  /*7bb0*/  IADD3 R42, P0, R36, R38, RZ ;  /* 0x00000026242a7210 */ /* 0x000fe20007f1e0ff */
[----:B------:R-:W-:-:S03]  /*7bc0*/  IMAD R36, R33, c[0x0][0x3b8], RZ ;  /* 0x0000ee0021247a24 */ /* 0x000fc600078e02ff */
[----:B------:R-:W-:Y:S01]  /*7bd0*/  IADD3.X R43, R35, R39, R37, P0, !PT ;  /* 0x00000027232b7210 */ /* 0x000fe200007fe425 */
[C---:B------:R-:W-:Y:S01]  /*7be0*/  IMAD R36, R201.reuse, c[0x0][0x3bc], R36 ;  /* 0x0000ef00c9247a24 */ /* 0x040fe200078e0224 */
[----:B------:R-:W-:Y:S01]  /*7bf0*/  SHF.R.S32.HI R35, RZ, 0x1f, R179 ;  /* 0x0000001fff237819 */ /* 0x000fe200000114b3 */
[----:B------:R1:W2:Y:S02]  /*7c00*/  LDS.128 R28, [R122+0x7000] ;  /* 0x007000007a1c7984 */ /* 0x0002a40000000c00 */
[----:B------:R-:W-:Y:S02]  /*7c10*/  IMAD.WIDE.U32 R42, R201, c[0x0][0x3b8], R42 ;  /* 0x0000ee00c92a7a25 */ /* 0x000fe400078e002a */
[----:B------:R1:W3:Y:S03]  /*7c20*/  LDS.128 R24, [R122+0x8000] ;  /* 0x008000007a187984 */ /* 0x0002e60000000c00 */
[----:B------:R-:W-:Y:S01]  /*7c30*/  IADD3 R36, R36, R43, RZ ;  /* 0x0000002b24247210 */ /* 0x000fe20007ffe0ff */
[----:B------:R1:W4:Y:S04]  /*7c40*/  LDS.128 R20, [R122+0x9000] ;  /* 0x009000007a147984 */ /* 0x0003280000000c00 */
        /* <DEDUP_REMOVED lines=15> */
.L_x_1382:
[----:B------:R-:W-:Y:S05]  /*7d40*/  BSYNC B0 ;  /* 0x0000000000007941 */ /* 0x000fea0003800000 */
.L_x_1381:
[----:B------:R-:W-:Y:S01]  /*7d50*/  IADD3 R37, R179, 0x20, RZ ;  /* 0x00000020b3257810 */ /* 0x000fe20007ffe0ff */
[----:B------:R-:W-:Y:S03]  /*7d60*/  BSSY B0, `(.L_x_1383) ;  /* 0x000000e000007945 */ /* 0x000fe60003800000 */
[----:B------:R-:W-:-:S13]  /*7d70*/  ISETP.GE.AND P3, PT, R37, R219, PT ;  /* 0x000000db2500720c */ /* 0x000fda0003f66270 */
        /* <DEDUP_REMOVED lines=12> */
.L_x_1384:
[----:B------:R-:W-:Y:S05]  /*7e40*/  BSYNC B0 ;  /* 0x0000000000007941 */ /* 0x000fea0003800000 */
.L_x_1383:
[----:B-12---:R-:W-:Y:S01]  /*7e50*/  IADD3 R28, R179, 0x40, RZ ;  /* 0x00000040b31c7810 */ /* 0x006fe20007ffe0ff */
        /* <DEDUP_REMOVED lines=14> */
.L_x_1386:
[----:B------:R-:W-:Y:S05]  /*7f40*/  BSYNC B0 ;  /* 0x0000000000007941 */ /* 0x000fea0003800000 */
.L_x_1385:
[----:B-1-3--:R-:W-:Y:S01]  /*7f50*/  IADD3 R24, R179, 0x60, RZ ;  /* 0x00000060b3187810 */ /* 0x00afe20007ffe0ff */
        /* <DEDUP_REMOVED lines=14> */
.L_x_1388:
[----:B------:R-:W-:Y:S05]  /*8040*/  BSYNC B0 ;  /* 0x0000000000007941 */ /* 0x000fea0003800000 */
.L_x_1387:
        /* <DEDUP_REMOVED lines=20> */
.L_x_1390:
[----:B------:R-:W-:Y:S05]  /*8190*/  BSYNC B0 ;  /* 0x0000000000007941 */ /* 0x000fea0003800000 */
.L_x_1389:
        /* <DEDUP_REMOVED lines=13> */
.L_x_1392:
[----:B------:R-:W-:Y:S05]  /*8270*/  BSYNC B0 ;  /* 0x0000000000007941 */ /* 0x000fea0003800000 */
.L_x_1391:
        /* <DEDUP_REMOVED lines=13> */
.L_x_1394:
[----:B------:R-:W-:Y:S05]  /*8350*/  BSYNC B0 ;  /* 0x0000000000007941 */ /* 0x000fea0003800000 */
.L_x_1393:
        /* <DEDUP_REMOVED lines=12> */
.L_x_1373:
[----:B------:R-:W-:Y:S05]  /*8420*/  BSYNC B1 ;  /* 0x0000000000017941 */ /* 0x000fea0003800000 */
.L_x_1351:
        /* <DEDUP_REMOVED lines=9> */
.L_x_1395:
[----:B------:R-:W-:Y:S05]  /*84c0*/  EXIT ;  /* 0x000000000000794d */ /* 0x000fea0003800000 */
.L_x_1397:
        /* <DEDUP_REMOVED lines=11> */
.L_x_2476:


//--------------------- .text._ZN5flash44flash_bwd_dq_dk_dv_loop_seqk_parallel_kernelI23Flash_bwd_kernel_traitsILi64ELi64ELi128ELi8ELi2ELi4ELi4ELb1ELb0EN7cutlass6half_tE19Flash_kernel_traitsILi64ELi64ELi128ELi8ES3_EELb0ELb0ELb1ELb0ELb0ELb1ELb1EEEvNS_16Flash_bwd_paramsE --------------------------
	.section	.text._ZN5flash44flash_bwd_dq_dk_dv_loop_seqk_parallel_kernelI23Flash_bwd_kernel_traitsILi64ELi64ELi128ELi8ELi2ELi4ELi4ELb1ELb0EN7cutlass6half_tE19Flash_kernel_traitsILi64ELi64ELi128ELi8ES3_EELb0ELb0ELb1ELb0ELb0ELb1ELb1EEEvNS_16Flash_bwd_paramsE,"ax",@progbits
	.sectioninfo	@"SHI_REGISTERS=255"
	.align	128
        .global         _ZN5flash44flash_bwd_dq_dk_dv_loop_seqk_parallel_kernelI23Flash_bwd_kernel_traitsILi64ELi64ELi128ELi8ELi2ELi4ELi4ELb1ELb0EN7cutlass6half_tE19Flash_kernel_traitsILi64ELi64ELi128ELi8ES3_EELb0ELb0ELb1ELb0ELb0ELb1ELb1EEEvNS_16Flash_bwd_paramsE
        .type           _ZN5flash44flash_bwd_dq_dk_dv_loop_seqk_parallel_kernelI23Flash_bwd_kernel_traitsILi64ELi64ELi128ELi8ELi2ELi4ELi4ELb1ELb0EN7cutlass6half_tE19Flash_kernel_traitsILi64ELi64ELi128ELi8ES3_EELb0ELb0ELb1ELb0ELb0ELb1ELb1EEEvNS_16Flash_bwd_paramsE,@function
        .size           _ZN5flash44flash_bwd_dq_dk_dv_loop_seqk_parallel_kernelI23Flash_bwd_kernel_traitsILi64ELi64ELi128ELi8ELi2ELi4ELi4ELb1ELb0EN7cutlass6half_tE19Flash_kernel_traitsILi64ELi64ELi128ELi8ES3_EELb0ELb0ELb1ELb0ELb0ELb1ELb1EEEvNS_16Flash_bwd_paramsE,(.L_x_2477 - _ZN5flash44flash_bwd_dq_dk_dv_loop_seqk_parallel_kernelI23Flash_bwd_kernel_traitsILi64ELi64ELi128ELi8ELi2ELi4ELi4ELb1ELb0EN7cutlass6half_tE19Flash_kernel_traitsILi64ELi64ELi128ELi8ES3_EELb0ELb0ELb1ELb0ELb0ELb1ELb1EEEvNS_16Flash_bwd_paramsE)
        .other          _ZN5flash44flash_bwd_dq_dk_dv_loop_seqk_parallel_kernelI23Flash_bwd_kernel_traitsILi64ELi64ELi128ELi8ELi2ELi4ELi4ELb1ELb0EN7cutlass6half_tE19Flash_kernel_traitsILi64ELi64ELi128ELi8ES3_EELb0ELb0ELb1ELb0ELb0ELb1ELb1EEEvNS_16Flash_bwd_paramsE,@"STO_CUDA_ENTRY STV_DEFAULT"
_ZN5flash44flash_bwd_dq_dk_dv_loop_seqk_parallel_kernelI23Flash_bwd_kernel_traitsILi64ELi64ELi128ELi8ELi2ELi4ELi4ELb1ELb0EN7cutlass6half_tE19Flash_kernel_traitsILi64ELi64ELi128ELi8ES3_EELb0ELb0ELb1ELb0ELb0ELb1ELb1EEEvNS_16Flash_bwd_paramsE:
.text._ZN5flash44flash_bwd_dq_dk_dv_loop_seqk_parallel_kernelI23Flash_bwd_kernel_traitsILi64ELi64ELi128ELi8ELi2ELi4ELi4ELb1ELb0EN7cutlass6half_tE19Flash_kernel_traitsILi64ELi64ELi128ELi8ES3_EELb0ELb0ELb1ELb0ELb0ELb1ELb1EEEvNS_16Flash_bwd_paramsE:
        /* <DEDUP_REMOVED lines=33> */
[CC--:B------:R-:W-:Y:S01]  /*0210*/  LEA.HI R5, R7.reuse, R14.reuse, RZ, 0x4 ;  /* 0x0000000e07057211 */ /* 0x0c0fe200078f20ff */
[----:B------:R-:W-:Y:S01]  /*0220*/  ULDC UR18, c[0x0][0x224] ;  /* 0x0000890000127ab9 */ /* 0x000fe20000000800 */
[--C-:B------:R-:W-:Y:S01]  /*0230*/  SHF.R.S32.HI R3, RZ, 0x5, R4.reuse ;  /* 0x00000005ff037819 */ /* 0x100fe20000011404 */
[----:B------:R-:W-:Y:S01]  /*0240*/  IMAD.U32 R6, RZ, RZ, UR17 ;  /* 0x00000011ff067e24 */ /* 0x000fe2000f8e00ff */
[----:B------:R-:W-:Y:S01]  /*0250*/  SHF.R.S32.HI R0, RZ, 0x1f, R4 ;  /* 0x0000001fff007819 */ /* 0x000fe20000011404 */
[----:B------:R-:W-:Y:S01]  /*0260*/  UIMAD UR61, UR61, UR13, URZ ;  /* 0x0000000d3d3d72a4 */ /* 0x000fe2000f8e023f */
[-C--:B------:R-:W-:Y:S01]  /*0270*/  LEA.HI R2, R4, R3.reuse, RZ, 0x1 ;  /* 0x0000000304027211 */ /* 0x080fe200078f08ff */
[----:B---3--:R-:W-:Y:S01]  /*0280*/  @UP5 UIMAD UR13, UR46, UR12, URZ ;  /* 0x0000000c2e0d52a4 */ /* 0x008fe2000f8e023f */
[----:B------:R-:W-:Y:S01]  /*0290*/  LEA.HI R0, R0, R3, RZ, 0x2 ;  /* 0x0000000300007211 */ /* 0x000fe200078f10ff */
[----:B------:R-:W-:Y:S01]  /*02a0*/  USHF.R.S32.HI UR5, URZ, 0x1f, UR18 ;  /* 0x0000001f3f057899 */ /* 0x000fe20008011412 */
[----:B------:R-:W-:Y:S01]  /*02b0*/  LOP3.LUT R2, R2, 0xfffffffe, RZ, 0xc0, !PT ;  /* 0xfffffffe02027812 */ /* 0x000fe200078ec0ff */
[----:B------:R-:W-:Y:S01]  /*02c0*/  ULDC UR16, c[0x0][0x224] ;  /* 0x0000890000107ab9 */ /* 0x000fe20000000800 */
[----:B------:R-:W-:Y:S01]  /*02d0*/  LOP3.LUT R0, R0, 0xfffffffc, RZ, 0xc0, !PT ;  /* 0xfffffffc00007812 */ /* 0x000fe200078ec0ff */
[----:B------:R-:W-:Y:S01]  /*02e0*/  ULDC.U8 UR11, c[0x0][0x3d0] ;  /* 0x0000f400000b7ab9 */ /* 0x000fe20000000000 */
[----:B------:R-:W-:Y:S01]  /*02f0*/  LEA.HI R16, R7, R14, RZ, 0x2 ;  /* 0x0000000e07107211 */ /* 0x000fe200078f10ff */
[C---:B------:R-:W-:Y:S01]  /*0300*/  IMAD.IADD R12, R3.reuse, 0x1, -R2 ;  /* 0x00000001030c7824 */ /* 0x040fe200078e0a02 */
[----:B------:R-:W-:Y:S01]  /*0310*/  SHF.R.S32.HI R2, RZ, 0x4, R5 ;  /* 0x00000004ff027819 */ /* 0x000fe20000011405 */
[----:B------:R-:W-:Y:S01]  /*0320*/  IMAD.IADD R174, R3, 0x1, -R0 ;  /* 0x0000000103ae7824 */ /* 0x000fe200078e0a00 */
[--C-:B------:R-:W-:Y:S01]  /*0330*/  SHF.R.S32.HI R8, RZ, 0x2, R16.reuse ;  /* 0x00000002ff087819 */ /* 0x100fe20000011410 */
[----:B------:R-:W-:Y:S01]  /*0340*/  UISETP.NE.AND UP6, UPT, UR11, URZ, UPT ;  /* 0x0000003f0b00728c */ /* 0x000fe2000bfc5270 */
[----:B------:R-:W-:Y:S01]  /*0350*/  LEA.HI R0, R5, R2, RZ, 0x1 ;  /* 0x0000000205007211 */ /* 0x000fe200078f08ff */
[----:B------:R-:W-:Y:S01]  /*0360*/  UIMAD.WIDE.U32 UR10, UR46, UR18, URZ ;  /* 0x000000122e0a72a5 */ /* 0x000fe2000f8e003f */
[----:B------:R-:W-:Y:S01]  /*0370*/  SHF.R.S32.HI R3, RZ, 0x1f, R16 ;  /* 0x0000001fff037819 */ /* 0x000fe20000011410 */
[----:B------:R-:W-:Y:S01]  /*0380*/  ULDC UR15, c[0x0][0x1c0] ;  /* 0x00007000000f7ab9 */ /* 0x000fe20000000800 */
[----:B------:R-:W-:Y:S01]  /*0390*/  LOP3.LUT R0, R0, 0xfffffffe, RZ, 0xc0, !PT ;  /* 0xfffffffe00007812 */ /* 0x000fe200078ec0ff */
[----:B------:R-:W-:Y:S01]  /*03a0*/  USHF.L.U32 UR25, UR61, 0x4, URZ ;  /* 0x000000043d197899 */ /* 0x000fe2000800063f */
[----:B------:R-:W-:Y:S01]  /*03b0*/  LEA.HI R15, R7, R14, RZ, 0x3 ;  /* 0x0000000e070f7211 */ /* 0x000fe200078f18ff */
[----:B------:R-:W-:Y:S01]  /*03c0*/  IMAD.U32 R18, RZ, RZ, UR10 ;  /* 0x0000000aff127e24 */ /* 0x000fe2000f8e00ff */
[----:B------:R-:W-:Y:S01]  /*03d0*/  USHF.L.U32 UR19, UR61, 0x3, URZ ;  /* 0x000000033d137899 */ /* 0x000fe2000800063f */
[----:B------:R-:W-:Y:S01]  /*03e0*/  IMAD.IADD R10, R2, 0x1, -R0 ;  /* 0x00000001020a7824 */ /* 0x000fe200078e0a00 */
[----:B------:R-:W-:Y:S01]  /*03f0*/  LEA.HI R0, R3, R8, RZ, 0x3 ;  /* 0x0000000803007211 */ /* 0x000fe200078f18ff */
[----:B------:R-:W-:Y:S01]  /*0400*/  UIADD3 UR24, UR25, 0x20, URZ ;  /* 0x0000002019187890 */ /* 0x000fe2000fffe03f */
[----:B------:R-:W-:Y:S01]  /*0410*/  LOP3.LUT R3, R4, 0xffffffe0, RZ, 0xc0, !PT ;  /* 0xffffffe004037812 */ /* 0x000fe200078ec0ff */
[----:B------:R-:W-:Y:S01]  /*0420*/  USHF.L.U32 UR60, UR61, 0x6, URZ ;  /* 0x000000063d3c7899 */ /* 0x000fe2000800063f */
        /* <DEDUP_REMOVED lines=9> */
[----:B------:R-:W-:Y:S01]  /*04c0*/  UIMAD UR4, UR46, UR7, UR51 ;  /* 0x000000072e0472a4 */ /* 0x000fe2000f8e0233 */
[----:B------:R-:W-:Y:S01]  /*04d0*/  IMAD.U32 R19, RZ, RZ, UR11 ;  /* 0x0000000bff137e24 */ /* 0x000fe2000f8e00ff */
[----:B------:R-:W-:Y:S01]  /*04e0*/  USHF.R.S32.HI UR7, URZ, 0x1f, UR51 ;  /* 0x0000001f3f077899 */ /* 0x000fe20008011433 */
[----:B------:R-:W-:Y:S01]  /*04f0*/  LEA.HI R17, R2, R0, RZ, 0x2 ;  /* 0x0000000002117211 */ /* 0x000fe200078f10ff */
[----:B------:R1:W-:Y:S01]  /*0500*/  STL [R1+0x20], R3 ;  /* 0x0000200301007387 */ /* 0x0003e20000100800 */
[----:B------:R-:W-:Y:S01]  /*0510*/  LOP3.LUT R0, R15, 0xfffffff8, RZ, 0xc0, !PT ;  /* 0xfffffff80f007812 */ /* 0x000fe200078ec0ff */
[----:B------:R-:W-:Y:S01]  /*0520*/  UIADD3 UR21, UR19, UR22, URZ ;  /* 0x0000001613157290 */ /* 0x000fe2000fffe03f */
[----:B------:R-:W-:Y:S01]  /*0530*/  LOP3.LUT R2, R5, 0xfffffff0, RZ, 0xc0, !PT ;  /* 0xfffffff005027812 */ /* 0x000fe200078ec0ff */
[----:B------:R2:W-:Y:S01]  /*0540*/  STL [R1+0x1c], R6 ;  /* 0x00001c0601007387 */ /* 0x0005e20000100800 */
[----:B------:R-:W-:Y:S01]  /*0550*/  ULDC UR57, c[0x0][0x2e8] ;  /* 0x0000ba0000397ab9 */ /* 0x000fe20000000800 */
[C---:B------:R-:W-:Y:S01]  /*0560*/  IMAD.IADD R0, R14.reuse, 0x1, -R0 ;  /* 0x000000010e007824 */ /* 0x040fe200078e0a00 */
[----:B------:R-:W-:Y:S01]  /*0570*/  UIADD3 UR20, UR19, UR21, URZ ;  /* 0x0000001513147290 */ /* 0x000fe2000fffe03f */
[----:B------:R-:W-:Y:S01]  /*0580*/  IMAD.IADD R2, R14, 0x1, -R2 ;  /* 0x000000010e027824 */ /* 0x000fe200078e0a02 */
[----:B------:R-:W-:Y:S01]  /*0590*/  UIMAD.WIDE.U32 UR58, UR52, UR10, URZ ;  /* 0x0000000a343a72a5 */ /* 0x000fe2000f8e003f */
        /* <DEDUP_REMOVED lines=25> */
[----:B------:R-:W-:Y:S02]  /*0730*/  IMAD.IADD R13, R2, 0x1, -R3 ;  /* 0x00000001020d7824 */ /* 0x000fe400078e0a03 */
[----:B------:R-:W-:Y:S02]  /*0740*/  IMAD.SHL.U32 R2, R174, 0x10, RZ ;  /* 0x00000010ae027824 */ /* 0x000fe400078e00ff */
[----:B------:R-:W-:Y:S01]  /*0750*/  IMAD.U32 R3, RZ, RZ, UR6 ;  /* 0x00000006ff037e24 */ /* 0x000fe2000f8e00ff */
[----:B------:R-:W-:Y:S01]  /*0760*/  LOP3.LUT R3, R8, 0x1, RZ, 0xc0, !PT ;  /* 0x0000000108037812 */ /* 0x000fe200078ec0ff */
[----:B------:R-:W-:Y:S01]  /*0770*/  USHF.L.U32 UR6, UR46, 0x7, URZ ;  /* 0x000000072e067899 */ /* 0x000fe2000800063f */
[----:B--2---:R-:W-:Y:S02]  /*0780*/  LOP3.LUT R6, R0, 0x30, R2, 0xf8, !PT ;  /* 0x0000003000067812 */ /* 0x004fe400078ef802 */
[----:B------:R-:W-:-:S02]  /*0790*/  SHF.R.U32.HI R0, RZ, 0x3, R0 ;  /* 0x00000003ff007819 */ /* 0x000fc40000011600 */
[----:B------:R-:W-:Y:S01]  /*07a0*/  ISETP.NE.U32.AND P0, PT, R3, 0x1, PT ;  /* 0x000000010300780c */ /* 0x000fe20003f05070 */
[----:B------:R-:W-:Y:S01]  /*07b0*/  IMAD.U32 R18, RZ, RZ, UR6 ;  /* 0x00000006ff127e24 */ /* 0x000fe2000f8e00ff */
[----:B------:R-:W-:Y:S01]  /*07c0*/  LOP3.LUT R176, R176, R0, RZ, 0x3c, !PT ;  /* 0x00000000b0b07212 */ /* 0x000fe200078e3cff */
[----:B------:R-:W-:Y:S01]  /*07d0*/  USHF.R.S32.HI UR6, URZ, 0x1f, UR46 ;  /* 0x0000001f3f067899 */ /* 0x000fe2000801142e */
[----:B------:R-:W-:Y:S02]  /*07e0*/  LOP3.LUT R3, R6, 0x8, R15, 0xf8, !PT ;  /* 0x0000000806037812 */ /* 0x000fe400078ef80f */
[----:B------:R-:W-:Y:S02]  /*07f0*/  R2P PR, R8, 0x6 ;  /* 0x0000000608007804 */ /* 0x000fe40000000000 */
[----:B------:R-:W-:Y:S01]  /*0800*/  SEL R193, R193, 0x10, !P0 ;  /* 0x00000010c1c17807 */ /* 0x000fe20004000000 */
[----:B------:R-:W-:Y:S01]  /*0810*/  IMAD.U32 R6, RZ, RZ, UR6 ;  /* 0x00000006ff067e24 */ /* 0x000fe2000f8e00ff */
[----:B------:R-:W-:Y:S01]  /*0820*/  @!UP5 UIMAD UR6, UR46, UR15, UR51 ;  /* 0x0000000f2e06d2a4 */ /* 0x000fe2000f8e0233 */
[----:B-1----:R-:W-:-:S04]  /*0830*/  LEA.HI R4, R7, R14, RZ, 0x6 ;  /* 0x0000000e07047211 */ /* 0x002fc800078f30ff */
[----:B------:R-:W-:-:S05]  /*0840*/  SHF.R.S32.HI R4, RZ, 0x6, R4 ;  /* 0x00000006ff047819 */ /* 0x000fca0000011404 */
[----:B------:R-:W-:Y:S01]  /*0850*/  IMAD R2, R4, 0x800, R5 ;  /* 0x0000080004027824 */ /* 0x000fe200078e0205 */
[----:B------:R-:W-:Y:S01]  /*0860*/  LOP3.LUT R5, R5, R3, R0, 0xf6, !PT ;  /* 0x0000000305057212 */ /* 0x000fe200078ef600 */
[----:B------:R-:W-:Y:S01]  /*0870*/  IMAD.U32 R3, RZ, RZ, UR13 ;  /* 0x0000000dff037e24 */ /* 0x000fe2000f8e00ff */
[----:B------:R-:W-:Y:S01]  /*0880*/  LOP3.LUT R0, R16, 0x7ffffffc, RZ, 0xc0, !PT ;  /* 0x7ffffffc10007812 */ /* 0x000fe200078ec0ff */
[----:B------:R-:W-:Y:S02]  /*0890*/  IMAD.IADD R176, R2, 0x1, R176 ;  /* 0x0000000102b07824 */ /* 0x000fe400078e02b0 */
[----:B------:R-:W-:Y:S01]  /*08a0*/  IMAD.U32 R2, RZ, RZ, UR7 ;  /* 0x00000007ff027e24 */ /* 0x000fe2000f8e00ff */
[----:B------:R-:W-:Y:S01]  /*08b0*/  UIMAD UR7, UR4, UR16, URZ ;  /* 0x00000010040772a4 */ /* 0x000fe2000f8e023f */
[----:B------:R-:W-:Y:S01]  /*08c0*/  LEA.HI R2, R7, R14, RZ, 0x7 ;  /* 0x0000000e07027211 */ /* 0x000fe200078f38ff */
[----:B------:R-:W-:Y:S01]  /*08d0*/  UIMAD UR4, UR5, UR46, URZ ;  /* 0x0000002e050472a4 */ /* 0x000fe2000f8e023f */
[----:B------:R-:W-:Y:S01]  /*08e0*/  IMAD.IADD R7, R14, 0x1, -R0 ;  /* 0x000000010e077824 */ /* 0x000fe200078e0a00 */
[----:B------:R1:W-:Y:S01]  /*08f0*/  STL [R1+0x14], R3 ;  /* 0x0000140301007387 */ /* 0x0003e20000100800 */
[----:B------:R-:W-:Y:S01]  /*0900*/  SHF.R.S32.HI R2, RZ, 0x7, R2 ;  /* 0x00000007ff027819 */ /* 0x000fe20000011402 */
[----:B------:R-:W-:-:S02]  /*0910*/  IMAD R250, R4, 0x200, R9 ;  /* 0x0000020004fa7824 */ /* 0x000fc400078e0209 */
[----:B------:R-:W-:Y:S01]  /*0920*/  IMAD.U32 R0, RZ, RZ, UR4 ;  /* 0x00000004ff007e24 */ /* 0x000fe2000f8e00ff */
[----:B------:R-:W-:Y:S01]  /*0930*/  USHF.R.S32.HI UR4, URZ, 0x1f, UR17 ;  /* 0x0000001f3f047899 */ /* 0x000fe20008011411 */
[----:B------:R-:W-:Y:S02]  /*0940*/  IMAD.SHL.U32 R4, R4, 0x20, RZ ;  /* 0x0000002004047824 */ /* 0x000fe400078e00ff */
[----:B------:R-:W-:Y:S02]  /*0950*/  IMAD.SHL.U32 R7, R7, 0x2, RZ ;  /* 0x0000000207077824 */ /* 0x000fe400078e00ff */
[----:B------:R-:W-:Y:S01]  /*0960*/  IMAD.SHL.U32 R176, R176, 0x2, RZ ;  /* 0x00000002b0b07824 */ /* 0x000fe200078e00ff */
[----:B------:R-:W-:Y:S01]  /*0970*/  LOP3.LUT R242, R4, 0x6, R242, 0xf8, !PT ;  /* 0x0000000604f27812 */ /* 0x000fe200078ef8f2 */
        /* <DEDUP_REMOVED lines=9> */
[----:B------:R-:W-:-:S04]  /*0a10*/  LOP3.LUT R0, R0, 0x1c0, RZ, 0xc0, !PT ;  /* 0x000001c000007812 */ /* 0x000fc800078ec0ff */
[----:B------:R-:W-:Y:S02]  /*0a20*/  SHF.R.U32.HI R6, RZ, 0x3, R0 ;  /* 0x00000003ff067819 */ /* 0x000fe40000011600 */
[----:B------:R-:W-:Y:S01]  /*0a30*/  LOP3.LUT R4, R0, 0x20, R4, 0xf8, !PT ;  /* 0x0000002000047812 */ /* 0x000fe200078ef804 */
[----:B-1----:R-:W-:-:S05]  /*0a40*/  IMAD.SHL.U32 R3, R2, 0x8, RZ ;  /* 0x0000000802037824 */ /* 0x002fca00078e00ff */
[----:B------:R-:W-:-:S04]  /*0a50*/  LOP3.LUT R3, R3, 0x8, RZ, 0xc0, !PT ;  /* 0x0000000803037812 */ /* 0x000fc800078ec0ff */
        /* <DEDUP_REMOVED lines=37> */
[C---:B------:R-:W-:Y:S01]  /*0cb0*/  @P2 IADD3 R246, R243.reuse, -0x40, RZ ;  /* 0xffffffc0f3f62810 */ /* 0x040fe20007ffe0ff */
        /* <DEDUP_REMOVED lines=11> */
[C---:B------:R-:W-:Y:S02]  /*0d70*/  IMAD.IADD R248, R4.reuse, 0x1, R243 ;  /* 0x0000000104f87824 */ /* 0x040fe400078e02f3 */
[----:B------:R-:W-:Y:S02]  /*0d80*/  IMAD.IADD R193, R193, 0x1, R194 ;  /* 0x00000001c1c17824 */ /* 0x000fe400078e02c2 */
[----:B------:R-:W-:Y:S01]  /*0d90*/  IMAD.IADD R247, R4, 0x1, R246 ;  /* 0x0000000104f77824 */ /* 0x000fe200078e02f6 */
[----:B-1----:R-:W-:-:S04]  /*0da0*/  IADD3 R2, R237, -0x40, RZ ;  /* 0xffffffc0ed027810 */ /* 0x002fc80007ffe0ff */
[----:B------:R-:W-:Y:S01]  /*0db0*/  SHF.R.S32.HI R3, RZ, 0x1f, R2 ;  /* 0x0000001fff037819 */ /* 0x000fe20000011402 */
[----:B------:R-:W-:-:S03]  /*0dc0*/  IMAD.SHL.U32 R240, R2, 0x4, RZ ;  /* 0x0000000402f07824 */ /* 0x000fc600078e00ff */
[----:B------:R-:W-:Y:S01]  /*0dd0*/  SHF.L.U64.HI R241, R2, 0x2, R3 ;  /* 0x0000000202f17819 */ /* 0x000fe20000010203 */
[----:B------:R-:W-:Y:S02]  /*0de0*/  IMAD.SHL.U32 R3, R5, 0x2, RZ ;  /* 0x0000000205037824 */ /* 0x000fe400078e00ff */
.L_x_1444:
        /* <DEDUP_REMOVED lines=27> */
[----:B------:R-:W-:Y:S02]  /*0fa0*/  MOV R4, UR6 ;  /* 0x0000000600047c02 */ /* 0x000fe40008000f00 */
        /* <DEDUP_REMOVED lines=25> */
.L_x_1398:
        /* <DEDUP_REMOVED lines=67> */
.L_x_1400:
        /* <DEDUP_REMOVED lines=18> */
.L_x_1401:
        /* <DEDUP_REMOVED lines=84> */
.L_x_1402:
[----:B------:R-:W2:Y:S02]  /*1bd0*/  LDL R0, [R1+0x10] ;  /* 0x0000100001007983 */ /* 0x000ea40000100800 */
[----:B--2---:R1:W2:Y:S01]  /*1be0*/  R2UR UR11, R0 ;  /* 0x00000000000b73c2 */ /* 0x0042a200000e0000 */
[----:B------:R-:W-:-:S07]  /*1bf0*/  DEPBAR.LE SB1, 0x0, {2} ;  /* 0x000090040000791a */ /* 0x000fce0000000000 */
.L_x_1403:
[----:B------:R-:W2:Y:S04]  /*1c00*/  LDL R2, [R1+0x1c] ;  /* 0x00001c0001027983 */ /* 0x000ea80000100800 */
[----:B------:R-:W3:Y:S01]  /*1c10*/  LDL R0, [R1] ;  /* 0x0000000001007983 */ /* 0x000ee20000100800 */
[----:B------:R-:W-:Y:S01]  /*1c20*/  USHF.R.S32.HI UR4, URZ, 0x1f, UR60 ;  /* 0x0000001f3f047899 */ /* 0x000fe2000801143c */
[----:B------:R-:W-:Y:S01]  /*1c30*/  SHF.R.S32.HI R24, RZ, 0x1f, R236 ;  /* 0x0000001fff187819 */ /* 0x000fe200000114ec */
[----:B------:R-:W-:Y:S01]  /*1c40*/  IMAD.U32 R8, RZ, RZ, UR6 ;  /* 0x00000006ff087e24 */ /* 0x000fe2000f8e00ff */
[----:B------:R-:W1:Y:S01]  /*1c50*/  S2R R25, SR_TID.X ;  /* 0x0000000000197919 */ /* 0x000e620000002100 */
[----:B------:R-:W-:Y:S01]  /*1c60*/  SHF.R.S32.HI R245, RZ, 0x1f, R244 ;  /* 0x0000001ffff57819 */ /* 0x000fe200000114f4 */
        /* <DEDUP_REMOVED lines=14> */
[----:B------:R-:W-:Y:S02]  /*1d50*/  UIMAD UR4, UR35, UR12, URZ ;  /* 0x0000000c230472a4 */ /* 0x000fe4000f8e023f */
[----:B------:R-:W-:Y:S01]  /*1d60*/  ULDC.64 UR14, c[0x0][0x200] ;  /* 0x00008000000e7ab9 */ /* 0x000fe20000000a00 */
[----:B------:R-:W-:Y:S01]  /*1d70*/  IMAD R2, R2, c[0x0][0x190], RZ ;  /* 0x0000640002027a24 */ /* 0x000fe200078e02ff */
[----:B------:R-:W-:Y:S01]  /*1d80*/  UIMAD UR36, UR51, UR13, UR4 ;  /* 0x0000000d332472a4 */ /* 0x000fe2000f8e0204 */
[----:B------:R-:W-:-:S02]  /*1d90*/  IADD3 R6, P0, R4, UR54, RZ ;  /* 0x0000003604067c10 */ /* 0x000fc4000ff1e0ff */
[----:B------:R-:W-:Y:S01]  /*1da0*/  ULDC.64 UR12, c[0x0][0x378] ;  /* 0x0000de00000c7ab9 */ /* 0x000fe20000000a00 */
[----:B------:R-:W-:Y:S01]  /*1db0*/  IMAD R0, R0, c[0x0][0x194], R2 ;  /* 0x0000650000007a24 */ /* 0x000fe200078e0202 */
[----:B------:R-:W-:Y:S01]  /*1dc0*/  UIMAD UR4, UR35, UR12, URZ ;  /* 0x0000000c230472a4 */ /* 0x000fe2000f8e023f */
[----:B------:R-:W-:-:S03]  /*1dd0*/  LEA.HI R2, R26, R25, RZ, 0x5 ;  /* 0x000000191a027211 */ /* 0x000fc600078f28ff */
[----:B------:R-:W-:Y:S01]  /*1de0*/  UIMAD UR35, UR51, UR13, UR4 ;  /* 0x0000000d332372a4 */ /* 0x000fe2000f8e0204 */
[----:B------:R-:W-:Y:S02]  /*1df0*/  IADD3.X R7, R5, UR50, R0, P0, !PT ;  /* 0x0000003205077c10 */ /* 0x000fe400087fe400 */
[----:B------:R-:W-:Y:S01]  /*1e00*/  ULDC.64 UR12, c[0x0][0x370] ;  /* 0x0000dc00000c7ab9 */ /* 0x000fe20000000a00 */
[----:B------:R-:W-:Y:S01]  /*1e10*/  IADD3 R4, P0, R244, UR40, RZ ;  /* 0x00000028f4047c10 */ /* 0x000fe2000ff1e0ff */
[----:B------:R-:W-:Y:S01]  /*1e20*/  UIMAD UR4, UR41, UR12, URZ ;  /* 0x0000000c290472a4 */ /* 0x000fe2000f8e023f */
[----:B------:R-:W-:Y:S01]  /*1e30*/  LOP3.LUT R0, R2, 0xffffffe0, RZ, 0xc0, !PT ;  /* 0xffffffe002007812 */ /* 0x000fe200078ec0ff */
[----:B------:R-:W-:Y:S01]  /*1e40*/  UIADD3 UR12, UR6, UR7, URZ ;  /* 0x00000007060c7290 */ /* 0x000fe2000fffe03f */
[----:B------:R-:W-:Y:S01]  /*1e50*/  SHF.R.S32.HI R2, RZ, 0x5, R2 ;  /* 0x00000005ff027819 */ /* 0x000fe20000011402 */
[----:B------:R-:W-:Y:S01]  /*1e60*/  UIADD3 UR7, UR6, UR11, URZ ;  /* 0x0000000b06077290 */ /* 0x000fe2000fffe03f */
[----:B------:R-:W-:Y:S01]  /*1e70*/  IADD3.X R5, R245, UR43, RZ, P0, !PT ;  /* 0x0000002bf5057c10 */ /* 0x000fe200087fe4ff */
[----:B------:R-:W-:Y:S01]  /*1e80*/  UIMAD UR34, UR6, UR13, UR4 ;  /* 0x0000000d062272a4 */ /* 0x000fe2000f8e0204 */
[----:B------:R-:W-:Y:S01]  /*1e90*/  IMAD.IADD R0, R25, 0x1, -R0 ;  /* 0x0000000119007824 */ /* 0x000fe200078e0a00 */
[----:B------:R-:W-:-:S02]  /*1ea0*/  ULDC.64 UR40, c[0x0][0x3c8] ;  /* 0x0000f20000287ab9 */ /* 0x000fc40000000a00 */
[----:B------:R-:W-:Y:S01]  /*1eb0*/  UIADD3 UR4, -UR5, UR10, UR17 ;  /* 0x0000000a05047290 */ /* 0x000fe2000fffe111 */
[----:B------:R-:W-:Y:S01]  /*1ec0*/  IMAD R0, R2, UR61, R0 ;  /* 0x0000003d02007c24 */ /* 0x000fe2000f8e0200 */
[----:B------:R-:W-:Y:S01]  /*1ed0*/  UIMAD.WIDE UR12, UR12, UR18, UR14 ;  /* 0x000000120c0c72a5 */ /* 0x000fe2000f8e020e */
[----:B------:R-:W-:Y:S01]  /*1ee0*/  IMAD.WIDE.U32 R4, R8, c[0x0][0x370], R4 ;  /* 0x0000dc0008047a25 */ /* 0x000fe200078e0004 */
[----:B------:R-:W-:Y:S02]  /*1ef0*/  UIMAD.WIDE UR6, UR7, UR18, UR40 ;  /* 0x00000012070672a5 */ /* 0x000fe4000f8e0228 */
[C---:B------:R-:W-:Y:S01]  /*1f00*/  IADD3 R2, P0, R0.reuse, UR42, RZ ;  /* 0x0000002a00027c10 */ /* 0x040fe2000ff1e0ff */
        /* <DEDUP_REMOVED lines=9> */
[----:B------:R-:W-:Y:S01]  /*1fa0*/  UMOV UR14, UR12 ;  /* 0x0000000c000e7c82 */ /* 0x000fe20008000000 */
[----:B------:R-:W-:Y:S01]  /*1fb0*/  LEA.HI.X R188, R2, c[0x0][0x354], R188, 0x2, P2 ;  /* 0x0000d50002bc7a11 */ /* 0x000fe200010f14bc */
[----:B------:R-:W-:Y:S01]  /*1fc0*/  ULEA.HI UR18, UR18, UR4, URZ, 0x6 ;  /* 0x0000000412127291 */ /* 0x000fe2000f8f303f */
[----:B------:R-:W-:Y:S01]  /*1fd0*/  IMAD.WIDE.U32 R6, R0, c[0x0][0x1a8], R6 ;  /* 0x00006a0000067a25 */ /* 0x000fe200078e0006 */
[----:B------:R-:W-:Y:S01]  /*1fe0*/  IADD3 R5, R5, UR35, RZ ;  /* 0x0000002305057c10 */ /* 0x000fe2000fffe0ff */
[----:B------:R-:W-:-:S02]  /*1ff0*/  UMOV UR15, UR7 ;  /* 0x00000007000f7c82 */ /* 0x000fc40008000000 */
[----:B------:R-:W-:Y:S01]  /*2000*/  USHF.R.S32.HI UR18, URZ, 0x6, UR18 ;  /* 0x000000063f127899 */ /* 0x000fe20008011412 */
[----:B------:R-:W-:Y:S01]  /*2010*/  IMAD R0, R24, c[0x0][0x370], RZ ;  /* 0x0000dc0018007a24 */ /* 0x000fe200078e02ff */
[----:B------:R-:W-:Y:S01]  /*2020*/  IADD3 R7, R7, UR36, RZ ;  /* 0x0000002407077c10 */ /* 0x000fe2000fffe0ff */
[----:B------:R-:W-:Y:S01]  /*2030*/  IMAD.WIDE.U32 R4, R236, c[0x0][0x370], R4 ;  /* 0x0000dc00ec047a25 */ /* 0x000fe200078e0004 */
[----:B------:R-:W-:Y:S01]  /*2040*/  UISETP.LT.AND UP1, UPT, URZ, UR18, UPT ;  /* 0x000000123f00728c */ /* 0x000fe2000bf21270 */
[----:B------:R-:W-:Y:S01]  /*2050*/  LEA R200, P4, R6, c[0x0][0x160], 0x1 ;  /* 0x0000580006c87a11 */ /* 0x000fe200078808ff */
[----:B------:R-:W-:Y:S01]  /*2060*/  UIADD3 UR6, UR44, -0x1, URZ ;  /* 0xffffffff2c067890 */ /* 0x000fe2000fffe03f */
        /* <DEDUP_REMOVED lines=8> */
[----:B------:R-:W-:Y:S05]  /*20f0*/  @P0 BRA `(.L_x_1404) ;  /* 0x00000b1000000947 */ /* 0x000fea0003800000 */
        /* <DEDUP_REMOVED lines=18> */
.L_x_1405:
        /* <DEDUP_REMOVED lines=16> */
.L_x_1406:
[----:B------:R-:W-:Y:S01]  /*2320*/  ULDC.64 UR10, c[0x0][0x3a0] ;  /* 0x0000e800000a7ab9 */ /* 0x000fe20000000a00 */
[----:B------:R-:W-:Y:S01]  /*2330*/  IMAD.U32 R4, RZ, RZ, UR17 ;  /* 0x00000011ff047e24 */ /* 0x000fe2000f8e00ff */
[----:B------:R-:W-:Y:S01]  /*2340*/  UIMAD UR7, UR39, UR10, URZ ;  /* 0x0000000a270772a4 */ /* 0x000fe2000f8e023f */
[----:B------:R-:W-:Y:S01]  /*2350*/  BSSY B0, `(.L_x_1407) ;  /* 0x0000019000007945 */ /* 0x000fe20003800000 */
[----:B------:R-:W-:Y:S01]  /*2360*/  UIMAD UR5, UR33, -0x80, UR5 ;  /* 0xffffff80210578a4 */ /* 0x000fe2000f8e0205 */
[----:B------:R-:W-:Y:S01]  /*2370*/  IMAD.WIDE.U32 R4, R4, c[0x0][0x3a0], R244 ;  /* 0x0000e80004047a25 */ /* 0x000fe200078e00f4 */
[----:B------:R-:W-:Y:S02]  /*2380*/  UIMAD UR7, UR17, UR11, UR7 ;  /* 0x0000000b110772a4 */ /* 0x000fe4000f8e0207 */
[----:B------:R-:W-:Y:S02]  /*2390*/  USHF.R.S32.HI UR12, URZ, 0x1f, UR51 ;  /* 0x0000001f3f0c7899 */ /* 0x000fe40008011433 */
[----:B------:R-:W-:Y:S01]  /*23a0*/  IADD3 R4, P0, R4, UR13, RZ ;  /* 0x0000000d04047c10 */ /* 0x000fe2000ff1e0ff */
[----:B------:R-:W-:Y:S01]  /*23b0*/  ULDC.64 UR10, c[0x0][0x3b8] ;  /* 0x0000ee00000a7ab9 */ /* 0x000fe20000000a00 */
[----:B------:R-:W-:Y:S01]  /*23c0*/  MOV R0, UR7 ;  /* 0x0000000700007c02 */ /* 0x000fe20008000f00 */
[----:B------:R-:W-:Y:S01]  /*23d0*/  UIMAD UR7, UR12, UR10, URZ ;  /* 0x0000000a0c0772a4 */ /* 0x000fe2000f8e023f */
[----:B------:R-:W-:-:S02]  /*23e0*/  ISETP.GE.AND P3, PT, R236, UR5, PT ;  /* 0x00000005ec007c0c */ /* 0x000fc4000bf66270 */
        /* <DEDUP_REMOVED lines=15> */
.L_x_1408:
[----:B------:R-:W-:Y:S05]  /*24e0*/  BSYNC B0 ;  /* 0x0000000000007941 */ /* 0x000fea0003800000 */
.L_x_1407:
        /* <DEDUP_REMOVED lines=15> */
.L_x_1410:
[----:B------:R-:W-:Y:S05]  /*25e0*/  BSYNC B0 ;  /* 0x0000000000007941 */ /* 0x000fea0003800000 */
.L_x_1409:
        /* <DEDUP_REMOVED lines=15> */
.L_x_1412:
[----:B------:R-:W-:Y:S05]  /*26e0*/  BSYNC B0 ;  /* 0x0000000000007941 */ /* 0x000fea0003800000 */
.L_x_1411:
        /* <DEDUP_REMOVED lines=14> */
.L_x_1414:
[----:B------:R-:W-:Y:S05]  /*27d0*/  BSYNC B0 ;  /* 0x0000000000007941 */ /* 0x000fea0003800000 */
.L_x_1413:
        /* <DEDUP_REMOVED lines=26> */
.L_x_1416:
[----:B------:R-:W-:Y:S05]  /*2980*/  BSYNC B0 ;  /* 0x0000000000007941 */ /* 0x000fea0003800000 */
.L_x_1415:
        /* <DEDUP_REMOVED lines=13> */
.L_x_1418:
[----:B------:R-:W-:Y:S05]  /*2a60*/  BSYNC B0 ;  /* 0x0000000000007941 */ /* 0x000fea0003800000 */
.L_x_1417:
        /* <DEDUP_REMOVED lines=13> */
.L_x_1420:
[----:B------:R-:W-:Y:S05]  /*2b40*/  BSYNC B0 ;  /* 0x0000000000007941 */ /* 0x000fea0003800000 */
.L_x_1419:
        /* <DEDUP_REMOVED lines=12> */
.L_x_1404:
[----:B------:R-:W-:Y:S01]  /*2c10*/  ULDC.64 UR36, c[0x0][0x1a0] ;  /* 0x0000680000247ab9 */ /* 0x000fe20000000a00 */
[----:B------:R-:W-:Y:S01]  /*2c20*/  IMAD.U32 R4, RZ, RZ, UR17 ;  /* 0x00000011ff047e24 */ /* 0x000fe2000f8e00ff */
[----:B------:R-:W-:Y:S01]  /*2c30*/  UIMAD UR36, UR39, UR36, URZ ;  /* 0x00000024272472a4 */ /* 0x000fe2000f8e023f */
[----:B------:R-:W-:Y:S01]  /*2c40*/  IMAD.U32 R6, RZ, RZ, UR17 ;  /* 0x00000011ff067e24 */ /* 0x000fe2000f8e00ff */
[----:B------:R-:W-:Y:S01]  /*2c50*/  ULDC.64 UR34, c[0x0][0x198] ;  /* 0x0000660000227ab9 */ /* 0x000fe20000000a00 */
[--C-:B------:R-:W-:Y:S01]  /*2c60*/  IMAD.WIDE.U32 R4, R4, c[0x0][0x1a0], R244.reuse ;  /* 0x0000680004047a25 */ /* 0x100fe200078e00f4 */
[----:B------:R-:W-:Y:S01]  /*2c70*/  UIMAD UR4, UR39, UR34, URZ ;  /* 0x00000022270472a4 */ /* 0x000fe2000f8e023f */
[----:B------:R-:W-:Y:S01]  /*2c80*/  IADD3 R23, R236, 0x20, RZ ;  /* 0x00000020ec177810 */ /* 0x000fe20007ffe0ff */
[----:B------:R-:W-:Y:S01]  /*2c90*/  UIMAD UR37, UR17, UR37, UR36 ;  /* 0x00000025112572a4 */ /* 0x000fe2000f8e0224 */
[----:B------:R-:W-:Y:S01]  /*2ca0*/  IMAD.WIDE.U32 R6, R6, c[0x0][0x198], R244 ;  /* 0x0000660006067a25 */ /* 0x000fe200078e00f4 */
[----:B------:R-:W-:Y:S01]  /*2cb0*/  UIMAD UR4, UR17, UR35, UR4 ;  /* 0x00000023110472a4 */ /* 0x000fe2000f8e0204 */
[----:B------:R-:W-:-:S02]  /*2cc0*/  IADD3 R4, P1, R4, UR45, RZ ;  /* 0x0000002d04047c10 */ /* 0x000fc4000ff3e0ff */
[----:B------:R-:W-:Y:S01]  /*2cd0*/  MOV R128, 0x40 ;  /* 0x0000004000807802 */ /* 0x000fe20000000f00 */
[----:B------:R-:W-:Y:S01]  /*2ce0*/  IMAD.U32 R2, RZ, RZ, UR37 ;  /* 0x00000025ff027e24 */ /* 0x000fe2000f8e00ff */
[----:B------:R-:W-:Y:S01]  /*2cf0*/  IADD3 R20, P0, R6, UR48, RZ ;  /* 0x0000003006147c10 */ /* 0x000fe2000ff1e0ff */
[----:B------:R-:W-:Y:S01]  /*2d00*/  IMAD.U32 R0, RZ, RZ, UR4 ;  /* 0x00000004ff007e24 */ /* 0x000fe2000f8e00ff */
[----:B------:R-:W-:Y:S01]  /*2d10*/  UIMAD UR4, UR33, -0x80, UR5 ;  /* 0xffffff80210478a4 */ /* 0x000fe2000f8e0205 */
[----:B------:R-:W-:Y:S01]  /*2d20*/  IMAD.MOV.U32 R233, RZ, RZ, 0x7f800000 ;  /* 0x7f800000ffe97424 */ /* 0x000fe200078e00ff */
[----:B------:R-:W-:Y:S01]  /*2d30*/  IADD3.X R5, R5, UR47, R2, P1, !PT ;  /* 0x0000002f05057c10 */ /* 0x000fe20008ffe402 */
[----:B------:R-:W-:Y:S01]  /*2d40*/  IMAD.MOV.U32 R234, RZ, RZ, 0x7f800000 ;  /* 0x7f800000ffea7424 */ /* 0x000fe200078e00ff */
[----:B------:R-:W-:Y:S01]  /*2d50*/  IADD3 R2, R236, 0x40, RZ ;  /* 0x00000040ec027810 */ /* 0x000fe20007ffe0ff */
[----:B------:R-:W-:Y:S01]  /*2d60*/  IMAD.MOV.U32 R231, RZ, RZ, 0x7f800000 ;  /* 0x7f800000ffe77424 */ /* 0x000fe200078e00ff */
[----:B------:R-:W-:Y:S01]  /*2d70*/  ISETP.GE.AND P4, PT, R23, UR4, PT ;  /* 0x0000000417007c0c */ /* 0x000fe2000bf86270 */
[----:B------:R-:W-:Y:S01]  /*2d80*/  IMAD.WIDE.U32 R4, R12, c[0x0][0x1b8], R4 ;  /* 0x00006e000c047a25 */ /* 0x000fe200078e0004 */
[----:B------:R-:W-:-:S02]  /*2d90*/  ISETP.GE.AND P3, PT, R2, UR4, PT ;  /* 0x0000000402007c0c */ /* 0x000fc4000bf66270 */
[C---:B------:R-:W-:Y:S01]  /*2da0*/  ISETP.GE.AND P5, PT, R236.reuse, UR4, PT ;  /* 0x00000004ec007c0c */ /* 0x040fe2000bfa6270 */
[----:B------:R-:W-:Y:S01]  /*2db0*/  IMAD.MOV.U32 R232, RZ, RZ, 0x7f800000 ;  /* 0x7f800000ffe87424 */ /* 0x000fe200078e00ff */
[----:B------:R-:W-:Y:S02]  /*2dc0*/  IADD3.X R21, R7, UR49, R0, P0, !PT ;  /* 0x0000003107157c10 */ /* 0x000fe400087fe400 */
[----:B------:R-:W-:-:S04]  /*2dd0*/  IADD3 R0, R236, 0x60, RZ ;  /* 0x00000060ec007810 */ /* 0x000fc80007ffe0ff */
[----:B------:R-:W-:Y:S01]  /*2de0*/  ISETP.GE.AND P2, PT, R0, UR4, PT ;  /* 0x0000000400007c0c */ /* 0x000fe2000bf46270 */
[----:B------:R-:W-:Y:S01]  /*2df0*/  IMAD R0, R22, c[0x0][0x1b8], RZ ;  /* 0x00006e0016007a24 */ /* 0x000fe200078e02ff */
[C---:B------:R-:W-:Y:S01]  /*2e00*/  @!P4 IADD3 R2, P1, R236.reuse, 0x20, RZ ;  /* 0x00000020ec02c810 */ /* 0x040fe20007f3e0ff */
[----:B------:R-:W-:Y:S01]  /*2e10*/  @!P4 IMAD.MOV.U32 R10, RZ, RZ, R4 ;  /* 0x000000ffff0ac224 */ /* 0x000fe200078e0004 */
[----:B------:R-:W-:Y:S01]  /*2e20*/  @!P3 IADD3 R13, P0, R236, 0x40, RZ ;  /* 0x00000040ec0db810 */ /* 0x000fe20007f1e0ff */
[----:B------:R-:W-:Y:S01]  /*2e30*/  IMAD R6, R12, c[0x0][0x1bc], R0 ;  /* 0x00006f000c067a24 */ /* 0x000fe200078e0200 */
[----:B------:R-:W-:Y:S01]  /*2e40*/  ULEA.HI UR4, UR6, UR6, URZ, 0x1 ;  /* 0x0000000606047291 */ /* 0x000fe2000f8f083f */
[----:B------:R-:W-:Y:S02]  /*2e50*/  @!P5 IMAD R8, R24, c[0x0][0x1a0], RZ ;  /* 0x000068001808da24 */ /* 0x000fe400078e02ff */
[--C-:B------:R-:W-:Y:S01]  /*2e60*/  @!P4 IMAD.X R0, RZ, RZ, R24.reuse, P1 ;  /* 0x000000ffff00c224 */ /* 0x100fe200008e0618 */
[----:B------:R-:W-:Y:S01]  /*2e70*/  ULOP3.LUT UR4, UR4, 0xfffffffe, URZ, 0xc0, !UPT ;  /* 0xfffffffe04047892 */ /* 0x000fe2000f8ec03f */
[----:B------:R-:W-:-:S02]  /*2e80*/  @!P3 IMAD.X R7, RZ, RZ, R24, P0 ;  /* 0x000000ffff07b224 */ /* 0x000fc400000e0618 */
[----:B------:R-:W-:Y:S01]  /*2e90*/  IMAD.IADD R5, R5, 0x1, R6 ;  /* 0x0000000105057824 */ /* 0x000fe200078e0206 */
[C---:B------:R-:W-:Y:S01]  /*2ea0*/  @!P2 IADD3 R15, P0, R236.reuse, 0x60, RZ ;  /* 0x00000060ec0fa810 */ /* 0x040fe20007f1e0ff */
[----:B------:R-:W-:Y:S01]  /*2eb0*/  @!P5 IMAD R9, R236, c[0x0][0x1a4], R8 ;  /* 0x00006900ec09da24 */ /* 0x000fe200078e0208 */
[----:B------:R-:W-:Y:S01]  /*2ec0*/  UIADD3 UR4, UR6, -UR4, URZ ;  /* 0x8000000406047290 */ /* 0x000fe2000fffe03f */
[----:B------:R-:W-:Y:S01]  /*2ed0*/  @!P4 IMAD R0, R0, c[0x0][0x1a0], RZ ;  /* 0x000068000000ca24 */ /* 0x000fe200078e02ff */
[----:B------:R-:W-:Y:S01]  /*2ee0*/  @!P4 MOV R11, R5 ;  /* 0x00000005000bc202 */ /* 0x000fe20000000f00 */
[----:B------:R-:W-:Y:S01]  /*2ef0*/  @!P3 IMAD R8, R7, c[0x0][0x1a0], RZ ;  /* 0x000068000708ba24 */ /* 0x000fe200078e02ff */
[----:B------:R-:W-:Y:S01]  /*2f00*/  UISETP.NE.AND UP0, UPT, UR4, 0x1, UPT ;  /* 0x000000010400788c */ /* 0x000fe2000bf05270 */
[----:B------:R-:W-:Y:S01]  /*2f10*/  @!P5 IMAD.WIDE.U32 R6, R236, c[0x0][0x1a0], R4 ;  /* 0x00006800ec06da25 */ /* 0x000fe200078e0004 */
[----:B------:R-:W-:-:S03]  /*2f20*/  UIMAD UR4, UR6, -0x40, UR10 ;  /* 0xffffffc0060478a4 */ /* 0x000fc6000f8e020a */
[C---:B------:R-:W-:Y:S02]  /*2f30*/  @!P4 IMAD R16, R2.reuse, c[0x0][0x1a4], R0 ;  /* 0x000069000210ca24 */ /* 0x040fe400078e0200 */
[----:B------:R-:W-:Y:S02]  /*2f40*/  @!P3 IMAD R14, R13, c[0x0][0x1a4], R8 ;  /* 0x000069000d0eba24 */ /* 0x000fe400078e0208 */
[----:B------:R-:W-:Y:S02]  /*2f50*/  @!P5 IMAD.IADD R0, R7, 0x1, R9 ;  /* 0x000000010700d824 */ /* 0x000fe400078e0209 */
[----:B------:R-:W-:Y:S02]  /*2f60*/  @!P3 IMAD.MOV.U32 R8, RZ, RZ, R4 ;  /* 0x000000ffff08b224 */ /* 0x000fe400078e0004 */
[----:B------:R-:W-:Y:S02]  /*2f70*/  @!P3 IMAD.MOV.U32 R9, RZ, RZ, R5 ;  /* 0x000000ffff09b224 */ /* 0x000fe400078e0005 */
[----:B------:R-:W-:-:S04]  /*2f80*/  @!P4 IMAD.WIDE.U32 R10, R2, c[0x0][0x1a0], R10 ;  /* 0x00006800020aca25 */ /* 0x000fc800078e000a */
[----:B------:R-:W-:Y:S01]  /*2f90*/  @!P2 IMAD.X R2, RZ, RZ, R24, P0 ;  /* 0x000000ffff02a224 */ /* 0x000fe200000e0618 */
[----:B------:R-:W-:Y:S01]  /*2fa0*/  @!P5 LEA R18, P0, R6, c[0x0][0x170], 0x1 ;  /* 0x00005c000612da11 */ /* 0x000fe200078008ff */
[----:B------:R-:W-:-:S03]  /*2fb0*/  @!P3 IMAD.WIDE.U32 R8, R13, c[0x0][0x1a0], R8 ;  /* 0x000068000d08ba25 */ /* 0x000fc600078e0008 */
[----:B------:R-:W-:Y:S01]  /*2fc0*/  @!P5 LEA.HI.X R19, R6, c[0x0][0x174], R0, 0x1, P0 ;  /* 0x00005d000613da11 */ /* 0x000fe200000f0c00 */
[----:B------:R-:W-:Y:S02]  /*2fd0*/  @!P2 IMAD R0, R2, c[0x0][0x1a0], RZ ;  /* 0x000068000200aa24 */ /* 0x000fe400078e02ff */
[----:B------:R-:W-:Y:S01]  /*2fe0*/  @!P3 IMAD.IADD R9, R9, 0x1, R14 ;  /* 0x000000010909b824 */ /* 0x000fe200078e020e */
[C---:B------:R-:W-:Y:S01]  /*2ff0*/  @!P3 LEA R14, P0, R8.reuse, c[0x0][0x170], 0x1 ;  /* 0x00005c00080eba11 */ /* 0x040fe200078008ff */
[C---:B------:R-:W-:Y:S02]  /*3000*/  @!P2 IMAD R2, R15.reuse, c[0x0][0x1a4], R0 ;  /* 0x000069000f02aa24 */ /* 0x040fe400078e0200 */
[----:B------:R-:W-:Y:S01]  /*3010*/  @!P2 IMAD.WIDE.U32 R6, R15, c[0x0][0x1a0], R4 ;  /* 0x000068000f06aa25 */ /* 0x000fe200078e0004 */
[----:B------:R-:W-:Y:S02]  /*3020*/  @!P3 LEA.HI.X R15, R8, c[0x0][0x174], R9, 0x1, P0 ;  /* 0x00005d00080fba11 */ /* 0x000fe400000f0c09 */
[----:B------:R-:W-:Y:S01]  /*3030*/  PLOP3.LUT P0, PT, PT, PT, UP6, 0x80, 0x0 ;  /* 0x000000000000781c */ /* 0x000fe20003f0f068 */
[----:B------:R-:W-:Y:S01]  /*3040*/  @!P4 IMAD.IADD R11, R11, 0x1, R16 ;  /* 0x000000010b0bc824 */ /* 0x000fe200078e0210 */
[----:B------:R-:W-:Y:S01]  /*3050*/  @!P4 LEA R16, P1, R10, c[0x0][0x170], 0x1 ;  /* 0x00005c000a10ca11 */ /* 0x000fe200078208ff */
[----:B------:R-:W-:Y:S01]  /*3060*/  IMAD R0, R22, c[0x0][0x1b0], RZ ;  /* 0x00006c0016007a24 */ /* 0x000fe200078e02ff */
[----:B------:R-:W-:Y:S01]  /*3070*/  @!P2 LEA R8, P6, R6, c[0x0][0x170], 0x1 ;  /* 0x00005c000608aa11 */ /* 0x000fe200078c08ff */
[----:B------:R-:W-:Y:S01]  /*3080*/  IMAD.WIDE.U32 R4, R12, c[0x0][0x1b0], R20 ;  /* 0x00006c000c047a25 */ /* 0x000fe200078e0014 */
[----:B------:R-:W-:-:S02]  /*3090*/  @!P4 LEA.HI.X R17, R10, c[0x0][0x174], R11, 0x1, P1 ;  /* 0x00005d000a11ca11 */ /* 0x000fc400008f0c0b */
[----:B------:R-:W-:Y:S01]  /*30a0*/  ISETP.GE.AND P1, PT, R23, UR4, PT ;  /* 0x0000000417007c0c */ /* 0x000fe2000bf26270 */
[----:B------:R-:W-:Y:S02]  /*30b0*/  IMAD R11, R12, c[0x0][0x1b4], R0 ;  /* 0x00006d000c0b7a24 */ /* 0x000fe400078e0200 */
[----:B------:R-:W-:Y:S01]  /*30c0*/  @!P2 IMAD.IADD R0, R7, 0x1, R2 ;  /* 0x000000010700a824 */ /* 0x000fe200078e0202 */
[----:B------:R-:W-:Y:S01]  /*30d0*/  IADD3 R2, R237, 0x8, RZ ;  /* 0x00000008ed027810 */ /* 0x000fe20007ffe0ff */
[----:B------:R-:W-:Y:S01]  /*30e0*/  @P0 BAR.SYNC.DEFER_BLOCKING 0x0 ;  /* 0x0000000000000b1d */ /* 0x000fe20000010000 */
[----:B------:R-:W-:Y:S02]  /*30f0*/  IMAD.WIDE.U32 R12, R128, c[0x0][0x370], RZ ;  /* 0x0000dc00800c7a25 */ /* 0x000fe400078e00ff */
[----:B------:R-:W-:Y:S02]  /*3100*/  @!P2 LEA.HI.X R9, R6, c[0x0][0x174], R0, 0x1, P6 ;  /* 0x00005d000609aa11 */ /* 0x000fe400030f0c00 */
[----:B------:R-:W-:Y:S01]  /*3110*/  @!P4 IADD3 R6, P0, R236, 0x20, RZ ;  /* 0x00000020ec06c810 */ /* 0x000fe20007f1e0ff */
[----:B------:R-:W-:-:S02]  /*3120*/  IMAD.WIDE.U32 R20, R128, c[0x0][0x190], RZ ;  /* 0x0000640080147a25 */ /* 0x000fc400078e00ff */
[----:B------:R-:W-:Y:S02]  /*3130*/  @!P1 IADD3 R10, P6, R198, R12, RZ ;  /* 0x0000000cc60a9210 */ /* 0x000fe40007fde0ff */
[----:B------:R-:W-:Y:S01]  /*3140*/  @!P4 IMAD.X R0, RZ, RZ, R24, P0 ;  /* 0x000000ffff00c224 */ /* 0x000fe200000e0618 */
[----:B------:R-:W-:Y:S01]  /*3150*/  @!P1 IADD3 R12, P0, R200, R20, RZ ;  /* 0x00000014c80c9210 */ /* 0x000fe20007f1e0ff */
[C---:B------:R-:W-:Y:S02]  /*3160*/  IMAD R22, R128.reuse, c[0x0][0x374], RZ ;  /* 0x0000dd0080167a24 */ /* 0x040fe400078e02ff */
[----:B------:R-:W-:Y:S02]  /*3170*/  IMAD R7, R128, c[0x0][0x194], RZ ;  /* 0x0000650080077a24 */ /* 0x000fe400078e02ff */
[----:B------:R-:W-:Y:S02]  /*3180*/  @!P4 IMAD R0, R0, c[0x0][0x198], RZ ;  /* 0x000066000000ca24 */ /* 0x000fe400078e02ff */
[----:B------:R-:W-:Y:S01]  /*3190*/  IMAD.IADD R5, R5, 0x1, R11 ;  /* 0x0000000105057824 */ /* 0x000fe200078e020b */
[----:B------:R-:W-:Y:S01]  /*31a0*/  @!P1 IADD3.X R11, R199, R13, R22, P6, !PT ;  /* 0x0000000dc70b9210 */ /* 0x000fe200037fe416 */
[C---:B------:R-:W-:Y:S01]  /*31b0*/  @!P4 IMAD R20, R6.reuse, c[0x0][0x19c], R0 ;  /* 0x000067000614ca24 */ /* 0x040fe200078e0200 */
[----:B------:R-:W-:Y:S01]  /*31c0*/  @!P1 IADD3.X R13, R201, R21, R7, P0, !PT ;  /* 0x00000015c90d9210 */ /* 0x000fe200007fe407 */
[----:B------:R-:W-:Y:S01]  /*31d0*/  @!P4 IMAD.WIDE.U32 R6, R6, c[0x0][0x198], R4 ;  /* 0x000066000606ca25 */ /* 0x000fe200078e0004 */
[----:B------:R-:W-:Y:S01]  /*31e0*/  IADD3 R0, R250, 0x1000, RZ ;  /* 0x00001000fa007810 */ /* 0x000fe20007ffe0ff */
[----:B------:R1:W-:Y:S01]  /*31f0*/  @P5 STS.128 [R235+0xa000], RZ ;  /* 0x00a000ffeb005388 */ /* 0x0003e20000000c00 */
[----:B------:R-:W-:-:S02]  /*3200*/  PLOP3.LUT P0, PT, PT, PT, UP0, 0x40, 0x0 ;  /* 0x000000000000781c */ /* 0x000fc40003f0e808 */
[----:B------:R-:W-:Y:S01]  /*3210*/  ISETP.GE.AND P6, PT, R2, UR4, PT ;  /* 0x0000000402007c0c */ /* 0x000fe2000bfc6270 */
[----:B------:R-:W-:Y:S01]  /*3220*/  @!PT LDS RZ, [RZ] ;  /* 0x00000000fffff984 */ /* 0x000fe20000000800 */
[----:B------:R-:W-:Y:S01]  /*3230*/  @!PT LDS RZ, [RZ] ;  /* 0x00000000fffff984 */ /* 0x000fe20000000800 */
[----:B------:R-:W-:Y:S01]  /*3240*/  @!PT LDS RZ, [RZ] ;  /* 0x00000000fffff984 */ /* 0x000fe20000000800 */
[----:B------:R1:W-:Y:S01]  /*3250*/  @!P5 LDGSTS.E.BYPASS.LTC128B.128 [R235+0xa000], [R18.64] ;  /* 0x0a00000012ebdfae */ /* 0x0003e2000b901d48 */
[----:B------:R-:W-:Y:S01]  /*3260*/  SEL R2, R0, R250, P0 ;  /* 0x000000fa00027207 */ /* 0x000fe20000000000 */
[----:B------:R-:W-:Y:S01]  /*3270*/  @!P5 IMAD R0, R24, c[0x0][0x198], RZ ;  /* 0x000066001800da24 */ /* 0x000fe200078e02ff */
[----:B------:R-:W-:Y:S01]  /*3280*/  ISETP.GE.AND P0, PT, R236, UR4, PT ;  /* 0x00000004ec007c0c */ /* 0x000fe2000bf06270 */
[----:B------:R1:W-:Y:S02]  /*3290*/  @P4 STS.128 [R235+0xb000], RZ ;  /* 0x00b000ffeb004388 */ /* 0x0003e40000000c00 */
[----:B------:R-:W-:Y:S01]  /*32a0*/  IMAD.SHL.U32 R208, R2, 0x2, RZ ;  /* 0x0000000202d07824 */ /* 0x000fe200078e00ff */
[----:B------:R-:W-:Y:S01]  /*32b0*/  @!P4 IADD3 R2, R7, R20, RZ ;  /* 0x000000140702c210 */ /* 0x000fe20007ffe0ff */
[----:B------:R-:W-:Y:S01]  /*32c0*/  @!PT LDS RZ, [RZ] ;  /* 0x00000000fffff984 */ /* 0x000fe20000000800 */
[----:B------:R-:W-:Y:S01]  /*32d0*/  @!PT LDS RZ, [RZ] ;  /* 0x00000000fffff984 */ /* 0x000fe20000000800 */
[----:B------:R-:W-:Y:S01]  /*32e0*/  @!PT LDS RZ, [RZ] ;  /* 0x00000000fffff984 */ /* 0x000fe20000000800 */
[----:B------:R1:W-:Y:S01]  /*32f0*/  @!P4 LDGSTS.E.BYPASS.LTC128B.128 [R235+0xb000], [R16.64] ;  /* 0x0b00000010ebcfae */ /* 0x0003e2000b901d48 */
[----:B------:R-:W-:-:S03]  /*3300*/  @!P5 IMAD R0, R236, c[0x0][0x19c], R0 ;  /* 0x00006700ec00da24 */ /* 0x000fc600078e0200 */
        /* <DEDUP_REMOVED lines=40> */
[----:B------:R1:W-:Y:S02]  /*3590*/  @P1 STS [R208+0x100c], RZ ;  /* 0x00100cffd0001388 */ /* 0x0003e40000000800 */
[----:B------:R-:W-:Y:S01]  /*35a0*/  @!P3 IMAD.X R7, RZ, RZ, R24, P0 ;  /* 0x000000ffff07b224 */ /* 0x000fe200000e0618 */
        /* <DEDUP_REMOVED lines=40> */
[----:B------:R-:W-:Y:S02]  /*3830*/  @!P2 LEA.HI.X R9, R4, c[0x0][0x16c], R2, 0x1, P4 ;  /* 0x00005b000409aa11 */ /* 0x000fe400020f0c02 */
[----:B------:R-:W-:Y:S01]  /*3840*/  SHF.R.S32.HI R2, RZ, 0x1f, R0 ;  /* 0x0000001fff027819 */ /* 0x000fe20000011400 */
[----:B------:R1:W-:Y:S01]  /*3850*/  @P2 STS.128 [R235+0x9000], RZ ;  /* 0x009000ffeb002388 */ /* 0x0003e20000000c00 */
[C---:B------:R-:W-:Y:S02]  /*3860*/  @!P1 LEA R6, P4, R0.reuse, UR14, 0x2 ;  /* 0x0000000e00069c11 */ /* 0x040fe4000f8810ff */
[C---:B------:R-:W-:Y:S01]  /*3870*/  SHF.L.U32 R4, R237.reuse, 0x2, RZ ;  /* 0x00000002ed047819 */ /* 0x040fe200000006ff */
[----:B------:R-:W-:Y:S01]  /*3880*/  @!PT LDS RZ, [RZ] ;  /* 0x00000000fffff984 */ /* 0x000fe20000000800 */
[----:B------:R-:W-:Y:S01]  /*3890*/  @!PT LDS RZ, [RZ] ;  /* 0x00000000fffff984 */ /* 0x000fe20000000800 */
[----:B------:R-:W-:Y:S01]  /*38a0*/  @!PT LDS RZ, [RZ] ;  /* 0x00000000fffff984 */ /* 0x000fe20000000800 */
[----:B------:R1:W-:Y:S01]  /*38b0*/  @!P2 LDGSTS.E.BYPASS.LTC128B.128 [R235+0x9000], [R8.64] ;  /* 0x0900000008ebafae */ /* 0x0003e2000b901d48 */
[----:B------:R-:W-:Y:S02]  /*38c0*/  @!P1 LEA.HI.X R7, R0, UR13, R2, 0x2, P4 ;  /* 0x0000000d00079c11 */ /* 0x000fe4000a0f1402 */
[----:B------:R-:W-:Y:S01]  /*38d0*/  SHF.L.U64.HI R0, R237, 0x2, R252 ;  /* 0x00000002ed007819 */ /* 0x000fe200000102fc */
[----:B------:R-:W0:Y:S01]  /*38e0*/  LDGDEPBAR ;  /* 0x00000000000079af */ /* 0x000e220000000000 */
[----:B------:R-:W-:-:S03]  /*38f0*/  IADD3 R4, P3, R4, UR14, RZ ;  /* 0x0000000e04047c10 */ /* 0x000fc6000ff7e0ff */
[----:B------:R1:W5:Y:S01]  /*3900*/  @!P1 LDG.E R232, [R6.64] ;  /* 0x0000000806e89981 */ /* 0x000362000c1e1900 */
[----:B------:R-:W-:-:S05]  /*3910*/  IADD3.X R5, R0, UR13, RZ, P3, !PT ;  /* 0x0000000d00057c10 */ /* 0x000fca0009ffe4ff */
[----:B------:R1:W5:Y:S04]  /*3920*/  @!P5 LDG.E R233, [R4.64] ;  /* 0x0000000804e9d981 */ /* 0x000368000c1e1900 */
[----:B------:R1:W5:Y:S04]  /*3930*/  @!P6 LDG.E R234, [R4.64+0x20] ;  /* 0x0000200804eae981 */ /* 0x000368000c1e1900 */
[----:B------:R1:W5:Y:S01]  /*3940*/  @!P0 LDG.E R231, [R4.64+0x80] ;  /* 0x0000800804e78981 */ /* 0x000362000c1e1900 */
[----:B------:R-:W-:-:S04]  /*3950*/  DEPBAR.LE SB0, 0x1 ;  /* 0x000080400000791a */ /* 0x000fc80000000000 */
[----:B------:R-:W-:Y:S01]  /*3960*/  BAR.SYNC.DEFER_BLOCKING 0x0 ;  /* 0x0000000000007b1d */ /* 0x000fe20000010000 */
[----:B------:R-:W-:-:S04]  /*3970*/  LEA.HI R0, R26, R25, RZ, 0x4 ;  /* 0x000000191a007211 */ /* 0x000fc800078f20ff */
[----:B------:R-:W-:-:S05]  /*3980*/  LOP3.LUT R0, R0, 0xfffffff0, RZ, 0xc0, !PT ;  /* 0xfffffff000007812 */ /* 0x000fca00078ec0ff */
[----:B------:R-:W-:-:S05]  /*3990*/  IMAD.IADD R0, R25, 0x1, -R0 ;  /* 0x0000000119007824 */ /* 0x000fca00078e0a00 */
[----:B------:R-:W-:Y:S01]  /*39a0*/  SHF.R.S32.HI R2, RZ, 0x1f, R0 ;  /* 0x0000001fff027819 */ /* 0x000fe20000011400 */
        /* <DEDUP_REMOVED lines=8> */
[----:B------:R-:W-:-:S04]  /*3a30*/  LEA.HI R2, R2, R0, RZ, 0x3 ;  /* 0x0000000002027211 */ /* 0x000fc800078f18ff */
[----:B------:R-:W-:-:S05]  /*3a40*/  LOP3.LUT R2, R2, 0xfffffff8, RZ, 0xc0, !PT ;  /* 0xfffffff802027812 */ /* 0x000fca00078ec0ff */
[----:B------:R-:W-:Y:S01]  /*3a50*/  IMAD.IADD R0, R0, 0x1, -R2 ;  /* 0x0000000100007824 */ /* 0x000fe200078e0a02 */
[----:B------:R-:W-:Y:S02]  /*3a60*/  IADD3 R2, R181, 0x1000, RZ ;  /* 0x00001000b5027810 */ /* 0x000fe40007ffe0ff */
[----:B------:R-:W-:Y:S02]  /*3a70*/  MOV R180, 0x20 ;  /* 0x0000002000b47802 */ /* 0x000fe40000000f00 */
[C---:B------:R-:W-:Y:S02]  /*3a80*/  LOP3.LUT P0, RZ, R0.reuse, 0x2, RZ, 0xc0, !PT ;  /* 0x0000000200ff7812 */ /* 0x040fe4000780c0ff */
[----:B------:R-:W-:Y:S02]  /*3a90*/  LOP3.LUT P1, RZ, R0, 0x4, RZ, 0xc0, !PT ;  /* 0x0000000400ff7812 */ /* 0x000fe4000782c0ff */
[----:B------:R-:W-:Y:S02]  /*3aa0*/  IADD3 R0, R182, 0x1000, RZ ;  /* 0x00001000b6007810 */ /* 0x000fe40007ffe0ff */
[----:B------:R-:W-:-:S02]  /*3ab0*/  PLOP3.LUT P3, PT, PT, PT, UP0, 0x40, 0x0 ;  /* 0x000000000000781c */ /* 0x000fc40003f6e808 */
[----:B------:R-:W-:Y:S01]  /*3ac0*/  PLOP3.LUT P2, PT, PT, PT, UP0, 0x40, 0x0 ;  /* 0x000000000000781c */ /* 0x000fe20003f4e808 */
[----:B------:R-:W-:Y:S01]  /*3ad0*/  UIADD3 UR4, UR17, UR10, URZ ;  /* 0x0000000a11047290 */ /* 0x000fe2000fffe03f */
[----:B------:R-:W-:Y:S02]  /*3ae0*/  SEL R2, R2, R181, P3 ;  /* 0x000000b502027207 */ /* 0x000fe40001800000 */
[----:B------:R-:W-:Y:S02]  /*3af0*/  SEL R0, R0, R182, P2 ;  /* 0x000000b600007207 */ /* 0x000fe40001000000 */
[----:B------:R-:W-:Y:S01]  /*3b00*/  SEL R180, R180, 0xffffffe0, !P0 ;  /* 0xffffffe0b4b47807 */ /* 0x000fe20004000000 */
[----:B------:R-:W-:Y:S01]  /*3b10*/  UIADD3 UR4, -UR5, 0x80, UR4 ;  /* 0x0000008005047890 */ /* 0x000fe2000fffe104 */
[----:B------:R-:W-:Y:S01]  /*3b20*/  IMAD R249, RZ, RZ, -UR60 ;  /* 0x8000003cfff97e24 */ /* 0x000fe2000f8e02ff */
        /* <DEDUP_REMOVED lines=35> */
[C---:B------:R-:W-:Y:S01]  /*3d60*/  SHF.L.U64.HI R239, R237.reuse, 0x2, R252 ;  /* 0x00000002edef7819 */ /* 0x040fe200000102fc */
[----:B------:R-:W-:Y:S01]  /*3d70*/  IMAD.SHL.U32 R238, R237, 0x4, RZ ;  /* 0x00000004edee7824 */ /* 0x000fe200078e00ff */
[----:B------:R-:W-:Y:S01]  /*3d80*/  ULDC UR7, c[0x0][0x2e8] ;  /* 0x0000ba0000077ab9 */ /* 0x000fe20000000800 */
[----:B------:R-:W-:Y:S01]  /*3d90*/  IMAD.IADD R175, R174, 0x1, R180 ;  /* 0x00000001aeaf7824 */ /* 0x000fe200078e02b4 */
[----:B------:R-:W-:-:S02]  /*3da0*/  UIADD3 UR34, UR4, -UR7, URZ ;  /* 0x8000000704227290 */ /* 0x000fc4000fffe03f */
[----:B------:R-:W-:Y:S02]  /*3db0*/  UIADD3 UR35, UR17, 0x80, URZ ;  /* 0x0000008011237890 */ /* 0x000fe4000fffe03f */
[----:B-1234-:R-:W-:Y:S02]  /*3dc0*/  ULDC UR12, c[0x0][0x2e4] ;  /* 0x0000b900000c7ab9 */ /* 0x01efe40000000800 */
.L_x_1426:
[----:B------:R-:W0:Y:S01]  /*3dd0*/  LDGDEPBAR ;  /* 0x00000000000079af */ /* 0x000e220000000000 */
[----:B------:R-:W-:Y:S01]  /*3de0*/  IADD3 R8, P0, R238, UR16, RZ ;  /* 0x00000010ee087c10 */ /* 0x000fe2000ff1e0ff */
[----:B------:R-:W-:Y:S01]  /*3df0*/  USHF.L.U32 UR4, UR6, 0x6, URZ ;  /* 0x0000000606047899 */ /* 0x000fe2000800063f */
[----:B------:R-:W-:Y:S01]  /*3e00*/  IADD3 R0, R173, R180, RZ ;  /* 0x000000b4ad007210 */ /* 0x000fe20007ffe0ff */
        /* <DEDUP_REMOVED lines=10> */
[----:B------:R-:W1:Y:S08]  /*3eb0*/  LDSM.16.M88.4 R16, [R176+0x6000] ;  /* 0x00600000b010783b */ /* 0x000e700000000200 */
[----:B------:R-:W2:Y:S08]  /*3ec0*/  LDSM.16.M88.4 R28, [R173+0x1000] ;  /* 0x00100000ad1c783b */ /* 0x000eb00000000200 */
[----:B-----5:R2:W5:Y:S04]  /*3ed0*/  LDG.E R185, [R8.64] ;  /* 0x0000000808b97981 */ /* 0x020568000c1e1900 */
[----:B------:R2:W5:Y:S04]  /*3ee0*/  LDG.E R186, [R8.64+0x20] ;  /* 0x0000200808ba7981 */ /* 0x000568000c1e1900 */
[----:B------:R2:W5:Y:S04]  /*3ef0*/  LDG.E R184, [R8.64+0x80] ;  /* 0x0000800808b87981 */ /* 0x000568000c1e1900 */
[----:B------:R2:W5:Y:S04]  /*3f00*/  LDG.E R183, [R8.64+0xa0] ;  /* 0x0000a00808b77981 */ /* 0x000568000c1e1900 */
[----:B------:R-:W3:Y:S01]  /*3f10*/  LDSM.16.M88.4 R100, [R176+0x6800] ;  /* 0x00680000b064783b */ /* 0x000ee20000000200 */
[-C--:B-1----:R-:W-:Y:S07]  /*3f20*/  HMMA.16816.F32 R4, R32, R16.reuse, RZ ;  /* 0x000000102004723c */ /* 0x082fee00000018ff */
[----:B------:R-:W-:Y:S08]  /*3f30*/  LDSM.16.M88.4 R104, [R0] ;  /* 0x000000000068783b */ /* 0x000ff00000000200 */
[----:B------:R-:W1:Y:S01]  /*3f40*/  LDSM.16.M88.4 R108, [R179+0x6000] ;  /* 0x00600000b36c783b */ /* 0x000e620000000200 */
[C---:B--2---:R-:W-:Y:S07]  /*3f50*/  HMMA.16816.F32 R8, R28.reuse, R16, RZ ;  /* 0x000000101c08723c */ /* 0x044fee00000018ff */
[----:B------:R2:W4:Y:S01]  /*3f60*/  LDSM.16.M88.4 R112, [R0+0x1000] ;  /* 0x001000000070783b */ /* 0x0005220000000200 */
[-C--:B------:R-:W-:Y:S07]  /*3f70*/  HMMA.16816.F32 R12, R28, R18.reuse, RZ ;  /* 0x000000121c0c723c */ /* 0x080fee00000018ff */
[----:B------:R-:W1:Y:S01]  /*3f80*/  LDSM.16.M88.4 R116, [R179+0x6800] ;  /* 0x00680000b374783b */ /* 0x000e620000000200 */
[C---:B------:R-:W-:Y:S07]  /*3f90*/  HMMA.16816.F32 R16, R32.reuse, R18, RZ ;  /* 0x000000122010723c */ /* 0x040fee00000018ff */
[----:B------:R-:W-:Y:S01]  /*3fa0*/  LDSM.16.M88.4 R120, [R2] ;  /* 0x000000000278783b */ /* 0x000fe20000000200 */
[-C--:B---3--:R-:W-:Y:S07]  /*3fb0*/  HMMA.16816.F32 R20, R32, R100.reuse, RZ ;  /* 0x000000642014723c */ /* 0x088fee00000018ff */
[----:B------:R-:W3:Y:S01]  /*3fc0*/  LDSM.16.M88.4 R124, [R177+0x6000] ;  /* 0x00600000b17c783b */ /* 0x000ee20000000200 */
[----:B--2---:R-:W-:Y:S01]  /*3fd0*/  IADD3 R0, R0, R128, RZ ;  /* 0x0000008000007210 */ /* 0x004fe20007ffe0ff */
[C---:B------:R-:W-:Y:S06]  /*3fe0*/  HMMA.16816.F32 R24, R28.reuse, R100, RZ ;  /* 0x000000641c18723c */ /* 0x040fec00000018ff */
[----:B------:R-:W-:Y:S02]  /*3ff0*/  LDSM.16.M88.4 R128, [R177+0x6800] ;  /* 0x00680000b180783b */ /* 0x000fe40000000200 */
[-C--:B------:R-:W-:Y:S06]  /*4000*/  HMMA.16816.F32 R28, R28, R102.reuse, RZ ;  /* 0x000000661c1c723c */ /* 0x080fec00000018ff */
[----:B------:R-:W-:Y:S02]  /*4010*/  LDSM.16.M88.4 R132, [R0] ;  /* 0x000000000084783b */ /* 0x000fe40000000200 */
[----:B------:R-:W-:Y:S06]  /*4020*/  HMMA.16816.F32 R32, R32, R102, RZ ;  /* 0x000000662020723c */ /* 0x000fec00000018ff */
[----:B------:R-:W2:Y:S02]  /*4030*/  LDSM.16.M88.4 R100, [R2+0x1000] ;  /* 0x001000000264783b */ /* 0x000ea40000000200 */
[-C--:B-1----:R-:W-:Y:S06]  /*4040*/  HMMA.16816.F32 R4, R104, R108.reuse, R4 ;  /* 0x0000006c6804723c */ /* 0x082fec0000001804 */
[----:B------:R-:W1:Y:S02]  /*4050*/  LDSM.16.M88.4 R136, [R178+0x6000] ;  /* 0x00600000b288783b */ /* 0x000e640000000200 */
[C---:B----4-:R-:W-:Y:S08]  /*4060*/  HMMA.16816.F32 R8, R112.reuse, R108, R8 ;  /* 0x0000006c7008723c */ /* 0x050ff00000001808 */
[-C--:B------:R-:W-:Y:S08]  /*4070*/  HMMA.16816.F32 R12, R112, R110.reuse, R12 ;  /* 0x0000006e700c723c */ /* 0x080ff0000000180c */
[C---:B------:R-:W-:Y:S08]  /*4080*/  HMMA.16816.F32 R16, R104.reuse, R110, R16 ;  /* 0x0000006e6810723c */ /* 0x040ff00000001810 */
[-C--:B------:R-:W-:Y:S08]  /*4090*/  HMMA.16816.F32 R20, R104, R116.reuse, R20 ;  /* 0x000000746814723c */ /* 0x080ff00000001814 */
[C---:B------:R-:W-:Y:S08]  /*40a0*/  HMMA.16816.F32 R24, R112.reuse, R116, R24 ;  /* 0x000000747018723c */ /* 0x040ff00000001818 */
[-C--:B------:R-:W-:Y:S08]  /*40b0*/  HMMA.16816.F32 R28, R112, R118.reuse, R28 ;  /* 0x00000076701c723c */ /* 0x080ff0000000181c */
[----:B------:R-:W-:Y:S01]  /*40c0*/  HMMA.16816.F32 R32, R104, R118, R32 ;  /* 0x000000766820723c */ /* 0x000fe20000001820 */
[----:B------:R-:W4:Y:S07]  /*40d0*/  LDSM.16.M88.4 R104, [R0+0x1000] ;  /* 0x001000000068783b */ /* 0x000f2e0000000200 */
[-C--:B---3--:R-:W-:Y:S08]  /*40e0*/  HMMA.16816.F32 R4, R120, R124.reuse, R4 ;  /* 0x0000007c7804723c */ /* 0x088ff00000001804 */
[C---:B--2---:R-:W-:Y:S08]  /*40f0*/  HMMA.16816.F32 R8, R100.reuse, R124, R8 ;  /* 0x0000007c6408723c */ /* 0x044ff00000001808 */
[-C--:B------:R-:W-:Y:S08]  /*4100*/  HMMA.16816.F32 R12, R100, R126.reuse, R12 ;  /* 0x0000007e640c723c */ /* 0x080ff0000000180c */
[C---:B------:R-:W-:Y:S08]  /*4110*/  HMMA.16816.F32 R16, R120.reuse, R126, R16 ;  /* 0x0000007e7810723c */ /* 0x040ff00000001810 */
[-C--:B------:R-:W-:Y:S08]  /*4120*/  HMMA.16816.F32 R20, R120, R128.reuse, R20 ;  /* 0x000000807814723c */ /* 0x080ff00000001814 */
[C---:B------:R-:W-:Y:S08]  /*4130*/  HMMA.16816.F32 R24, R100.reuse, R128, R24 ;  /* 0x000000806418723c */ /* 0x040ff00000001818 */
[-C--:B------:R-:W-:Y:S08]  /*4140*/  HMMA.16816.F32 R28, R100, R130.reuse, R28 ;  /* 0x00000082641c723c */ /* 0x080ff0000000181c */
[----:B------:R-:W-:Y:S08]  /*4150*/  HMMA.16816.F32 R32, R120, R130, R32 ;  /* 0x000000827820723c */ /* 0x000ff00000001820 */
[-C--:B-1----:R-:W-:Y:S08]  /*4160*/  HMMA.16816.F32 R4, R132, R136.reuse, R4 ;  /* 0x000000888404723c */ /* 0x082ff00000001804 */
[C---:B----4-:R-:W-:Y:S08]  /*4170*/  HMMA.16816.F32 R8, R104.reuse, R136, R8 ;  /* 0x000000886808723c */ /* 0x050ff00000001808 */
        /* <DEDUP_REMOVED lines=114> */
.L_x_1422:
        /* <DEDUP_REMOVED lines=129> */
.L_x_1423:
        /* <DEDUP_REMOVED lines=337> */
.L_x_1424:
        /* <DEDUP_REMOVED lines=102> */
.L_x_1425:
[----:B------:R-:W-:Y:S01]  /*6c20*/  LDSM.16.M88.4 R16, [R174] ;  /* 0x00000000ae10783b */ /* 0x000fe20000000200 */
[--C-:B------:R-:W-:Y:S01]  /*6c30*/  IMAD.IADD R2, R0, 0x1, R128.reuse ;  /* 0x0000000100027824 */ /* 0x100fe200078e0280 */
[C---:B------:R-:W-:Y:S01]  /*6c40*/  LEA R189, P0, R249.reuse, R210, 0x2 ;  /* 0x000000d2f9bd7211 */ /* 0x040fe200078010ff */
        /* <DEDUP_REMOVED lines=315> */
.L_x_1427:
        /* <DEDUP_REMOVED lines=17> */
.L_x_1428:
[----:B------:R-:W-:Y:S01]  /*8110*/  BAR.SYNC.DEFER_BLOCKING 0x0 ;  /* 0x0000000000007b1d */ /* 0x000fe20000010000 */
[----:B------:R-:W-:Y:S01]  /*8120*/  USHF.R.S32.HI UR4, URZ, 0x1f, UR17 ;  /* 0x0000001f3f047899 */ /* 0x000fe20008011411 */
[--C-:B-1----:R-:W-:Y:S01]  /*8130*/  SHF.R.S32.HI R7, RZ, 0x1f, R244.reuse ;  /* 0x0000001fff077819 */ /* 0x102fe200000114f4 */
[----:B------:R-:W-:Y:S01]  /*8140*/  IMAD.U32 R4, RZ, RZ, UR17 ;  /* 0x00000011ff047e24 */ /* 0x000fe2000f8e00ff */
[----:B------:R-:W-:Y:S01]  /*8150*/  UIMAD UR5, UR33, -0x80, UR5 ;  /* 0xffffff80210578a4 */ /* 0x000fe2000f8e0205 */
[----:B------:R-:W-:Y:S01]  /*8160*/  IMAD.MOV.U32 R6, RZ, RZ, R244 ;  /* 0x000000ffff067224 */ /* 0x000fe200078e00f4 */
[----:B------:R-:W-:Y:S01]  /*8170*/  ULDC.64 UR10, c[0x0][0x3a0] ;  /* 0x0000e800000a7ab9 */ /* 0x000fe20000000a00 */
[----:B------:R-:W-:Y:S01]  /*8180*/  BSSY B0, `(.L_x_1429) ;  /* 0x0000022000007945 */ /* 0x000fe20003800000 */
[----:B------:R-:W-:Y:S01]  /*8190*/  UIMAD UR10, UR4, UR10, URZ ;  /* 0x0000000a040a72a4 */ /* 0x000fe2000f8e023f */
[----:B------:R-:W-:Y:S01]  /*81a0*/  IMAD.WIDE.U32 R4, R4, c[0x0][0x3a0], R6 ;  /* 0x0000e80004047a25 */ /* 0x000fe200078e0006 */
[----:B------:R-:W-:Y:S01]  /*81b0*/  USHF.R.S32.HI UR12, URZ, 0x1f, UR51 ;  /* 0x0000001f3f0c7899 */ /* 0x000fe20008011433 */
[----:B------:R-:W-:Y:S01]  /*81c0*/  ISETP.GE.AND P4, PT, R236, UR5, PT ;  /* 0x00000005ec007c0c */ /* 0x000fe2000bf86270 */
[----:B------:R-:W-:Y:S01]  /*81d0*/  UIMAD UR10, UR17, UR11, UR10 ;  /* 0x0000000b110a72a4 */ /* 0x000fe2000f8e020a */
[----:B------:R-:W-:-:S02]  /*81e0*/  SHF.R.S32.HI R44, RZ, 0x1f, R236 ;  /* 0x0000001fff2c7819 */ /* 0x000fc400000114ec */
[----:B------:R-:W-:-:S03]  /*81f0*/  IADD3 R4, P0, R4, UR13, RZ ;  /* 0x0000000d04047c10 */ /* 0x000fc6000ff1e0ff */
[----:B------:R-:W-:Y:S01]  /*8200*/  IMAD.U32 R0, RZ, RZ, UR10 ;  /* 0x0000000aff007e24 */ /* 0x000fe2000f8e00ff */
[----:B------:R-:W-:Y:S02]  /*8210*/  ULDC.64 UR10, c[0x0][0x3b8] ;  /* 0x0000ee00000a7ab9 */ /* 0x000fe40000000a00 */
[----:B------:R-:W-:Y:S02]  /*8220*/  UIMAD UR10, UR12, UR10, URZ ;  /* 0x0000000a0c0a72a4 */ /* 0x000fe4000f8e023f */
[----:B------:R-:W-:Y:S01]  /*8230*/  IADD3.X R5, R5, UR14, R0, P0, !PT ;  /* 0x0000000e05057c10 */ /* 0x000fe200087fe400 */
[----:B------:R1:W2:Y:S01]  /*8240*/  LDS.128 R16, [R235+0x7000] ;  /* 0x00700000eb107984 */ /* 0x0002a20000000c00 */
[----:B------:R-:W-:Y:S01]  /*8250*/  IMAD.U32 R0, RZ, RZ, UR51 ;  /* 0x00000033ff007e24 */ /* 0x000fe2000f8e00ff */
[----:B------:R-:W-:Y:S02]  /*8260*/  UIMAD UR10, UR51, UR11, UR10 ;  /* 0x0000000b330a72a4 */ /* 0x000fe4000f8e020a */
        /* <DEDUP_REMOVED lines=19> */
.L_x_1430:
[----:B------:R-:W-:Y:S05]  /*83a0*/  BSYNC B0 ;  /* 0x0000000000007941 */ /* 0x000fea0003800000 */
.L_x_1429:
        /* <DEDUP_REMOVED lines=15> */
.L_x_1432:
[----:B------:R-:W-:Y:S05]  /*84a0*/  BSYNC B0 ;  /* 0x0000000000007941 */ /* 0x000fea0003800000 */
.L_x_1431:
        /* <DEDUP_REMOVED lines=15> */
.L_x_1434:
[----:B------:R-:W-:Y:S05]  /*85a0*/  BSYNC B0 ;  /* 0x0000000000007941 */ /* 0x000fea0003800000 */
.L_x_1433:
        /* <DEDUP_REMOVED lines=14> */
.L_x_1436:
[----:B------:R-:W-:Y:S05]  /*8690*/  BSYNC B0 ;  /* 0x0000000000007941 */ /* 0x000fea0003800000 */
.L_x_1435:
[----:B------:R-:W-:Y:S01]  /*86a0*/  ULDC.64 UR10, c[0x0][0x3a8] ;  /* 0x0000ea00000a7ab9 */ /* 0x000fe20000000a00 */
[----:B------:R-:W-:Y:S01]  /*86b0*/  IMAD.U32 R0, RZ, RZ, UR17 ;  /* 0x00000011ff007e24 */ /* 0x000fe2000f8e00ff */
[----:B------:R-:W-:Y:S01]  /*86c0*/  UIMAD UR4, UR4, UR10, URZ ;  /* 0x0000000a040472a4 */ /* 0x000fe2000f8e023f */
[----:B------:R-:W-:Y:S01]  /*86d0*/  BSSY B0, `(.L_x_1437) ;  /* 0x0000017000007945 */ /* 0x000fe20003800000 */
[----:B------:R-:W-:Y:S01]  /*86e0*/  USHF.R.S32.HI UR12, URZ, 0x1f, UR51 ;  /* 0x0000001f3f0c7899 */ /* 0x000fe20008011433 */
[----:B------:R-:W-:Y:S01]  /*86f0*/  IMAD.WIDE.U32 R6, R0, c[0x0][0x3a8], R6 ;  /* 0x0000ea0000067a25 */ /* 0x000fe200078e0006 */
[----:B------:R-:W-:-:S04]  /*8700*/  UIMAD UR4, UR17, UR11, UR4 ;  /* 0x0000000b110472a4 */ /* 0x000fc8000f8e0204 */
[----:B--2---:R-:W-:Y:S02]  /*8710*/  IADD3 R4, P0, R6, UR6, RZ ;  /* 0x0000000606047c10 */ /* 0x004fe4000ff1e0ff */
[----:B------:R-:W-:Y:S01]  /*8720*/  MOV R0, UR4 ;  /* 0x0000000400007c02 */ /* 0x000fe20008000f00 */
[----:B------:R-:W-:Y:S02]  /*8730*/  ULDC.64 UR4, c[0x0][0x3c0] ;  /* 0x0000f00000047ab9 */ /* 0x000fe40000000a00 */
[----:B------:R-:W-:Y:S01]  /*8740*/  UIMAD UR4, UR12, UR4, URZ ;  /* 0x000000040c0472a4 */ /* 0x000fe2000f8e023f */
[----:B------:R-:W-:Y:S01]  /*8750*/  IADD3.X R5, R7, UR7, R0, P0, !PT ;  /* 0x0000000707057c10 */ /* 0x000fe200087fe400 */
[----:B------:R-:W-:Y:S02]  /*8760*/  IMAD.U32 R0, RZ, RZ, UR51 ;  /* 0x00000033ff007e24 */ /* 0x000fe4000f8e00ff */
[----:B------:R-:W-:Y:S02]  /*8770*/  UIMAD UR4, UR51, UR5, UR4 ;  /* 0x00000005330472a4 */ /* 0x000fe4000f8e0204 */
        /* <DEDUP_REMOVED lines=12> */
.L_x_1438:
[----:B------:R-:W-:Y:S05]  /*8840*/  BSYNC B0 ;  /* 0x0000000000007941 */ /* 0x000fea0003800000 */
.L_x_1437:
        /* <DEDUP_REMOVED lines=13> */
.L_x_1440:
[----:B------:R-:W-:Y:S05]  /*8920*/  BSYNC B0 ;  /* 0x0000000000007941 */ /* 0x000fea0003800000 */
.L_x_1439:
        /* <DEDUP_REMOVED lines=13> */
.L_x_1442:
[----:B------:R-:W-:Y:S05]  /*8a00*/  BSYNC B0 ;  /* 0x0000000000007941 */ /* 0x000fea0003800000 */
.L_x_1441:
        /* <DEDUP_REMOVED lines=11> */
.L_x_1421:
[----:B------:R-:W-:Y:S05]  /*8ac0*/  BSYNC B1 ;  /* 0x0000000000017941 */ /* 0x000fea0003800000 */
.L_x_1399:
        /* <DEDUP_REMOVED lines=11> */
.L_x_1443:
[----:B------:R-:W-:Y:S05]  /*8b80*/  EXIT ;  /* 0x000000000000794d */ /* 0x000fea0003800000 */
.L_x_1445:
        /* <DEDUP_REMOVED lines=15> */
.L_x_2477:


//--------------------- .text._ZN5flash44flash_bwd_dq_dk_dv_loop_seqk_parallel_kernelI23Flash_bwd_kernel_traitsILi64ELi64ELi128ELi8ELi2ELi4ELi4ELb1ELb0EN7cutlass6half_tE19Flash_kernel_traitsILi64ELi64ELi128ELi8ES3_EELb1ELb0ELb1ELb1ELb0ELb0ELb0EEEvNS_16Flash_bwd_paramsE --------------------------
	.section	.text._ZN5flash44flash_bwd_dq_dk_dv_loop_seqk_parallel_kernelI23Flash_bwd_kernel_traitsILi64ELi64ELi128ELi8ELi2ELi4ELi4ELb1ELb0EN7cutlass6half_tE19Flash_kernel_traitsILi64ELi64ELi128ELi8ES3_EELb1ELb0ELb1ELb1ELb0ELb0ELb0EEEvNS_16Flash_bwd_paramsE,"ax",@progbits
	.sectioninfo	@"SHI_REGISTERS=255"
	.align	128
        .global         _ZN5flash44flash_bwd_dq_dk_dv_loop_seqk_parallel_kernelI23Flash_bwd_kernel_traitsILi64ELi64ELi128ELi8ELi2ELi4ELi4ELb1ELb0EN7cutlass6half_tE19Flash_kernel_traitsILi64ELi64ELi128ELi8ES3_EELb1ELb0ELb1ELb1ELb0ELb0ELb0EEEvNS_16Flash_bwd_paramsE
        .type           _ZN5flash44flash_bwd_dq_dk_dv_loop_seqk_parallel_kernelI23Flash_bwd_kernel_traitsILi64ELi64ELi128ELi8ELi2ELi4ELi4ELb1ELb0EN7cutlass6half_tE19Flash_kernel_traitsILi64ELi64ELi128ELi8ES3_EELb1ELb0ELb1ELb1ELb0ELb0ELb0EEEvNS_16Flash_bwd_paramsE,@function
        .size           _ZN5flash44flash_bwd_dq_dk_dv_loop_seqk_parallel_kernelI23Flash_bwd_kernel_traitsILi64ELi64ELi128ELi8ELi2ELi4ELi4ELb1ELb0EN7cutlass6half_tE19Flash_kernel_traitsILi64ELi64ELi128ELi8ES3_EELb1ELb0ELb1ELb1ELb0ELb0ELb0EEEvNS_16Flash_bwd_paramsE,(.L_x_2478 - _ZN5flash44flash_bwd_dq_dk_dv_loop_seqk_parallel_kernelI23Flash_bwd_kernel_traitsILi64ELi64ELi128ELi8ELi2ELi4ELi4ELb1ELb0EN7cutlass6half_tE19Flash_kernel_traitsILi64ELi64ELi128ELi8ES3_EELb1ELb0ELb1ELb1ELb0ELb0ELb0EEEvNS_16Flash_bwd_paramsE)
        .other          _ZN5flash44flash_bwd_dq_dk_dv_loop_seqk_parallel_kernelI23Flash_bwd_kernel_traitsILi64ELi64ELi128ELi8ELi2ELi4ELi4ELb1ELb0EN7cutlass6half_tE19Flash_kernel_traitsILi64ELi64ELi128ELi8ES3_EELb1ELb0ELb1ELb1ELb0ELb0ELb0EEEvNS_16Flash_bwd_paramsE,@"STO_CUDA_ENTRY STV_DEFAULT"
_ZN5flash44flash_bwd_dq_dk_dv_loop_seqk_parallel_kernelI23Flash_bwd_kernel_traitsILi64ELi64ELi128ELi8ELi2ELi4ELi4ELb1ELb0EN7cutlass6half_tE19Flash_kernel_traitsILi64ELi64ELi128ELi8ES3_EELb1ELb0ELb1ELb1ELb0ELb0ELb0EEEvNS_16Flash_bwd_paramsE:
.text._ZN5flash44flash_bwd_dq_dk_dv_loop_seqk_parallel_kernelI23Flash_bwd_kernel_traitsILi64ELi64ELi128ELi8ELi2ELi4ELi4ELb1ELb0EN7cutlass6half_tE19Flash_kernel_traitsILi64ELi64ELi128ELi8ES3_EELb1ELb0ELb1ELb1ELb0ELb0ELb0EEEvNS_16Flash_bwd_paramsE:
        /* <DEDUP_REMOVED lines=14> */
[----:B-1----:R-:W-:-:S04]  /*00e0*/  SHF.R.S32.HI R4, RZ, 0x1f, R8 ;  /* 0x0000001fff047819 */ /* 0x002fc80000011408 */
[CC--:B------:R-:W-:Y:S02]  /*00f0*/  LEA.HI R3, R4.reuse, R8.reuse, RZ, 0x4 ;  /* 0x0000000804037211 */ /* 0x0c0fe400078f20ff */
[CC--:B------:R-:W-:Y:S02]  /*0100*/  LEA.HI R2, R4.reuse, R8.reuse, RZ, 0x5 ;  /* 0x0000000804027211 */ /* 0x0c0fe400078f28ff */
[CC--:B------:R-:W-:Y:S02]  /*0110*/  LEA.HI R12, R4.reuse, R8.reuse, RZ, 0x3 ;  /* 0x00000008040c7211 */ /* 0x0c0fe400078f18ff */
[CC--:B------:R-:W-:Y:S02]  /*0120*/  LEA.HI R0, R4.reuse, R8.reuse, RZ, 0x2 ;  /* 0x0000000804007211 */ /* 0x0c0fe400078f10ff */
[----:B------:R-:W-:Y:S02]  /*0130*/  LOP3.LUT R6, R3, 0xfffffff0, RZ, 0xc0, !PT ;  /* 0xfffffff003067812 */ /* 0x000fe400078ec0ff */
[----:B------:R-:W-:-:S02]  /*0140*/  LEA.HI R15, R4, R8, RZ, 0x6 ;  /* 0x00000008040f7211 */ /* 0x000fc400078f30ff */
[----:B------:R-:W-:Y:S01]  /*0150*/  LEA.HI R16, R4, R8, RZ, 0x7 ;  /* 0x0000000804107211 */ /* 0x000fe200078f38ff */
[----:B------:R-:W-:Y:S01]  /*0160*/  IMAD.IADD R10, R8, 0x1, -R6 ;  /* 0x00000001080a7824 */ /* 0x000fe200078e0a06 */
[----:B------:R-:W-:Y:S02]  /*0170*/  LOP3.LUT R4, R2, 0xffffffe0, RZ, 0xc0, !PT ;  /* 0xffffffe002047812 */ /* 0x000fe400078ec0ff */
[----:B------:R-:W-:Y:S02]  /*0180*/  LOP3.LUT R5, R12, 0xfffffff8, RZ, 0xc0, !PT ;  /* 0xfffffff80c057812 */ /* 0x000fe400078ec0ff */
[----:B------:R-:W-:Y:S01]  /*0190*/  LOP3.LUT R7, R0, 0x7ffffffc, RZ, 0xc0, !PT ;  /* 0x7ffffffc00077812 */ /* 0x000fe200078ec0ff */
[C---:B------:R-:W-:Y:S01]  /*01a0*/  IMAD.IADD R11, R8.reuse, 0x1, -R4 ;  /* 0x00000001080b7824 */ /* 0x040fe200078e0a04 */
[--C-:B------:R-:W-:Y:S01]  /*01b0*/  SHF.R.S32.HI R9, RZ, 0x2, R0.reuse ;  /* 0x00000002ff097819 */ /* 0x100fe20000011400 */
[C---:B------:R-:W-:Y:S01]  /*01c0*/  IMAD.IADD R5, R8.reuse, 0x1, -R5 ;  /* 0x0000000108057824 */ /* 0x040fe200078e0a05 */
[----:B------:R-:W-:Y:S01]  /*01d0*/  SHF.R.S32.HI R6, RZ, 0x1f, R0 ;  /* 0x0000001fff067819 */ /* 0x000fe20000011400 */
[----:B------:R-:W-:Y:S01]  /*01e0*/  IMAD.IADD R17, R8, 0x1, -R7 ;  /* 0x0000000108117824 */ /* 0x000fe200078e0a07 */
[--C-:B------:R-:W-:Y:S01]  /*01f0*/  SHF.R.S32.HI R0, RZ, 0x5, R2.reuse ;  /* 0x00000005ff007819 */ /* 0x100fe20000011402 */
[----:B------:R-:W-:Y:S01]  /*0200*/  IMAD.SHL.U32 R210, R5, 0x8, RZ ;  /* 0x0000000805d27824 */ /* 0x000fe200078e00ff */
[----:B------:R-:W-:-:S02]  /*0210*/  SHF.R.S32.HI R4, RZ, 0x1f, R2 ;  /* 0x0000001fff047819 */ /* 0x000fc40000011402 */
[----:B------:R-:W-:Y:S02]  /*0220*/  SHF.R.S32.HI R8, RZ, 0x4, R3 ;  /* 0x00000004ff087819 */ /* 0x000fe40000011403 */
[-C--:B------:R-:W-:Y:S02]  /*0230*/  LEA.HI R7, R2, R0.reuse, RZ, 0x1 ;  /* 0x0000000002077211 */ /* 0x080fe400078f08ff */
[----:B------:R-:W-:Y:S02]  /*0240*/  LEA.HI R2, R4, R0, RZ, 0x2 ;  /* 0x0000000004027211 */ /* 0x000fe400078f10ff */
[----:B------:R-:W-:Y:S02]  /*0250*/  LEA.HI R4, R3, R8, RZ, 0x1 ;  /* 0x0000000803047211 */ /* 0x000fe400078f08ff */
[----:B------:R-:W-:Y:S02]  /*0260*/  LEA.HI R3, R6, R9, RZ, 0x3 ;  /* 0x0000000906037211 */ /* 0x000fe400078f18ff */
[----:B------:R-:W-:-:S02]  /*0270*/  LOP3.LUT R6, R7, 0xfffffffe, RZ, 0xc0, !PT ;  /* 0xfffffffe07067812 */ /* 0x000fc400078ec0ff */
[----:B------:R-:W-:Y:S02]  /*0280*/  LOP3.LUT R2, R2, 0xfffffffc, RZ, 0xc0, !PT ;  /* 0xfffffffc02027812 */ /* 0x000fe400078ec0ff */
[----:B------:R-:W-:Y:S01]  /*0290*/  SHF.R.S32.HI R220, RZ, 0x3, R12 ;  /* 0x00000003ffdc7819 */ /* 0x000fe2000001140c */
[C---:B------:R-:W-:Y:S01]  /*02a0*/  IMAD.IADD R240, R0.reuse, 0x1, -R6 ;  /* 0x0000000100f07824 */ /* 0x040fe200078e0a06 */
[----:B------:R-:W-:Y:S01]  /*02b0*/  LOP3.LUT R3, R3, 0xfffffff8, RZ, 0xc0, !PT ;  /* 0xfffffff803037812 */ /* 0x000fe200078ec0ff */
[----:B------:R-:W-:Y:S01]  /*02c0*/  IMAD.IADD R160, R0, 0x1, -R2 ;  /* 0x0000000100a07824 */ /* 0x000fe200078e0a02 */
[----:B------:R-:W-:Y:S01]  /*02d0*/  LOP3.LUT R4, R4, 0xfffffffe, RZ, 0xc0, !PT ;  /* 0xfffffffe04047812 */ /* 0x000fe200078ec0ff */
[----:B------:R-:W-:Y:S01]  /*02e0*/  IMAD.SHL.U32 R0, R220, 0x40, RZ ;  /* 0x00000040dc007824 */ /* 0x000fe200078e00ff */
[----:B------:R-:W-:Y:S01]  /*02f0*/  SHF.R.S32.HI R14, RZ, 0x1f, R10 ;  /* 0x0000001fff0e7819 */ /* 0x000fe2000001140a */
[----:B------:R-:W-:Y:S01]  /*0300*/  IMAD.IADD R7, R9, 0x1, -R3 ;  /* 0x0000000109077824 */ /* 0x000fe200078e0a03 */
[----:B------:R-:W-:Y:S01]  /*0310*/  LOP3.LUT P4, RZ, R5, 0x2, RZ, 0xc0, !PT ;  /* 0x0000000205ff7812 */ /* 0x000fe2000788c0ff */
[----:B------:R-:W-:Y:S01]  /*0320*/  IMAD.IADD R13, R8, 0x1, -R4 ;  /* 0x00000001080d7824 */ /* 0x000fe200078e0a04 */
[----:B------:R-:W-:-:S02]  /*0330*/  LOP3.LUT R0, R0, 0x1c0, RZ, 0xc0, !PT ;  /* 0x000001c000007812 */ /* 0x000fc400078ec0ff */
[----:B------:R-:W-:Y:S02]  /*0340*/  SHF.R.S32.HI R4, RZ, 0x1f, R11 ;  /* 0x0000001fff047819 */ /* 0x000fe4000001140b */
[----:B------:R-:W-:Y:S02]  /*0350*/  SHF.R.U32.HI R3, RZ, 0x3, R0 ;  /* 0x00000003ff037819 */ /* 0x000fe40000011600 */
[----:B------:R-:W-:Y:S01]  /*0360*/  LOP3.LUT R2, R0, 0x38, R210, 0xf8, !PT ;  /* 0x0000003800027812 */ /* 0x000fe200078ef8d2 */
[----:B------:R-:W-:Y:S01]  /*0370*/  IMAD.SHL.U32 R0, R5, 0x40, RZ ;  /* 0x0000004005007824 */ /* 0x000fe200078e00ff */
[----:B------:R-:W-:Y:S02]  /*0380*/  LEA.HI R14, R14, R10, RZ, 0x3 ;  /* 0x0000000a0e0e7211 */ /* 0x000fe400078f18ff */
[----:B------:R-:W-:Y:S01]  /*0390*/  LOP3.LUT R238, R2, R3, RZ, 0x3c, !PT ;  /* 0x0000000302ee7212 */ /* 0x000fe200078e3cff */
[----:B------:R-:W-:Y:S01]  /*03a0*/  IMAD.SHL.U32 R2, R160, 0x10, RZ ;  /* 0x00000010a0027824 */ /* 0x000fe200078e00ff */
[----:B------:R-:W-:-:S02]  /*03b0*/  LOP3.LUT R0, R0, 0x1c0, RZ, 0xc0, !PT ;  /* 0x000001c000007812 */ /* 0x000fc400078ec0ff */
[----:B------:R-:W-:Y:S02]  /*03c0*/  LOP3.LUT P3, RZ, R5, 0x4, RZ, 0xc0, !PT ;  /* 0x0000000405ff7812 */ /* 0x000fe4000786c0ff */
[----:B------:R-:W-:Y:S02]  /*03d0*/  LEA.HI R217, R4, R11, RZ, 0x2 ;  /* 0x0000000b04d97211 */ /* 0x000fe400078f10ff */
[----:B------:R-:W-:Y:S02]  /*03e0*/  LOP3.LUT R6, R14, 0xfffffff8, RZ, 0xc0, !PT ;  /* 0xfffffff80e067812 */ /* 0x000fe400078ec0ff */
[----:B------:R-:W-:Y:S02]  /*03f0*/  SHF.R.S32.HI R3, RZ, 0x6, R15 ;  /* 0x00000006ff037819 */ /* 0x000fe4000001140f */
[----:B------:R-:W-:Y:S01]  /*0400*/  LOP3.LUT R5, R0, 0x8, R12, 0xf8, !PT ;  /* 0x0000000800057812 */ /* 0x000fe200078ef80c */
[----:B------:R-:W-:Y:S01]  /*0410*/  IMAD.IADD R11, R10, 0x1, -R6 ;  /* 0x000000010a0b7824 */ /* 0x000fe200078e0a06 */
[----:B------:R-:W-:Y:S01]  /*0420*/  LOP3.LUT R8, R0, 0x30, R2, 0xf8, !PT ;  /* 0x0000003000087812 */ /* 0x000fe200078ef802 */
[----:B------:R-:W-:Y:S01]  /*0430*/  IMAD.SHL.U32 R2, R13, 0x200, RZ ;  /* 0x000002000d027824 */ /* 0x000fe200078e00ff */
[----:B------:R-:W-:Y:S01]  /*0440*/  SHF.R.U32.HI R4, RZ, 0x3, R0 ;  /* 0x00000003ff047819 */ /* 0x000fe20000011600 */
[----:B------:R-:W-:Y:S01]  /*0450*/  IMAD.SHL.U32 R10, R17, 0x2, RZ ;  /* 0x00000002110a7824 */ /* 0x000fe200078e00ff */
[----:B------:R-:W-:Y:S01]  /*0460*/  LOP3.LUT R9, R7, 0x1, RZ, 0xc0, !PT ;  /* 0x0000000107097812 */ /* 0x000fe200078ec0ff */
[----:B------:R-:W-:Y:S01]  /*0470*/  IMAD R6, R3, 0x800, R2 ;  /* 0x0000080003067824 */ /* 0x000fe200078e0202 */
[----:B------:R-:W-:Y:S01]  /*0480*/  LOP3.LUT R0, R5, R4, RZ, 0x3c, !PT ;  /* 0x0000000405007212 */ /* 0x000fe200078e3cff */
[----:B------:R-:W-:Y:S01]  /*0490*/  IMAD R238, R3, 0x200, R238 ;  /* 0x0000020003ee7824 */ /* 0x000fe200078e02ee */
[----:B------:R-:W-:-:S02]  /*04a0*/  LOP3.LUT R8, R8, 0x8, R12, 0xf8, !PT ;  /* 0x0000000808087812 */ /* 0x000fc400078ef80c */
[----:B------:R-:W-:Y:S01]  /*04b0*/  SHF.R.S32.HI R5, RZ, 0x7, R16 ;  /* 0x00000007ff057819 */ /* 0x000fe20000011410 */
[----:B------:R-:W-:Y:S01]  /*04c0*/  IMAD.IADD R0, R6, 0x1, R0 ;  /* 0x0000000106007824 */ /* 0x000fe200078e0200 */
[----:B------:R-:W-:Y:S02]  /*04d0*/  ISETP.NE.U32.AND P0, PT, R9, 0x1, PT ;  /* 0x000000010900780c */ /* 0x000fe40003f05070 */
[----:B------:R-:W-:Y:S01]  /*04e0*/  LOP3.LUT R4, R2, R8, R4, 0xf6, !PT ;  /* 0x0000000802047212 */ /* 0x000fe200078ef604 */
[C---:B------:R-:W-:Y:S01]  /*04f0*/  IMAD.SHL.U32 R2, R7.reuse, 0x40, RZ ;  /* 0x0000004007027824 */ /* 0x040fe200078e00ff */
[----:B------:R-:W-:Y:S01]  /*0500*/  R2P PR, R7, 0x6 ;  /* 0x0000000607007804 */ /* 0x000fe20000000000 */
[----:B------:R-:W-:Y:S01]  /*0510*/  IMAD.SHL.U32 R6, R5, 0x8, RZ ;  /* 0x0000000805067824 */ /* 0x000fe200078e00ff */
[----:B------:R-:W-:Y:S01]  /*0520*/  SEL R202, R202, 0x10, !P0 ;  /* 0x00000010caca7807 */ /* 0x000fe20004000000 */
[----:B------:R-:W-:Y:S01]  /*0530*/  IMAD.SHL.U32 R7, R3, 0x20, RZ ;  /* 0x0000002003077824 */ /* 0x000fe200078e00ff */
[----:B------:R-:W-:Y:S01]  /*0540*/  LOP3.LUT R2, R2, 0x1c0, RZ, 0xc0, !PT ;  /* 0x000001c002027812 */ /* 0x000fe200078ec0ff */
[----:B------:R-:W-:Y:S01]  /*0550*/  IMAD R9, R5, 0x1000, R10 ;  /* 0x0000100005097824 */ /* 0x000fe200078e020a */
[----:B------:R-:W-:Y:S01]  /*0560*/  LOP3.LUT R3, R6, 0x8, RZ, 0xc0, !PT ;  /* 0x0000000806037812 */ /* 0x000fe200078ec0ff */
[----:B------:R-:W-:Y:S01]  /*0570*/  IMAD.SHL.U32 R6, R13, 0x10, RZ ;  /* 0x000000100d067824 */ /* 0x000fe200078e00ff */
[----:B------:R-:W-:Y:S01]  /*0580*/  SHF.R.U32.HI R5, RZ, 0x3, R2 ;  /* 0x00000003ff057819 */ /* 0x000fe20000011602 */
[----:B------:R-:W-:Y:S01]  /*0590*/  IMAD.SHL.U32 R8, R11, 0x40, RZ ;  /* 0x000000400b087824 */ /* 0x000fe200078e00ff */
[----:B------:R-:W-:Y:S01]  /*05a0*/  LOP3.LUT R7, R2, 0x20, R7, 0xf8, !PT ;  /* 0x0000002002077812 */ /* 0x000fe200078ef807 */
[----:B------:R-:W-:Y:S01]  /*05b0*/  IMAD.SHL.U32 R165, R0, 0x2, RZ ;  /* 0x0000000200a57824 */ /* 0x000fe200078e00ff */
[----:B------:R-:W-:-:S02]  /*05c0*/  LOP3.LUT R11, R3, 0x10, R6, 0xf8, !PT ;  /* 0x00000010030b7812 */ /* 0x000fc400078ef806 */
[----:B------:R-:W-:Y:S01]  /*05d0*/  LOP3.LUT R12, R5, R2, R3, 0x1e, !PT ;  /* 0x00000002050c7212 */ /* 0x000fe200078e1e03 */
[----:B------:R-:W-:Y:S01]  /*05e0*/  IMAD R2, R240, 0x400, R9 ;  /* 0x00000400f0027824 */ /* 0x000fe200078e0209 */
[----:B------:R-:W-:Y:S01]  /*05f0*/  LOP3.LUT R6, R7, R5, RZ, 0x3c, !PT ;  /* 0x0000000507067212 */ /* 0x000fe200078e3cff */
[----:B------:R-:W-:Y:S01]  /*0600*/  IMAD.SHL.U32 R7, R14, 0x40, RZ ;  /* 0x000000400e077824 */ /* 0x000fe200078e00ff */
[----:B------:R-:W-:Y:S01]  /*0610*/  LOP3.LUT R3, R8, 0x1c0, RZ, 0xc0, !PT ;  /* 0x000001c008037812 */ /* 0x000fe200078ec0ff */
[----:B------:R-:W-:Y:S01]  /*0620*/  IMAD.SHL.U32 R8, R13, 0x8, RZ ;  /* 0x000000080d087824 */ /* 0x000fe200078e00ff */
[----:B------:R-:W-:Y:S01]  /*0630*/  SHF.R.S32.HI R217, RZ, 0x2, R217 ;  /* 0x00000002ffd97819 */ /* 0x000fe200000114d9 */
[----:B------:R-:W-:Y:S01]  /*0640*/  IMAD.IADD R200, R6, 0x1, R2 ;  /* 0x0000000106c87824 */ /* 0x000fe200078e0202 */
[----:B------:R-:W-:Y:S01]  /*0650*/  LOP3.LUT R2, R7, 0xfffffe00, RZ, 0xc0, !PT ;  /* 0xfffffe0007027812 */ /* 0x000fe200078ec0ff */
[----:B------:R-:W-:Y:S01]  /*0660*/  IMAD R6, R160, 0x400, R10 ;  /* 0x00000400a0067824 */ /* 0x000fe200078e020a */
[--C-:B------:R-:W-:Y:S01]  /*0670*/  SHF.R.U32.HI R5, RZ, 0x3, R3.reuse ;  /* 0x00000003ff057819 */ /* 0x100fe20000011603 */
[----:B------:R-:W-:Y:S01]  /*0680*/  IMAD.SHL.U32 R200, R200, 0x2, RZ ;  /* 0x00000002c8c87824 */ /* 0x000fe200078e00ff */
[----:B------:R-:W-:Y:S01]  /*0690*/  LOP3.LUT R8, R3, 0x8, R8, 0xf8, !PT ;  /* 0x0000000803087812 */ /* 0x000fe200078ef808 */
[----:B------:R-:W-:Y:S01]  /*06a0*/  IMAD.IADD R6, R6, 0x1, R12 ;  /* 0x0000000106067824 */ /* 0x000fe200078e020c */
[----:B------:R-:W-:Y:S01]  /*06b0*/  LOP3.LUT R3, R5, R11, R3, 0x1e, !PT ;  /* 0x0000000b05037212 */ /* 0x000fe200078e1e03 */
[--C-:B------:R-:W-:Y:S01]  /*06c0*/  IMAD R168, R240, 0x400, R2.reuse ;  /* 0x00000400f0a87824 */ /* 0x100fe200078e0202 */
[----:B------:R-:W-:Y:S01]  /*06d0*/  LOP3.LUT R5, R8, R5, RZ, 0x3c, !PT ;  /* 0x0000000508057212 */ /* 0x000fe200078e3cff */
[----:B------:R-:W-:Y:S01]  /*06e0*/  IMAD R160, R160, 0x400, R2 ;  /* 0x00000400a0a07824 */ /* 0x000fe200078e0202 */
[----:B------:R-:W-:Y:S01]  /*06f0*/  LEA R243, R6, 0x6000, 0x1 ;  /* 0x0000600006f37811 */ /* 0x000fe200078e08ff */
[----:B------:R-:W-:Y:S01]  /*0700*/  IMAD.IADD R203, R200, 0x1, R202 ;  /* 0x00000001c8cb7824 */ /* 0x000fe200078e02ca */
[----:B------:R-:W-:Y:S01]  /*0710*/  LOP3.LUT R167, R3, R2, RZ, 0xfc, !PT ;  /* 0x0000000203a77212 */ /* 0x000fe200078efcff */
[----:B------:R-:W-:Y:S01]  /*0720*/  IMAD.IADD R168, R168, 0x1, R5 ;  /* 0x00000001a8a87824 */ /* 0x000fe200078e0205 */
[----:B------:R-:W-:Y:S01]  /*0730*/  IADD3 R7, R243, 0x420, RZ ;  /* 0x00000420f3077810 */ /* 0x000fe20007ffe0ff */
[----:B------:R-:W-:Y:S01]  /*0740*/  IMAD.IADD R160, R5, 0x1, R160 ;  /* 0x0000000105a07824 */ /* 0x000fe200078e02a0 */
[C---:B------:R-:W-:Y:S01]  /*0750*/  @P1 IADD3 R7, R243.reuse, 0x3e0, RZ ;  /* 0x000003e0f3071810 */ /* 0x040fe20007ffe0ff */
[----:B------:R-:W-:Y:S01]  /*0760*/  IMAD.MOV.U32 R5, RZ, RZ, 0x20 ;  /* 0x00000020ff057424 */ /* 0x000fe200078e00ff */
[C---:B------:R-:W-:Y:S01]  /*0770*/  IADD3 R244, R243.reuse, 0x40, RZ ;  /* 0x00000040f3f47810 */ /* 0x040fe20007ffe0ff */
[----:B------:R-:W-:Y:S01]  /*0780*/  IMAD.MOV.U32 R2, RZ, RZ, 0x40 ;  /* 0x00000040ff027424 */ /* 0x000fe200078e00ff */
[----:B------:R-:W-:Y:S01]  /*0790*/  @P2 IADD3 R244, R243, -0x40, RZ ;  /* 0xffffffc0f3f42810 */ /* 0x000fe20007ffe0ff */
[----:B------:R1:W-:Y:S01]  /*07a0*/  STL [R1], R7 ;  /* 0x0000000701007387 */ /* 0x0003e20000100800 */
[C---:B------:R-:W-:Y:S01]  /*07b0*/  SEL R163, R5.reuse, 0xffffffe0, !P4 ;  /* 0xffffffe005a37807 */ /* 0x040fe20006000000 */
[----:B------:R-:W-:Y:S01]  /*07c0*/  IMAD R217, R240, 0x10, R217 ;  /* 0x00000010f0d97824 */ /* 0x000fe200078e02d9 */
[----:B------:R-:W-:Y:S01]  /*07d0*/  SEL R2, R2, 0xffffffc0, !P3 ;  /* 0xffffffc002027807 */ /* 0x000fe20005800000 */
[----:B------:R-:W-:Y:S01]  /*07e0*/  IMAD.SHL.U32 R3, R4, 0x2, RZ ;  /* 0x0000000204037824 */ /* 0x000fe200078e00ff */
[----:B------:R-:W-:Y:S01]  /*07f0*/  SEL R5, R5, 0xffffffe0, !P1 ;  /* 0xffffffe005057807 */ /* 0x000fe20004800000 */
[----:B------:R-:W-:Y:S01]  /*0800*/  IMAD R164, R0, 0x2, R163 ;  /* 0x0000000200a47824 */ /* 0x000fe200078e02a3 */
[----:B------:R-:W-:Y:S01]  /*0810*/  LEA R160, R160, 0xa000, 0x1 ;  /* 0x0000a000a0a07811 */ /* 0x000fe200078e08ff */
[----:B------:R-:W-:-:S02]  /*0820*/  IMAD R162, R0, 0x2, R2 ;  /* 0x0000000200a27824 */ /* 0x000fc400078e0202 */
[----:B------:R-:W-:Y:S02]  /*0830*/  IMAD.IADD R201, R200, 0x1, R5 ;  /* 0x00000001c8c97824 */ /* 0x000fe400078e0205 */
[----:B------:R-:W-:Y:S02]  /*0840*/  IMAD.IADD R163, R163, 0x1, R162 ;  /* 0x00000001a3a37824 */ /* 0x000fe400078e02a2 */
[C---:B------:R-:W-:Y:S02]  /*0850*/  IMAD.IADD R246, R5.reuse, 0x1, R243 ;  /* 0x0000000105f67824 */ /* 0x040fe400078e02f3 */
[----:B------:R-:W-:Y:S02]  /*0860*/  IMAD.IADD R202, R202, 0x1, R201 ;  /* 0x00000001caca7824 */ /* 0x000fe400078e02c9 */
[----:B------:R-:W-:Y:S02]  /*0870*/  IMAD.SHL.U32 R159, R168, 0x2, RZ ;  /* 0x00000002a89f7824 */ /* 0x000fe400078e00ff */
[----:B--2---:R-:W-:-:S02]  /*0880*/  IMAD.IADD R245, R5, 0x1, R244 ;  /* 0x0000000105f57824 */ /* 0x004fc400078e02f4 */
.L_x_1516:
[----:B-12---:R-:W2:Y:S01]  /*0890*/  S2R R36, SR_CTAID.Y ;  /* 0x0000000000247919 */ /* 0x006ea20000002600 */
[----:B---3--:R-:W3:Y:S01]  /*08a0*/  LDC.U8 R0, c[0x0][0x312] ;  /* 0x0000c480ff007b82 */ /* 0x008ee20000000000 */
[----:B------:R-:W-:-:S02]  /*08b0*/  ISETP.NE.U32.AND P2, PT, RZ, c[0x0][0x240], PT ;  /* 0x00009000ff007a0c */ /* 0x000fc40003f45070 */
[----:B------:R-:W-:Y:S02]  /*08c0*/  ISETP.NE.U32.AND P3, PT, RZ, c[0x0][0x250], PT ;  /* 0x00009400ff007a0c */ /* 0x000fe40003f65070 */
[----:B------:R-:W-:Y:S02]  /*08d0*/  ISETP.NE.AND.EX P2, PT, RZ, c[0x0][0x244], PT, P2 ;  /* 0x00009100ff007a0c */ /* 0x000fe40003f45320 */
[----:B------:R-:W-:Y:S02]  /*08e0*/  ISETP.NE.AND.EX P3, PT, RZ, c[0x0][0x254], PT, P3 ;  /* 0x00009500ff007a0c */ /* 0x000fe40003f65330 */
[----:B------:R-:W-:Y:S01]  /*08f0*/  ISETP.EQ.U32.AND P5, PT, RZ, c[0x0][0x248], PT ;  /* 0x00009200ff007a0c */ /* 0x000fe20003fa2070 */
[----:B--2---:R-:W-:Y:S01]  /*0900*/  IMAD.SHL.U32 R9, R36, 0x4, RZ ;  /* 0x0000000424097824 */ /* 0x004fe200078e00ff */
[----:B------:R-:W-:Y:S02]  /*0910*/  SHF.R.S32.HI R32, RZ, 0x1f, R36 ;  /* 0x0000001fff207819 */ /* 0x000fe40000011424 */
[----:B---3--:R-:W-:Y:S01]  /*0920*/  ISETP.NE.AND P4, PT, R0, RZ, PT ;  /* 0x000000ff0000720c */ /* 0x008fe20003f85270 */
[----:B------:R-:W-:Y:S01]  /*0930*/  IMAD.MOV.U32 R0, RZ, RZ, -0x1 ;  /* 0xffffffffff007424 */ /* 0x000fe200078e00ff */
[----:B------:R-:W-:-:S02]  /*0940*/  SHF.L.U64.HI R8, R36, 0x2, R32 ;  /* 0x0000000224087819 */ /* 0x000fc40000010220 */
[C---:B------:R-:W-:Y:S02]  /*0950*/  IADD3 R4, P0, R9.reuse, c[0x0][0x240], RZ ;  /* 0x0000900009047a10 */ /* 0x040fe40007f1e0ff */
[----:B------:R-:W-:Y:S02]  /*0960*/  ISETP.EQ.OR.EX P5, PT, RZ, c[0x0][0x24c], !P4, P5 ;  /* 0x00009300ff007a0c */ /* 0x000fe400067a2750 */
[----:B------:R-:W-:Y:S02]  /*0970*/  IADD3.X R5, R8, c[0x0][0x244], RZ, P0, !PT ;  /* 0x0000910008057a10 */ /* 0x000fe400007fe4ff */
[----:B------:R-:W-:-:S03]  /*0980*/  @P3 IADD3 R6, P0, R9, c[0x0][0x250], RZ ;  /* 0x0000940009063a10 */ /* 0x000fc60007f1e0ff */
[----:B------:R2:W3:Y:S04]  /*0990*/  @P2 LDG.E R0, [R4.64] ;  /* 0x0000000604002981 */ /* 0x0004e8000c1e1900 */
[----:B------:R2:W3:Y:S01]  /*09a0*/  @P2 LDG.E R2, [R4.64+0x4] ;  /* 0x0000040604022981 */ /* 0x0004e2000c1e1900 */
[----:B------:R-:W-:Y:S01]  /*09b0*/  IMAD.MOV.U32 R228, RZ, RZ, RZ ;  /* 0x000000ffffe47224 */ /* 0x000fe200078e00ff */
[----:B-1----:R-:W-:Y:S01]  /*09c0*/  @P3 IADD3.X R7, R8, c[0x0][0x254], RZ, P0, !PT ;  /* 0x0000950008073a10 */ /* 0x002fe200007fe4ff */
[----:B------:R-:W-:-:S04]  /*09d0*/  IMAD.MOV.U32 R241, RZ, RZ, -0x1 ;  /* 0xfffffffffff17424 */ /* 0x000fc800078e00ff */
[----:B-----5:R1:W5:Y:S01]  /*09e0*/  @P3 LDG.E R228, [R6.64] ;  /* 0x0000000606e43981 */ /* 0x020362000c1e1900 */
[----:B--2---:R-:W-:-:S04]  /*09f0*/  IADD3 R4, P1, R9, c[0x0][0x248], RZ ;  /* 0x0000920009047a10 */ /* 0x004fc80007f3e0ff */
[----:B------:R-:W-:-:S05]  /*0a00*/  IADD3.X R5, R8, c[0x0][0x24c], RZ, P1, !PT ;  /* 0x0000930008057a10 */ /* 0x000fca0000ffe4ff */
[----:B------:R1:W5:Y:S01]  /*0a10*/  @!P5 LDG.E R241, [R4.64] ;  /* 0x0000000604f1d981 */ /* 0x000362000c1e1900 */
[----:B------:R-:W-:-:S04]  /*0a20*/  ISETP.NE.U32.AND P0, PT, RZ, c[0x0][0x248], PT ;  /* 0x00009200ff007a0c */ /* 0x000fc80003f05070 */
[----:B------:R-:W-:Y:S01]  /*0a30*/  ISETP.NE.AND.EX P0, PT, RZ, c[0x0][0x24c], PT, P0 ;  /* 0x00009300ff007a0c */ /* 0x000fe20003f05300 */
[----:B---3--:R-:W-:Y:S02]  /*0a40*/  @P2 IMAD.IADD R207, R2, 0x1, -R0 ;  /* 0x0000000102cf2824 */ /* 0x008fe400078e0a00 */
[----:B------:R-:W-:Y:S02]  /*0a50*/  IMAD.MOV.U32 R2, RZ, RZ, c[0x0][0x218] ;  /* 0x00008600ff027624 */ /* 0x000fe400078e00ff */
[----:B------:R-:W-:-:S08]  /*0a60*/  @!P2 IMAD.MOV.U32 R207, RZ, RZ, c[0x0][0x214] ;  /* 0x00008500ffcfa624 */ /* 0x000fd000078e00ff */
[----:B----4-:R-:W-:Y:S05]  /*0a70*/  @!P0 BRA `(.L_x_1446) ;  /* 0x0000003000008947 */ /* 0x010fea0003800000 */
[----:B-1----:R-:W2:Y:S02]  /*0a80*/  @P4 LDG.E R2, [R4.64+0x4] ;  /* 0x0000040604024981 */ /* 0x002ea4000c1e1900 */
[----:B--2--5:R-:W-:-:S06]  /*0a90*/  @P4 IADD3 R2, R2, -R241, RZ ;  /* 0x800000f102024210 */ /* 0x024fcc0007ffe0ff */
[----:B------:R1:W5:Y:S02]  /*0aa0*/  @!P4 LDG.E R2, [R4.64] ;  /* 0x000000060402c981 */ /* 0x000364000c1e1900 */
.L_x_1446:
[----:B-1----:R-:W-:-:S04]  /*0ab0*/  ISETP.NE.U32.AND P1, PT, RZ, c[0x0][0x258], PT ;  /* 0x00009600ff007a0c */ /* 0x002fc80003f25070 */
[----:B------:R-:W-:-:S13]  /*0ac0*/  ISETP.NE.AND.EX P1, PT, RZ, c[0x0][0x25c], PT, P1 ;  /* 0x00009700ff007a0c */ /* 0x000fda0003f25310 */
[----:B------:R-:W-:-:S04]  /*0ad0*/  @P1 IADD3 R4, P0, R9, c[0x0][0x258], RZ ;  /* 0x0000960009041a10 */ /* 0x000fc80007f1e0ff */
        /* <DEDUP_REMOVED lines=48> */
.L_x_1448:
        /* <DEDUP_REMOVED lines=15> */
.L_x_1449:
        /* <DEDUP_REMOVED lines=33> */
[C---:B------:R-:W-:Y:S02]  /*10e0*/  @!P1 IMAD R5, R36.reuse, c[0x0][0x36c], R5 ;  /* 0x0000db0024059a24 */ /* 0x040fe400078e0205 */
        /* <DEDUP_REMOVED lines=10> */
[----:B------:R-:W-:Y:S01]  /*1190*/  IMAD R5, R22, R5, R6 ;  /* 0x0000000516057224 */ /* 0x000fe200078e0206 */
[----:B------:R-:W-:Y:S01]  /*11a0*/  IADD3 R8, P2, R10, R8, RZ ;  /* 0x000000080a087210 */ /* 0x000fe20007f5e0ff */
[----:B------:R-:W-:Y:S02]  /*11b0*/  IMAD.WIDE.U32 R6, R22, R0, RZ ;  /* 0x0000000016067225 */ /* 0x000fe400078e00ff */
[----:B------:R-:W-:Y:S02]  /*11c0*/  @!P5 IADD3 R2, R2, 0x1, RZ ;  /* 0x000000010202d810 */ /* 0x000fe40007ffe0ff */
[----:B------:R-:W-:Y:S01]  /*11d0*/  @!P5 IMAD.IADD R4, R4, 0x1, -R11 ;  /* 0x000000010404d824 */ /* 0x000fe200078e0a0b */
[----:B------:R-:W-:Y:S01]  /*11e0*/  SEL R20, R16, R6, !P1 ;  /* 0x0000000610147207 */ /* 0x000fe20004800000 */
[----:B------:R-:W-:Y:S01]  /*11f0*/  IMAD R12, R23, R8, RZ ;  /* 0x00000008170c7224 */ /* 0x000fe200078e02ff */
[----:B------:R-:W-:Y:S01]  /*1200*/  ISETP.NE.AND P5, PT, RZ, c[0x0][0x1c8], PT ;  /* 0x00007200ff007a0c */ /* 0x000fe20003fa5270 */
        /* <DEDUP_REMOVED lines=8> */
[----:B---3--:R-:W-:-:S03]  /*1290*/  IMAD.WIDE.U32 R22, R14, c[0x0][0x3d8], RZ ;  /* 0x0000f6000e167a25 */ /* 0x008fc600078e00ff */
[----:B------:R-:W-:Y:S01]  /*12a0*/  IADD3 R11, R9, R16, RZ ;  /* 0x00000010090b7210 */ /* 0x000fe20007ffe0ff */
[----:B------:R-:W-:Y:S01]  /*12b0*/  @P3 IMAD R4, R36, c[0x0][0x214], RZ ;  /* 0x0000850024043a24 */ /* 0x000fe200078e02ff */
[----:B------:R-:W-:Y:S01]  /*12c0*/  @P6 IADD3 R2, R2, 0x1, RZ ;  /* 0x0000000102026810 */ /* 0x000fe20007ffe0ff */
[----:B------:R-:W-:Y:S01]  /*12d0*/  IMAD R5, R14, c[0x0][0x3dc], R23 ;  /* 0x0000f7000e057a24 */ /* 0x000fe200078e0217 */
[----:B------:R-:W-:Y:S01]  /*12e0*/  SEL R23, R22, RZ, P2 ;  /* 0x000000ff16177207 */ /* 0x000fe20001000000 */
[----:B------:R-:W-:Y:S01]  /*12f0*/  @!P3 IMAD R6, R36, c[0x0][0x1c0], R230 ;  /* 0x000070002406ba24 */ /* 0x000fe200078e02e6 */
[----:B------:R-:W-:Y:S01]  /*1300*/  @P3 SEL R4, R4, R0, !P1 ;  /* 0x0000000004043207 */ /* 0x000fe20004800000 */
[----:B------:R-:W-:Y:S01]  /*1310*/  IMAD.MOV.U32 R14, RZ, RZ, R2 ;  /* 0x000000ffff0e7224 */ /* 0x000fe200078e0002 */
[----:B------:R-:W-:Y:S01]  /*1320*/  SHF.R.S32.HI R22, RZ, 0x1f, R19 ;  /* 0x0000001fff167819 */ /* 0x000fe20000011413 */
[C---:B------:R-:W-:Y:S01]  /*1330*/  IMAD R2, R230.reuse, c[0x0][0x22c], RZ ;  /* 0x00008b00e6027a24 */ /* 0x040fe200078e02ff */
[----:B------:R-:W-:Y:S01]  /*1340*/  SEL R21, R5, RZ, P2 ;  /* 0x000000ff05157207 */ /* 0x000fe20001000000 */
[----:B------:R-:W-:Y:S01]  /*1350*/  @P3 IMAD R7, R230, c[0x0][0x234], R4 ;  /* 0x00008d00e6073a24 */ /* 0x000fe200078e0204 */
[----:B------:R-:W-:Y:S01]  /*1360*/  @!P4 IADD3 R14, -R14, RZ, RZ ;  /* 0x000000ff0e0ec210 */ /* 0x000fe20007ffe1ff */
[----:B------:R-:W-:Y:S01]  /*1370*/  @!P3 IMAD R7, R6, c[0x0][0x214], RZ ;  /* 0x000085000607ba24 */ /* 0x000fe200078e02ff */
[----:B------:R-:W-:-:S02]  /*1380*/  @!P5 LOP3.LUT R14, RZ, c[0x0][0x1c8], RZ, 0x33, !PT ;  /* 0x00007200ff0eda12 */ /* 0x000fc400078e33ff */
[----:B------:R-:W-:Y:S02]  /*1390*/  SHF.R.S32.HI R12, RZ, 0x1f, R2 ;  /* 0x0000001fff0c7819 */ /* 0x000fe40000011402 */
        /* <DEDUP_REMOVED lines=9> */
.L_x_1450:
[----:B------:R-:W-:-:S04]  /*1430*/  IMAD R0, R36, c[0x0][0x1c0], R230 ;  /* 0x0000700024007a24 */ /* 0x000fc800078e02e6 */
[----:B------:R-:W-:Y:S02]  /*1440*/  IMAD R0, R0, c[0x0][0x224], RZ ;  /* 0x0000890000007a24 */ /* 0x000fe400078e02ff */
.L_x_1451:
[----:B------:R-:W1:Y:S01]  /*1450*/  S2R R33, SR_TID.X ;  /* 0x0000000000217919 */ /* 0x000e620000002100 */
[----:B------:R-:W-:Y:S01]  /*1460*/  IMAD R34, R34, c[0x0][0x1c0], RZ ;  /* 0x0000700022227a24 */ /* 0x000fe200078e02ff */
[----:B------:R-:W-:Y:S01]  /*1470*/  IADD3 R4, P4, R210, R13, RZ ;  /* 0x0000000dd2047210 */ /* 0x000fe20007f9e0ff */
[----:B------:R-:W-:Y:S01]  /*1480*/  IMAD.IADD R16, R10, 0x1, R0 ;  /* 0x000000010a107824 */ /* 0x000fe200078e0200 */
[----:B------:R-:W-:Y:S01]  /*1490*/  SHF.R.S32.HI R211, RZ, 0x1f, R210 ;  /* 0x0000001fffd37819 */ /* 0x000fe200000114d2 */
[----:B------:R-:W-:Y:S01]  /*14a0*/  IMAD.SHL.U32 R224, R34, 0x40, RZ ;  /* 0x0000004022e07824 */ /* 0x000fe200078e00ff */
[----:B------:R-:W-:Y:S01]  /*14b0*/  SHF.R.S32.HI R31, RZ, 0x1f, R220 ;  /* 0x0000001fff1f7819 */ /* 0x000fe200000114dc */
[----:B------:R-:W-:Y:S01]  /*14c0*/  IMAD.IADD R208, R10, 0x1, R7 ;  /* 0x000000010ad07824 */ /* 0x000fe200078e0207 */
[----:B------:R-:W-:Y:S01]  /*14d0*/  IADD3 R0, -R193, R207, R19 ;  /* 0x000000cfc1007210 */ /* 0x000fe20007ffe113 */
[----:B------:R-:W-:Y:S01]  /*14e0*/  IMAD.X R5, R211, 0x1, R15, P4 ;  /* 0x00000001d3057824 */ /* 0x000fe200020e060f */
[----:B------:R-:W-:Y:S01]  /*14f0*/  IADD3 R8, P3, P1, R8, R224, R2 ;  /* 0x000000e008087210 */ /* 0x000fe2000797e002 */
[----:B------:R-:W-:Y:S01]  /*1500*/  IMAD R2, R18, c[0x0][0x370], RZ ;  /* 0x0000dc0012027a24 */ /* 0x000fe200078e02ff */
[----:B------:R-:W-:Y:S01]  /*1510*/  SHF.R.S32.HI R6, RZ, 0x1f, R224 ;  /* 0x0000001fff067819 */ /* 0x000fe200000114e0 */
[----:B------:R-:W-:Y:S01]  /*1520*/  IMAD.WIDE.U32 R4, R10, c[0x0][0x370], R4 ;  /* 0x0000dc000a047a25 */ /* 0x000fe200078e0004 */
[----:B------:R-:W-:Y:S01]  /*1530*/  IADD3 R0, R0, -c[0x0][0x2e8], RZ ;  /* 0x8000ba0000007a10 */ /* 0x000fe20007ffe0ff */
[----:B------:R-:W-:Y:S01]  /*1540*/  BSSY B1, `(.L_x_1447) ;  /* 0x00007e1000017945 */ /* 0x000fe20003800000 */
[----:B------:R-:W-:Y:S01]  /*1550*/  IADD3.X R15, R11, R6, R12, P3, P1 ;  /* 0x000000060b0f7210 */ /* 0x000fe20001fe240c */
[----:B------:R-:W-:Y:S01]  /*1560*/  IMAD R2, R10, c[0x0][0x374], R2 ;  /* 0x0000dd000a027a24 */ /* 0x000fe200078e0202 */
[----:B------:R-:W-:Y:S01]  /*1570*/  IADD3 R12, P3, P1, R23, R8, R20 ;  /* 0x00000008170c7210 */ /* 0x000fe2000797e014 */
[----:B------:R-:W-:Y:S01]  /*1580*/  IMAD.MOV.U32 R209, RZ, RZ, 0x4 ;  /* 0x00000004ffd17424 */ /* 0x000fe200078e00ff */
[----:B------:R-:W-:Y:S01]  /*1590*/  IADD3 R6, P4, R220, R10, RZ ;  /* 0x0000000adc067210 */ /* 0x000fe20007f9e0ff */
[----:B------:R-:W-:Y:S01]  /*15a0*/  IMAD.IADD R5, R5, 0x1, R2 ;  /* 0x0000000105057824 */ /* 0x000fe200078e0202 */
[----:B------:R-:W-:Y:S01]  /*15b0*/  SHF.R.S32.HI R9, RZ, 0x1f, R0 ;  /* 0x0000001fff097819 */ /* 0x000fe20000011400 */
[----:B------:R-:W-:Y:S01]  /*15c0*/  IMAD R10, R231, c[0x0][0x378], RZ ;  /* 0x0000de00e70a7a24 */ /* 0x000fe200078e02ff */
[----:B-1----:R-:W-:Y:S01]  /*15d0*/  SHF.R.S32.HI R35, RZ, 0x1f, R33 ;  /* 0x0000001fff237819 */ /* 0x002fe20000011421 */
[----:B------:R-:W-:-:S02]  /*15e0*/  IMAD.X R7, R31, 0x1, R18, P4 ;  /* 0x000000011f077824 */ /* 0x000fc400020e0612 */
[----:B------:R-:W-:Y:S01]  /*15f0*/  IMAD R11, R230, c[0x0][0x37c], R10 ;  /* 0x0000df00e60b7a24 */ /* 0x000fe200078e020a */
[-C--:B------:R-:W-:Y:S01]  /*1600*/  LEA.HI R8, R35, R33.reuse, RZ, 0x5 ;  /* 0x0000002123087211 */ /* 0x080fe200078f28ff */
[----:B------:R-:W-:Y:S01]  /*1610*/  IMAD R7, R7, c[0x0][0x190], RZ ;  /* 0x0000640007077a24 */ /* 0x000fe200078e02ff */
[----:B------:R-:W-:Y:S01]  /*1620*/  LEA.HI R10, R9, R0, RZ, 0x6 ;  /* 0x00000000090a7211 */ /* 0x000fe200078f30ff */
[----:B------:R-:W-:Y:S01]  /*1630*/  IMAD R0, R231, c[0x0][0x1a8], RZ ;  /* 0x00006a00e7007a24 */ /* 0x000fe200078e02ff */
[----:B------:R-:W-:Y:S01]  /*1640*/  LOP3.LUT R2, R8, 0xffffffe0, RZ, 0xc0, !PT ;  /* 0xffffffe008027812 */ /* 0x000fe200078ec0ff */
[C---:B------:R-:W-:Y:S01]  /*1650*/  IMAD R13, R6.reuse, c[0x0][0x194], R7 ;  /* 0x00006500060d7a24 */ /* 0x040fe200078e0207 */
[----:B------:R-:W-:Y:S01]  /*1660*/  SHF.R.S32.HI R8, RZ, 0x5, R8 ;  /* 0x00000005ff087819 */ /* 0x000fe20000011408 */
[----:B------:R-:W-:Y:S01]  /*1670*/  IMAD.WIDE.U32 R6, R6, c[0x0][0x190], R210 ;  /* 0x0000640006067a25 */ /* 0x000fe200078e00d2 */
[----:B------:R-:W-:Y:S02]  /*1680*/  IADD3 R18, -R2, R33, RZ ;  /* 0x0000002102127210 */ /* 0x000fe40007ffe1ff */
[----:B------:R-:W-:Y:S01]  /*1690*/  IADD3.X R9, R21, R15, R17, P3, P1 ;  /* 0x0000000f15097210 */ /* 0x000fe20001fe2411 */
[----:B------:R-:W-:Y:S01]  /*16a0*/  IMAD.WIDE.U32 R4, R230, c[0x0][0x378], R4 ;  /* 0x0000de00e6047a25 */ /* 0x000fe200078e0004 */
[----:B------:R-:W-:-:S03]  /*16b0*/  IADD3 R6, P4, R28, R6, RZ ;  /* 0x000000061c067210 */ /* 0x000fc60007f9e0ff */
[----:B------:R-:W-:Y:S01]  /*16c0*/  IMAD R2, R8, R34, R18 ;  /* 0x0000002208027224 */ /* 0x000fe200078e0212 */
[----:B------:R-:W-:Y:S01]  /*16d0*/  IADD3.X R7, R24, R7, R13, P4, !PT ;  /* 0x0000000718077210 */ /* 0x000fe200027fe40d */
[----:B------:R-:W-:-:S03]  /*16e0*/  IMAD.IADD R5, R5, 0x1, R11 ;  /* 0x0000000105057824 */ /* 0x000fc600078e020b */
[----:B------:R-:W-:Y:S01]  /*16f0*/  IADD3 R8, P1, R2, R12, RZ ;  /* 0x0000000c02087210 */ /* 0x000fe20007f3e0ff */
[----:B------:R-:W-:-:S03]  /*1700*/  IMAD.WIDE.U32 R6, R230, c[0x0][0x1a8], R6 ;  /* 0x00006a00e6067a25 */ /* 0x000fc600078e0006 */
[----:B------:R-:W-:Y:S01]  /*1710*/  LEA.HI.X.SX32 R184, R2, R9, 0x1, P1 ;  /* 0x0000000902b87211 */ /* 0x000fe200008f0eff */
[----:B------:R-:W-:Y:S01]  /*1720*/  IMAD R9, R230, c[0x0][0x1ac], R0 ;  /* 0x00006b00e6097a24 */ /* 0x000fe200078e0200 */
[----:B------:R-:W-:Y:S01]  /*1730*/  SHF.R.S32.HI R0, RZ, 0x6, R10 ;  /* 0x00000006ff007819 */ /* 0x000fe2000001140a */
[----:B------:R-:W-:Y:S01]  /*1740*/  IMAD R2, R31, c[0x0][0x370], RZ ;  /* 0x0000dc001f027a24 */ /* 0x000fe200078e02ff */
[----:B------:R-:W-:Y:S01]  /*1750*/  LEA R198, P4, R6, c[0x0][0x160], 0x1 ;  /* 0x0000580006c67a11 */ /* 0x000fe200078808ff */
[----:B------:R-:W-:Y:S01]  /*1760*/  IMAD.WIDE.U32 R4, R220, c[0x0][0x370], R4 ;  /* 0x0000dc00dc047a25 */ /* 0x000fe200078e0004 */
[----:B------:R-:W-:Y:S02]  /*1770*/  IMNMX R226, RZ, R0, !PT ;  /* 0x00000000ffe27217 */ /* 0x000fe40007800200 */
[----:B------:R-:W-:Y:S01]  /*1780*/  LEA R185, P1, R8, c[0x0][0x350], 0x2 ;  /* 0x0000d40008b97a11 */ /* 0x000fe200078210ff */
[----:B------:R-:W-:Y:S01]  /*1790*/  IMAD R0, R220, c[0x0][0x374], R2 ;  /* 0x0000dd00dc007a24 */ /* 0x000fe200078e0202 */
[----:B------:R-:W-:Y:S01]  /*17a0*/  ISETP.GT.AND P5, PT, R192, R226, PT ;  /* 0x000000e2c000720c */ /* 0x000fe20003fa4270 */
[----:B------:R-:W-:Y:S01]  /*17b0*/  IMAD.WIDE R10, R16, R209, c[0x0][0x3c8] ;  /* 0x0000f200100a7625 */ /* 0x000fe200078e02d1 */
[----:B------:R-:W-:-:S02]  /*17c0*/  IADD3 R2, R7, R9, RZ ;  /* 0x0000000907027210 */ /* 0x000fc40007ffe0ff */
[----:B------:R-:W-:Y:S01]  /*17d0*/  LEA R196, P3, R4, c[0x0][0x330], 0x1 ;  /* 0x0000cc0004c47a11 */ /* 0x000fe200078608ff */
[----:B------:R-:W-:Y:S01]  /*17e0*/  IMAD.IADD R0, R5, 0x1, R0 ;  /* 0x0000000105007824 */ /* 0x000fe200078e0200 */
[----:B------:R-:W-:Y:S01]  /*17f0*/  LEA.HI.X R199, R6, c[0x0][0x164], R2, 0x1, P4 ;  /* 0x0000590006c77a11 */ /* 0x000fe200020f0c02 */
[----:B------:R-:W-:Y:S01]  /*1800*/  IMAD.MOV.U32 R219, RZ, RZ, R10 ;  /* 0x000000ffffdb7224 */ /* 0x000fe200078e000a */
[----:B------:R-:W-:Y:S01]  /*1810*/  LEA.HI.X R184, R8, c[0x0][0x354], R184, 0x2, P1 ;  /* 0x0000d50008b87a11 */ /* 0x000fe200008f14b8 */
[----:B------:R-:W-:Y:S01]  /*1820*/  IMAD.MOV.U32 R218, RZ, RZ, R11 ;  /* 0x000000ffffda7224 */ /* 0x000fe200078e000b */
[----:B------:R-:W-:Y:S01]  /*1830*/  LEA.HI.X R197, R4, c[0x0][0x334], R0, 0x1, P3 ;  /* 0x0000cd0004c57a11 */ /* 0x000fe200018f0c00 */
[----:B------:R-:W-:Y:S01]  /*1840*/  IMAD.WIDE R208, R208, R209, c[0x0][0x200] ;  /* 0x00008000d0d07625 */ /* 0x000fe200078e02d1 */
[----:B------:R-:W-:Y:S01]  /*1850*/  IADD3 R192, R192, -0x1, RZ ;  /* 0xffffffffc0c07810 */ /* 0x000fe20007ffe0ff */
        /* <DEDUP_REMOVED lines=16> */
.L_x_1453:
        /* <DEDUP_REMOVED lines=15> */
.L_x_1454:
        /* <DEDUP_REMOVED lines=23> */
.L_x_1456:
[----:B------:R-:W-:Y:S05]  /*1bc0*/  BSYNC B0 ;  /* 0x0000000000007941 */ /* 0x000fea0003800000 */
.L_x_1455:
        /* <DEDUP_REMOVED lines=15> */
.L_x_1458:
[----:B------:R-:W-:Y:S05]  /*1cc0*/  BSYNC B0 ;  /* 0x0000000000007941 */ /* 0x000fea0003800000 */
.L_x_1457:
        /* <DEDUP_REMOVED lines=15> */
.L_x_1460:
[----:B------:R-:W-:Y:S05]  /*1dc0*/  BSYNC B0 ;  /* 0x0000000000007941 */ /* 0x000fea0003800000 */
.L_x_1459:
        /* <DEDUP_REMOVED lines=14> */
.L_x_1462:
[----:B------:R-:W-:Y:S05]  /*1eb0*/  BSYNC B0 ;  /* 0x0000000000007941 */ /* 0x000fea0003800000 */
.L_x_1461:
        /* <DEDUP_REMOVED lines=20> */
.L_x_1464:
[----:B------:R-:W-:Y:S05]  /*2000*/  BSYNC B0 ;  /* 0x0000000000007941 */ /* 0x000fea0003800000 */
.L_x_1463:
        /* <DEDUP_REMOVED lines=13> */
.L_x_1466:
[----:B------:R-:W-:Y:S05]  /*20e0*/  BSYNC B0 ;  /* 0x0000000000007941 */ /* 0x000fea0003800000 */
.L_x_1465:
        /* <DEDUP_REMOVED lines=13> */
.L_x_1468:
[----:B------:R-:W-:Y:S05]  /*21c0*/  BSYNC B0 ;  /* 0x0000000000007941 */ /* 0x000fea0003800000 */
.L_x_1467:
        /* <DEDUP_REMOVED lines=10> */
[----:B------:R1:W-:Y:S01]  /*2270*/  STG.E.128 [R4.64], RZ ;  /* 0x000000ff04007986 */ /* 0x0003e2000c101d06 */
[----:B------:R-:W-:Y:S05]  /*2280*/  BRA `(.L_x_1469) ;  /* 0x000070c000007947 */ /* 0x000fea0003800000 */
.L_x_1452:
        /* <DEDUP_REMOVED lines=11> */
[----:B------:R-:W-:-:S02]  /*2340*/  P2R R12, PR, RZ, 0x8 ;  /* 0x00000008ff0c7803 */ /* 0x000fc40000000000 */
        /* <DEDUP_REMOVED lines=24> */
.L_x_1471:
[----:B------:R-:W-:Y:S05]  /*24d0*/  BSYNC B0 ;  /* 0x0000000000007941 */ /* 0x000fea0003800000 */
.L_x_1470:
        /* <DEDUP_REMOVED lines=22> */
.L_x_1473:
[----:B------:R-:W-:Y:S05]  /*2640*/  BSYNC B0 ;  /* 0x0000000000007941 */ /* 0x000fea0003800000 */
.L_x_1472:
        /* <DEDUP_REMOVED lines=22> */
.L_x_1475:
[----:B------:R-:W-:Y:S05]  /*27b0*/  BSYNC B0 ;  /* 0x0000000000007941 */ /* 0x000fea0003800000 */
.L_x_1474:
        /* <DEDUP_REMOVED lines=21> */
.L_x_1477:
[----:B------:R-:W-:Y:S05]  /*2910*/  BSYNC B0 ;  /* 0x0000000000007941 */ /* 0x000fea0003800000 */
.L_x_1476:
        /* <DEDUP_REMOVED lines=13> */
.L_x_1479:
[----:B------:R-:W-:Y:S05]  /*29f0*/  BSYNC B0 ;  /* 0x0000000000007941 */ /* 0x000fea0003800000 */
.L_x_1478:
        /* <DEDUP_REMOVED lines=15> */
.L_x_1481:
[----:B------:R-:W-:Y:S05]  /*2af0*/  BSYNC B0 ;  /* 0x0000000000007941 */ /* 0x000fea0003800000 */
.L_x_1480:
        /* <DEDUP_REMOVED lines=19> */
.L_x_1483:
[----:B------:R-:W-:Y:S05]  /*2c30*/  BSYNC B0 ;  /* 0x0000000000007941 */ /* 0x000fea0003800000 */
.L_x_1482:
        /* <DEDUP_REMOVED lines=20> */
.L_x_1485:
[----:B------:R-:W-:Y:S05]  /*2d80*/  BSYNC B0 ;  /* 0x0000000000007941 */ /* 0x000fea0003800000 */
.L_x_1484:
        /* <DEDUP_REMOVED lines=45> */
.L_x_1487:
[----:B--2---:R-:W-:Y:S05]  /*3060*/  BSYNC B0 ;  /* 0x0000000000007941 */ /* 0x004fea0003800000 */
.L_x_1486:
        /* <DEDUP_REMOVED lines=20> */
.L_x_1489:
[----:B------:R-:W-:Y:S05]  /*31b0*/  BSYNC B0 ;  /* 0x0000000000007941 */ /* 0x000fea0003800000 */
.L_x_1488:
        /* <DEDUP_REMOVED lines=20> */
.L_x_1491:
[----:B------:R-:W-:Y:S05]  /*3300*/  BSYNC B0 ;  /* 0x0000000000007941 */ /* 0x000fea0003800000 */
.L_x_1490:
        /* <DEDUP_REMOVED lines=19> */
.L_x_1493:
[----:B------:R-:W-:Y:S05]  /*3440*/  BSYNC B0 ;  /* 0x0000000000007941 */ /* 0x000fea0003800000 */
.L_x_1492:
        /* <DEDUP_REMOVED lines=12> */
[----:B------:R-:W-:Y:S02]  /*3510*/  @P5 LEA.HI.X R7, R4, c[0x0][0x31c], R0, 0x2, P0 ;  /* 0x0000c70004075a11 */ /* 0x000fe400000f1400 */
[----:B------:R1:W2:Y:S04]  /*3520*/  LDG.E.64 R4, [R194.64+0x8] ;  /* 0x00000806c2047981 */ /* 0x0002a8000c1e1b00 */
[----:B---3--:R4:W3:Y:S04]  /*3530*/  @P5 LDG.E R8, [R6.64] ;  /* 0x0000000606085981 */ /* 0x0088e8000c1e1900 */
[----:B------:R-:W4:Y:S04]  /*3540*/  S2R R12, SR_TID.X ;  /* 0x00000000000c7919 */ /* 0x000f280000002100 */
[----:B------:R2:W2:Y:S04]  /*3550*/  LDSM.16.M88.4 R124, [R165+0xa000] ;  /* 0x00a00000a57c783b */ /* 0x0004a80000000200 */
[----:B------:R2:W2:Y:S04]  /*3560*/  LDSM.16.M88.4 R128, [R165+0xa800] ;  /* 0x00a80000a580783b */ /* 0x0004a80000000200 */
[----:B------:R2:W2:Y:S04]  /*3570*/  LDSM.16.M88.4 R132, [R164+0xa000] ;  /* 0x00a00000a484783b */ /* 0x0004a80000000200 */
[----:B------:R2:W2:Y:S04]  /*3580*/  LDSM.16.M88.4 R136, [R164+0xa800] ;  /* 0x00a80000a488783b */ /* 0x0004a80000000200 */
[----:B-1----:R-:W3:Y:S01]  /*3590*/  LDG.E.64 R194, [R194.64] ;  /* 0x00000006c2c27981 */ /* 0x002ee2000c1e1b00 */
[CC--:B------:R-:W-:Y:S01]  /*35a0*/  LEA.HI R0, R35.reuse, R33.reuse, RZ, 0x4 ;  /* 0x0000002123007211 */ /* 0x0c0fe200078f20ff */
[----:B------:R-:W-:Y:S01]  /*35b0*/  IMAD.SHL.U32 R242, R34, 0x10, RZ ;  /* 0x0000001022f27824 */ /* 0x000fe200078e00ff */
[----:B----4-:R-:W-:Y:S01]  /*35c0*/  LEA.HI R6, R35, R33, RZ, 0x6 ;  /* 0x0000002123067211 */ /* 0x010fe200078f30ff */
[----:B------:R1:W4:Y:S01]  /*35d0*/  LDSM.16.M88.4 R140, [R162+0xa000] ;  /* 0x00a00000a28c783b */ /* 0x0003220000000200 */
[----:B------:R-:W-:Y:S01]  /*35e0*/  LOP3.LUT R0, R0, 0xfffffff0, RZ, 0xc0, !PT ;  /* 0xfffffff000007812 */ /* 0x000fe200078ec0ff */
[----:B------:R-:W-:Y:S01]  /*35f0*/  IMAD R7, R36, c[0x0][0x1c0], R230 ;  /* 0x0000700024077a24 */ /* 0x000fe200078e02e6 */
[----:B------:R-:W-:Y:S01]  /*3600*/  SHF.R.S32.HI R10, RZ, 0x6, R6 ;  /* 0x00000006ff0a7819 */ /* 0x000fe20000011406 */
[----:B------:R1:W1:Y:S01]  /*3610*/  LDSM.16.M88.4 R144, [R162+0xa800] ;  /* 0x00a80000a290783b */ /* 0x0002620000000200 */
[----:B------:R-:W-:Y:S01]  /*3620*/  IADD3 R239, R242, 0x20, RZ ;  /* 0x00000020f2ef7810 */ /* 0x000fe20007ffe0ff */
[----:B------:R-:W-:Y:S01]  /*3630*/  IMAD.IADD R0, R33, 0x1, -R0 ;  /* 0x0000000121007824 */ /* 0x000fe200078e0a00 */
[----:B------:R-:W-:Y:S01]  /*3640*/  SHF.L.U32 R9, R10, 0x5, RZ ;  /* 0x000000050a097819 */ /* 0x000fe200000006ff */
[----:B------:R1:W1:Y:S01]  /*3650*/  LDSM.16.M88.4 R148, [R163+0xa000] ;  /* 0x00a00000a394783b */ /* 0x0002620000000200 */
[----:B------:R-:W-:Y:S01]  /*3660*/  IMAD.SHL.U32 R227, R34, 0x8, RZ ;  /* 0x0000000822e37824 */ /* 0x000fe200078e00ff */
[----:B------:R-:W3:Y:S01]  /*3670*/  @P5 MUFU.RCP R11, c[0x0][0x238] ;  /* 0x00008e00000b5b08 */ /* 0x000ee20000001000 */
[----:B------:R-:W-:Y:S01]  /*3680*/  SHF.R.S32.HI R2, RZ, 0x1f, R0 ;  /* 0x0000001fff027819 */ /* 0x000fe20000011400 */
[----:B------:R1:W1:Y:S01]  /*3690*/  LDSM.16.M88.4 R152, [R163+0xa800] ;  /* 0x00a80000a398783b */ /* 0x0002620000000200 */
[----:B------:R-:W-:Y:S01]  /*36a0*/  IMAD.SHL.U32 R12, R12, 0x2, RZ ;  /* 0x000000020c0c7824 */ /* 0x000fe200078e00ff */
[----:B------:R-:W-:Y:S01]  /*36b0*/  MOV R156, 0x40 ;  /* 0x00000040009c7802 */ /* 0x000fe20000000f00 */
[----:B------:R-:W-:Y:S01]  /*36c0*/  IMAD.IADD R237, R227, 0x1, R239 ;  /* 0x00000001e3ed7824 */ /* 0x000fe200078e02ef */
[----:B------:R-:W-:Y:S01]  /*36d0*/  LEA.HI R2, R2, R0, RZ, 0x3 ;  /* 0x0000000002027211 */ /* 0x000fe200078f18ff */
[----:B------:R-:W-:Y:S01]  /*36e0*/  IMAD.MOV.U32 R166, RZ, RZ, 0x20 ;  /* 0x00000020ffa67424 */ /* 0x000fe200078e00ff */
[----:B------:R-:W-:Y:S01]  /*36f0*/  LOP3.LUT R9, R9, 0x6, R12, 0xf8, !PT ;  /* 0x0000000609097812 */ /* 0x000fe200078ef80c */
[----:B------:R-:W-:Y:S01]  /*3700*/  IMAD.IADD R252, R227, 0x1, R237 ;  /* 0x00000001e3fc7824 */ /* 0x000fe200078e02ed */
[----:B------:R-:W-:Y:S01]  /*3710*/  LOP3.LUT R6, R2, 0xfffffff8, RZ, 0xc0, !PT ;  /* 0xfffffff802067812 */ /* 0x000fe200078ec0ff */
[----:B------:R-:W-:Y:S01]  /*3720*/  IMAD.SHL.U32 R2, R7, 0x20, RZ ;  /* 0x0000002007027824 */ /* 0x000fe200078e00ff */
[----:B------:R-:W-:Y:S01]  /*3730*/  IADD3 R224, -R224, RZ, RZ ;  /* 0x000000ffe0e07210 */ /* 0x000fe20007ffe1ff */
[----:B------:R-:W-:Y:S01]  /*3740*/  IMAD R181, R229, 0x80, R9 ;  /* 0x00000080e5b57824 */ /* 0x000fe200078e0209 */
[----:B------:R-:W-:Y:S01]  /*3750*/  IADD3 R222, R227, R252, RZ ;  /* 0x000000fce3de7210 */ /* 0x000fe20007ffe0ff */
[----:B------:R-:W-:Y:S01]  /*3760*/  IMAD.IADD R0, R0, 0x1, -R6 ;  /* 0x0000000100007824 */ /* 0x000fe200078e0a06 */
[----:B------:R-:W-:Y:S01]  /*3770*/  SHF.R.S32.HI R6, RZ, 0x1f, R18 ;  /* 0x0000001fff067819 */ /* 0x000fe20000011412 */
[----:B------:R-:W-:Y:S01]  /*3780*/  IMAD.IADD R19, R19, 0x1, R207 ;  /* 0x0000000113137824 */ /* 0x000fe200078e02cf */
[----:B------:R-:W-:Y:S01]  /*3790*/  CS2R R94, SRZ ;  /* 0x00000000005e7805 */ /* 0x000fe2000001ff00 */
[----:B------:R-:W-:Y:S01]  /*37a0*/  IMAD R10, R229, 0x4, R10 ;  /* 0x00000004e50a7824 */ /* 0x000fe200078e020a */
[C---:B------:R-:W-:Y:S01]  /*37b0*/  LOP3.LUT P0, RZ, R0.reuse, 0x2, RZ, 0xc0, !PT ;  /* 0x0000000200ff7812 */ /* 0x040fe2000780c0ff */
[----:B------:R-:W-:Y:S01]  /*37c0*/  IMAD.IADD R221, R227, 0x1, R222 ;  /* 0x00000001e3dd7824 */ /* 0x000fe200078e02de */
[----:B------:R-:W-:Y:S01]  /*37d0*/  LOP3.LUT P2, RZ, R0, 0x4, RZ, 0xc0, !PT ;  /* 0x0000000400ff7812 */ /* 0x000fe2000784c0ff */
[----:B------:R-:W-:Y:S01]  /*37e0*/  IMAD.MOV.U32 R173, RZ, RZ, RZ ;  /* 0x000000ffffad7224 */ /* 0x000fe200078e00ff */
[----:B------:R-:W-:Y:S01]  /*37f0*/  IADD3 R0, R167, 0x1000, RZ ;  /* 0x00001000a7007810 */ /* 0x000fe20007ffe0ff */
[----:B------:R-:W-:Y:S01]  /*3800*/  IMAD R251, R34, 0x18, RZ ;  /* 0x0000001822fb7824 */ /* 0x000fe200078e02ff */
[----:B------:R-:W-:Y:S01]  /*3810*/  SEL R166, R166, 0xffffffe0, !P0 ;  /* 0xffffffe0a6a67807 */ /* 0x000fe20004000000 */
[----:B------:R-:W-:Y:S01]  /*3820*/  IMAD.SHL.U32 R250, R34, 0x20, RZ ;  /* 0x0000002022fa7824 */ /* 0x000fe200078e00ff */
[----:B------:R-:W-:Y:S01]  /*3830*/  SEL R157, R0, R167, !P1 ;  /* 0x000000a7009d7207 */ /* 0x000fe20004800000 */
[C---:B------:R-:W-:Y:S01]  /*3840*/  IMAD R249, R34.reuse, 0x28, RZ ;  /* 0x0000002822f97824 */ /* 0x040fe200078e02ff */
[----:B------:R-:W-:Y:S01]  /*3850*/  IADD3 R0, -R207, R217, -R181 ;  /* 0x000000d9cf007210 */ /* 0x000fe20007ffe9b5 */
[C---:B------:R-:W-:Y:S01]  /*3860*/  IMAD R248, R34.reuse, 0x30, RZ ;  /* 0x0000003022f87824 */ /* 0x040fe200078e02ff */
[----:B------:R-:W-:Y:S01]  /*3870*/  IADD3 R19, -R193, 0x80, R19 ;  /* 0x00000080c1137810 */ /* 0x000fe20007ffe113 */
[----:B------:R-:W-:Y:S01]  /*3880*/  IMAD R247, R34, 0x38, RZ ;  /* 0x0000003822f77824 */ /* 0x000fe200078e02ff */
[----:B------:R-:W-:Y:S01]  /*3890*/  CS2R R92, SRZ ;  /* 0x00000000005c7805 */ /* 0x000fe2000001ff00 */
        /* <DEDUP_REMOVED lines=33> */
[----:B------:R-:W-:Y:S01]  /*3ab0*/  IMAD.IADD R235, R0, 0x1, R193 ;  /* 0x0000000100eb7824 */ /* 0x000fe200078e02c1 */
[----:B------:R-:W-:Y:S01]  /*3ac0*/  SHF.L.U32 R157, R157, 0x1, RZ ;  /* 0x000000019d9d7819 */ /* 0x000fe200000006ff */
[----:B------:R-:W-:Y:S01]  /*3ad0*/  IMAD.IADD R161, R160, 0x1, R166 ;  /* 0x00000001a0a17824 */ /* 0x000fe200078e02a6 */
[----:B------:R-:W-:Y:S01]  /*3ae0*/  SEL R156, R156, 0xffffffc0, !P2 ;  /* 0xffffffc09c9c7807 */ /* 0x000fe20005000000 */
[----:B------:R-:W-:Y:S01]  /*3af0*/  IMAD.IADD R223, R227, 0x1, R221 ;  /* 0x00000001e3df7824 */ /* 0x000fe200078e02dd */
[----:B--2---:R-:W-:-:S02]  /*3b00*/  IADD3 R232, P4, P3, R2, R4, R18 ;  /* 0x0000000402e87210 */ /* 0x004fc40007b9e012 */
[----:B------:R-:W-:Y:S01]  /*3b10*/  SHF.R.S32.HI R2, RZ, 0x1f, R2 ;  /* 0x0000001fff027819 */ /* 0x000fe20000011402 */
[----:B---3--:R-:W-:-:S03]  /*3b20*/  @P5 FMUL.FTZ R173, R8, R11 ;  /* 0x0000000b08ad5220 */ /* 0x008fc60000410000 */
[----:B------:R-:W-:Y:S01]  /*3b30*/  IADD3.X R6, R2, R5, R6, P4, P3 ;  /* 0x0000000502067210 */ /* 0x000fe200027e6406 */
[----:B------:R-:W-:Y:S01]  /*3b40*/  IMAD.WIDE.U32 R232, R232, -0x2daee0ad, RZ ;  /* 0xd2511f53e8e87825 */ /* 0x000fe200078e00ff */
[----:B------:R-:W-:-:S04]  /*3b50*/  IADD3 R2, R168, 0x1000, RZ ;  /* 0x00001000a8027810 */ /* 0x000fc80007ffe0ff */
[----:B------:R-:W-:-:S05]  /*3b60*/  SEL R2, R2, R168, !P1 ;  /* 0x000000a802027207 */ /* 0x000fca0004800000 */
[----:B------:R-:W-:Y:S01]  /*3b70*/  IMAD.SHL.U32 R158, R2, 0x2, RZ ;  /* 0x00000002029e7824 */ /* 0x000fe200078e00ff */
[----:B------:R-:W-:Y:S02]  /*3b80*/  LOP3.LUT R10, R195, R10, RZ, 0x3c, !PT ;  /* 0x0000000ac30a7212 */ /* 0x000fe400078e3cff */
[----:B------:R-:W-:Y:S02]  /*3b90*/  LOP3.LUT R225, R6, R194, RZ, 0x3c, !PT ;  /* 0x000000c206e17212 */ /* 0x000fe400078e3cff */
[----:B-1--4-:R-:W-:Y:S02]  /*3ba0*/  LOP3.LUT R234, R233, R10, RZ, 0x3c, !PT ;  /* 0x0000000ae9ea7212 */ /* 0x012fe400078e3cff */
.L_x_1498:
[----:B------:R-:W0:Y:S01]  /*3bb0*/  LDGDEPBAR ;  /* 0x00000000000079af */ /* 0x000e220000000000 */
[----:B------:R-:W-:Y:S02]  /*3bc0*/  IMAD.MOV.U32 R4, RZ, RZ, R219 ;  /* 0x000000ffff047224 */ /* 0x000fe400078e00db */
[----:B------:R-:W-:Y:S02]  /*3bd0*/  IMAD.MOV.U32 R5, RZ, RZ, R218 ;  /* 0x000000ffff057224 */ /* 0x000fe400078e00da */
[C---:B------:R-:W-:Y:S01]  /*3be0*/  IMAD.IADD R0, R158.reuse, 0x1, R166 ;  /* 0x000000019e007824 */ /* 0x040fe200078e02a6 */
[C---:B------:R-:W-:Y:S01]  /*3bf0*/  LEA R4, P0, R217.reuse, R4, 0x2 ;  /* 0x00000004d9047211 */ /* 0x040fe200078010ff */
[----:B------:R-:W-:Y:S02]  /*3c00*/  IMAD.IADD R120, R158, 0x1, R156 ;  /* 0x000000019e787824 */ /* 0x000fe400078e029c */
[----:B------:R-:W-:Y:S01]  /*3c10*/  IMAD.SHL.U32 R177, R192, 0x40, RZ ;  /* 0x00000040c0b17824 */ /* 0x000fe200078e00ff */
[----:B------:R-:W-:Y:S01]  /*3c20*/  LEA.HI.X.SX32 R5, R217, R5, 0x2, P0 ;  /* 0x00000005d9057211 */ /* 0x000fe200000f16ff */
[----:B------:R-:W-:Y:S02]  /*3c30*/  IMAD.MOV.U32 R204, RZ, RZ, R185 ;  /* 0x000000ffffcc7224 */ /* 0x000fe400078e00b9 */
[----:B------:R-:W-:Y:S02]  /*3c40*/  IMAD.IADD R2, R235, 0x1, R177 ;  /* 0x00000001eb027824 */ /* 0x000fe400078e02b1 */
[----:B------:R-:W-:Y:S03]  /*3c50*/  IMAD.MOV.U32 R205, RZ, RZ, R184 ;  /* 0x000000ffffcd7224 */ /* 0x000fe600078e00b8 */
[C---:B------:R-:W-:Y:S02]  /*3c60*/  IADD3 R176, R2.reuse, 0x7, RZ ;  /* 0x0000000702b07810 */ /* 0x040fe40007ffe0ff */
[C---:B------:R-:W-:Y:S02]  /*3c70*/  IADD3 R174, R2.reuse, 0x8, RZ ;  /* 0x0000000802ae7810 */ /* 0x040fe40007ffe0ff */
[----:B------:R-:W-:Y:S01]  /*3c80*/  IADD3 R175, R2, -0x1, RZ ;  /* 0xffffffff02af7810 */ /* 0x000fe20007ffe0ff */
[----:B------:R-:W-:Y:S04]  /*3c90*/  DEPBAR.LE SB0, 0x0 ;  /* 0x000080000000791a */ /* 0x000fe80000000000 */
[----:B------:R-:W-:Y:S01]  /*3ca0*/  BAR.SYNC.DEFER_BLOCKING 0x0 ;  /* 0x0000000000007b1d */ /* 0x000fe20000010000 */
[----:B------:R-:W-:Y:S02]  /*3cb0*/  ISETP.GE.AND P1, PT, R174, RZ, PT ;  /* 0x000000ffae00720c */ /* 0x000fe40003f26270 */
[----:B------:R-:W-:Y:S11]  /*3cc0*/  ISETP.GE.AND P0, PT, R175, RZ, PT ;  /* 0x000000ffaf00720c */ /* 0x000ff60003f06270 */
[C---:B------:R-:W-:Y:S02]  /*3cd0*/  @!P1 IADD3 R174, -R2.reuse, -0x8, RZ ;  /* 0xfffffff802ae9810 */ /* 0x040fe40007ffe1ff */
[----:B------:R-:W-:Y:S02]  /*3ce0*/  @!P0 IADD3 R175, -R2, 0x1, RZ ;  /* 0x0000000102af8810 */ /* 0x000fe40007ffe1ff */
        /* <DEDUP_REMOVED lines=49> */
[----:B------:R-:W-:Y:S02]  /*4000*/  @!P0 IADD3 R116, -R2, -0x27, RZ ;  /* 0xffffffd902748810 */ /* 0x000fe40007ffe1ff */
[----:B------:R-:W-:Y:S04]  /*4010*/  ISETP.GE.AND P0, PT, R174, RZ, PT ;  /* 0x000000ffae00720c */ /* 0x000fe80003f06270 */
[----:B------:R2:W2:Y:S01]  /*4020*/  I2F R182, R116 ;  /* 0x0000007400b67306 */ /* 0x0004a20000201400 */
[C---:B------:R-:W-:Y:S02]  /*4030*/  @!P1 IADD3 R104, -R2.reuse, -0x20, RZ ;  /* 0xffffffe002689810 */ /* 0x040fe40007ffe1ff */
        /* <DEDUP_REMOVED lines=39> */
[C---:B------:R-:W-:Y:S04]  /*42b0*/  @!P0 IADD3 R113, -R2.reuse, 0x11, RZ ;  /* 0x0000001102718810 */ /* 0x040fe80007ffe1ff */
[-C--:B------:R-:W-:Y:S01]  /*42c0*/  FFMA.FTZ R5, R179, -R173.reuse, R5 ;  /* 0x800000adb3057223 */ /* 0x080fe20000010005 */
[----:B------:R-:W-:Y:S01]  /*42d0*/  @!P1 IADD3 R0, -R2, 0x10, RZ ;  /* 0x0000001002009810 */ /* 0x000fe20007ffe1ff */
        /* <DEDUP_REMOVED lines=14> */
[----:B--2---:R-:W-:Y:S01]  /*43c0*/  IADD3 R113, R2, -0x18, RZ ;  /* 0xffffffe802717810 */ /* 0x004fe20007ffe0ff */
[-C--:B------:R-:W-:Y:S01]  /*43d0*/  FFMA.FTZ R14, R176, -R173.reuse, R14 ;  /* 0x800000adb00e7223 */ /* 0x080fe2000001000e */
[----:B------:R-:W-:Y:S01]  /*43e0*/  @!P1 IADD3 R112, -R2, -0x10, RZ ;  /* 0xfffffff002709810 */ /* 0x000fe20007ffe1ff */
[-C--:B------:R-:W-:Y:S01]  /*43f0*/  FFMA.FTZ R15, R174, -R173.reuse, R15 ;  /* 0x800000adae0f7223 */ /* 0x080fe2000001000f */
[----:B------:R-:W-:Y:S01]  /*4400*/  ISETP.GE.AND P3, PT, R113, RZ, PT ;  /* 0x000000ff7100720c */ /* 0x000fe20003f66270 */
[-C--:B------:R-:W-:Y:S02]  /*4410*/  HMMA.16816.F32 R28, R108, R102.reuse, R28 ;  /* 0x000000666c1c723c */ /* 0x080fe4000000181c */
[----:B------:R-:W-:Y:S01]  /*4420*/  IMAD.MOV.U32 R101, RZ, RZ, c[0x0][0x2e4] ;  /* 0x0000b900ff657624 */ /* 0x000fe200078e00ff */
[----:B------:R-:W-:Y:S01]  /*4430*/  ISETP.GE.AND P1, PT, R114, RZ, PT ;  /* 0x000000ff7200720c */ /* 0x000fe20003f26270 */
[-C--:B------:R-:W-:Y:S01]  /*4440*/  FFMA.FTZ R12, R175, -R173.reuse, R12 ;  /* 0x800000adaf0c7223 */ /* 0x080fe2000001000c */
[----:B-1----:R-:W-:Y:S01]  /*4450*/  IADD3 R0, R2, 0xf, RZ ;  /* 0x0000000f02007810 */ /* 0x002fe20007ffe0ff */
[-C--:B------:R-:W-:Y:S01]  /*4460*/  FFMA.FTZ R13, R121, -R173.reuse, R13 ;  /* 0x800000ad790d7223 */ /* 0x080fe2000001000d */
[----:B------:R-:W1:Y:S01]  /*4470*/  I2F R112, R112 ;  /* 0x0000007000707306 */ /* 0x000e620000201400 */
[-C--:B------:R-:W-:Y:S01]  /*4480*/  FFMA.FTZ R19, R179, -R173.reuse, R19 ;  /* 0x800000adb3137223 */ /* 0x080fe20000010013 */
[----:B------:R-:W-:Y:S01]  /*4490*/  ISETP.GE.AND P0, PT, R0, RZ, PT ;  /* 0x000000ff0000720c */ /* 0x000fe20003f06270 */
[----:B------:R-:W-:Y:S04]  /*44a0*/  HMMA.16816.F32 R32, R104, R102, R32 ;  /* 0x000000666820723c */ /* 0x000fe80000001820 */
[-C--:B------:R-:W-:Y:S01]  /*44b0*/  FFMA.FTZ R18, R186, -R173.reuse, R18 ;  /* 0x800000adba127223 */ /* 0x080fe20000010012 */
[----:B------:R-:W-:Y:S01]  /*44c0*/  @!P3 IADD3 R113, -R2, 0x18, RZ ;  /* 0x000000180271b810 */ /* 0x000fe20007ffe1ff */
[-C--:B------:R-:W-:Y:S01]  /*44d0*/  FFMA.FTZ R16, R156, -R173.reuse, R16 ;  /* 0x800000ad9c107223 */ /* 0x080fe20000010010 */
[----:B------:R-:W-:Y:S01]  /*44e0*/  @!P1 IADD3 R114, -R2, 0x19, RZ ;  /* 0x0000001902729810 */ /* 0x000fe20007ffe1ff */
[-C--:B------:R-:W-:Y:S03]  /*44f0*/  FFMA.FTZ R17, R120, -R173.reuse, R17 ;  /* 0x800000ad78117223 */ /* 0x080fe60000010011 */
[----:B------:R-:W2:Y:S01]  /*4500*/  I2F R113, R113 ;  /* 0x0000007100717306 */ /* 0x000ea20000201400 */
[-C--:B------:R-:W-:Y:S01]  /*4510*/  FFMA.FTZ R22, R156, -R173.reuse, R22 ;  /* 0x800000ad9c167223 */ /* 0x080fe20000010016 */
[----:B------:R-:W-:Y:S01]  /*4520*/  @!P0 IADD3 R0, -R2, -0xf, RZ ;  /* 0xfffffff102008810 */ /* 0x000fe20007ffe1ff */
[-C--:B------:R-:W-:Y:S01]  /*4530*/  FFMA.FTZ R23, R120, -R173.reuse, R23 ;  /* 0x800000ad78177223 */ /* 0x080fe20000010017 */
[----:B------:R-:W-:Y:S01]  /*4540*/  ISETP.GE.AND P0, PT, R177, R236, PT ;  /* 0x000000ecb100720c */ /* 0x000fe20003f06270 */
[-C--:B---3--:R-:W-:Y:S02]  /*4550*/  FFMA.FTZ R20, R116, -R173.reuse, R20 ;  /* 0x800000ad74147223 */ /* 0x088fe40000010014 */
[-C--:B------:R-:W-:Y:S02]  /*4560*/  FFMA.FTZ R21, R115, -R173.reuse, R21 ;  /* 0x800000ad73157223 */ /* 0x080fe40000010015 */
[-C--:B------:R-:W-:Y:S01]  /*4570*/  FFMA.FTZ R26, R175, -R173.reuse, R26 ;  /* 0x800000adaf1a7223 */ /* 0x080fe2000001001a */
[----:B------:R-:W3:Y:S01]  /*4580*/  I2F R0, R0 ;  /* 0x0000000000007306 */ /* 0x000ee20000201400 */
[-C--:B------:R-:W-:Y:S02]  /*4590*/  FFMA.FTZ R27, R121, -R173.reuse, R27 ;  /* 0x800000ad791b7223 */ /* 0x080fe4000001001b */
[-C--:B-1----:R-:W-:Y:S02]  /*45a0*/  FFMA.FTZ R24, R112, -R173.reuse, R24 ;  /* 0x800000ad70187223 */ /* 0x082fe40000010018 */
[-C--:B------:R-:W-:Y:S02]  /*45b0*/  FFMA.FTZ R28, R180, -R173.reuse, R28 ;  /* 0x800000adb41c7223 */ /* 0x080fe4000001001c */
[-C--:B------:R-:W-:Y:S02]  /*45c0*/  FFMA.FTZ R29, R178, -R173.reuse, R29 ;  /* 0x800000adb21d7223 */ /* 0x080fe4000001001d */
[-C--:B------:R-:W-:Y:S01]  /*45d0*/  FFMA.FTZ R30, R112, -R173.reuse, R30 ;  /* 0x800000ad701e7223 */ /* 0x080fe2000001001e */
[----:B------:R-:W1:Y:S01]  /*45e0*/  I2F R114, R114 ;  /* 0x0000007200727306 */ /* 0x000e620000201400 */
[-C--:B------:R-:W-:Y:S02]  /*45f0*/  FFMA.FTZ R34, R116, -R173.reuse, R34 ;  /* 0x800000ad74227223 */ /* 0x080fe40000010022 */
[-C--:B------:R-:W-:Y:S02]  /*4600*/  FFMA.FTZ R35, R115, -R173.reuse, R35 ;  /* 0x800000ad73237223 */ /* 0x080fe40000010023 */
[-C--:B--2---:R-:W-:Y:S02]  /*4610*/  FFMA.FTZ R32, R113, -R173.reuse, R32 ;  /* 0x800000ad71207223 */ /* 0x084fe40000010020 */
[CC--:B---3--:R-:W-:Y:S02]  /*4620*/  FFMA.FTZ R25, R0.reuse, -R173.reuse, R25 ;  /* 0x800000ad00197223 */ /* 0x0c8fe40000010019 */
[-C--:B------:R-:W-:Y:S02]  /*4630*/  FFMA.FTZ R31, R0, -R173.reuse, R31 ;  /* 0x800000ad001f7223 */ /* 0x080fe4000001001f */
[----:B-1----:R-:W-:Y:S01]  /*4640*/  FFMA.FTZ R33, R114, -R173, R33 ;  /* 0x800000ad72217223 */ /* 0x002fe20000010021 */
[----:B------:R-:W-:-:S05]  /*4650*/  @!P0 BRA `(.L_x_1494) ;  /* 0x000000a000008947 */ /* 0x000fca0003800000 */
[----:B------:R-:W-:Y:S01]  /*4660*/  IADD3 R101, R177, 0x40, RZ ;  /* 0x00000040b1657810 */ /* 0x000fe20007ffe0ff */
[----:B------:R-:W-:Y:S04]  /*4670*/  IMAD.SHL.U32 R0, R229, 0x80, RZ ;  /* 0x00000080e5007824 */ /* 0x000fe800078e00ff */
[C---:B------:R-:W-:Y:S01]  /*4680*/  IMAD.IADD R2, R0.reuse, 0x1, R207 ;  /* 0x0000000100027824 */ /* 0x040fe200078e02cf */
[----:B------:R-:W-:Y:S04]  /*4690*/  IADD3 R100, R0, 0x80, RZ ;  /* 0x0000008000647810 */ /* 0x000fe80007ffe0ff */
[----:B------:R-:W-:Y:S02]  /*46a0*/  IADD3 R0, R212, R2, -R193 ;  /* 0x00000002d4007210 */ /* 0x000fe40007ffe8c1 */
[----:B------:R-:W-:Y:S02]  /*46b0*/  ISETP.LT.AND P0, PT, R100, R193, PT ;  /* 0x000000c16400720c */ /* 0x000fe40003f01270 */
[----:B------:R-:W-:Y:S01]  /*46c0*/  ISETP.GE.AND P1, PT, R101, R0, PT ;  /* 0x000000006500720c */ /* 0x000fe20003f26270 */
[----:B------:R-:W-:Y:S11]  /*46d0*/  IMAD.MOV.U32 R101, RZ, RZ, R212 ;  /* 0x000000ffff657224 */ /* 0x000ff600078e00d4 */
[----:B------:R-:W-:Y:S01]  /*46e0*/  @!UPT UIADD3 URZ, URZ, URZ, URZ ;  /* 0x0000003f3f3ff290 */ /* 0x000fe2000fffe03f */
[----:B------:R-:W-:-:S05]  /*46f0*/  @!P1 BRA P0, `(.L_x_1495) ;  /* 0x000007f000009947 */ /* 0x000fca0000000000 */
.L_x_1494:
[----:B------:R-:W-:Y:S01]  /*4700*/  IADD3 R2, R193, 0x1, -R207 ;  /* 0x00000001c1027810 */ /* 0x000fe20007ffe8cf */
[----:B------:R-:W-:Y:S01]  /*4710*/  IMAD.IADD R0, R217, 0x1, R177 ;  /* 0x00000001d9007824 */ /* 0x000fe200078e02b1 */
[----:B------:R-:W-:Y:S01]  /*4720*/  IADD3 R100, -R101, R193, -R207 ;  /* 0x000000c165647210 */ /* 0x000fe20007ffe9cf */
[----:B------:R-:W-:Y:S01]  /*4730*/  IMAD.MOV.U32 R212, RZ, RZ, R101 ;  /* 0x000000ffffd47224 */ /* 0x000fe200078e0065 */
[----:B------:R-:W-:Y:S02]  /*4740*/  IADD3 R2, R2, c[0x0][0x2e8], RZ ;  /* 0x0000ba0002027a10 */ /* 0x000fe40007ffe0ff */
[C---:B------:R-:W-:Y:S01]  /*4750*/  IADD3 R104, R0.reuse, 0x8, RZ ;  /* 0x0000000800687810 */ /* 0x040fe20007ffe0ff */
[C---:B------:R-:W-:Y:S01]  /*4760*/  IMAD.IADD R109, R0.reuse, 0x1, R100 ;  /* 0x00000001006d7824 */ /* 0x040fe200078e0264 */
[C---:B------:R-:W-:Y:S01]  /*4770*/  IADD3 R103, R0.reuse, 0x20, RZ ;  /* 0x0000002000677810 */ /* 0x040fe20007ffe0ff */
[C---:B------:R-:W-:Y:S01]  /*4780*/  IMAD.IADD R110, R0.reuse, 0x1, R2 ;  /* 0x00000001006e7824 */ /* 0x040fe200078e0202 */
[----:B------:R-:W-:Y:S01]  /*4790*/  IADD3 R102, R0, 0x28, RZ ;  /* 0x0000002800667810 */ /* 0x000fe20007ffe0ff */
[C---:B------:R-:W-:Y:S01]  /*47a0*/  IMAD.IADD R112, R2.reuse, 0x1, R104 ;  /* 0x0000000102707824 */ /* 0x040fe200078e0268 */
[C---:B------:R-:W-:Y:S01]  /*47b0*/  IADD3 R108, R181.reuse, 0x1, RZ ;  /* 0x00000001b56c7810 */ /* 0x040fe20007ffe0ff */
        /* <DEDUP_REMOVED lines=9> */
[CC--:B------:R-:W-:Y:S02]  /*4850*/  ISETP.GE.AND P0, PT, R181.reuse, R0.reuse, PT ;  /* 0x00000000b500720c */ /* 0x0c0fe40003f06270 */
        /* <DEDUP_REMOVED lines=22> */
[-C--:B------:R-:W-:Y:S02]  /*49c0*/  IMNMX R2, R112, R193.reuse, PT ;  /* 0x000000c170027217 */ /* 0x080fe40003800200 */
        /* <DEDUP_REMOVED lines=82> */
.L_x_1495:
[C---:B------:R-:W-:Y:S01]  /*4ef0*/  FSETP.NEU.FTZ.AND P0, PT, R215.reuse, -INF , PT ;  /* 0xff800000d700780b */ /* 0x040fe20003f1d000 */
[----:B------:R-:W-:Y:S01]  /*4f00*/  FMUL.FTZ R100, R215, 1.4426950216293334961 ;  /* 0x3fb8aa3bd7647820 */ /* 0x000fe20000410000 */
[----:B------:R-:W-:Y:S01]  /*4f10*/  IADD3 R102, R194, -0x255992d5, RZ ;  /* 0xdaa66d2bc2667810 */ /* 0x000fe20007ffe0ff */
[----:B------:R-:W-:Y:S01]  /*4f20*/  FMUL.FTZ R0, R216, 1.4426950216293334961 ;  /* 0x3fb8aa3bd8007820 */ /* 0x000fe20000410000 */
[----:B------:R-:W-:Y:S01]  /*4f30*/  ULDC.U8 UR4, c[0x0][0x2d8] ;  /* 0x0000b60000047ab9 */ /* 0x000fe20000000000 */
[----:B------:R-:W-:Y:S01]  /*4f40*/  FMUL.FTZ R2, R213, 1.4426950216293334961 ;  /* 0x3fb8aa3bd5027820 */ /* 0x000fe20000410000 */
[----:B------:R-:W-:Y:S01]  /*4f50*/  FSEL R100, R100, RZ, P0 ;  /* 0x000000ff64647208 */ /* 0x000fe20000000000 */
[----:B------:R-:W-:Y:S01]  /*4f60*/  IMAD.MOV.U32 R156, RZ, RZ, 0x40 ;  /* 0x00000040ff9c7424 */ /* 0x000fe200078e00ff */
[----:B------:R-:W-:Y:S03]  /*4f70*/  FSETP.NEU.FTZ.AND P0, PT, R216, -INF , PT ;  /* 0xff800000d800780b */ /* 0x000fe60003f1d000 */
[--C-:B------:R-:W-:Y:S01]  /*4f80*/  FFMA.FTZ R32, R32, c[0x0][0x23c], -R100.reuse ;  /* 0x00008f0020207a23 */ /* 0x100fe20000010864 */
[----:B------:R-:W-:Y:S01]  /*4f90*/  SEL R156, R156, 0xffffffc0, !P2 ;  /* 0xffffffc09c9c7807 */ /* 0x000fe20005000000 */
[--C-:B------:R-:W-:Y:S02]  /*4fa0*/  FFMA.FTZ R16, R16, c[0x0][0x23c], -R100.reuse ;  /* 0x00008f0010107a23 */ /* 0x100fe40000010864 */
[----:B------:R1:W2:Y:S01]  /*4fb0*/  MUFU.EX2 R189, R32 ;  /* 0x0000002000bd7308 */ /* 0x0002a20000000800 */
[--C-:B------:R-:W-:Y:S02]  /*4fc0*/  FFMA.FTZ R33, R33, c[0x0][0x23c], -R100.reuse ;  /* 0x00008f0021217a23 */ /* 0x100fe40000010864 */
[--C-:B------:R-:W-:Y:S02]  /*4fd0*/  FFMA.FTZ R20, R20, c[0x0][0x23c], -R100.reuse ;  /* 0x00008f0014147a23 */ /* 0x100fe40000010864 */
[--C-:B------:R-:W-:Y:S02]  /*4fe0*/  FFMA.FTZ R4, R4, c[0x0][0x23c], -R100.reuse ;  /* 0x00008f0004047a23 */ /* 0x100fe40000010864 */
[--C-:B------:R-:W-:Y:S01]  /*4ff0*/  FFMA.FTZ R122, R17, c[0x0][0x23c], -R100.reuse ;  /* 0x00008f00117a7a23 */ /* 0x100fe20000010864 */
[----:B------:R-:W-:Y:S01]  /*5000*/  IADD3 R17, R195, 0x76cf5d0a, RZ ;  /* 0x76cf5d0ac3117810 */ /* 0x000fe20007ffe0ff */
[--C-:B------:R-:W-:Y:S01]  /*5010*/  FFMA.FTZ R175, R21, c[0x0][0x23c], -R100.reuse ;  /* 0x00008f0015af7a23 */ /* 0x100fe20000010864 */
[----:B------:R-:W-:Y:S01]  /*5020*/  MUFU.EX2 R185, R33 ;  /* 0x0000002100b97308 */ /* 0x000fe20000000800 */
[----:B------:R-:W-:Y:S09]  /*5030*/  FFMA.FTZ R100, R5, c[0x0][0x23c], -R100 ;  /* 0x00008f0005647a23 */ /* 0x000ff20000010864 */
[----:B------:R-:W-:Y:S01]  /*5040*/  MUFU.EX2 R108, R100 ;  /* 0x00000064006c7308 */ /* 0x000fe20000000800 */
[----:B-1----:R-:W-:Y:S01]  /*5050*/  FSEL R32, R0, RZ, P0 ;  /* 0x000000ff00207208 */ /* 0x002fe20000000000 */
[----:B------:R-:W-:Y:S01]  /*5060*/  FMUL.FTZ R0, R214, 1.4426950216293334961 ;  /* 0x3fb8aa3bd6007820 */ /* 0x000fe20000410000 */
[----:B------:R-:W-:Y:S03]  /*5070*/  FSETP.NEU.FTZ.AND P0, PT, R213, -INF , PT ;  /* 0xff800000d500780b */ /* 0x000fe60003f1d000 */
[--C-:B------:R-:W-:Y:S01]  /*5080*/  FFMA.FTZ R7, R7, c[0x0][0x23c], -R32.reuse ;  /* 0x00008f0007077a23 */ /* 0x100fe20000010820 */
[----:B------:R-:W-:Y:S03]  /*5090*/  FSEL R2, R2, RZ, P0 ;  /* 0x000000ff02027208 */ /* 0x000fe60000000000 */
[----:B------:R1:W-:Y:S01]  /*50a0*/  MUFU.EX2 R180, R16 ;  /* 0x0000001000b47308 */ /* 0x0003e20000000800 */
[----:B------:R-:W-:Y:S01]  /*50b0*/  FSETP.NEU.FTZ.AND P0, PT, R214, -INF , PT ;  /* 0xff800000d600780b */ /* 0x000fe20003f1d000 */
[--C-:B------:R-:W-:Y:S02]  /*50c0*/  FFMA.FTZ R35, R35, c[0x0][0x23c], -R32.reuse ;  /* 0x00008f0023237a23 */ /* 0x100fe40000010820 */
[--C-:B------:R-:W-:Y:S01]  /*50d0*/  FFMA.FTZ R23, R23, c[0x0][0x23c], -R32.reuse ;  /* 0x00008f0017177a23 */ /* 0x100fe20000010820 */
[----:B------:R-:W-:Y:S01]  /*50e0*/  FSEL R0, R0, RZ, P0 ;  /* 0x000000ff00007208 */ /* 0x000fe20000000000 */
[--C-:B------:R-:W-:Y:S02]  /*50f0*/  FFMA.FTZ R34, R34, c[0x0][0x23c], -R32.reuse ;  /* 0x00008f0022227a23 */ /* 0x100fe40000010820 */
[----:B------:R-:W-:Y:S02]  /*5100*/  FFMA.FTZ R22, R22, c[0x0][0x23c], -R32 ;  /* 0x00008f0016167a23 */ /* 0x000fe40000010820 */
[----:B------:R3:W-:Y:S01]  /*5110*/  MUFU.EX2 R177, R7 ;  /* 0x0000000700b17308 */ /* 0x0007e20000000800 */
[----:B------:R-:W-:Y:S02]  /*5120*/  FFMA.FTZ R28, R28, c[0x0][0x23c], -R2 ;  /* 0x00008f001c1c7a23 */ /* 0x000fe40000010802 */
[--C-:B------:R-:W-:Y:S02]  /*5130*/  FFMA.FTZ R19, R19, c[0x0][0x23c], -R32.reuse ;  /* 0x00008f0013137a23 */ /* 0x100fe40000010820 */
[----:B------:R-:W-:Y:S02]  /*5140*/  FFMA.FTZ R18, R18, c[0x0][0x23c], -R32 ;  /* 0x00008f0012127a23 */ /* 0x000fe40000010820 */
[----:B------:R-:W-:Y:S02]  /*5150*/  FFMA.FTZ R15, R15, c[0x0][0x23c], -R0 ;  /* 0x00008f000f0f7a23 */ /* 0x000fe40000010800 */
[----:B------:R-:W-:Y:S01]  /*5160*/  FFMA.FTZ R32, R6, c[0x0][0x23c], -R32 ;  /* 0x00008f0006207a23 */ /* 0x000fe20000010820 */
[----:B------:R-:W-:Y:S01]  /*5170*/  MUFU.EX2 R190, R35 ;  /* 0x0000002300be7308 */ /* 0x000fe20000000800 */
[--C-:B------:R-:W-:Y:S02]  /*5180*/  FFMA.FTZ R12, R12, c[0x0][0x23c], -R2.reuse ;  /* 0x00008f000c0c7a23 */ /* 0x100fe40000010802 */
[----:B------:R-:W-:Y:S02]  /*5190*/  FFMA.FTZ R111, R13, c[0x0][0x23c], -R2 ;  /* 0x00008f000d6f7a23 */ /* 0x000fe40000010802 */
[----:B-1----:R-:W-:Y:S02]  /*51a0*/  IMAD R16, R192, 0x4, R240 ;  /* 0x00000004c0107824 */ /* 0x002fe400078e02f0 */
[----:B------:R-:W-:Y:S02]  /*51b0*/  FFMA.FTZ R31, R31, c[0x0][0x23c], -R0 ;  /* 0x00008f001f1f7a23 */ /* 0x000fe40000010800 */
[----:B------:R-:W-:Y:S01]  /*51c0*/  FFMA.FTZ R120, R8, c[0x0][0x23c], -R2 ;  /* 0x00008f0008787a23 */ /* 0x000fe20000010802 */
[----:B------:R-:W-:Y:S01]  /*51d0*/  MUFU.EX2 R183, R23 ;  /* 0x0000001700b77308 */ /* 0x000fe20000000800 */
[--C-:B------:R-:W-:Y:S02]  /*51e0*/  FFMA.FTZ R119, R11, c[0x0][0x23c], -R0.reuse ;  /* 0x00008f000b777a23 */ /* 0x100fe40000010800 */
[----:B------:R-:W-:Y:S01]  /*51f0*/  FFMA.FTZ R110, R10, c[0x0][0x23c], -R0 ;  /* 0x00008f000a6e7a23 */ /* 0x000fe20000010800 */
[----:B---3--:R-:W-:Y:S01]  /*5200*/  IADD3 R7, R16, 0x2, RZ ;  /* 0x0000000210077810 */ /* 0x008fe20007ffe0ff */
[----:B------:R-:W-:Y:S02]  /*5210*/  FFMA.FTZ R109, R9, c[0x0][0x23c], -R2 ;  /* 0x00008f00096d7a23 */ /* 0x000fe40000010802 */
[----:B------:R-:W-:Y:S02]  /*5220*/  FFMA.FTZ R118, R14, c[0x0][0x23c], -R0 ;  /* 0x00008f000e767a23 */ /* 0x000fe40000010800 */
[----:B------:R-:W-:Y:S01]  /*5230*/  IMAD.WIDE.U32 R6, R7, -0x326172a9, RZ ;  /* 0xcd9e8d5707067825 */ /* 0x000fe200078e00ff */
[----:B------:R1:W-:Y:S03]  /*5240*/  MUFU.EX2 R188, R34 ;  /* 0x0000002200bc7308 */ /* 0x0003e60000000800 */
[--C-:B------:R-:W-:Y:S02]  /*5250*/  FFMA.FTZ R24, R24, c[0x0][0x23c], -R2.reuse ;  /* 0x00008f0018187a23 */ /* 0x100fe40000010802 */
[--C-:B------:R-:W-:Y:S02]  /*5260*/  FFMA.FTZ R25, R25, c[0x0][0x23c], -R2.reuse ;  /* 0x00008f0019197a23 */ /* 0x100fe40000010802 */
[----:B------:R-:W-:Y:S02]  /*5270*/  FFMA.FTZ R2, R29, c[0x0][0x23c], -R2 ;  /* 0x00008f001d027a23 */ /* 0x000fe40000010802 */
[--C-:B------:R-:W-:Y:S01]  /*5280*/  FFMA.FTZ R27, R27, c[0x0][0x23c], -R0.reuse ;  /* 0x00008f001b1b7a23 */ /* 0x100fe20000010800 */
[----:B------:R3:W-:Y:S01]  /*5290*/  MUFU.EX2 R182, R22 ;  /* 0x0000001600b67308 */ /* 0x0007e20000000800 */
[--C-:B------:R-:W-:Y:S02]  /*52a0*/  FFMA.FTZ R26, R26, c[0x0][0x23c], -R0.reuse ;  /* 0x00008f001a1a7a23 */ /* 0x100fe40000010800 */
[----:B------:R-:W-:Y:S07]  /*52b0*/  FFMA.FTZ R0, R30, c[0x0][0x23c], -R0 ;  /* 0x00008f001e007a23 */ /* 0x000fee0000010800 */
[----:B------:R4:W2:Y:S01]  /*52c0*/  MUFU.EX2 R184, R20 ;  /* 0x0000001400b87308 */ /* 0x0008a20000000800 */
[----:B-1----:R-:W-:Y:S01]  /*52d0*/  IMAD.WIDE.U32 R34, R16, -0x326172a9, RZ ;  /* 0xcd9e8d5710227825 */ /* 0x002fe200078e00ff */
[----:B------:R-:W-:Y:S04]  /*52e0*/  IADD3 R16, R195, -0x4498517b, RZ ;  /* 0xbb67ae85c3107810 */ /* 0x000fe80007ffe0ff */
[----:B------:R-:W-:Y:S04]  /*52f0*/  LOP3.LUT R16, R232, R16, RZ, 0x3c, !PT ;  /* 0x00000010e8107212 */ /* 0x000fe800078e3cff */
[----:B------:R1:W1:Y:S01]  /*5300*/  MUFU.EX2 R186, R28 ;  /* 0x0000001c00ba7308 */ /* 0x0002620000000800 */
[----:B---3--:R-:W-:Y:S09]  /*5310*/  IMAD.WIDE.U32 R22, R234, -0x326172a9, RZ ;  /* 0xcd9e8d57ea167825 */ /* 0x008ff200078e00ff */
[----:B------:R3:W-:Y:S01]  /*5320*/  MUFU.EX2 R179, R19 ;  /* 0x0000001300b37308 */ /* 0x0007e20000000800 */
[C---:B----4-:R-:W-:Y:S04]  /*5330*/  IADD3 R20, R194.reuse, -0x61c88647, RZ ;  /* 0x9e3779b9c2147810 */ /* 0x050fe80007ffe0ff */
[C-C-:B------:R-:W-:Y:S05]  /*5340*/  LOP3.LUT R34, R23.reuse, R34, R20.reuse, 0x96, !PT ;  /* 0x0000002217227212 */ /* 0x140fea00078e9614 */
[----:B------:R4:W-:Y:S01]  /*5350*/  MUFU.EX2 R123, R4 ;  /* 0x00000004007b7308 */ /* 0x0009e20000000800 */
[----:B-1----:R-:W-:Y:S04]  /*5360*/  IADD3 R28, R194, 0x3c6ef372, RZ ;  /* 0x3c6ef372c21c7810 */ /* 0x002fe80007ffe0ff */
[----:B------:R-:W-:Y:S02]  /*5370*/  LOP3.LUT R28, R22, R28, RZ, 0x3c, !PT ;  /* 0x0000001c161c7212 */ /* 0x000fe400078e3cff */
[----:B------:R-:W-:Y:S03]  /*5380*/  LOP3.LUT R22, R23, R6, R20, 0x96, !PT ;  /* 0x0000000617167212 */ /* 0x000fe600078e9614 */
[----:B------:R1:W-:Y:S01]  /*5390*/  MUFU.EX2 R178, R18 ;  /* 0x0000001200b27308 */ /* 0x0003e20000000800 */
[-C--:B---3--:R-:W-:Y:S01]  /*53a0*/  LOP3.LUT R19, R35, R225.reuse, RZ, 0x3c, !PT ;  /* 0x000000e123137212 */ /* 0x088fe200078e3cff */
[----:B------:R-:W-:Y:S04]  /*53b0*/  IMAD.WIDE.U32 R34, R34, -0x2daee0ad, RZ ;  /* 0xd2511f5322227825 */ /* 0x000fe800078e00ff */
[----:B------:R-:W-:Y:S04]  /*53c0*/  IMAD.WIDE.U32 R22, R22, -0x2daee0ad, RZ ;  /* 0xd2511f5316167825 */ /* 0x000fe800078e00ff */
[----:B------:R3:W-:Y:S01]  /*53d0*/  MUFU.EX2 R174, R15 ;  /* 0x0000000f00ae7308 */ /* 0x0007e20000000800 */
[----:B----4-:R-:W-:Y:S01]  /*53e0*/  LOP3.LUT R4, R7, R225, RZ, 0x3c, !PT ;  /* 0x000000e107047212 */ /* 0x010fe200078e3cff */
[----:B------:R-:W-:Y:S04]  /*53f0*/  IMAD.WIDE.U32 R6, R19, -0x2daee0ad, RZ ;  /* 0xd2511f5313067825 */ /* 0x000fe800078e00ff */
[----:B------:R-:W-:Y:S01]  /*5400*/  IMAD.WIDE.U32 R4, R4, -0x2daee0ad, RZ ;  /* 0xd2511f5304047825 */ /* 0x000fe200078e00ff */
[C---:B------:R-:W-:Y:S03]  /*5410*/  LOP3.LUT R7, R16.reuse, R7, RZ, 0x3c, !PT ;  /* 0x0000000710077212 */ /* 0x040fe600078e3cff */
[----:B------:R4:W-:Y:S01]  /*5420*/  MUFU.EX2 R176, R12 ;  /* 0x0000000c00b07308 */ /* 0x0009e20000000800 */
[--C-:B------:R-:W-:Y:S02]  /*5430*/  LOP3.LUT R20, R35, R6, R17.reuse, 0x96, !PT ;  /* 0x0000000623147212 */ /* 0x100fe400078e9611 */
[----:B------:R-:W-:Y:S01]  /*5440*/  LOP3.LUT R5, R16, R5, RZ, 0x3c, !PT ;  /* 0x0000000510057212 */ /* 0x000fe200078e3cff */
[----:B------:R-:W-:Y:S01]  /*5450*/  IMAD.WIDE.U32 R6, R7, -0x326172a9, RZ ;  /* 0xcd9e8d5707067825 */ /* 0x000fe200078e00ff */
[----:B------:R-:W-:Y:S03]  /*5460*/  LOP3.LUT R16, R23, R4, R17, 0x96, !PT ;  /* 0x0000000417107212 */ /* 0x000fe600078e9611 */
[----:B------:R-:W-:Y:S01]  /*5470*/  IMAD.WIDE.U32 R20, R20, -0x326172a9, RZ ;  /* 0xcd9e8d5714147825 */ /* 0x000fe200078e00ff */
[----:B------:R-:W-:Y:S01]  /*5480*/  LOP3.LUT R7, R28, R7, RZ, 0x3c, !PT ;  /* 0x000000071c077212 */ /* 0x000fe200078e3cff */
[----:B------:R-:W2:Y:S02]  /*5490*/  MUFU.EX2 R187, R31 ;  /* 0x0000001f00bb7308 */ /* 0x000ea40000000800 */
[----:B------:R-:W-:Y:S01]  /*54a0*/  IMAD.WIDE.U32 R4, R5, -0x326172a9, RZ ;  /* 0xcd9e8d5705047825 */ /* 0x000fe200078e00ff */
[--C-:B-1----:R-:W-:Y:S02]  /*54b0*/  LOP3.LUT R18, R21, R6, R102.reuse, 0x96, !PT ;  /* 0x0000000615127212 */ /* 0x102fe400078e9666 */
[----:B---3--:R-:W-:Y:S01]  /*54c0*/  IADD3 R15, R195, -0x126145ec, RZ ;  /* 0xed9eba14c30f7810 */ /* 0x008fe20007ffe0ff */
[----:B------:R-:W-:Y:S01]  /*54d0*/  IMAD.WIDE.U32 R16, R16, -0x326172a9, RZ ;  /* 0xcd9e8d5710107825 */ /* 0x000fe200078e00ff */
[----:B------:R-:W-:Y:S03]  /*54e0*/  LOP3.LUT R5, R28, R5, RZ, 0x3c, !PT ;  /* 0x000000051c057212 */ /* 0x000fe600078e3cff */
[----:B------:R-:W-:Y:S01]  /*54f0*/  MUFU.EX2 R121, R32 ;  /* 0x0000002000797308 */ /* 0x000fe20000000800 */
[----:B------:R-:W-:Y:S01]  /*5500*/  LOP3.LUT R102, R17, R4, R102, 0x96, !PT ;  /* 0x0000000411667212 */ /* 0x000fe200078e9666 */
[----:B------:R-:W-:Y:S01]  /*5510*/  IMAD.WIDE.U32 R6, R7, -0x2daee0ad, RZ ;  /* 0xd2511f5307067825 */ /* 0x000fe200078e00ff */
[----:B------:R-:W-:Y:S03]  /*5520*/  IADD3 R17, R195, 0x32370b8f, RZ ;  /* 0x32370b8fc3117810 */ /* 0x000fe60007ffe0ff */
[----:B------:R-:W-:Y:S01]  /*5530*/  IMAD.WIDE.U32 R18, R18, -0x2daee0ad, RZ ;  /* 0xd2511f5312127825 */ /* 0x000fe200078e00ff */
[----:B------:R-:W-:Y:S03]  /*5540*/  LOP3.LUT R7, R7, R34, R17, 0x96, !PT ;  /* 0x0000002207077212 */ /* 0x000fe600078e9611 */
[----:B------:R-:W-:Y:S01]  /*5550*/  IMAD.WIDE.U32 R102, R102, -0x2daee0ad, RZ ;  /* 0xd2511f5366667825 */ /* 0x000fe200078e00ff */
[----:B----4-:R-:W-:Y:S01]  /*5560*/  LOP3.LUT R12, R19, R6, R15, 0x96, !PT ;  /* 0x00000006130c7212 */ /* 0x010fe200078e960f */
[----:B------:R-:W-:Y:S02]  /*5570*/  MUFU.EX2 R175, R175 ;  /* 0x000000af00af7308 */ /* 0x000fe40000000800 */
[----:B------:R-:W-:Y:S04]  /*5580*/  IMAD.WIDE.U32 R4, R5, -0x2daee0ad, RZ ;  /* 0xd2511f5305047825 */ /* 0x000fe800078e00ff */
[----:B------:R-:W-:Y:S01]  /*5590*/  IMAD.WIDE.U32 R6, R7, -0x326172a9, RZ ;  /* 0xcd9e8d5707067825 */ /* 0x000fe200078e00ff */
[----:B------:R-:W-:Y:S02]  /*55a0*/  LOP3.LUT R5, R5, R22, R17, 0x96, !PT ;  /* 0x0000001605057212 */ /* 0x000fe400078e9611 */
[----:B------:R-:W-:Y:S01]  /*55b0*/  LOP3.LUT R22, R103, R4, R15, 0x96, !PT ;  /* 0x0000000467167212 */ /* 0x000fe200078e960f */
[----:B------:R-:W-:Y:S01]  /*55c0*/  IMAD.WIDE.U32 R12, R12, -0x326172a9, RZ ;  /* 0xcd9e8d570c0c7825 */ /* 0x000fe200078e00ff */
[C---:B------:R-:W-:Y:S01]  /*55d0*/  IADD3 R15, R194.reuse, 0x78dde6e4, RZ ;  /* 0x78dde6e4c20f7810 */ /* 0x040fe20007ffe0ff */
[----:B------:R-:W-:Y:S01]  /*55e0*/  MUFU.EX2 R112, R0 ;  /* 0x0000000000707308 */ /* 0x000fe20000000800 */
[----:B------:R-:W-:Y:S01]  /*55f0*/  IADD3 R17, R194, 0x1715609d, RZ ;  /* 0x1715609dc2117810 */ /* 0x000fe20007ffe0ff */
[----:B------:R-:W-:Y:S01]  /*5600*/  IMAD.WIDE.U32 R22, R22, -0x326172a9, RZ ;  /* 0xcd9e8d5716167825 */ /* 0x000fe200078e00ff */
[----:B------:R-:W-:Y:S02]  /*5610*/  LOP3.LUT R20, R7, R20, R15, 0x96, !PT ;  /* 0x0000001407147212 */ /* 0x000fe400078e960f */
[----:B------:R-:W-:Y:S01]  /*5620*/  LOP3.LUT R6, R13, R6, R17, 0x96, !PT ;  /* 0x000000060d067212 */ /* 0x000fe200078e9611 */
[----:B------:R-:W-:Y:S04]  /*5630*/  IMAD.WIDE.U32 R4, R5, -0x326172a9, RZ ;  /* 0xcd9e8d5705047825 */ /* 0x000fe800078e00ff */
[----:B------:R-:W-:Y:S01]  /*5640*/  IMAD.WIDE.U32 R10, R20, -0x2daee0ad, RZ ;  /* 0xd2511f53140a7825 */ /* 0x000fe200078e00ff */
[----:B------:R-:W-:Y:S01]  /*5650*/  LOP3.LUT R8, R5, R16, R15, 0x96, !PT ;  /* 0x0000001005087212 */ /* 0x000fe200078e960f */
[----:B------:R-:W-:Y:S01]  /*5660*/  MUFU.EX2 R122, R122 ;  /* 0x0000007a007a7308 */ /* 0x000fe20000000800 */
[----:B------:R-:W-:Y:S01]  /*5670*/  LOP3.LUT R4, R23, R4, R17, 0x96, !PT ;  /* 0x0000000417047212 */ /* 0x000fe200078e9611 */
[----:B------:R-:W-:Y:S01]  /*5680*/  IMAD.WIDE.U32 R6, R6, -0x2daee0ad, RZ ;  /* 0xd2511f5306067825 */ /* 0x000fe200078e00ff */
[C---:B------:R-:W-:Y:S02]  /*5690*/  IADD3 R17, R195.reuse, 0x646e171e, RZ ;  /* 0x646e171ec3117810 */ /* 0x040fe40007ffe0ff */
[----:B------:R-:W-:Y:S01]  /*56a0*/  IADD3 R15, R195, -0x56f99767, RZ ;  /* 0xa9066899c30f7810 */ /* 0x000fe20007ffe0ff */
[----:B------:R-:W-:Y:S01]  /*56b0*/  IMAD.WIDE.U32 R8, R8, -0x2daee0ad, RZ ;  /* 0xd2511f5308087825 */ /* 0x000fe200078e00ff */
[----:B------:R-:W-:Y:S02]  /*56c0*/  LOP3.LUT R10, R7, R10, R17, 0x96, !PT ;  /* 0x0000000a070a7212 */ /* 0x000fe400078e9611 */
[----:B------:R-:W-:Y:S01]  /*56d0*/  LOP3.LUT R13, R6, 0xff, RZ, 0xc0, !PT ;  /* 0x000000ff060d7812 */ /* 0x000fe200078ec0ff */
[----:B------:R-:W-:Y:S01]  /*56e0*/  IMAD.WIDE.U32 R4, R4, -0x2daee0ad, RZ ;  /* 0xd2511f5304047825 */ /* 0x000fe200078e00ff */
[----:B------:R-:W-:Y:S01]  /*56f0*/  LOP3.LUT R102, R9, R102, R15, 0x96, !PT ;  /* 0x0000006609667212 */ /* 0x000fe200078e960f */
[----:B------:R-:W-:Y:S01]  /*5700*/  MUFU.EX2 R120, R120 ;  /* 0x0000007800787308 */ /* 0x000fe20000000800 */
[----:B------:R-:W-:Y:S02]  /*5710*/  ISETP.LE.U32.AND P0, PT, R13, UR4, PT ;  /* 0x000000040d007c0c */ /* 0x000fe4000bf03070 */
[----:B------:R-:W-:Y:S02]  /*5720*/  LOP3.LUT R9, R5, R8, R17, 0x96, !PT ;  /* 0x0000000805097212 */ /* 0x000fe400078e9611 */
[----:B------:R-:W-:Y:S02]  /*5730*/  LOP3.LUT R8, R10, 0xff, RZ, 0xc0, !PT ;  /* 0x000000ff0a087812 */ /* 0x000fe400078ec0ff */
[----:B------:R-:W-:Y:S02]  /*5740*/  LOP3.LUT R18, R11, R18, R15, 0x96, !PT ;  /* 0x000000120b127212 */ /* 0x000fe400078e960f */
[--C-:B------:R-:W-:Y:S01]  /*5750*/  SHF.R.U32.HI R11, RZ, 0x18, R6.reuse ;  /* 0x00000018ff0b7819 */ /* 0x100fe20000011606 */
[----:B------:R-:W-:Y:S01]  /*5760*/  MUFU.EX2 R118, R118 ;  /* 0x0000007600767308 */ /* 0x000fe20000000800 */
[----:B------:R-:W-:Y:S02]  /*5770*/  SHF.R.U32.HI R14, RZ, 0x10, R6 ;  /* 0x00000010ff0e7819 */ /* 0x000fe40000011606 */
[----:B------:R-:W-:Y:S02]  /*5780*/  ISETP.LE.U32.AND P5, PT, R8, UR4, PT ;  /* 0x0000000408007c0c */ /* 0x000fe4000bfa3070 */
[----:B------:R-:W-:Y:S02]  /*5790*/  ISETP.LE.U32.AND P6, PT, R11, UR4, PT ;  /* 0x000000040b007c0c */ /* 0x000fe4000bfc3070 */
[----:B------:R-:W-:Y:S02]  /*57a0*/  LOP3.LUT R19, R4, 0xffff, RZ, 0xc0, !PT ;  /* 0x0000ffff04137812 */ /* 0x000fe400078ec0ff */
[----:B------:R-:W-:Y:S01]  /*57b0*/  SHF.R.U32.HI R5, RZ, 0x18, R10 ;  /* 0x00000018ff057819 */ /* 0x000fe2000001160a */
[----:B------:R-:W-:Y:S01]  /*57c0*/  MUFU.EX2 R113, R2 ;  /* 0x0000000200717308 */ /* 0x000fe20000000800 */
[----:B------:R-:W-:Y:S01]  /*57d0*/  LOP3.LUT R16, R6, 0xffff, RZ, 0xc0, !PT ;  /* 0x0000ffff06107812 */ /* 0x000fe200078ec0ff */
[----:B------:R-:W-:Y:S01]  /*57e0*/  IMAD.WIDE.U32 R6, R18, -0x326172a9, RZ ;  /* 0xcd9e8d5712067825 */ /* 0x000fe200078e00ff */
[----:B------:R-:W-:Y:S02]  /*57f0*/  LOP3.LUT R13, R4, 0xff, RZ, 0xc0, !PT ;  /* 0x000000ff040d7812 */ /* 0x000fe400078ec0ff */
[--C-:B------:R-:W-:Y:S02]  /*5800*/  SHF.R.U32.HI R11, RZ, 0x18, R4.reuse ;  /* 0x00000018ff0b7819 */ /* 0x100fe40000011604 */
[----:B------:R-:W-:Y:S02]  /*5810*/  SHF.R.U32.HI R17, RZ, 0x10, R4 ;  /* 0x00000010ff117819 */ /* 0x000fe40000011604 */
[----:B------:R-:W-:Y:S01]  /*5820*/  LOP3.LUT R4, R14, 0xff, RZ, 0xc0, !PT ;  /* 0x000000ff0e047812 */ /* 0x000fe200078ec0ff */
[----:B------:R-:W-:Y:S01]  /*5830*/  MUFU.EX2 R110, R110 ;  /* 0x0000006e006e7308 */ /* 0x000fe20000000800 */
[----:B------:R-:W-:Y:S02]  /*5840*/  ISETP.LE.U32.AND P4, PT, R5, UR4, PT ;  /* 0x0000000405007c0c */ /* 0x000fe4000bf83070 */
[----:B------:R-:W-:Y:S02]  /*5850*/  IADD3 R18, R194, -0x4ab325aa, RZ ;  /* 0xb54cda56c2127810 */ /* 0x000fe40007ffe0ff */
[----:B------:R-:W-:Y:S01]  /*5860*/  ISETP.LE.U32.AND P3, PT, R4, UR4, PT ;  /* 0x0000000404007c0c */ /* 0x000fe2000bf63070 */
[----:B------:R-:W-:Y:S01]  /*5870*/  IMAD.WIDE.U32 R4, R102, -0x326172a9, RZ ;  /* 0xcd9e8d5766047825 */ /* 0x000fe200078e00ff */
[----:B------:R-:W-:Y:S02]  /*5880*/  ISETP.LE.U32.AND P1, PT, R13, UR4, PT ;  /* 0x000000040d007c0c */ /* 0x000fe4000bf23070 */
[----:B------:R-:W-:Y:S01]  /*5890*/  SHF.R.U32.HI R13, RZ, 0x18, R6 ;  /* 0x00000018ff0d7819 */ /* 0x000fe20000011606 */
[----:B------:R-:W-:Y:S01]  /*58a0*/  MUFU.EX2 R109, R109 ;  /* 0x0000006d006d7308 */ /* 0x000fe20000000800 */
[----:B------:R-:W-:Y:S02]  /*58b0*/  LOP3.LUT R8, R7, R12, R18, 0x96, !PT ;  /* 0x0000000c07087212 */ /* 0x000fe400078e9612 */
[C---:B------:R-:W-:Y:S02]  /*58c0*/  LOP3.LUT R12, R6.reuse, 0xff, RZ, 0xc0, !PT ;  /* 0x000000ff060c7812 */ /* 0x040fe400078ec0ff */
[----:B------:R-:W-:Y:S02]  /*58d0*/  LOP3.LUT R15, R6, 0xffff, RZ, 0xc0, !PT ;  /* 0x0000ffff060f7812 */ /* 0x000fe400078ec0ff */
[----:B------:R-:W-:Y:S02]  /*58e0*/  SHF.R.U32.HI R7, RZ, 0x8, R16 ;  /* 0x00000008ff077819 */ /* 0x000fe40000011610 */
[----:B------:R-:W-:Y:S01]  /*58f0*/  SHF.R.U32.HI R14, RZ, 0x10, R6 ;  /* 0x00000010ff0e7819 */ /* 0x000fe20000011606 */
[----:B------:R-:W-:Y:S01]  /*5900*/  MUFU.EX2 R119, R119 ;  /* 0x0000007700777308 */ /* 0x000fe20000000800 */
[----:B------:R-:W-:Y:S02]  /*5910*/  LOP3.LUT R7, R7, 0xffff, RZ, 0xc0, !PT ;  /* 0x0000ffff07077812 */ /* 0x000fe400078ec0ff */
[----:B------:R-:W-:Y:S02]  /*5920*/  LOP3.LUT R16, R4, 0xffff, RZ, 0xc0, !PT ;  /* 0x0000ffff04107812 */ /* 0x000fe400078ec0ff */
[----:B------:R-:W-:Y:S02]  /*5930*/  LOP3.LUT R6, R5, R22, R18, 0x96, !PT ;  /* 0x0000001605067212 */ /* 0x000fe400078e9612 */
[----:B------:R-:W-:Y:S03]  /*5940*/  LOP3.LUT R5, R8, 0xff, RZ, 0xc0, !PT ;  /* 0x000000ff08057812 */ /* 0x000fe600078ec0ff */
[----:B------:R-:W-:Y:S10]  /*5950*/  MUFU.EX2 R111, R111 ;  /* 0x0000006f006f7308 */ /* 0x000ff40000000800 */
[----:B------:R-:W1:Y:S10]  /*5960*/  MUFU.EX2 R117, R24 ;  /* 0x0000001800757308 */ /* 0x000e740000000800 */
[----:B------:R-:W3:Y:S10]  /*5970*/  MUFU.EX2 R116, R27 ;  /* 0x0000001b00747308 */ /* 0x000ef40000000800 */
[----:B------:R-:W-:Y:S10]  /*5980*/  MUFU.EX2 R115, R25 ;  /* 0x0000001900737308 */ /* 0x000ff40000000800 */
[----:B------:R-:W4:Y:S01]  /*5990*/  MUFU.EX2 R114, R26 ;  /* 0x0000001a00727308 */ /* 0x000f220000000800 */
[----:B--2---:R-:W-:Y:S01]  /*59a0*/  @!P0 FADD.FTZ R189, -R189, -RZ ;  /* 0x800000ffbdbd8221 */ /* 0x004fe20000010100 */
[----:B------:R-:W-:Y:S01]  /*59b0*/  ISETP.LE.U32.AND P0, PT, R11, UR4, PT ;  /* 0x000000040b007c0c */ /* 0x000fe2000bf03070 */
[----:B------:R-:W-:Y:S01]  /*59c0*/  @!P5 FADD.FTZ R184, -R184, -RZ ;  /* 0x800000ffb8b8d221 */ /* 0x000fe20000010100 */
[----:B------:R-:W-:Y:S01]  /*59d0*/  SHF.R.U32.HI R11, RZ, 0x10, R10 ;  /* 0x00000010ff0b7819 */ /* 0x000fe2000001160a */
        /* <DEDUP_REMOVED lines=10> */
[--C-:B------:R-:W-:Y:S02]  /*5a80*/  SHF.R.U32.HI R11, RZ, 0x18, R4.reuse ;  /* 0x00000018ff0b7819 */ /* 0x100fe40000011604 */
[----:B------:R-:W-:Y:S01]  /*5a90*/  SHF.R.U32.HI R13, RZ, 0x10, R4 ;  /* 0x00000010ff0d7819 */ /* 0x000fe20000011604 */
[----:B------:R-:W-:Y:S01]  /*5aa0*/  @!P5 FADD.FTZ R179, -R179, -RZ ;  /* 0x800000ffb3b3d221 */ /* 0x000fe20000010100 */
[----:B------:R-:W-:Y:S01]  /*5ab0*/  SHF.R.U32.HI R4, RZ, 0x18, R8 ;  /* 0x00000018ff047819 */ /* 0x000fe20000011608 */
[----:B------:R-:W-:Y:S01]  /*5ac0*/  @!P6 FADD.FTZ R180, -R180, -RZ ;  /* 0x800000ffb4b4e221 */ /* 0x000fe20000010100 */
[----:B------:R-:W-:Y:S02]  /*5ad0*/  ISETP.LE.U32.AND P3, PT, R7, UR4, PT ;  /* 0x0000000407007c0c */ /* 0x000fe4000bf63070 */
[----:B------:R-:W-:Y:S02]  /*5ae0*/  ISETP.LE.U32.AND P0, PT, R4, UR4, PT ;  /* 0x0000000404007c0c */ /* 0x000fe4000bf03070 */
[----:B------:R-:W-:Y:S01]  /*5af0*/  LOP3.LUT R4, R14, 0xff, RZ, 0xc0, !PT ;  /* 0x000000ff0e047812 */ /* 0x000fe200078ec0ff */
[----:B------:R-:W-:Y:S01]  /*5b00*/  @!P4 FADD.FTZ R182, -R182, -RZ ;  /* 0x800000ffb6b6c221 */ /* 0x000fe20000010100 */
[----:B------:R-:W-:Y:S02]  /*5b10*/  LOP3.LUT R10, R10, 0xffff, RZ, 0xc0, !PT ;  /* 0x0000ffff0a0a7812 */ /* 0x000fe400078ec0ff */
[----:B------:R-:W-:Y:S02]  /*5b20*/  ISETP.LE.U32.AND P5, PT, R4, UR4, PT ;  /* 0x0000000404007c0c */ /* 0x000fe4000bfa3070 */
[----:B------:R-:W-:Y:S02]  /*5b30*/  ISETP.LE.U32.AND P6, PT, R5, UR4, PT ;  /* 0x0000000405007c0c */ /* 0x000fe4000bfc3070 */
[----:B------:R-:W-:Y:S01]  /*5b40*/  LOP3.LUT R7, R9, 0xff, RZ, 0xc0, !PT ;  /* 0x000000ff09077812 */ /* 0x000fe200078ec0ff */
[----:B------:R-:W-:Y:S01]  /*5b50*/  @!P3 FADD.FTZ R185, -R185, -RZ ;  /* 0x800000ffb9b9b221 */ /* 0x000fe20000010100 */
[----:B------:R-:W-:Y:S01]  /*5b60*/  SHF.R.U32.HI R10, RZ, 0x8, R10 ;  /* 0x00000008ff0a7819 */ /* 0x000fe2000001160a */
[----:B------:R-:W-:Y:S01]  /*5b70*/  @!P0 FADD.FTZ R177, -R177, -RZ ;  /* 0x800000ffb1b18221 */ /* 0x000fe20000010100 */
[----:B------:R-:W-:Y:S02]  /*5b80*/  ISETP.LE.U32.AND P1, PT, R7, UR4, PT ;  /* 0x0000000407007c0c */ /* 0x000fe4000bf23070 */
[----:B------:R-:W-:Y:S02]  /*5b90*/  ISETP.LE.U32.AND P4, PT, R12, UR4, PT ;  /* 0x000000040c007c0c */ /* 0x000fe4000bf83070 */
[----:B------:R-:W-:Y:S01]  /*5ba0*/  SHF.R.U32.HI R7, RZ, 0x10, R8 ;  /* 0x00000010ff077819 */ /* 0x000fe20000011608 */
[----:B------:R-:W-:Y:S01]  /*5bb0*/  @!P5 FADD.FTZ R178, -R178, -RZ ;  /* 0x800000ffb2b2d221 */ /* 0x000fe20000010100 */
[----:B------:R-:W-:Y:S01]  /*5bc0*/  LOP3.LUT R10, R10, 0xffff, RZ, 0xc0, !PT ;  /* 0x0000ffff0a0a7812 */ /* 0x000fe200078ec0ff */
[----:B------:R-:W-:Y:S01]  /*5bd0*/  @!P6 FADD.FTZ R123, -R123, -RZ ;  /* 0x800000ff7b7be221 */ /* 0x000fe20000010100 */
[----:B------:R-:W-:Y:S02]  /*5be0*/  ISETP.LE.U32.AND P3, PT, R11, UR4, PT ;  /* 0x000000040b007c0c */ /* 0x000fe4000bf63070 */
[----:B------:R-:W-:Y:S02]  /*5bf0*/  LOP3.LUT R7, R7, 0xff, RZ, 0xc0, !PT ;  /* 0x000000ff07077812 */ /* 0x000fe400078ec0ff */
[----:B------:R-:W-:Y:S01]  /*5c00*/  ISETP.LE.U32.AND P0, PT, R10, UR4, PT ;  /* 0x000000040a007c0c */ /* 0x000fe2000bf03070 */
[----:B-1----:R-:W-:Y:S01]  /*5c10*/  @!P1 FADD.FTZ R117, -R117, -RZ ;  /* 0x800000ff75759221 */ /* 0x002fe20000010100 */
[----:B------:R-:W-:Y:S01]  /*5c20*/  SHF.R.U32.HI R5, RZ, 0x8, R15 ;  /* 0x00000008ff057819 */ /* 0x000fe2000001160f */
[----:B------:R-:W-:Y:S01]  /*5c30*/  @!P4 FADD.FTZ R176, -R176, -RZ ;  /* 0x800000ffb0b0c221 */ /* 0x000fe20000010100 */
[--C-:B------:R-:W-:Y:S02]  /*5c40*/  SHF.R.U32.HI R4, RZ, 0x18, R9.reuse ;  /* 0x00000018ff047819 */ /* 0x100fe40000011609 */
[----:B------:R-:W-:Y:S02]  /*5c50*/  ISETP.LE.U32.AND P5, PT, R7, UR4, PT ;  /* 0x0000000407007c0c */ /* 0x000fe4000bfa3070 */
[----:B------:R-:W-:Y:S01]  /*5c60*/  ISETP.LE.U32.AND P6, PT, R4, UR4, PT ;  /* 0x0000000404007c0c */ /* 0x000fe2000bfc3070 */
[----:B------:R-:W-:Y:S01]  /*5c70*/  @!P3 FADD.FTZ R174, -R174, -RZ ;  /* 0x800000ffaeaeb221 */ /* 0x000fe20000010100 */
[----:B------:R-:W-:Y:S02]  /*5c80*/  LOP3.LUT R4, R5, 0xffff, RZ, 0xc0, !PT ;  /* 0x0000ffff05047812 */ /* 0x000fe400078ec0ff */
[----:B------:R-:W-:Y:S01]  /*5c90*/  LOP3.LUT R5, R6, 0xff, RZ, 0xc0, !PT ;  /* 0x000000ff06057812 */ /* 0x000fe200078ec0ff */
[----:B------:R-:W-:Y:S01]  /*5ca0*/  @!P0 FADD.FTZ R175, -R175, -RZ ;  /* 0x800000ffafaf8221 */ /* 0x000fe20000010100 */
[----:B------:R-:W-:Y:S02]  /*5cb0*/  ISETP.LE.U32.AND P4, PT, R4, UR4, PT ;  /* 0x0000000404007c0c */ /* 0x000fe4000bf83070 */
[----:B------:R-:W-:Y:S02]  /*5cc0*/  LOP3.LUT R8, R8, 0xffff, RZ, 0xc0, !PT ;  /* 0x0000ffff08087812 */ /* 0x000fe400078ec0ff */
[----:B------:R-:W-:Y:S01]  /*5cd0*/  SHF.R.U32.HI R4, RZ, 0x18, R6 ;  /* 0x00000018ff047819 */ /* 0x000fe20000011606 */
[----:B------:R-:W-:Y:S01]  /*5ce0*/  @!P5 FADD.FTZ R121, -R121, -RZ ;  /* 0x800000ff7979d221 */ /* 0x000fe20000010100 */
[----:B------:R-:W-:Y:S01]  /*5cf0*/  ISETP.LE.U32.AND P3, PT, R5, UR4, PT ;  /* 0x0000000405007c0c */ /* 0x000fe2000bf63070 */
[----:B---3--:R-:W-:Y:S01]  /*5d00*/  @!P6 FADD.FTZ R116, -R116, -RZ ;  /* 0x800000ff7474e221 */ /* 0x008fe20000010100 */
[----:B------:R-:W-:Y:S02]  /*5d10*/  LOP3.LUT R5, R13, 0xff, RZ, 0xc0, !PT ;  /* 0x000000ff0d057812 */ /* 0x000fe400078ec0ff */
[----:B------:R-:W-:Y:S02]  /*5d20*/  ISETP.LE.U32.AND P0, PT, R4, UR4, PT ;  /* 0x0000000404007c0c */ /* 0x000fe4000bf03070 */
[----:B------:R-:W-:Y:S01]  /*5d30*/  SHF.R.U32.HI R4, RZ, 0x8, R8 ;  /* 0x00000008ff047819 */ /* 0x000fe20000011608 */
[----:B------:R-:W-:Y:S01]  /*5d40*/  @!P4 FADD.FTZ R122, -R122, -RZ ;  /* 0x800000ff7a7ac221 */ /* 0x000fe20000010100 */
[----:B------:R-:W-:Y:S02]  /*5d50*/  SHF.R.U32.HI R7, RZ, 0x10, R6 ;  /* 0x00000010ff077819 */ /* 0x000fe40000011606 */
[----:B------:R-:W-:Y:S02]  /*5d60*/  ISETP.LE.U32.AND P5, PT, R5, UR4, PT ;  /* 0x0000000405007c0c */ /* 0x000fe4000bfa3070 */
[----:B------:R-:W-:Y:S01]  /*5d70*/  LOP3.LUT R4, R4, 0xffff, RZ, 0xc0, !PT ;  /* 0x0000ffff04047812 */ /* 0x000fe200078ec0ff */
[----:B------:R-:W-:Y:S01]  /*5d80*/  @!P3 FADD.FTZ R120, -R120, -RZ ;  /* 0x800000ff7878b221 */ /* 0x000fe20000010100 */
[----:B------:R-:W-:Y:S02]  /*5d90*/  LOP3.LUT R5, R7, 0xff, RZ, 0xc0, !PT ;  /* 0x000000ff07057812 */ /* 0x000fe400078ec0ff */
[----:B------:R-:W-:Y:S01]  /*5da0*/  ISETP.LE.U32.AND P4, PT, R4, UR4, PT ;  /* 0x0000000404007c0c */ /* 0x000fe2000bf83070 */
[----:B------:R-:W-:Y:S01]  /*5db0*/  @!P0 FADD.FTZ R119, -R119, -RZ ;  /* 0x800000ff77778221 */ /* 0x000fe20000010100 */
[----:B------:R-:W-:Y:S02]  /*5dc0*/  SHF.R.U32.HI R4, RZ, 0x8, R16 ;  /* 0x00000008ff047819 */ /* 0x000fe40000011610 */
[----:B------:R-:W-:Y:S02]  /*5dd0*/  ISETP.LE.U32.AND P3, PT, R5, UR4, PT ;  /* 0x0000000405007c0c */ /* 0x000fe4000bf63070 */
[----:B------:R-:W-:Y:S01]  /*5de0*/  LOP3.LUT R4, R4, 0xffff, RZ, 0xc0, !PT ;  /* 0x0000ffff04047812 */ /* 0x000fe200078ec0ff */
[----:B------:R-:W-:Y:S01]  /*5df0*/  @!P5 FADD.FTZ R118, -R118, -RZ ;  /* 0x800000ff7676d221 */ /* 0x000fe20000010100 */
[----:B------:R-:W-:Y:S02]  /*5e00*/  LOP3.LUT R6, R6, 0xffff, RZ, 0xc0, !PT ;  /* 0x0000ffff06067812 */ /* 0x000fe400078ec0ff */
[----:B------:R-:W-:Y:S02]  /*5e10*/  ISETP.LE.U32.AND P5, PT, R4, UR4, PT ;  /* 0x0000000404007c0c */ /* 0x000fe4000bfa3070 */
[----:B------:R-:W-:Y:S01]  /*5e20*/  SHF.R.U32.HI R4, RZ, 0x10, R9 ;  /* 0x00000010ff047819 */ /* 0x000fe20000011609 */
[----:B------:R-:W-:Y:S01]  /*5e30*/  @!P4 FADD.FTZ R108, -R108, -RZ ;  /* 0x800000ff6c6cc221 */ /* 0x000fe20000010100 */
[----:B------:R-:W-:Y:S02]  /*5e40*/  SHF.R.U32.HI R5, RZ, 0x8, R6 ;  /* 0x00000008ff057819 */ /* 0x000fe40000011606 */
[----:B------:R-:W-:Y:S01]  /*5e50*/  LOP3.LUT R2, R4, 0xff, RZ, 0xc0, !PT ;  /* 0x000000ff04027812 */ /* 0x000fe200078ec0ff */
[----:B------:R-:W-:Y:S01]  /*5e60*/  @!P3 FADD.FTZ R110, -R110, -RZ ;  /* 0x800000ff6e6eb221 */ /* 0x000fe20000010100 */
[----:B------:R-:W-:Y:S02]  /*5e70*/  LOP3.LUT R5, R5, 0xffff, RZ, 0xc0, !PT ;  /* 0x0000ffff05057812 */ /* 0x000fe400078ec0ff */
[----:B------:R-:W-:Y:S02]  /*5e80*/  ISETP.LE.U32.AND P3, PT, R2, UR4, PT ;  /* 0x0000000402007c0c */ /* 0x000fe4000bf63070 */
[----:B------:R-:W-:Y:S01]  /*5e90*/  F2FP.RELU.PACK_AB R2, R177, R121 ;  /* 0x00000079b102723e */ /* 0x000fe200000008ff */
[----:B------:R-:W-:Y:S01]  /*5ea0*/  @!P5 FADD.FTZ R111, -R111, -RZ ;  /* 0x800000ff6f6fd221 */ /* 0x000fe20000010100 */
[----:B------:R-:W-:Y:S02]  /*5eb0*/  ISETP.LE.U32.AND P4, PT, R5, UR4, PT ;  /* 0x0000000405007c0c */ /* 0x000fe4000bf83070 */
[----:B------:R-:W-:Y:S01]  /*5ec0*/  LOP3.LUT R9, R9, 0xffff, RZ, 0xc0, !PT ;  /* 0x0000ffff09097812 */ /* 0x000fe200078ec0ff */
[----:B------:R1:W-:Y:S01]  /*5ed0*/  STS [R200+0xe400], R2 ;  /* 0x00e40002c8007388 */ /* 0x0003e20000000800 */
[----:B------:R-:W-:Y:S02]  /*5ee0*/  F2FP.RELU.PACK_AB R6, R108, R123 ;  /* 0x0000007b6c06723e */ /* 0x000fe400000008ff */
[----:B------:R-:W-:Y:S02]  /*5ef0*/  SHF.R.U32.HI R5, RZ, 0x8, R9 ;  /* 0x00000008ff057819 */ /* 0x000fe40000011609 */
[----:B------:R-:W-:Y:S01]  /*5f00*/  F2FP.RELU.PACK_AB R0, R179, R178 ;  /* 0x000000b2b300723e */ /* 0x000fe200000008ff */
[----:B------:R2:W-:Y:S01]  /*5f10*/  STS [R200+0xe000], R6 ;  /* 0x00e00006c8007388 */ /* 0x0005e20000000800 */
[----:B------:R-:W-:Y:S01]  /*5f20*/  LOP3.LUT R5, R5, 0xffff, RZ, 0xc0, !PT ;  /* 0x0000ffff05057812 */ /* 0x000fe200078ec0ff */
[----:B----4-:R-:W-:Y:S01]  /*5f30*/  @!P3 FADD.FTZ R114, -R114, -RZ ;  /* 0x800000ff7272b221 */ /* 0x010fe20000010100 */
[----:B------:R-:W-:Y:S01]  /*5f40*/  SHF.R.U32.HI R4, RZ, 0x8, R19 ;  /* 0x00000008ff047819 */ /* 0x000fe20000011613 */
[----:B------:R-:W-:Y:S01]  /*5f50*/  @!P4 FADD.FTZ R109, -R109, -RZ ;  /* 0x800000ff6d6dc221 */ /* 0x000fe20000010100 */
[----:B------:R-:W-:Y:S01]  /*5f60*/  ISETP.LE.U32.AND P4, PT, R5, UR4, PT ;  /* 0x0000000405007c0c */ /* 0x000fe2000bf83070 */
[----:B------:R3:W-:Y:S01]  /*5f70*/  STS [R203+0xe400], R0 ;  /* 0x00e40000cb007388 */ /* 0x0007e20000000800 */
[----:B------:R-:W-:Y:S02]  /*5f80*/  LOP3.LUT R4, R4, 0xffff, RZ, 0xc0, !PT ;  /* 0x0000ffff04047812 */ /* 0x000fe400078ec0ff */
[----:B------:R-:W-:Y:S02]  /*5f90*/  F2FP.RELU.PACK_AB R5, R109, R120 ;  /* 0x000000786d05723e */ /* 0x000fe400000008ff */
[----:B------:R-:W-:Y:S02]  /*5fa0*/  ISETP.LE.U32.AND P5, PT, R4, UR4, PT ;  /* 0x0000000404007c0c */ /* 0x000fe4000bfa3070 */
[----:B------:R-:W-:Y:S02]  /*5fb0*/  F2FP.RELU.PACK_AB R4, R119, R110 ;  /* 0x0000006e7704723e */ /* 0x000fe400000008ff */
[----:B------:R-:W-:Y:S02]  /*5fc0*/  LOP3.LUT R7, R17, 0xff, RZ, 0xc0, !PT ;  /* 0x000000ff11077812 */ /* 0x000fe400078ec0ff */
[----:B------:R-:W-:Y:S01]  /*5fd0*/  FSETP.GE.FTZ.AND P1, PT, R121, RZ, PT ;  /* 0x000000ff7900720b */ /* 0x000fe20003f36000 */
[----:B------:R-:W-:Y:S01]  /*5fe0*/  @!P4 FADD.FTZ R115, -R115, -RZ ;  /* 0x800000ff7373c221 */ /* 0x000fe20000010100 */
[----:B-1----:R-:W-:Y:S02]  /*5ff0*/  F2FP.RELU.PACK_AB R2, R122, R180 ;  /* 0x000000b47a02723e */ /* 0x002fe400000008ff */
[----:B------:R-:W-:Y:S02]  /*6000*/  ISETP.LE.U32.AND P0, PT, R7, UR4, PT ;  /* 0x0000000407007c0c */ /* 0x000fe4000bf03070 */
[----:B------:R-:W-:Y:S01]  /*6010*/  FSETP.GE.FTZ.AND P3, PT, R108, RZ, PT ;  /* 0x000000ff6c00720b */ /* 0x000fe20003f76000 */
[----:B------:R1:W-:Y:S01]  /*6020*/  STS [R203+0xe000], R2 ;  /* 0x00e00002cb007388 */ /* 0x0003e20000000800 */
[----:B--2---:R-:W-:Y:S01]  /*6030*/  F2FP.RELU.PACK_AB R6, R111, R176 ;  /* 0x000000b06f06723e */ /* 0x004fe200000008ff */
[----:B------:R-:W-:Y:S01]  /*6040*/  @!P5 FADD.FTZ R113, -R113, -RZ ;  /* 0x800000ff7171d221 */ /* 0x000fe20000010100 */
[----:B------:R-:W-:Y:S01]  /*6050*/  FSETP.GE.FTZ.AND P4, PT, R120, RZ, PT ;  /* 0x000000ff7800720b */ /* 0x000fe20003f96000 */
[----:B------:R2:W-:Y:S01]  /*6060*/  STS [R200+0xf000], R5 ;  /* 0x00f00005c8007388 */ /* 0x0005e20000000800 */
[C---:B------:R-:W-:Y:S02]  /*6070*/  FSETP.GE.FTZ.AND P6, PT, R185.reuse, RZ, PT ;  /* 0x000000ffb900720b */ /* 0x040fe40003fd6000 */
[----:B---3--:R-:W-:Y:S01]  /*6080*/  F2FP.RELU.PACK_AB R0, R185, R189 ;  /* 0x000000bdb900723e */ /* 0x008fe200000008ff */
[----:B------:R3:W-:Y:S01]  /*6090*/  STS [R200+0xf400], R4 ;  /* 0x00f40004c8007388 */ /* 0x0007e20000000800 */
[----:B------:R-:W-:Y:S01]  /*60a0*/  FSETP.GE.FTZ.AND P5, PT, R190, RZ, PT ;  /* 0x000000ffbe00720b */ /* 0x000fe20003fb6000 */
[----:B------:R-:W-:Y:S01]  /*60b0*/  @!P0 FADD.FTZ R112, -R112, -RZ ;  /* 0x800000ff70708221 */ /* 0x000fe20000010100 */
[----:B------:R-:W-:Y:S01]  /*60c0*/  FSETP.GE.FTZ.AND P0, PT, R123, RZ, PT ;  /* 0x000000ff7b00720b */ /* 0x000fe20003f16000 */
[----:B------:R4:W-:Y:S01]  /*60d0*/  STS [R203+0xf000], R6 ;  /* 0x00f00006cb007388 */ /* 0x0009e20000000800 */
[----:B-1----:R-:W-:Y:S02]  /*60e0*/  F2FP.RELU.PACK_AB R2, R183, R182 ;  /* 0x000000b6b702723e */ /* 0x002fe400000008ff */
[----:B--2---:R-:W-:Y:S02]  /*60f0*/  F2FP.RELU.PACK_AB R5, R174, R118 ;  /* 0x00000076ae05723e */ /* 0x004fe400000008ff */
[----:B---3--:R-:W-:Y:S03]  /*6100*/  F2FP.RELU.PACK_AB R4, R175, R184 ;  /* 0x000000b8af04723e */ /* 0x008fe600000008ff */
[----:B------:R1:W-:Y:S01]  /*6110*/  STS [R203+0xf400], R5 ;  /* 0x00f40005cb007388 */ /* 0x0003e20000000800 */
[----:B----4-:R-:W-:Y:S03]  /*6120*/  F2FP.RELU.PACK_AB R6, R115, R117 ;  /* 0x000000757306723e */ /* 0x010fe600000008ff */
[----:B------:R2:W-:Y:S04]  /*6130*/  STS [R201+0xe000], R4 ;  /* 0x00e00004c9007388 */ /* 0x0005e80000000800 */
[----:B------:R3:W-:Y:S04]  /*6140*/  STS [R201+0xe400], R2 ;  /* 0x00e40002c9007388 */ /* 0x0007e80000000800 */
[----:B------:R4:W-:Y:S01]  /*6150*/  STS [R202+0xe000], R0 ;  /* 0x00e00000ca007388 */ /* 0x0009e20000000800 */
[----:B-1----:R-:W-:Y:S02]  /*6160*/  F2FP.RELU.PACK_AB R5, R116, R114 ;  /* 0x000000727405723e */ /* 0x002fe400000008ff */
[----:B--2---:R-:W-:Y:S02]  /*6170*/  F2FP.RELU.PACK_AB R4, R190, R188 ;  /* 0x000000bcbe04723e */ /* 0x004fe400000008ff */
[----:B---3--:R-:W-:Y:S03]  /*6180*/  F2FP.RELU.PACK_AB R2, R113, R186 ;  /* 0x000000ba7102723e */ /* 0x008fe600000008ff */
[----:B------:R-:W-:Y:S01]  /*6190*/  STS [R202+0xe400], R4 ;  /* 0x00e40004ca007388 */ /* 0x000fe20000000800 */
[----:B----4-:R-:W-:Y:S03]  /*61a0*/  F2FP.RELU.PACK_AB R0, R187, R112 ;  /* 0x00000070bb00723e */ /* 0x010fe600000008ff */
[----:B------:R-:W-:Y:S04]  /*61b0*/  STS [R201+0xf000], R6 ;  /* 0x00f00006c9007388 */ /* 0x000fe80000000800 */
[----:B------:R-:W-:Y:S04]  /*61c0*/  STS [R201+0xf400], R5 ;  /* 0x00f40005c9007388 */ /* 0x000fe80000000800 */
[----:B------:R-:W-:Y:S04]  /*61d0*/  STS [R202+0xf000], R2 ;  /* 0x00f00002ca007388 */ /* 0x000fe80000000800 */
[----:B------:R1:W-:Y:S04]  /*61e0*/  STS [R202+0xf400], R0 ;  /* 0x00f40000ca007388 */ /* 0x0003e80000000800 */
[----:B------:R-:W2:Y:S08]  /*61f0*/  LDSM.16.M88.4 R32, [R159+0x4000] ;  /* 0x004000009f20783b */ /* 0x000eb00000000200 */
[----:B------:R-:W3:Y:S01]  /*6200*/  LDSM.16.M88.4 R28, [R159+0x5000] ;  /* 0x005000009f1c783b */ /* 0x000ee20000000200 */
[C---:B-1----:R-:W-:Y:S07]  /*6210*/  IMAD.IADD R0, R159.reuse, 0x1, R166 ;  /* 0x000000019f007824 */ /* 0x042fee00078e02a6 */
[----:B------:R-:W1:Y:S08]  /*6220*/  LDSM.16.M88.4 R100, [R0+0x4000] ;  /* 0x004000000064783b */ /* 0x000e700000000200 */
[----:B------:R-:W4:Y:S01]  /*6230*/  LDSM.16.M88.4 R104, [R0+0x5000] ;  /* 0x005000000068783b */ /* 0x000f220000000200 */
        /* <DEDUP_REMOVED lines=8> */
[-C--:B-1----:R-:W-:Y:S08]  /*62c0*/  HMMA.16816.F32 R4, R100, R132.reuse, R4 ;  /* 0x000000846404723c */ /* 0x082ff00000001804 */
[C---:B----4-:R-:W-:Y:S08]  /*62d0*/  HMMA.16816.F32 R8, R104.reuse, R132, R8 ;  /* 0x000000846808723c */ /* 0x050ff00000001808 */
[-C--:B------:R-:W-:Y:S08]  /*62e0*/  HMMA.16816.F32 R12, R104, R134.reuse, R12 ;  /* 0x00000086680c723c */ /* 0x080ff0000000180c */
[C---:B------:R-:W-:Y:S08]  /*62f0*/  HMMA.16816.F32 R16, R100.reuse, R134, R16 ;  /* 0x000000866410723c */ /* 0x040ff00000001810 */
[-C--:B------:R-:W-:Y:S08]  /*6300*/  HMMA.16816.F32 R20, R100, R136.reuse, R20 ;  /* 0x000000886414723c */ /* 0x080ff00000001814 */
[C---:B------:R-:W-:Y:S08]  /*6310*/  HMMA.16816.F32 R24, R104.reuse, R136, R24 ;  /* 0x000000886818723c */ /* 0x040ff00000001818 */
[-C--:B------:R-:W-:Y:S07]  /*6320*/  HMMA.16816.F32 R28, R104, R138.reuse, R28 ;  /* 0x0000008a681c723c */ /* 0x080fee000000181c */
[----:B------:R-:W-:Y:S01]  /*6330*/  IMAD.IADD R104, R159, 0x1, R156 ;  /* 0x000000019f687824 */ /* 0x000fe200078e029c */
        /* <DEDUP_REMOVED lines=17> */
[----:B-----5:R-:W-:Y:S01]  /*6450*/  FADD.FTZ R0, -R172, R4 ;  /* 0x00000004ac007221 */ /* 0x020fe20000010100 */
[C---:B------:R-:W-:Y:S03]  /*6460*/  HMMA.16816.F32 R16, R100.reuse, R150, R16 ;  /* 0x000000966410723c */ /* 0x040fe60000001810 */
[----:B------:R-:W-:Y:S01]  /*6470*/  FADD.FTZ R2, -R171, R6 ;  /* 0x00000006ab027221 */ /* 0x000fe20000010100 */
[----:B------:R-:W-:Y:S01]  /*6480*/  FSEL R0, R0, R172, P0 ;  /* 0x000000ac00007208 */ /* 0x000fe20000000000 */
[----:B------:R-:W-:Y:S01]  /*6490*/  FADD.FTZ R4, -R172, R5 ;  /* 0x00000005ac047221 */ /* 0x000fe20000010100 */
[----:B------:R-:W-:Y:S01]  /*64a0*/  FSETP.GE.FTZ.AND P0, PT, R177, RZ, PT ;  /* 0x000000ffb100720b */ /* 0x000fe20003f16000 */
[----:B------:R-:W-:Y:S01]  /*64b0*/  FADD.FTZ R10, -R169, R10 ;  /* 0x0000000aa90a7221 */ /* 0x000fe20000010100 */
[-C--:B------:R-:W-:Y:S01]  /*64c0*/  HMMA.16816.F32 R20, R100, R152.reuse, R20 ;  /* 0x000000986414723c */ /* 0x080fe20000001814 */
[----:B------:R-:W-:Y:S03]  /*64d0*/  FMUL.FTZ R123, R123, R0 ;  /* 0x000000007b7b7220 */ /* 0x000fe60000410000 */
[----:B------:R-:W-:Y:S01]  /*64e0*/  FADD.FTZ R0, -R171, R7 ;  /* 0x00000007ab007221 */ /* 0x000fe20000010100 */
[-C--:B------:R-:W-:Y:S01]  /*64f0*/  FSEL R2, R2, R171.reuse, P1 ;  /* 0x000000ab02027208 */ /* 0x080fe20000800000 */
[C---:B------:R-:W-:Y:S01]  /*6500*/  FADD.FTZ R11, -R169.reuse, R11 ;  /* 0x0000000ba90b7221 */ /* 0x040fe20000010100 */
[----:B------:R-:W-:Y:S01]  /*6510*/  FSETP.GE.FTZ.AND P1, PT, R110, RZ, PT ;  /* 0x000000ff6e00720b */ /* 0x000fe20003f36000 */
[----:B------:R-:W-:Y:S01]  /*6520*/  FADD.FTZ R14, -R169, R14 ;  /* 0x0000000ea90e7221 */ /* 0x000fe20000010100 */
[C---:B------:R-:W-:Y:S03]  /*6530*/  HMMA.16816.F32 R24, R104.reuse, R152, R24 ;  /* 0x000000986818723c */ /* 0x040fe60000001818 */
[----:B------:R-:W-:Y:S01]  /*6540*/  FMUL.FTZ R121, R121, R2 ;  /* 0x0000000279797220 */ /* 0x000fe20000410000 */
[----:B------:R-:W-:Y:S01]  /*6550*/  FSEL R0, R0, R171, P0 ;  /* 0x000000ab00007208 */ /* 0x000fe20000000000 */
[C---:B------:R-:W-:Y:S01]  /*6560*/  FADD.FTZ R7, -R170.reuse, R8 ;  /* 0x00000008aa077221 */ /* 0x040fe20000010100 */
[----:B------:R-:W-:Y:S01]  /*6570*/  FSETP.GE.FTZ.AND P0, PT, R119, RZ, PT ;  /* 0x000000ff7700720b */ /* 0x000fe20003f16000 */
[----:B------:R-:W-:Y:S01]  /*6580*/  FADD.FTZ R15, -R169, R15 ;  /* 0x0000000fa90f7221 */ /* 0x000fe20000010100 */
[-C--:B------:R-:W-:Y:S01]  /*6590*/  HMMA.16816.F32 R28, R104, R154.reuse, R28 ;  /* 0x0000009a681c723c */ /* 0x080fe2000000181c */
[----:B------:R-:W-:Y:S03]  /*65a0*/  FMUL.FTZ R177, R177, R0 ;  /* 0x00000000b1b17220 */ /* 0x000fe60000410000 */
[----:B------:R-:W-:Y:S01]  /*65b0*/  FADD.FTZ R6, -R170, R9 ;  /* 0x00000009aa067221 */ /* 0x000fe20000010100 */
[-C--:B------:R-:W-:Y:S01]  /*65c0*/  FSEL R2, R10, R169.reuse, P1 ;  /* 0x000000a90a027208 */ /* 0x080fe20000800000 */
[----:B------:R-:W-:Y:S01]  /*65d0*/  FADD.FTZ R5, -R170, R12 ;  /* 0x0000000caa057221 */ /* 0x000fe20000010100 */
[----:B------:R-:W-:Y:S01]  /*65e0*/  FSETP.GE.FTZ.AND P1, PT, R118, RZ, PT ;  /* 0x000000ff7600720b */ /* 0x000fe20003f36000 */
[----:B------:R-:W-:Y:S01]  /*65f0*/  FADD.FTZ R22, -R171, R22 ;  /* 0x00000016ab167221 */ /* 0x000fe20000010100 */
[----:B------:R-:W-:Y:S03]  /*6600*/  HMMA.16816.F32 R32, R100, R154, R32 ;  /* 0x0000009a6420723c */ /* 0x000fe60000001820 */
[----:B------:R-:W-:Y:S01]  /*6610*/  FMUL.FTZ R110, R110, R2 ;  /* 0x000000026e6e7220 */ /* 0x000fe20000410000 */
[-C--:B------:R-:W-:Y:S01]  /*6620*/  FSEL R0, R11, R169.reuse, P0 ;  /* 0x000000a90b007208 */ /* 0x080fe20000000000 */
[----:B------:R-:W-:Y:S01]  /*6630*/  FADD.FTZ R2, -R171, R18 ;  /* 0x00000012ab027221 */ /* 0x000fe20000010100 */
[----:B------:R-:W-:Y:S01]  /*6640*/  FSEL R4, R4, R172, P3 ;  /* 0x000000ac04047208 */ /* 0x000fe20001800000 */
[----:B------:R-:W-:Y:S01]  /*6650*/  FADD.FTZ R16, -R172, R16 ;  /* 0x00000010ac107221 */ /* 0x000fe20000010100 */
[----:B------:R-:W-:Y:S01]  /*6660*/  FSETP.GE.FTZ.AND P0, PT, R174, RZ, PT ;  /* 0x000000ffae00720b */ /* 0x000fe20003f16000 */
[----:B------:R-:W-:Y:S01]  /*6670*/  FMUL.FTZ R119, R119, R0 ;  /* 0x0000000077777220 */ /* 0x000fe20000410000 */
[----:B------:R-:W-:Y:S02]  /*6680*/  FSETP.GE.FTZ.AND P3, PT, R109, RZ, PT ;  /* 0x000000ff6d00720b */ /* 0x000fe40003f76000 */
[----:B------:R-:W-:Y:S01]  /*6690*/  FADD.FTZ R0, -R171, R19 ;  /* 0x00000013ab007221 */ /* 0x000fe20000010100 */
[-C--:B------:R-:W-:Y:S01]  /*66a0*/  FSEL R14, R14, R169.reuse, P1 ;  /* 0x000000a90e0e7208 */ /* 0x080fe20000800000 */
[----:B------:R-:W-:Y:S01]  /*66b0*/  FMUL.FTZ R108, R108, R4 ;  /* 0x000000046c6c7220 */ /* 0x000fe20000410000 */
        /* <DEDUP_REMOVED lines=9> */
[----:B------:R-:W-:Y:S01]  /*6750*/  FMUL.FTZ R118, R118, R14 ;  /* 0x0000000e76767220 */ /* 0x000fe20000410000 */
[-C--:B------:R-:W-:Y:S01]  /*6760*/  FSEL R6, R6, R170.reuse, P3 ;  /* 0x000000aa06067208 */ /* 0x080fe20001800000 */
[----:B------:R-:W-:Y:S01]  /*6770*/  FADD.FTZ R20, -R172, R20 ;  /* 0x00000014ac147221 */ /* 0x000fe20000010100 */
[----:B------:R-:W-:Y:S01]  /*6780*/  FSETP.GE.FTZ.AND P3, PT, R111, RZ, PT ;  /* 0x000000ff6f00720b */ /* 0x000fe20003f76000 */
[C---:B------:R-:W-:Y:S01]  /*6790*/  FADD.FTZ R27, -R169.reuse, R27 ;  /* 0x0000001ba91b7221 */ /* 0x040fe20000010100 */
[-C--:B------:R-:W-:Y:S01]  /*67a0*/  FSEL R2, R2, R171.reuse, P1 ;  /* 0x000000ab02027208 */ /* 0x080fe20000800000 */
[----:B------:R-:W-:Y:S01]  /*67b0*/  FADD.FTZ R21, -R172, R21 ;  /* 0x00000015ac157221 */ /* 0x000fe20000010100 */
[----:B------:R-:W-:Y:S01]  /*67c0*/  FSETP.GE.FTZ.AND P1, PT, R182, RZ, PT ;  /* 0x000000ffb600720b */ /* 0x000fe20003f36000 */
[----:B------:R-:W-:Y:S01]  /*67d0*/  FADD.FTZ R30, -R169, R30 ;  /* 0x0000001ea91e7221 */ /* 0x000fe20000010100 */
[----:B------:R-:W-:Y:S01]  /*67e0*/  FSEL R5, R5, R170, P4 ;  /* 0x000000aa05057208 */ /* 0x000fe20002000000 */
[----:B------:R-:W-:Y:S01]  /*67f0*/  FMUL.FTZ R178, R178, R2 ;  /* 0x00000002b2b27220 */ /* 0x000fe20000410000 */
[----:B------:R-:W-:Y:S01]  /*6800*/  FSEL R0, R0, R171, P0 ;  /* 0x000000ab00007208 */ /* 0x000fe20000000000 */
[----:B------:R-:W-:Y:S01]  /*6810*/  FADD.FTZ R24, -R170, R24 ;  /* 0x00000018aa187221 */ /* 0x000fe20000010100 */
        /* <DEDUP_REMOVED lines=35> */
[----:B------:R-:W-:Y:S01]  /*6a50*/  FADD.FTZ R0, -R171, R34 ;  /* 0x00000022ab007221 */ /* 0x000fe20000010100 */
        /* <DEDUP_REMOVED lines=15> */
[----:B------:R-:W-:Y:S01]  /*6b50*/  FSEL R4, R25, R170, P4 ;  /* 0x000000aa19047208 */ /* 0x000fe20002000000 */
[----:B------:R-:W-:Y:S01]  /*6b60*/  FMUL.FTZ R7, R185, R172 ;  /* 0x000000acb9077220 */ /* 0x000fe20000410000 */
        /* <DEDUP_REMOVED lines=45> */
.L_x_1496:
        /* <DEDUP_REMOVED lines=109> */
.L_x_1497:
        /* <DEDUP_REMOVED lines=58> */
[----:B------:R-:W-:Y:S01]  /*78b0*/  IMAD.MOV.U32 R20, RZ, RZ, R185 ;  /* 0x000000ffff147224 */ /* 0x000fe200078e00b9 */
[----:B------:R-:W-:Y:S04]  /*78c0*/  HMMA.16816.F32 R16, R108, R22, R16 ;  /* 0x000000166c10723c */ /* 0x000fe80000001810 */
[----:B------:R-:W-:Y:S03]  /*78d0*/  IMAD.MOV.U32 R21, RZ, RZ, R184 ;  /* 0x000000ffff157224 */ /* 0x000fe600078e00b8 */
[----:B------:R-:W-:Y:S01]  /*78e0*/  @P6 IADD3 R22, R217, -0x40, RZ ;  /* 0xffffffc0d9166810 */ /* 0x000fe20007ffe0ff */
[C---:B------:R-:W-:Y:S05]  /*78f0*/  HMMA.16816.F32 R4, R28.reuse, R32, R4 ;  /* 0x000000201c04723c */ /* 0x040fea0000001804 */
[----:B------:R-:W-:Y:S03]  /*7900*/  @P6 IMAD.WIDE R22, R22, 0x4, R208 ;  /* 0x0000000416166825 */ /* 0x000fe600078e02d0 */
[C---:B------:R-:W-:Y:S01]  /*7910*/  HMMA.16816.F32 R8, R28.reuse, R34, R8 ;  /* 0x000000221c08723c */ /* 0x040fe20000001808 */
[----:B------:R-:W-:Y:S04]  /*7920*/  LDSM.16.MT88.4 R32, [R3+0xc800] ;  /* 0x00c800000320783b */ /* 0x000fe80000004200 */
[----:B------:R1:W5:Y:S03]  /*7930*/  @P6 LDG.E R215, [R22.64] ;  /* 0x0000000616d76981 */ /* 0x000366000c1e1900 */
[C---:B--2---:R-:W-:Y:S01]  /*7940*/  HMMA.16816.F32 R12, R28.reuse, R24, R12 ;  /* 0x000000181c0c723c */ /* 0x044fe2000000180c */
[----:B------:R1:W5:Y:S04]  /*7950*/  @P6 LDG.E R216, [R22.64+0x20] ;  /* 0x0000200616d86981 */ /* 0x000368000c1e1900 */
[----:B------:R1:W5:Y:S02]  /*7960*/  @P6 LDG.E R213, [R22.64+0x80] ;  /* 0x0000800616d56981 */ /* 0x000364000c1e1900 */
[CC--:B------:R-:W-:Y:S01]  /*7970*/  LEA R24, P1, R227.reuse, R20.reuse, 0x2 ;  /* 0x00000014e3187211 */ /* 0x0c0fe200078210ff */
[----:B------:R-:W-:Y:S01]  /*7980*/  HMMA.16816.F32 R16, R28, R26, R16 ;  /* 0x0000001a1c10723c */ /* 0x000fe20000001810 */
[----:B------:R1:W5:Y:S03]  /*7990*/  @P6 LDG.E R214, [R22.64+0xa0] ;  /* 0x0000a00616d66981 */ /* 0x000366000c1e1900 */
[-C--:B------:R-:W-:Y:S01]  /*79a0*/  LEA.HI.X.SX32 R25, R227, R21.reuse, 0x2, P1 ;  /* 0x00000015e3197211 */ /* 0x080fe200008f16ff */
[----:B------:R2:W-:Y:S04]  /*79b0*/  RED.E.ADD.F32.FTZ.RN.STRONG.GPU [R20.64], R4 ;  /* 0x000000041400798e */ /* 0x0005e8000c10e786 */
[----:B------:R3:W-:Y:S04]  /*79c0*/  RED.E.ADD.F32.FTZ.RN.STRONG.GPU [R24.64], R5 ;  /* 0x000000051800798e */ /* 0x0007e8000c10e786 */
[----:B------:R-:W-:Y:S01]  /*79d0*/  LDSM.16.MT88.4 R28, [R3+0xa800] ;  /* 0x00a80000031c783b */ /* 0x000fe20000004200 */
[CC--:B-1----:R-:W-:Y:S04]  /*79e0*/  LEA R22, P0, R242.reuse, R20.reuse, 0x2 ;  /* 0x00000014f2167211 */ /* 0x0c2fe800078010ff */
[-C--:B------:R-:W-:Y:S02]  /*79f0*/  LEA.HI.X.SX32 R23, R242, R21.reuse, 0x2, P0 ;  /* 0x00000015f2177211 */ /* 0x080fe400000f16ff */
[CC--:B--2---:R-:W-:Y:S02]  /*7a00*/  LEA R4, P1, R251.reuse, R20.reuse, 0x2 ;  /* 0x00000014fb047211 */ /* 0x0c4fe400078210ff */
[CC--:B------:R-:W-:Y:S01]  /*7a10*/  LEA R26, P0, R250.reuse, R20.reuse, 0x2 ;  /* 0x00000014fa1a7211 */ /* 0x0c0fe200078010ff */
[----:B------:R1:W-:Y:S01]  /*7a20*/  RED.E.ADD.F32.FTZ.RN.STRONG.GPU [R22.64], R6 ;  /* 0x000000061600798e */ /* 0x0003e2000c10e786 */
[-C--:B---3--:R-:W-:Y:S02]  /*7a30*/  LEA.HI.X.SX32 R5, R251, R21.reuse, 0x2, P1 ;  /* 0x00000015fb057211 */ /* 0x088fe400008f16ff */
[-C--:B------:R-:W-:Y:S03]  /*7a40*/  LEA.HI.X.SX32 R27, R250, R21.reuse, 0x2, P0 ;  /* 0x00000015fa1b7211 */ /* 0x080fe600000f16ff */
[----:B------:R2:W-:Y:S04]  /*7a50*/  RED.E.ADD.F32.FTZ.RN.STRONG.GPU [R4.64], R7 ;  /* 0x000000070400798e */ /* 0x0005e8000c10e786 */
[----:B------:R3:W-:Y:S01]  /*7a60*/  RED.E.ADD.F32.FTZ.RN.STRONG.GPU [R26.64], R8 ;  /* 0x000000081a00798e */ /* 0x0007e2000c10e786 */
[CC--:B-1----:R-:W-:Y:S02]  /*7a70*/  LEA R22, P3, R249.reuse, R20.reuse, 0x2 ;  /* 0x00000014f9167211 */ /* 0x0c2fe400078610ff */
[CC--:B------:R-:W-:Y:S02]  /*7a80*/  LEA R6, P1, R248.reuse, R20.reuse, 0x2 ;  /* 0x00000014f8067211 */ /* 0x0c0fe400078210ff */
[-C--:B------:R-:W-:Y:S02]  /*7a90*/  LEA.HI.X.SX32 R23, R249, R21.reuse, 0x2, P3 ;  /* 0x00000015f9177211 */ /* 0x080fe400018f16ff */
[CC--:B--2---:R-:W-:Y:S02]  /*7aa0*/  LEA R4, P0, R247.reuse, R20.reuse, 0x2 ;  /* 0x00000014f7047211 */ /* 0x0c4fe400078010ff */
[-C--:B------:R-:W-:Y:S01]  /*7ab0*/  LEA.HI.X.SX32 R7, R248, R21.reuse, 0x2, P1 ;  /* 0x00000015f8077211 */ /* 0x080fe200008f16ff */
[----:B------:R1:W-:Y:S01]  /*7ac0*/  RED.E.ADD.F32.FTZ.RN.STRONG.GPU [R22.64], R9 ;  /* 0x000000091600798e */ /* 0x0003e2000c10e786 */
[-C--:B------:R-:W-:Y:S02]  /*7ad0*/  LEA.HI.X.SX32 R5, R247, R21.reuse, 0x2, P0 ;  /* 0x00000015f7057211 */ /* 0x080fe400000f16ff */
[CC--:B---3--:R-:W-:Y:S01]  /*7ae0*/  LEA R26, P0, R239.reuse, R20.reuse, 0x2 ;  /* 0x00000014ef1a7211 */ /* 0x0c8fe200078010ff */
[----:B------:R2:W-:Y:S01]  /*7af0*/  RED.E.ADD.F32.FTZ.RN.STRONG.GPU [R6.64], R10 ;  /* 0x0000000a0600798e */ /* 0x0005e2000c10e786 */
[CC--:B------:R-:W-:Y:S02]  /*7b00*/  LEA R8, P3, R222.reuse, R20.reuse, 0x2 ;  /* 0x00000014de087211 */ /* 0x0c0fe400078610ff */
[-C--:B------:R-:W-:Y:S01]  /*7b10*/  LEA.HI.X.SX32 R27, R239, R21.reuse, 0x2, P0 ;  /* 0x00000015ef1b7211 */ /* 0x080fe200000f16ff */
[----:B------:R3:W-:Y:S04]  /*7b20*/  RED.E.ADD.F32.FTZ.RN.STRONG.GPU [R4.64], R11 ;  /* 0x0000000b0400798e */ /* 0x0007e8000c10e786 */
[----:B------:R-:W-:Y:S04]  /*7b30*/  RED.E.ADD.F32.FTZ.RN.STRONG.GPU [R20.64+0x80], R12 ;  /* 0x0000800c1400798e */ /* 0x000fe8000c10e786 */
[----:B------:R-:W-:Y:S04]  /*7b40*/  RED.E.ADD.F32.FTZ.RN.STRONG.GPU [R24.64+0x80], R13 ;  /* 0x0000800d1800798e */ /* 0x000fe8000c10e786 */
[----:B------:R-:W-:Y:S04]  /*7b50*/  RED.E.ADD.F32.FTZ.RN.STRONG.GPU [R26.64], R14 ;  /* 0x0000000e1a00798e */ /* 0x000fe8000c10e786 */
[----:B------:R-:W-:Y:S01]  /*7b60*/  LDSM.16.MT88.4 R24, [R0] ;  /* 0x000000000018783b */ /* 0x000fe20000004200 */
[CC--:B-1----:R-:W-:Y:S02]  /*7b70*/  LEA R22, P5, R237.reuse, R20.reuse, 0x2 ;  /* 0x00000014ed167211 */ /* 0x0c2fe400078a10ff */
[-C--:B------:R-:W-:Y:S02]  /*7b80*/  LEA.HI.X.SX32 R9, R222, R21.reuse, 0x2, P3 ;  /* 0x00000015de097211 */ /* 0x080fe400018f16ff */
[CC--:B--2---:R-:W-:Y:S02]  /*7b90*/  LEA R10, P4, R252.reuse, R20.reuse, 0x2 ;  /* 0x00000014fc0a7211 */ /* 0x0c4fe400078810ff */
[-C--:B------:R-:W-:Y:S02]  /*7ba0*/  LEA.HI.X.SX32 R23, R237, R21.reuse, 0x2, P5 ;  /* 0x00000015ed177211 */ /* 0x080fe400028f16ff */
[-C--:B---3--:R-:W-:Y:S02]  /*7bb0*/  LEA.HI.X.SX32 R11, R252, R21.reuse, 0x2, P4 ;  /* 0x00000015fc0b7211 */ /* 0x088fe400020f16ff */
[-C--:B------:R-:W-:Y:S01]  /*7bc0*/  LEA R6, P1, R221, R20.reuse, 0x2 ;  /* 0x00000014dd067211 */ /* 0x080fe200078210ff */
[----:B------:R-:W-:Y:S01]  /*7bd0*/  RED.E.ADD.F32.FTZ.RN.STRONG.GPU [R22.64], R15 ;  /* 0x0000000f1600798e */ /* 0x000fe2000c10e786 */
        /* <DEDUP_REMOVED lines=13> */
[----:B------:R-:W3:Y:S04]  /*7cb0*/  LDSM.16.MT88.4 R12, [R157+0x800] ;  /* 0x000800009d0c783b */ /* 0x000ee80000004200 */
        /* <DEDUP_REMOVED lines=14> */
[C---:B------:R-:W-:Y:S08]  /*7da0*/  HMMA.16816.F32 R72, R32.reuse, R12, R72 ;  /* 0x0000000c2048723c */ /* 0x040ff00000001848 */
        /* <DEDUP_REMOVED lines=21> */
[----:B------:R-:W-:Y:S01]  /*7f00*/  IADD3 R5, R192, -0x1, RZ ;  /* 0xffffffffc0057810 */ /* 0x000fe20007ffe0ff */
[----:B------:R-:W-:Y:S01]  /*7f10*/  IMAD.MOV.U32 R157, RZ, RZ, R0 ;  /* 0x000000ffff9d7224 */ /* 0x000fe200078e0000 */
[----:B------:R-:W-:Y:S01]  /*7f20*/  @P6 IADD3.X R2, R209, -0x1, RZ, P3, !PT ;  /* 0xffffffffd1026810 */ /* 0x000fe20001ffe4ff */
[----:B------:R-:W-:Y:S01]  /*7f30*/  @P6 IMAD.MOV.U32 R208, RZ, RZ, R4 ;  /* 0x000000ffffd06224 */ /* 0x000fe200078e0004 */
        /* <DEDUP_REMOVED lines=14> */
[----:B------:R-:W-:Y:S01]  /*8020*/  ISETP.NE.AND P0, PT, R241, -0x1, PT ;  /* 0xfffffffff100780c */ /* 0x000fe20003f05270 */
[----:B------:R-:W-:-:S02]  /*8030*/  FMUL.FTZ R32, R69, c[0x0][0x2e0] ;  /* 0x0000b80045207a20 */ /* 0x000fc40000410000 */
[----:B------:R-:W-:Y:S02]  /*8040*/  FMUL.FTZ R70, R70, c[0x0][0x2e0] ;  /* 0x0000b80046467a20 */ /* 0x000fe40000410000 */
        /* <DEDUP_REMOVED lines=95> */
[----:B------:R-:W-:-:S04]  /*8640*/  F2FP.PACK_AB R0, R0, R62 ;  /* 0x0000003e0000723e */ /* 0x000fc800000000ff */
[----:B------:R-:W-:Y:S01]  /*8650*/  F2FP.PACK_AB R2, R2, R60 ;  /* 0x0000003c0202723e */ /* 0x000fe200000000ff */
[----:B--2---:R-:W-:Y:S04]  /*8660*/  STS [R119], R27 ;  /* 0x0000001b77007388 */ /* 0x004fe80000000800 */
        /* <DEDUP_REMOVED lines=21> */
[----:B------:R-:W-:Y:S04]  /*87c0*/  STS [R244+0x4400], R8 ;  /* 0x00440008f4007388 */ /* 0x000fe80000000800 */
[----:B-1----:R-:W1:Y:S04]  /*87d0*/  S2R R119, SR_CTAID.Y ;  /* 0x0000000000777919 */ /* 0x002e680000002600 */
[----:B------:R-:W-:Y:S04]  /*87e0*/  STS [R245+0x4000], R5 ;  /* 0x00400005f5007388 */ /* 0x000fe80000000800 */
[----:B------:R-:W-:Y:S04]  /*87f0*/  STS [R245+0x4400], R4 ;  /* 0x00440004f5007388 */ /* 0x000fe80000000800 */
[----:B------:R-:W-:Y:S04]  /*8800*/  STS [R244+0x6000], R7 ;  /* 0x00600007f4007388 */ /* 0x000fe80000000800 */
[----:B------:R1:W-:Y:S04]  /*8810*/  STS [R244+0x6400], R6 ;  /* 0x00640006f4007388 */ /* 0x0003e80000000800 */
[----:B------:R2:W-:Y:S04]  /*8820*/  STS [R245+0x6400], R0 ;  /* 0x00640000f5007388 */ /* 0x0005e80000000800 */
[----:B------:R3:W-:Y:S01]  /*8830*/  STS [R245+0x6000], R2 ;  /* 0x00600002f5007388 */ /* 0x0007e20000000800 */
[----:B-1----:R-:W-:-:S02]  /*8840*/  SHF.R.S32.HI R6, RZ, 0x1f, R119 ;  /* 0x0000001fff067819 */ /* 0x002fc40000011477 */
[----:B--2---:R-:W-:-:S05]  /*8850*/  @P0 IADD3 R0, R228, R241, RZ ;  /* 0x000000f1e4000210 */ /* 0x004fca0007ffe0ff */
[----:B------:R-:W-:-:S04]  /*8860*/  @P0 IMAD.WIDE.U32 R4, R0, c[0x0][0x3a0], RZ ;  /* 0x0000e80000040a25 */ /* 0x000fc800078e00ff */
[----:B------:R-:W-:Y:S01]  /*8870*/  @P0 IMAD R8, R0, c[0x0][0x3a4], R5 ;  /* 0x0000e90000080a24 */ /* 0x000fe200078e0205 */
[----:B---3--:R-:W-:Y:S01]  /*8880*/  @P0 MOV R2, R4 ;  /* 0x0000000400020202 */ /* 0x008fe20000000f00 */
        /* <DEDUP_REMOVED lines=11> */
.L_x_1499:
        /* <DEDUP_REMOVED lines=15> */
.L_x_1500:
[----:B------:R-:W-:Y:S01]  /*8a30*/  BAR.SYNC.DEFER_BLOCKING 0x0 ;  /* 0x0000000000007b1d */ /* 0x000fe20000010000 */
[C---:B------:R-:W-:Y:S01]  /*8a40*/  IMAD.SHL.U32 R13, R229.reuse, 0x80, RZ ;  /* 0x00000080e50d7824 */ /* 0x040fe200078e00ff */
        /* <DEDUP_REMOVED lines=36> */
.L_x_1502:
[----:B------:R-:W-:Y:S05]  /*8c90*/  BSYNC B0 ;  /* 0x0000000000007941 */ /* 0x000fea0003800000 */
.L_x_1501:
        /* <DEDUP_REMOVED lines=14> */
[----:B--2---:R1:W-:Y:S02]  /*8d80*/  STG.E.128 [R10.64], R16 ;  /* 0x000000100a007986 */ /* 0x0043e4000c101d06 */
.L_x_1504:
[----:B------:R-:W-:Y:S05]  /*8d90*/  BSYNC B0 ;  /* 0x0000000000007941 */ /* 0x000fea0003800000 */
.L_x_1503:
        /* <DEDUP_REMOVED lines=14> */
[----:B---3--:R1:W-:Y:S02]  /*8e80*/  STG.E.128 [R10.64], R20 ;  /* 0x000000140a007986 */ /* 0x0083e4000c101d06 */
.L_x_1506:
[----:B------:R-:W-:Y:S05]  /*8e90*/  BSYNC B0 ;  /* 0x0000000000007941 */ /* 0x000fea0003800000 */
.L_x_1505:
        /* <DEDUP_REMOVED lines=13> */
[----:B----4-:R1:W-:Y:S02]  /*8f70*/  STG.E.128 [R4.64], R28 ;  /* 0x0000001c04007986 */ /* 0x0103e4000c101d06 */
.L_x_1508:
[----:B------:R-:W-:Y:S05]  /*8f80*/  BSYNC B0 ;  /* 0x0000000000007941 */ /* 0x000fea0003800000 */
.L_x_1507:
        /* <DEDUP_REMOVED lines=20> */
.L_x_1510:
[----:B------:R-:W-:Y:S05]  /*90d0*/  BSYNC B0 ;  /* 0x0000000000007941 */ /* 0x000fea0003800000 */
.L_x_1509:
        /* <DEDUP_REMOVED lines=13> */
.L_x_1512:
[----:B------:R-:W-:Y:S05]  /*91b0*/  BSYNC B0 ;  /* 0x0000000000007941 */ /* 0x000fea0003800000 */
.L_x_1511:
        /* <DEDUP_REMOVED lines=13> */
.L_x_1514:
[----:B------:R-:W-:Y:S05]  /*9290*/  BSYNC B0 ;  /* 0x0000000000007941 */ /* 0x000fea0003800000 */
.L_x_1513:
        /* <DEDUP_REMOVED lines=11> */
.L_x_1469:
[----:B------:R-:W-:Y:S05]  /*9350*/  BSYNC B1 ;  /* 0x0000000000017941 */ /* 0x000fea0003800000 */
.L_x_1447:
        /* <DEDUP_REMOVED lines=9> */
.L_x_1515:
[----:B------:R-:W-:Y:S05]  /*93f0*/  EXIT ;  /* 0x000000000000794d */ /* 0x000fea0003800000 */
.L_x_1517:
        /* <DEDUP_REMOVED lines=16> */
.L_x_2478:


//--------------------- .text._ZN5flash44flash_bwd_dq_dk_dv_loop_seqk_parallel_kernelI23Flash_bwd_kernel_traitsILi64ELi64ELi128ELi8ELi2ELi4ELi4ELb1ELb0EN7cutlass6half_tE19Flash_kernel_traitsILi64ELi64ELi128ELi8ES3_EELb0ELb0ELb1ELb1ELb0ELb0ELb1EEEvNS_16Flash_bwd_paramsE --------------------------
	.section	.text._ZN5flash44flash_bwd_dq_dk_dv_loop_seqk_parallel_kernelI23Flash_bwd_kernel_traitsILi64ELi64ELi128ELi8ELi2ELi4ELi4ELb1ELb0EN7cutlass6half_tE19Flash_kernel_traitsILi64ELi64ELi128ELi8ES3_EELb0ELb0ELb1ELb1ELb0ELb0ELb1EEEvNS_16Flash_bwd_paramsE,"ax",@progbits
	.sectioninfo	@"SHI_REGISTERS=255"
	.align	128
        .global         _ZN5flash44flash_bwd_dq_dk_dv_loop_seqk_parallel_kernelI23Flash_bwd_kernel_traitsILi64ELi64ELi128ELi8ELi2ELi4ELi4ELb1ELb0EN7cutlass6half_tE19Flash_kernel_traitsILi64ELi64ELi128ELi8ES3_EELb0ELb0ELb1ELb1ELb0ELb0ELb1EEEvNS_16Flash_bwd_paramsE
        .type           _ZN5flash44flash_bwd_dq_dk_dv_loop_seqk_parallel_kernelI23Flash_bwd_kernel_traitsILi64ELi64ELi128ELi8ELi2ELi4ELi4ELb1ELb0EN7cutlass6half_tE19Flash_kernel_traitsILi64ELi64ELi128ELi8ES3_EELb0ELb0ELb1ELb1ELb0ELb0ELb1EEEvNS_16Flash_bwd_paramsE,@function
        .size           _ZN5flash44flash_bwd_dq_dk_dv_loop_seqk_parallel_kernelI23Flash_bwd_kernel_traitsILi64ELi64ELi128ELi8ELi2ELi4ELi4ELb1ELb0EN7cutlass6half_tE19Flash_kernel_traitsILi64ELi64ELi128ELi8ES3_EELb0ELb0ELb1ELb1ELb0ELb0ELb1EEEvNS_16Flash_bwd_paramsE,(.L_x_2479 - _ZN5flash44flash_bwd_dq_dk_dv_loop_seqk_parallel_kernelI23Flash_bwd_kernel_traitsILi64ELi64ELi128ELi8ELi2ELi4ELi4ELb1ELb0EN7cutlass6half_tE19Flash_kernel_traitsILi64ELi64ELi128ELi8ES3_EELb0ELb0ELb1ELb1ELb0ELb0ELb1EEEvNS_16Flash_bwd_paramsE)
        .other          _ZN5flash44flash_bwd_dq_dk_dv_loop_seqk_parallel_kernelI23Flash_bwd_kernel_traitsILi64ELi64ELi128ELi8ELi2ELi4ELi4ELb1ELb0EN7cutlass6half_tE19Flash_kernel_traitsILi64ELi64ELi128ELi8ES3_EELb0ELb0ELb1ELb1ELb0ELb0ELb1EEEvNS_16Flash_bwd_paramsE,@"STO_CUDA_ENTRY STV_DEFAULT"
_ZN5flash44flash_bwd_dq_dk_dv_loop_seqk_parallel_kernelI23Flash_bwd_kernel_traitsILi64ELi64ELi128ELi8ELi2ELi4ELi4ELb1ELb0EN7cutlass6half_tE19Flash_kernel_traitsILi64ELi64ELi128ELi8ES3_EELb0ELb0ELb1ELb1ELb0ELb0ELb1EEEvNS_16Flash_bwd_paramsE:
.text._ZN5flash44flash_bwd_dq_dk_dv_loop_seqk_parallel_kernelI23Flash_bwd_kernel_traitsILi64ELi64ELi128ELi8ELi2ELi4ELi4ELb1ELb0EN7cutlass6half_tE19Flash_kernel_traitsILi64ELi64ELi128ELi8ES3_EELb0ELb0ELb1ELb1ELb0ELb0ELb1EEEvNS_16Flash_bwd_paramsE:
        /* <DEDUP_REMOVED lines=20> */
[----:B------:R-:W-:Y:S02]  /*0140*/  ULDC UR14, c[0x0][0x1c0] ;  /* 0x00007000000e7ab9 */ /* 0x000fe40000000800 */
[----:B------:R-:W-:Y:S02]  /*0150*/  ULDC UR54, c[0x0][0x1c0] ;  /* 0x0000700000367ab9 */ /* 0x000fe40000000800 */
[----:B------:R-:W-:Y:S02]  /*0160*/  UIMAD UR14, UR5, UR14, URZ ;  /* 0x0000000e050e72a4 */ /* 0x000fe4000f8e023f */
[----:B------:R-:W-:Y:S02]  /*0170*/  ULDC UR15, c[0x0][0x1c8] ;  /* 0x00007200000f7ab9 */ /* 0x000fe40000000800 */
[----:B------:R-:W-:Y:S02]  /*0180*/  UIMAD.WIDE UR54, UR5, UR54, URZ ;  /* 0x00000036053672a5 */ /* 0x000fe4000f8e023f */
[----:B------:R-:W-:Y:S01]  /*0190*/  ULDC.U8 UR11, c[0x0][0x328] ;  /* 0x0000ca00000b7ab9 */ /* 0x000fe20000000000 */
[----:B-1----:R-:W-:Y:S01]  /*01a0*/  SHF.R.S32.HI R0, RZ, 0x1f, R11 ;  /* 0x0000001fff007819 */ /* 0x002fe2000001140b */
[----:B--2---:R-:W-:-:S02]  /*01b0*/  UIMAD UR18, UR52, UR5, URZ ;  /* 0x00000005341272a4 */ /* 0x004fc4000f8e023f */
[----:B------:R-:W-:Y:S01]  /*01c0*/  ULOP3.LUT UR5, UR52, UR15, URZ, 0x3c, !UPT ;  /* 0x0000000f34057292 */ /* 0x000fe2000f8e3c3f */
[CC--:B------:R-:W-:Y:S01]  /*01d0*/  LEA.HI R5, R0.reuse, R11.reuse, RZ, 0x5 ;  /* 0x0000000b00057211 */ /* 0x0c0fe200078f28ff */
[----:B------:R-:W-:Y:S01]  /*01e0*/  USHF.R.S32.HI UR6, URZ, 0x1f, UR52 ;  /* 0x0000001f3f067899 */ /* 0x000fe20008011434 */
[CC--:B------:R-:W-:Y:S01]  /*01f0*/  LEA.HI R10, R0.reuse, R11.reuse, RZ, 0x3 ;  /* 0x0000000b000a7211 */ /* 0x0c0fe200078f18ff */
[----:B------:R-:W-:Y:S01]  /*0200*/  ULDC UR10, c[0x0][0x1c0] ;  /* 0x00007000000a7ab9 */ /* 0x000fe20000000800 */
[CC--:B------:R-:W-:Y:S01]  /*0210*/  LEA.HI R3, R0.reuse, R11.reuse, RZ, 0x4 ;  /* 0x0000000b00037211 */ /* 0x0c0fe200078f20ff */
[----:B------:R-:W-:Y:S01]  /*0220*/  ULDC UR19, c[0x0][0x224] ;  /* 0x0000890000137ab9 */ /* 0x000fe20000000800 */
[CC--:B------:R-:W-:Y:S01]  /*0230*/  LEA.HI R15, R0.reuse, R11.reuse, RZ, 0x6 ;  /* 0x0000000b000f7211 */ /* 0x0c0fe200078f30ff */
[----:B------:R-:W-:Y:S01]  /*0240*/  UISETP.NE.AND UP5, UPT, UR11, URZ, UPT ;  /* 0x0000003f0b00728c */ /* 0x000fe2000bfa5270 */
[CC--:B------:R-:W-:Y:S01]  /*0250*/  LEA.HI R6, R0.reuse, R11.reuse, RZ, 0x2 ;  /* 0x0000000b00067211 */ /* 0x0c0fe200078f10ff */
[----:B---3--:R-:W-:Y:S01]  /*0260*/  USHF.R.S32.HI UR7, URZ, 0x1f, UR47 ;  /* 0x0000001f3f077899 */ /* 0x008fe2000801142f */
[----:B------:R-:W-:Y:S01]  /*0270*/  LEA.HI R16, R0, R11, RZ, 0x7 ;  /* 0x0000000b00107211 */ /* 0x000fe200078f38ff */
[----:B------:R-:W-:Y:S01]  /*0280*/  ULDC UR13, c[0x0][0x214] ;  /* 0x00008500000d7ab9 */ /* 0x000fe20000000800 */
[--C-:B------:R-:W-:Y:S01]  /*0290*/  SHF.R.S32.HI R0, RZ, 0x5, R5.reuse ;  /* 0x00000005ff007819 */ /* 0x100fe20000011405 */
[----:B------:R-:W-:Y:S01]  /*02a0*/  ULDC UR17, c[0x0][0x224] ;  /* 0x0000890000117ab9 */ /* 0x000fe20000000800 */
[----:B------:R-:W-:Y:S01]  /*02b0*/  SHF.R.S32.HI R2, RZ, 0x1f, R5 ;  /* 0x0000001fff027819 */ /* 0x000fe20000011405 */
[----:B------:R-:W-:Y:S01]  /*02c0*/  ULDC UR16, c[0x0][0x1c0] ;  /* 0x0000700000107ab9 */ /* 0x000fe20000000800 */
[C---:B------:R-:W-:Y:S01]  /*02d0*/  LOP3.LUT R4, R5.reuse, 0xffffffe0, RZ, 0xc0, !PT ;  /* 0xffffffe005047812 */ /* 0x040fe200078ec0ff */
[----:B------:R-:W-:Y:S01]  /*02e0*/  USHF.L.U32 UR25, UR14, 0x4, URZ ;  /* 0x000000040e197899 */ /* 0x000fe2000800063f */
[-C--:B------:R-:W-:Y:S01]  /*02f0*/  LEA.HI R2, R2, R0.reuse, RZ, 0x2 ;  /* 0x0000000002027211 */ /* 0x080fe200078f10ff */
[----:B------:R-:W-:Y:S01]  /*0300*/  USHF.L.U32 UR59, UR14, 0x6, URZ ;  /* 0x000000060e3b7899 */ /* 0x000fe2000800063f */
[----:B------:R-:W-:Y:S01]  /*0310*/  LEA.HI R5, R5, R0, RZ, 0x1 ;  /* 0x0000000005057211 */ /* 0x000fe200078f08ff */
[----:B------:R-:W-:Y:S01]  /*0320*/  IMAD.IADD R9, R11, 0x1, -R4 ;  /* 0x000000010b097824 */ /* 0x000fe200078e0a04 */
[----:B------:R-:W-:Y:S01]  /*0330*/  LOP3.LUT R2, R2, 0xfffffffc, RZ, 0xc0, !PT ;  /* 0xfffffffc02027812 */ /* 0x000fe200078ec0ff */
[----:B------:R-:W-:Y:S01]  /*0340*/  UIADD3 UR24, UR25, 0x20, URZ ;  /* 0x0000002019187890 */ /* 0x000fe2000fffe03f */
[----:B------:R-:W-:Y:S01]  /*0350*/  LOP3.LUT R4, R5, 0xfffffffe, RZ, 0xc0, !PT ;  /* 0xfffffffe05047812 */ /* 0x000fe200078ec0ff */
[----:B------:R-:W-:Y:S01]  /*0360*/  ULDC.U8 UR12, c[0x0][0x3d0] ;  /* 0x0000f400000c7ab9 */ /* 0x000fe20000000000 */
[----:B------:R-:W-:Y:S01]  /*0370*/  SHF.R.S32.HI R5, RZ, 0x4, R3 ;  /* 0x00000004ff057819 */ /* 0x000fe20000011403 */
[C---:B------:R-:W-:Y:S01]  /*0380*/  IMAD.IADD R159, R0.reuse, 0x1, -R2 ;  /* 0x00000001009f7824 */ /* 0x040fe200078e0a02 */
[C---:B------:R-:W-:Y:S01]  /*0390*/  LOP3.LUT R8, R3.reuse, 0xfffffff0, RZ, 0xc0, !PT ;  /* 0xfffffff003087812 */ /* 0x040fe200078ec0ff */
[----:B------:R-:W-:Y:S01]  /*03a0*/  IMAD.IADD R13, R0, 0x1, -R4 ;  /* 0x00000001000d7824 */ /* 0x000fe200078e0a04 */
[----:B------:R-:W-:Y:S01]  /*03b0*/  LEA.HI R2, R3, R5, RZ, 0x1 ;  /* 0x0000000503027211 */ /* 0x000fe200078f08ff */
[----:B------:R-:W-:Y:S01]  /*03c0*/  IMAD.U32 R4, RZ, RZ, UR4 ;  /* 0x00000004ff047e24 */ /* 0x000fe2000f8e00ff */
[----:B------:R-:W-:Y:S01]  /*03d0*/  SHF.R.S32.HI R3, RZ, 0x2, R6 ;  /* 0x00000002ff037819 */ /* 0x000fe20000011406 */
[C---:B------:R-:W-:Y:S01]  /*03e0*/  IMAD.IADD R8, R11.reuse, 0x1, -R8 ;  /* 0x000000010b087824 */ /* 0x040fe200078e0a08 */
[----:B------:R-:W-:Y:S01]  /*03f0*/  SHF.R.S32.HI R0, RZ, 0x1f, R6 ;  /* 0x0000001fff007819 */ /* 0x000fe20000011406 */
[----:B------:R-:W-:Y:S01]  /*0400*/  UIMAD UR4, UR47, UR10, UR52 ;  /* 0x0000000a2f0472a4 */ /* 0x000fe2000f8e0234 */
[----:B------:R-:W-:Y:S01]  /*0410*/  LOP3.LUT R7, R10, 0xfffffff8, RZ, 0xc0, !PT ;  /* 0xfffffff80a077812 */ /* 0x000fe200078ec0ff */
[----:B------:R1:W-:Y:S01]  /*0420*/  STL [R1+0x8], R4 ;  /* 0x0000080401007387 */ /* 0x0003e20000100800 */
[----:B------:R-:W-:Y:S01]  /*0430*/  LEA.HI R0, R0, R3, RZ, 0x3 ;  /* 0x0000000300007211 */ /* 0x000fe200078f18ff */
[----:B------:R-:W-:Y:S01]  /*0440*/  UIMAD.WIDE.U32 UR10, UR47, UR19, URZ ;  /* 0x000000132f0a72a5 */ /* 0x000fe2000f8e003f */
[----:B------:R-:W-:Y:S01]  /*0450*/  LOP3.LUT R12, R6, 0x7ffffffc, RZ, 0xc0, !PT ;  /* 0x7ffffffc060c7812 */ /* 0x000fe200078ec0ff */
[C---:B------:R-:W-:Y:S01]  /*0460*/  IMAD.IADD R7, R11.reuse, 0x1, -R7 ;  /* 0x000000010b077824 */ /* 0x040fe200078e0a07 */
[----:B------:R-:W-:Y:S01]  /*0470*/  LOP3.LUT R2, R2, 0xfffffffe, RZ, 0xc0, !PT ;  /* 0xfffffffe02027812 */ /* 0x000fe200078ec0ff */
[----:B------:R-:W-:Y:S01]  /*0480*/  UIMAD UR4, UR4, UR17, URZ ;  /* 0x00000011040472a4 */ /* 0x000fe2000f8e023f */
[----:B------:R-:W-:Y:S01]  /*0490*/  LOP3.LUT R0, R0, 0xfffffff8, RZ, 0xc0, !PT ;  /* 0xfffffff800007812 */ /* 0x000fe200078ec0ff */
[----:B------:R-:W-:Y:S01]  /*04a0*/  IMAD.IADD R17, R11, 0x1, -R12 ;  /* 0x000000010b117824 */ /* 0x000fe200078e0a0c */
[----:B------:R-:W-:Y:S01]  /*04b0*/  SHF.R.S32.HI R239, RZ, 0x3, R10 ;  /* 0x00000003ffef7819 */ /* 0x000fe2000001140a */
[----:B------:R-:W-:Y:S01]  /*04c0*/  IMAD.IADD R11, R5, 0x1, -R2 ;  /* 0x00000001050b7824 */ /* 0x000fe200078e0a02 */
[----:B------:R-:W-:Y:S01]  /*04d0*/  SHF.R.S32.HI R2, RZ, 0x1f, R9 ;  /* 0x0000001fff027819 */ /* 0x000fe20000011409 */
[C---:B------:R-:W-:Y:S01]  /*04e0*/  IMAD.SHL.U32 R234, R7.reuse, 0x8, RZ ;  /* 0x0000000807ea7824 */ /* 0x040fe200078e00ff */
[C---:B------:R-:W-:Y:S01]  /*04f0*/  LOP3.LUT P4, RZ, R7.reuse, 0x2, RZ, 0xc0, !PT ;  /* 0x0000000207ff7812 */ /* 0x040fe2000788c0ff */
[----:B------:R-:W-:Y:S01]  /*0500*/  IMAD.U32 R5, RZ, RZ, UR5 ;  /* 0x00000005ff057e24 */ /* 0x000fe2000f8e00ff */
[----:B------:R-:W-:Y:S01]  /*0510*/  LEA.HI R18, R2, R9, RZ, 0x2 ;  /* 0x0000000902127211 */ /* 0x000fe200078f10ff */
[----:B------:R-:W-:Y:S01]  /*0520*/  USHF.R.S32.HI UR5, URZ, 0x1f, UR19 ;  /* 0x0000001f3f057899 */ /* 0x000fe20008011413 */
[----:B------:R-:W-:Y:S01]  /*0530*/  SHF.R.S32.HI R2, RZ, 0x1f, R8 ;  /* 0x0000001fff027819 */ /* 0x000fe20000011408 */
[----:B------:R-:W-:Y:S01]  /*0540*/  USHF.L.U32 UR19, UR14, 0x3, URZ ;  /* 0x000000030e137899 */ /* 0x000fe2000800063f */
[----:B------:R-:W-:Y:S01]  /*0550*/  LOP3.LUT P3, RZ, R7, 0x4, RZ, 0xc0, !PT ;  /* 0x0000000407ff7812 */ /* 0x000fe2000786c0ff */
[----:B------:R-:W-:Y:S01]  /*0560*/  UIMAD UR5, UR5, UR47, URZ ;  /* 0x0000002f050572a4 */ /* 0x000fe2000f8e023f */
[----:B------:R-:W-:Y:S01]  /*0570*/  LEA.HI R12, R2, R8, RZ, 0x3 ;  /* 0x00000008020c7211 */ /* 0x000fe200078f18ff */
[----:B------:R-:W-:Y:S01]  /*0580*/  UIADD3 UR23, UR19, UR24, URZ ;  /* 0x0000001813177290 */ /* 0x000fe2000fffe03f */
[----:B------:R-:W-:Y:S01]  /*0590*/  SHF.R.S32.HI R6, RZ, 0x7, R16 ;  /* 0x00000007ff067819 */ /* 0x000fe20000011410 */
[----:B------:R-:W-:Y:S01]  /*05a0*/  ULDC.64 UR8, c[0x0][0x118] ;  /* 0x0000460000087ab9 */ /* 0x000fe20000000a00 */
[----:B-1----:R-:W-:Y:S01]  /*05b0*/  IMAD.IADD R4, R3, 0x1, -R0 ;  /* 0x0000000103047824 */ /* 0x002fe200078e0a00 */
[----:B------:R-:W-:Y:S01]  /*05c0*/  UIADD3 UR22, UR19, UR23, URZ ;  /* 0x0000001713167290 */ /* 0x000fe2000fffe03f */
[----:B------:R-:W-:Y:S01]  /*05d0*/  IMAD.U32 R3, RZ, RZ, UR18 ;  /* 0x00000012ff037e24 */ /* 0x000fe2000f8e00ff */
[----:B------:R-:W-:Y:S01]  /*05e0*/  ULDC UR58, c[0x0][0x2e8] ;  /* 0x0000ba00003a7ab9 */ /* 0x000fe20000000800 */
[----:B------:R-:W-:Y:S01]  /*05f0*/  IMAD.SHL.U32 R0, R239, 0x40, RZ ;  /* 0x00000040ef007824 */ /* 0x000fe200078e00ff */
[----:B------:R-:W-:-:S02]  /*0600*/  UIADD3 UR21, UR19, UR22, URZ ;  /* 0x0000001613157290 */ /* 0x000fc4000fffe03f */
[----:B------:R1:W-:Y:S01]  /*0610*/  STL [R1+0x24], R3 ;  /* 0x0000240301007387 */ /* 0x0003e20000100800 */
[----:B------:R-:W-:Y:S01]  /*0620*/  UISETP.NE.AND UP6, UPT, UR12, URZ, UPT ;  /* 0x0000003f0c00728c */ /* 0x000fe2000bfc5270 */
[----:B------:R-:W-:Y:S01]  /*0630*/  LOP3.LUT R0, R0, 0x1c0, RZ, 0xc0, !PT ;  /* 0x000001c000007812 */ /* 0x000fe200078ec0ff */
[----:B------:R-:W-:Y:S02]  /*0640*/  UIADD3 UR20, UR19, UR21, URZ ;  /* 0x0000001513147290 */ /* 0x000fe4000fffe03f */
[----:B------:R-:W-:Y:S01]  /*0650*/  UIMAD.WIDE.U32 UR60, UR54, UR10, URZ ;  /* 0x0000000a363c72a5 */ /* 0x000fe2000f8e003f */
[----:B------:R-:W-:Y:S01]  /*0660*/  LOP3.LUT R2, R0, 0x38, R234, 0xf8, !PT ;  /* 0x0000003800027812 */ /* 0x000fe200078ef8ea */
[----:B------:R-:W-:Y:S02]  /*0670*/  UIMAD UR31, UR14, 0x18, URZ ;  /* 0x000000180e1f78a4 */ /* 0x000fe4000f8e023f */
[----:B------:R-:W-:Y:S02]  /*0680*/  USHF.L.U32 UR30, UR14, 0x5, URZ ;  /* 0x000000050e1e7899 */ /* 0x000fe4000800063f */
[----:B------:R-:W-:-:S02]  /*0690*/  UIMAD UR29, UR14, 0x28, URZ ;  /* 0x000000280e1d78a4 */ /* 0x000fc4000f8e023f */
[----:B------:R-:W-:Y:S02]  /*06a0*/  UIMAD UR28, UR14, 0x30, URZ ;  /* 0x000000300e1c78a4 */ /* 0x000fe4000f8e023f */
[----:B------:R-:W-:Y:S02]  /*06b0*/  UIMAD UR27, UR14, 0x38, URZ ;  /* 0x000000380e1b78a4 */ /* 0x000fe4000f8e023f */
[----:B------:R-:W-:Y:S02]  /*06c0*/  UIADD3 UR26, UR19, UR20, URZ ;  /* 0x00000014131a7290 */ /* 0x000fe4000fffe03f */
[----:B------:R-:W-:Y:S01]  /*06d0*/  UMOV UR57, 0xffffe000 ;  /* 0xffffe00000397882 */ /* 0x000fe20000000000 */
[----:B-1----:R-:W-:-:S05]  /*06e0*/  IMAD.U32 R3, RZ, RZ, UR14 ;  /* 0x0000000eff037e24 */ /* 0x002fca000f8e00ff */
[----:B------:R1:W-:Y:S04]  /*06f0*/  STL [R1+0x4], R3 ;  /* 0x0000040301007387 */ /* 0x0003e80000100800 */
[----:B------:R2:W-:Y:S01]  /*0700*/  STL [R1+0x20], R5 ;  /* 0x0000200501007387 */ /* 0x0005e20000100800 */
[----:B-1----:R-:W-:Y:S02]  /*0710*/  SHF.R.U32.HI R3, RZ, 0x3, R0 ;  /* 0x00000003ff037819 */ /* 0x002fe40000011600 */
[----:B------:R-:W-:Y:S01]  /*0720*/  LOP3.LUT R0, R12, 0xfffffff8, RZ, 0xc0, !PT ;  /* 0xfffffff80c007812 */ /* 0x000fe200078ec0ff */
[----:B--2---:R-:W-:Y:S01]  /*0730*/  IMAD.U32 R5, RZ, RZ, UR6 ;  /* 0x00000006ff057e24 */ /* 0x004fe2000f8e00ff */
[----:B------:R-:W-:Y:S01]  /*0740*/  USHF.L.U32 UR6, UR47, 0x7, URZ ;  /* 0x000000072f067899 */ /* 0x000fe2000800063f */
[----:B------:R-:W-:-:S02]  /*0750*/  LOP3.LUT R245, R2, R3, RZ, 0x3c, !PT ;  /* 0x0000000302f57212 */ /* 0x000fc400078e3cff */
[----:B------:R-:W-:Y:S02]  /*0760*/  IMAD.IADD R14, R8, 0x1, -R0 ;  /* 0x00000001080e7824 */ /* 0x000fe400078e0a00 */
[----:B------:R-:W-:Y:S02]  /*0770*/  IMAD.SHL.U32 R0, R7, 0x40, RZ ;  /* 0x0000004007007824 */ /* 0x000fe400078e00ff */
[----:B------:R-:W-:Y:S02]  /*0780*/  IMAD.U32 R2, RZ, RZ, UR10 ;  /* 0x0000000aff027e24 */ /* 0x000fe4000f8e00ff */
[----:B------:R-:W-:Y:S01]  /*0790*/  IMAD.U32 R3, RZ, RZ, UR11 ;  /* 0x0000000bff037e24 */ /* 0x000fe2000f8e00ff */
[----:B------:R-:W-:Y:S01]  /*07a0*/  LOP3.LUT R0, R0, 0x1c0, RZ, 0xc0, !PT ;  /* 0x000001c000007812 */ /* 0x000fe200078ec0ff */
[----:B------:R-:W-:Y:S01]  /*07b0*/  IMAD.U32 R2, RZ, RZ, UR6 ;  /* 0x00000006ff027e24 */ /* 0x000fe2000f8e00ff */
[----:B------:R-:W-:Y:S01]  /*07c0*/  USHF.R.S32.HI UR6, URZ, 0x1f, UR52 ;  /* 0x0000001f3f067899 */ /* 0x000fe20008011434 */
[----:B------:R-:W-:Y:S01]  /*07d0*/  IMAD.SHL.U32 R3, R159, 0x10, RZ ;  /* 0x000000109f037824 */ /* 0x000fe200078e00ff */
[----:B------:R-:W-:Y:S01]  /*07e0*/  LOP3.LUT R2, R4, 0x1, RZ, 0xc0, !PT ;  /* 0x0000000104027812 */ /* 0x000fe200078ec0ff */
[----:B------:R-:W-:Y:S01]  /*07f0*/  IMAD.U32 R5, RZ, RZ, UR7 ;  /* 0x00000007ff057e24 */ /* 0x000fe2000f8e00ff */
[----:B------:R-:W-:Y:S01]  /*0800*/  @UP5 UIMAD UR7, UR47, UR13, URZ ;  /* 0x0000000d2f0752a4 */ /* 0x000fe2000f8e023f */
[----:B------:R-:W-:Y:S01]  /*0810*/  LOP3.LUT R161, R0, 0x8, R10, 0xf8, !PT ;  /* 0x0000000800a17812 */ /* 0x000fe200078ef80a */
[----:B------:R-:W-:Y:S01]  /*0820*/  IMAD.U32 R5, RZ, RZ, UR6 ;  /* 0x00000006ff057e24 */ /* 0x000fe2000f8e00ff */
[----:B------:R-:W-:Y:S01]  /*0830*/  ISETP.NE.U32.AND P0, PT, R2, 0x1, PT ;  /* 0x000000010200780c */ /* 0x000fe20003f05070 */
[----:B------:R-:W-:Y:S01]  /*0840*/  IMAD.SHL.U32 R5, R11, 0x200, RZ ;  /* 0x000002000b057824 */ /* 0x000fe200078e00ff */
[----:B------:R-:W-:Y:S01]  /*0850*/  LOP3.LUT R3, R0, 0x30, R3, 0xf8, !PT ;  /* 0x0000003000037812 */ /* 0x000fe200078ef803 */
[----:B------:R-:W-:Y:S01]  /*0860*/  IMAD.U32 R8, RZ, RZ, UR7 ;  /* 0x00000007ff087e24 */ /* 0x000fe2000f8e00ff */
[----:B------:R-:W-:Y:S01]  /*0870*/  SHF.R.S32.HI R2, RZ, 0x6, R15 ;  /* 0x00000006ff027819 */ /* 0x000fe2000001140f */
[----:B------:R-:W-:Y:S01]  /*0880*/  @!UP5 UIMAD UR6, UR47, UR16, UR52 ;  /* 0x000000102f06d2a4 */ /* 0x000fe2000f8e0234 */
[----:B------:R-:W-:-:S02]  /*0890*/  SHF.R.U32.HI R0, RZ, 0x3, R0 ;  /* 0x00000003ff007819 */ /* 0x000fc40000011600 */
[----:B------:R-:W-:Y:S01]  /*08a0*/  LOP3.LUT R7, R3, 0x8, R10, 0xf8, !PT ;  /* 0x0000000803077812 */ /* 0x000fe200078ef80a */
[C---:B------:R-:W-:Y:S01]  /*08b0*/  IMAD R3, R2.reuse, 0x800, R5 ;  /* 0x0000080002037824 */ /* 0x040fe200078e0205 */
[----:B------:R-:W-:Y:S01]  /*08c0*/  LOP3.LUT R161, R161, R0, RZ, 0x3c, !PT ;  /* 0x00000000a1a17212 */ /* 0x000fe200078e3cff */
[----:B------:R1:W-:Y:S01]  /*08d0*/  STL [R1+0x1c], R8 ;  /* 0x00001c0801007387 */ /* 0x0003e20000100800 */
[----:B------:R-:W-:Y:S01]  /*08e0*/  LOP3.LUT R5, R5, R7, R0, 0xf6, !PT ;  /* 0x0000000705057212 */ /* 0x000fe200078ef600 */
[----:B------:R-:W-:Y:S01]  /*08f0*/  IMAD R245, R2, 0x200, R245 ;  /* 0x0000020002f57824 */ /* 0x000fe200078e02f5 */
[----:B------:R-:W-:Y:S01]  /*0900*/  R2P PR, R4, 0x6 ;  /* 0x0000000604007804 */ /* 0x000fe20000000000 */
[----:B------:R-:W-:Y:S01]  /*0910*/  IMAD.IADD R161, R3, 0x1, R161 ;  /* 0x0000000103a17824 */ /* 0x000fe200078e02a1 */
[----:B------:R-:W-:Y:S01]  /*0920*/  SEL R195, R195, 0x10, !P0 ;  /* 0x00000010c3c37807 */ /* 0x000fe20004000000 */
[----:B------:R-:W-:Y:S02]  /*0930*/  IMAD.U32 R3, RZ, RZ, UR5 ;  /* 0x00000005ff037e24 */ /* 0x000fe4000f8e00ff */
[----:B------:R-:W-:-:S02]  /*0940*/  IMAD.SHL.U32 R7, R2, 0x20, RZ ;  /* 0x0000002002077824 */ /* 0x000fc400078e00ff */
[----:B------:R-:W-:Y:S02]  /*0950*/  IMAD.SHL.U32 R161, R161, 0x2, RZ ;  /* 0x00000002a1a17824 */ /* 0x000fe400078e00ff */
[----:B-1----:R-:W-:Y:S01]  /*0960*/  IMAD.U32 R8, RZ, RZ, UR4 ;  /* 0x00000004ff087e24 */ /* 0x002fe2000f8e00ff */
[----:B------:R-:W-:-:S04]  /*0970*/  USHF.R.S32.HI UR4, URZ, 0x1f, UR18 ;  /* 0x0000001f3f047899 */ /* 0x000fc80008011412 */
[----:B------:R1:W-:Y:S02]  /*0980*/  STL [R1+0x18], R8 ;  /* 0x0000180801007387 */ /* 0x0003e40000100800 */
[----:B------:R-:W-:Y:S01]  /*0990*/  IMAD.U32 R9, RZ, RZ, UR4 ;  /* 0x00000004ff097e24 */ /* 0x000fe2000f8e00ff */
[----:B------:R-:W-:Y:S01]  /*09a0*/  UIMAD UR4, UR55, UR10, URZ ;  /* 0x0000000a370472a4 */ /* 0x000fe2000f8e023f */
[----:B------:R2:W-:Y:S04]  /*09b0*/  STL [R1+0x14], R3 ;  /* 0x0000140301007387 */ /* 0x0005e80000100800 */
[----:B------:R3:W-:Y:S01]  /*09c0*/  STL [R1], R9 ;  /* 0x0000000901007387 */ /* 0x0007e20000100800 */
[----:B-1----:R-:W-:Y:S02]  /*09d0*/  IMAD.SHL.U32 R8, R6, 0x8, RZ ;  /* 0x0000000806087824 */ /* 0x002fe400078e00ff */
[----:B--2---:R-:W-:-:S03]  /*09e0*/  IMAD.SHL.U32 R3, R4, 0x40, RZ ;  /* 0x0000004004037824 */ /* 0x004fc600078e00ff */
[----:B------:R-:W-:Y:S01]  /*09f0*/  LOP3.LUT R4, R8, 0x8, RZ, 0xc0, !PT ;  /* 0x0000000808047812 */ /* 0x000fe200078ec0ff */
[----:B------:R-:W-:Y:S01]  /*0a00*/  IMAD.SHL.U32 R8, R11, 0x10, RZ ;  /* 0x000000100b087824 */ /* 0x000fe200078e00ff */
[----:B------:R-:W-:Y:S01]  /*0a10*/  LOP3.LUT R0, R3, 0x1c0, RZ, 0xc0, !PT ;  /* 0x000001c003007812 */ /* 0x000fe200078ec0ff */
[----:B------:R-:W-:-:S03]  /*0a20*/  IMAD.SHL.U32 R3, R17, 0x2, RZ ;  /* 0x0000000211037824 */ /* 0x000fc600078e00ff */
[----:B---3--:R-:W-:Y:S02]  /*0a30*/  LOP3.LUT R9, R4, 0x10, R8, 0xf8, !PT ;  /* 0x0000001004097812 */ /* 0x008fe400078ef808 */
[----:B------:R-:W-:Y:S02]  /*0a40*/  SHF.R.U32.HI R2, RZ, 0x3, R0 ;  /* 0x00000003ff027819 */ /* 0x000fe40000011600 */
[----:B------:R-:W-:Y:S02]  /*0a50*/  LOP3.LUT R7, R0, 0x20, R7, 0xf8, !PT ;  /* 0x0000002000077812 */ /* 0x000fe400078ef807 */
[----:B------:R-:W-:Y:S01]  /*0a60*/  LOP3.LUT R8, R2, R0, R4, 0x1e, !PT ;  /* 0x0000000002087212 */ /* 0x000fe200078e1e04 */
[----:B------:R-:W-:Y:S01]  /*0a70*/  IMAD R0, R6, 0x1000, R3 ;  /* 0x0000100006007824 */ /* 0x000fe200078e0203 */
[----:B------:R-:W-:Y:S01]  /*0a80*/  LOP3.LUT R6, R7, R2, RZ, 0x3c, !PT ;  /* 0x0000000207067212 */ /* 0x000fe200078e3cff */
[----:B------:R-:W-:Y:S01]  /*0a90*/  IMAD.U32 R4, RZ, RZ, UR4 ;  /* 0x00000004ff047e24 */ /* 0x000fe2000f8e00ff */
[----:B------:R-:W-:Y:S01]  /*0aa0*/  @!UP5 UIMAD UR4, UR6, UR13, URZ ;  /* 0x0000000d0604d2a4 */ /* 0x000fe2000f8e023f */
[----:B------:R-:W-:-:S02]  /*0ab0*/  IMAD R2, R13, 0x400, R0 ;  /* 0x000004000d027824 */ /* 0x000fc400078e0200 */
[----:B------:R-:W-:Y:S01]  /*0ac0*/  IMAD R0, R159, 0x400, R3 ;  /* 0x000004009f007824 */ /* 0x000fe200078e0203 */
[----:B------:R1:W-:Y:S01]  /*0ad0*/  STL [R1+0x10], R4 ;  /* 0x0000100401007387 */ /* 0x0003e20000100800 */
[----:B------:R-:W-:Y:S02]  /*0ae0*/  IMAD.IADD R197, R6, 0x1, R2 ;  /* 0x0000000106c57824 */ /* 0x000fe400078e0202 */
[----:B------:R-:W-:Y:S02]  /*0af0*/  IMAD.IADD R8, R0, 0x1, R8 ;  /* 0x0000000100087824 */ /* 0x000fe400078e0208 */
[----:B------:R-:W-:Y:S02]  /*0b00*/  IMAD.SHL.U32 R0, R11, 0x8, RZ ;  /* 0x000000080b007824 */ /* 0x000fe400078e00ff */
[----:B------:R-:W-:Y:S01]  /*0b10*/  IMAD.SHL.U32 R6, R12, 0x40, RZ ;  /* 0x000000400c067824 */ /* 0x000fe200078e00ff */
[----:B------:R-:W-:Y:S01]  /*0b20*/  LEA R248, R8, 0x6000, 0x1 ;  /* 0x0000600008f87811 */ /* 0x000fe200078e08ff */
[----:B------:R-:W-:-:S03]  /*0b30*/  IMAD.SHL.U32 R197, R197, 0x2, RZ ;  /* 0x00000002c5c57824 */ /* 0x000fc600078e00ff */
[C---:B------:R-:W-:Y:S01]  /*0b40*/  IADD3 R249, R248.reuse, 0x40, RZ ;  /* 0x00000040f8f97810 */ /* 0x040fe20007ffe0ff */
[----:B------:R-:W-:Y:S01]  /*0b50*/  IMAD.IADD R198, R197, 0x1, R195 ;  /* 0x00000001c5c67824 */ /* 0x000fe200078e02c3 */
[C---:B------:R-:W-:Y:S02]  /*0b60*/  @P2 IADD3 R249, R248.reuse, -0x40, RZ ;  /* 0xffffffc0f8f92810 */ /* 0x040fe40007ffe0ff */
[C---:B------:R-:W-:Y:S02]  /*0b70*/  IADD3 R252, R248.reuse, 0x420, RZ ;  /* 0x00000420f8fc7810 */ /* 0x040fe40007ffe0ff */
[----:B------:R-:W-:Y:S01]  /*0b80*/  @P1 IADD3 R252, R248, 0x3e0, RZ ;  /* 0x000003e0f8fc1810 */ /* 0x000fe20007ffe0ff */
[----:B-1----:R-:W-:-:S05]  /*0b90*/  IMAD.SHL.U32 R4, R14, 0x40, RZ ;  /* 0x000000400e047824 */ /* 0x002fca00078e00ff */
[----:B------:R-:W-:Y:S02]  /*0ba0*/  LOP3.LUT R3, R4, 0x1c0, RZ, 0xc0, !PT ;  /* 0x000001c004037812 */ /* 0x000fe400078ec0ff */
[----:B------:R-:W-:Y:S02]  /*0bb0*/  SHF.R.S32.HI R4, RZ, 0x2, R18 ;  /* 0x00000002ff047819 */ /* 0x000fe40000011412 */
[--C-:B------:R-:W-:Y:S02]  /*0bc0*/  SHF.R.U32.HI R2, RZ, 0x3, R3.reuse ;  /* 0x00000003ff027819 */ /* 0x100fe40000011603 */
[----:B------:R-:W-:Y:S01]  /*0bd0*/  LOP3.LUT R7, R3, 0x8, R0, 0xf8, !PT ;  /* 0x0000000803077812 */ /* 0x000fe200078ef800 */
[----:B------:R-:W-:Y:S01]  /*0be0*/  IMAD R241, R13, 0x10, R4 ;  /* 0x000000100df17824 */ /* 0x000fe200078e0204 */
[----:B------:R-:W-:Y:S02]  /*0bf0*/  LOP3.LUT R0, R6, 0xfffffe00, RZ, 0xc0, !PT ;  /* 0xfffffe0006007812 */ /* 0x000fe400078ec0ff */
[----:B------:R-:W-:-:S02]  /*0c00*/  LOP3.LUT R3, R2, R9, R3, 0x1e, !PT ;  /* 0x0000000902037212 */ /* 0x000fc400078e1e03 */
[----:B------:R-:W-:Y:S01]  /*0c10*/  LOP3.LUT R2, R7, R2, RZ, 0x3c, !PT ;  /* 0x0000000207027212 */ /* 0x000fe200078e3cff */
[--C-:B------:R-:W-:Y:S01]  /*0c20*/  IMAD R4, R13, 0x400, R0.reuse ;  /* 0x000004000d047824 */ /* 0x100fe200078e0200 */
[----:B------:R-:W-:Y:S01]  /*0c30*/  LOP3.LUT R167, R3, R0, RZ, 0xfc, !PT ;  /* 0x0000000003a77212 */ /* 0x000fe200078efcff */
[----:B------:R-:W-:Y:S01]  /*0c40*/  IMAD R159, R159, 0x400, R0 ;  /* 0x000004009f9f7824 */ /* 0x000fe200078e0200 */
[----:B------:R-:W-:Y:S01]  /*0c50*/  SHF.R.S32.HI R6, RZ, 0x1f, R241 ;  /* 0x0000001fff067819 */ /* 0x000fe200000114f1 */
[----:B------:R-:W-:Y:S02]  /*0c60*/  IMAD.IADD R166, R4, 0x1, R2 ;  /* 0x0000000104a67824 */ /* 0x000fe400078e0202 */
[----:B------:R-:W-:Y:S02]  /*0c70*/  IMAD.IADD R159, R2, 0x1, R159 ;  /* 0x00000001029f7824 */ /* 0x000fe400078e029f */
[----:B------:R-:W-:Y:S02]  /*0c80*/  IMAD.MOV.U32 R4, RZ, RZ, 0x20 ;  /* 0x00000020ff047424 */ /* 0x000fe400078e00ff */
[----:B------:R-:W-:Y:S01]  /*0c90*/  IMAD.U32 R2, RZ, RZ, UR4 ;  /* 0x00000004ff027e24 */ /* 0x000fe2000f8e00ff */
[----:B------:R-:W-:Y:S01]  /*0ca0*/  USHF.R.S32.HI UR4, URZ, 0x1f, UR59 ;  /* 0x0000001f3f047899 */ /* 0x000fe2000801143b */
[----:B------:R-:W-:Y:S01]  /*0cb0*/  IMAD.MOV.U32 R0, RZ, RZ, 0x40 ;  /* 0x00000040ff007424 */ /* 0x000fe200078e00ff */
[----:B------:R-:W-:-:S02]  /*0cc0*/  SEL R163, R4, 0xffffffe0, !P4 ;  /* 0xffffffe004a37807 */ /* 0x000fc40006000000 */
[----:B------:R1:W-:Y:S01]  /*0cd0*/  STL [R1+0xc], R2 ;  /* 0x00000c0201007387 */ /* 0x0003e20000100800 */
[----:B------:R-:W-:Y:S01]  /*0ce0*/  SEL R4, R4, 0xffffffe0, !P1 ;  /* 0xffffffe004047807 */ /* 0x000fe20004800000 */
[----:B------:R-:W-:Y:S01]  /*0cf0*/  IMAD.U32 R3, RZ, RZ, UR4 ;  /* 0x00000004ff037e24 */ /* 0x000fe2000f8e00ff */
[----:B------:R-:W-:Y:S01]  /*0d00*/  SEL R0, R0, 0xffffffc0, !P3 ;  /* 0xffffffc000007807 */ /* 0x000fe20005800000 */
[----:B------:R-:W-:Y:S01]  /*0d10*/  IMAD.IADD R164, R161, 0x1, R163 ;  /* 0x00000001a1a47824 */ /* 0x000fe200078e02a3 */
[----:B------:R-:W-:Y:S01]  /*0d20*/  LEA R159, R159, 0xa000, 0x1 ;  /* 0x0000a0009f9f7811 */ /* 0x000fe200078e08ff */
[----:B------:R-:W-:Y:S02]  /*0d30*/  IMAD.IADD R196, R197, 0x1, R4 ;  /* 0x00000001c5c47824 */ /* 0x000fe400078e0204 */
[----:B------:R-:W-:Y:S02]  /*0d40*/  IMAD.IADD R162, R161, 0x1, R0 ;  /* 0x00000001a1a27824 */ /* 0x000fe400078e0200 */
        /* <DEDUP_REMOVED lines=9> */
.L_x_1588:
        /* <DEDUP_REMOVED lines=53> */
.L_x_1518:
        /* <DEDUP_REMOVED lines=37> */
[----:B------:R-:W-:-:S03]  /*1380*/  USHF.R.S32.HI UR7, URZ, 0x1f, UR6 ;  /* 0x0000001f3f077899 */ /* 0x000fc60008011406 */
[----:B------:R-:W-:Y:S02]  /*1390*/  @UP0 UIADD3 UR10, UR32, UR38, URZ ;  /* 0x00000026200a0290 */ /* 0x000fe4000fffe03f */
[----:B------:R-:W-:Y:S02]  /*13a0*/  ULEA.HI UR12, UR7, UR6, URZ, 0x6 ;  /* 0x00000006070c7291 */ /* 0x000fe4000f8f303f */
[----:B------:R-:W-:-:S04]  /*13b0*/  UIADD3 UR6, UR13, 0x80, UR33 ;  /* 0x000000800d067890 */ /* 0x000fc8000fffe021 */
[----:B------:R-:W-:-:S04]  /*13c0*/  UIADD3 UR6, UR6, UR16, -UR5 ;  /* 0x0000001006067290 */ /* 0x000fc8000fffe805 */
        /* <DEDUP_REMOVED lines=25> */
.L_x_1520:
        /* <DEDUP_REMOVED lines=18> */
.L_x_1521:
        /* <DEDUP_REMOVED lines=9> */
[----:B------:R-:W-:Y:S01]  /*1710*/  @!UP3 UIMAD UR10, UR56, UR6, URZ ;  /* 0x00000006380ab2a4 */ /* 0x000fe2000f8e023f */
[----:B------:R-:W-:-:S03]  /*1720*/  IABS R6, c[0x0][0x1c8] ;  /* 0x0000720000067a13 */ /* 0x000fc60000000000 */
[----:B------:R-:W-:Y:S02]  /*1730*/  @!UP3 UIMAD UR10, UR47, UR7, UR10 ;  /* 0x000000072f0ab2a4 */ /* 0x000fe4000f8e020a */
[----:B------:R-:W-:Y:S02]  /*1740*/  @!UP3 UIMAD.WIDE.U32 UR6, UR47, UR6, URZ ;  /* 0x000000062f06b2a5 */ /* 0x000fe4000f8e003f */
[----:B------:R-:W-:Y:S02]  /*1750*/  ULDC UR15, c[0x0][0x224] ;  /* 0x00008900000f7ab9 */ /* 0x000fe40000000800 */
[----:B------:R-:W-:-:S03]  /*1760*/  UIMAD.WIDE.U32 UR16, UR47, UR15, URZ ;  /* 0x0000000f2f1072a5 */ /* 0x000fc6000f8e003f */
[----:B------:R-:W-:Y:S01]  /*1770*/  @!UP3 UMOV UR41, UR6 ;  /* 0x000000060029bc82 */ /* 0x000fe20008000000 */
[----:B--2---:R1:W2:Y:S02]  /*1780*/  R2UR UR14, R0 ;  /* 0x00000000000e73c2 */ /* 0x0042a400000e0000 */
[----:B-1----:R-:W5:Y:S06]  /*1790*/  LDL R0, [R1+0xc] ;  /* 0x00000c0001007983 */ /* 0x002f6c0000100800 */
[----:B---3--:R-:W1:Y:S08]  /*17a0*/  R2UR UR18, R5 ;  /* 0x00000000051273c2 */ /* 0x008e7000000e0000 */
[----:B----4-:R3:W4:Y:S01]  /*17b0*/  R2UR UR34, R4 ;  /* 0x00000000042273c2 */ /* 0x01072200000e0000 */
[----:B-1----:R-:W-:Y:S01]  /*17c0*/  UIMAD UR6, UR56, UR15, UR18 ;  /* 0x0000000f380672a4 */ /* 0x002fe2000f8e0212 */
[----:B---3--:R-:W1:Y:S03]  /*17d0*/  I2F.RP R4, R6 ;  /* 0x0000000600047306 */ /* 0x008e660000209400 */
[----:B------:R-:W-:-:S04]  /*17e0*/  UIADD3 UR6, UR17, UR6, URZ ;  /* 0x0000000611067290 */ /* 0x000fc8000fffe03f */
[----:B--2---:R-:W-:Y:S01]  /*17f0*/  UIMAD UR6, UR54, UR6, UR14 ;  /* 0x00000006360672a4 */ /* 0x004fe2000f8e020e */
[----:B------:R-:W2:Y:S01]  /*1800*/  S2UR UR14, SR_CTAID.X ;  /* 0x00000000000e79c3 */ /* 0x000ea20000002500 */
[----:B-1----:R-:W1:Y:S01]  /*1810*/  MUFU.RCP R4, R4 ;  /* 0x0000000400047308 */ /* 0x002e620000001000 */
[----:B------:R-:W-:Y:S02]  /*1820*/  @!UP3 UIADD3 UR44, UR7, UR10, URZ ;  /* 0x0000000a072cb290 */ /* 0x000fe4000fffe03f */
[----:B------:R-:W-:Y:S02]  /*1830*/  UIMAD UR10, UR55, UR4, URZ ;  /* 0x00000004370a72a4 */ /* 0x000fe4000f8e023f */
[----:B------:R-:W-:Y:S02]  /*1840*/  UIADD3 UR15, UR61, UR6, URZ ;  /* 0x000000063d0f7290 */ /* 0x000fe4000fffe03f */
[----:B------:R-:W-:-:S04]  /*1850*/  UIMAD.WIDE.U32 UR6, UR54, UR4, URZ ;  /* 0x00000004360672a5 */ /* 0x000fc8000f8e003f */
[----:B------:R-:W-:Y:S01]  /*1860*/  @UP3 UIADD3 UR15, UR7, UR10, URZ ;  /* 0x0000000a070f3290 */ /* 0x000fe2000fffe03f */
[----:B-1----:R-:W-:Y:S02]  /*1870*/  IADD3 R4, R4, 0xffffffe, RZ ;  /* 0x0ffffffe04047810 */ /* 0x002fe40007ffe0ff */
[----:B------:R-:W-:Y:S02]  /*1880*/  ULDC.64 UR10, c[0x0][0x3d8] ;  /* 0x0000f600000a7ab9 */ /* 0x000fe40000000a00 */
[----:B------:R1:W3:Y:S01]  /*1890*/  F2I.FTZ.U32.TRUNC.NTZ R5, R4 ;  /* 0x0000000400057305 */ /* 0x0002e2000021f000 */
        /* <DEDUP_REMOVED lines=8> */
[----:B-1----:R-:W-:Y:S01]  /*1920*/  IMAD.MOV.U32 R4, RZ, RZ, RZ ;  /* 0x000000ffff047224 */ /* 0x002fe200078e00ff */
[----:B------:R1:W2:Y:S02]  /*1930*/  R2UR UR35, R2 ;  /* 0x00000000022373c2 */ /* 0x0002a400000e0000 */
[----:B-1----:R-:W-:Y:S01]  /*1940*/  IABS R2, UR52 ;  /* 0x0000003400027c13 */ /* 0x002fe20008000000 */
[----:B------:R-:W-:-:S04]  /*1950*/  UIADD3 UR6, UP1, UR12, UR6, URZ ;  /* 0x000000060c067290 */ /* 0x000fc8000ff3e03f */
        /* <DEDUP_REMOVED lines=16> */
[----:B----4-:R-:W-:-:S09]  /*1a60*/  ISETP.LE.AND P0, PT, RZ, UR34, PT ;  /* 0x00000022ff007c0c */ /* 0x010fd2000bf03270 */
[----:B------:R-:W-:-:S05]  /*1a70*/  @P3 IADD3 R0, R0, 0x1, RZ ;  /* 0x0000000100003810 */ /* 0x000fca0007ffe0ff */
[----:B------:R-:W-:Y:S01]  /*1a80*/  IMAD.MOV.U32 R11, RZ, RZ, R0 ;  /* 0x000000ffff0b7224 */ /* 0x000fe200078e0000 */
[----:B------:R-:W-:-:S03]  /*1a90*/  ULDC UR34, c[0x0][0x234] ;  /* 0x00008d0000227ab9 */ /* 0x000fc60000000800 */
[----:B------:R-:W-:Y:S01]  /*1aa0*/  @!P0 IMAD.MOV R11, RZ, RZ, -R11 ;  /* 0x000000ffff0b8224 */ /* 0x000fe200078e0a0b */
[----:B------:R-:W-:Y:S01]  /*1ab0*/  PLOP3.LUT P0, PT, PT, PT, UP5, 0x80, 0x0 ;  /* 0x000000000000781c */ /* 0x000fe20003f0f058 */
[----:B------:R-:W-:Y:S02]  /*1ac0*/  @UP5 UIMAD UR10, UR52, UR34, UR7 ;  /* 0x00000022340a52a4 */ /* 0x000fe4000f8e0207 */
[----:B------:R-:W-:Y:S01]  /*1ad0*/  UIMAD.WIDE.U32 UR6, UR54, UR6, URZ ;  /* 0x00000006360672a5 */ /* 0x000fe2000f8e003f */
[----:B------:R-:W-:Y:S01]  /*1ae0*/  @!P2 LOP3.LUT R11, RZ, c[0x0][0x1c8], RZ, 0x33, !PT ;  /* 0x00007200ff0baa12 */ /* 0x000fe200078e33ff */
[----:B------:R-:W-:-:S03]  /*1af0*/  USHF.R.S32.HI UR34, URZ, 0x1f, UR33 ;  /* 0x0000001f3f227899 */ /* 0x000fc60008011421 */
[----:B-1----:R-:W-:Y:S02]  /*1b00*/  @!UP5 UMOV UR10, UR16 ;  /* 0x00000010000adc82 */ /* 0x002fe40008000000 */
[----:B------:R-:W-:Y:S02]  /*1b10*/  USEL UR16, UR14, URZ, UP6 ;  /* 0x0000003f0e107287 */ /* 0x000fe4000b000000 */
[----:B------:R-:W-:Y:S01]  /*1b20*/  UIADD3 UR14, UR7, UR11, URZ ;  /* 0x0000000b070e7290 */ /* 0x000fe2000fffe03f */
        /* <DEDUP_REMOVED lines=9> */
.L_x_1522:
[----:B------:R-:W2:Y:S02]  /*1bc0*/  LDL R0, [R1+0x18] ;  /* 0x0000180001007983 */ /* 0x000ea40000100800 */
[----:B--2---:R1:W2:Y:S01]  /*1bd0*/  R2UR UR11, R0 ;  /* 0x00000000000b73c2 */ /* 0x0042a200000e0000 */
[----:B------:R-:W-:-:S07]  /*1be0*/  DEPBAR.LE SB1, 0x0, {2} ;  /* 0x000090040000791a */ /* 0x000fce0000000000 */
.L_x_1523:
[----:B------:R-:W2:Y:S04]  /*1bf0*/  LDL R2, [R1+0x24] ;  /* 0x0000240001027983 */ /* 0x000ea80000100800 */
[----:B------:R-:W3:Y:S04]  /*1c00*/  LDL R0, [R1] ;  /* 0x0000000001007983 */ /* 0x000ee80000100800 */
[----:B------:R-:W4:Y:S01]  /*1c10*/  LDL R8, [R1+0x4] ;  /* 0x0000040001087983 */ /* 0x000f220000100800 */
[----:B------:R-:W-:-:S03]  /*1c20*/  USHF.R.S32.HI UR4, URZ, 0x1f, UR59 ;  /* 0x0000001f3f047899 */ /* 0x000fc6000801143b */
[----:B------:R-:W1:Y:S01]  /*1c30*/  S2R R15, SR_TID.X ;  /* 0x00000000000f7919 */ /* 0x000e620000002100 */
[----:B------:R-:W-:Y:S02]  /*1c40*/  SHF.R.S32.HI R14, RZ, 0x1f, R239 ;  /* 0x0000001fff0e7819 */ /* 0x000fe400000114ef */
[----:B------:R-:W-:Y:S02]  /*1c50*/  SHF.R.S32.HI R235, RZ, 0x1f, R234 ;  /* 0x0000001fffeb7819 */ /* 0x000fe400000114ea */
[----:B-1----:R-:W-:Y:S01]  /*1c60*/  SHF.R.S32.HI R16, RZ, 0x1f, R15 ;  /* 0x0000001fff107819 */ /* 0x002fe2000001140f */
[----:B------:R-:W-:Y:S02]  /*1c70*/  IMAD.U32 R10, RZ, RZ, UR9 ;  /* 0x00000009ff0a7e24 */ /* 0x000fe4000f8e00ff */
[----:B------:R-:W-:Y:S01]  /*1c80*/  IMAD.U32 R9, RZ, RZ, UR8 ;  /* 0x00000008ff097e24 */ /* 0x000fe2000f8e00ff */
[----:B------:R-:W-:Y:S01]  /*1c90*/  ULDC.64 UR8, c[0x0][0x200] ;  /* 0x0000800000087ab9 */ /* 0x000fe20000000a00 */
[----:B------:R-:W-:Y:S01]  /*1ca0*/  BSSY B1, `(.L_x_1519) ;  /* 0x00007ba000017945 */ /* 0x000fe20003800000 */
[----:B--2---:R-:W1:Y:S08]  /*1cb0*/  R2UR UR35, R2 ;  /* 0x00000000022373c2 */ /* 0x004e7000000e0000 */
[----:B---3--:R-:W2:Y:S01]  /*1cc0*/  R2UR UR36, R0 ;  /* 0x00000000002473c2 */ /* 0x008ea200000e0000 */
[----:B-1----:R-:W-:-:S02]  /*1cd0*/  UIADD3 UR6, UP4, UP3, UR6, UR59, UR35 ;  /* 0x0000003b06067290 */ /* 0x002fc4000fb9e023 */
[----:B------:R-:W-:Y:S02]  /*1ce0*/  USHF.R.S32.HI UR35, URZ, 0x1f, UR52 ;  /* 0x0000001f3f237899 */ /* 0x000fe40008011434 */
[----:B------:R-:W-:-:S03]  /*1cf0*/  UIADD3 UR45, UP2, UP1, UR17, UR6, UR18 ;  /* 0x00000006112d7290 */ /* 0x000fc6000f95e012 */
[----:B------:R-:W-:Y:S02]  /*1d00*/  ULDC.64 UR6, c[0x0][0x1a8] ;  /* 0x00006a0000067ab9 */ /* 0x000fe40000000a00 */
[----:B--2---:R-:W-:-:S04]  /*1d10*/  UIADD3.X UR4, UR14, UR4, UR36, UP4, UP3 ;  /* 0x000000040e047290 */ /* 0x004fc8000a7e6424 */
[----:B------:R-:W-:Y:S02]  /*1d20*/  UIADD3.X UR40, UR16, UR4, UR15, UP2, UP1 ;  /* 0x0000000410287290 */ /* 0x000fe400097e240f */
[----:B------:R-:W-:-:S04]  /*1d30*/  UIMAD UR4, UR35, UR6, URZ ;  /* 0x00000006230472a4 */ /* 0x000fc8000f8e023f */
[----:B------:R-:W-:-:S03]  /*1d40*/  UIMAD UR37, UR52, UR7, UR4 ;  /* 0x00000007342572a4 */ /* 0x000fc6000f8e0204 */
[----:B------:R-:W-:Y:S02]  /*1d50*/  ULDC.64 UR6, c[0x0][0x378] ;  /* 0x0000de0000067ab9 */ /* 0x000fe40000000a00 */
[----:B------:R-:W-:Y:S01]  /*1d60*/  UIMAD UR4, UR35, UR6, URZ ;  /* 0x00000006230472a4 */ /* 0x000fe2000f8e023f */
[----:B------:R-:W-:-:S03]  /*1d70*/  IADD3 R0, P0, R239, UR12, RZ ;  /* 0x0000000cef007c10 */ /* 0x000fc6000ff1e0ff */
[----:B------:R-:W-:-:S03]  /*1d80*/  UIMAD UR36, UR52, UR7, UR4 ;  /* 0x00000007342472a4 */ /* 0x000fc6000f8e0204 */
[----:B------:R-:W-:Y:S02]  /*1d90*/  ULDC.64 UR6, c[0x0][0x370] ;  /* 0x0000dc0000067ab9 */ /* 0x000fe40000000a00 */
[----:B------:R-:W-:Y:S01]  /*1da0*/  UIMAD UR4, UR43, UR6, URZ ;  /* 0x000000062b0472a4 */ /* 0x000fe2000f8e023f */
[----:B------:R-:W-:Y:S01]  /*1db0*/  IADD3.X R2, R14, UR43, RZ, P0, !PT ;  /* 0x0000002b0e027c10 */ /* 0x000fe200087fe4ff */
[----:B------:R-:W-:Y:S01]  /*1dc0*/  UIADD3 UR6, UR12, UR10, URZ ;  /* 0x0000000a0c067290 */ /* 0x000fe2000fffe03f */
[----:B----4-:R1:W2:Y:S01]  /*1dd0*/  R2UR UR10, R8 ;  /* 0x00000000080a73c2 */ /* 0x0102a200000e0000 */
[----:B------:R-:W-:Y:S01]  /*1de0*/  IMAD.WIDE.U32 R4, R0, c[0x0][0x190], R234 ;  /* 0x0000640000047a25 */ /* 0x000fe200078e00ea */
[----:B------:R-:W-:-:S03]  /*1df0*/  UIMAD UR35, UR12, UR7, UR4 ;  /* 0x000000070c2372a4 */ /* 0x000fc6000f8e0204 */
[----:B------:R-:W-:Y:S01]  /*1e00*/  IMAD R2, R2, c[0x0][0x190], RZ ;  /* 0x0000640002027a24 */ /* 0x000fe200078e02ff */
[----:B------:R-:W-:Y:S01]  /*1e10*/  UIADD3 UR4, -UR5, UR13, UR33 ;  /* 0x0000000d05047290 */ /* 0x000fe2000fffe121 */
[----:B------:R-:W-:Y:S01]  /*1e20*/  IADD3 R6, P0, R4, UR53, RZ ;  /* 0x0000003504067c10 */ /* 0x000fe2000ff1e0ff */
[----:B------:R-:W-:Y:S01]  /*1e30*/  ULDC UR18, c[0x0][0x2e8] ;  /* 0x0000ba0000127ab9 */ /* 0x000fe20000000800 */
[----:B------:R-:W-:Y:S01]  /*1e40*/  IMAD R0, R0, c[0x0][0x194], R2 ;  /* 0x0000650000007a24 */ /* 0x000fe200078e0202 */
[----:B------:R-:W-:Y:S01]  /*1e50*/  LEA.HI R2, R16, R15, RZ, 0x5 ;  /* 0x0000000f10027211 */ /* 0x000fe200078f28ff */
[----:B------:R-:W-:-:S03]  /*1e60*/  UIADD3 UR4, UR4, -UR18, URZ ;  /* 0x8000001204047290 */ /* 0x000fc6000fffe03f */
[----:B------:R-:W-:Y:S01]  /*1e70*/  IADD3.X R7, R5, UR51, R0, P0, !PT ;  /* 0x0000003305077c10 */ /* 0x000fe200087fe400 */
[----:B------:R-:W-:Y:S01]  /*1e80*/  USHF.R.S32.HI UR18, URZ, 0x1f, UR4 ;  /* 0x0000001f3f127899 */ /* 0x000fe20008011404 */
[----:B------:R-:W-:Y:S02]  /*1e90*/  LOP3.LUT R0, R2, 0xffffffe0, RZ, 0xc0, !PT ;  /* 0xffffffe002007812 */ /* 0x000fe400078ec0ff */
[----:B------:R-:W-:Y:S01]  /*1ea0*/  IADD3 R4, P0, R234, UR41, RZ ;  /* 0x00000029ea047c10 */ /* 0x000fe2000ff1e0ff */
[----:B------:R-:W-:Y:S01]  /*1eb0*/  ULEA.HI UR18, UR18, UR4, URZ, 0x6 ;  /* 0x0000000412127291 */ /* 0x000fe2000f8f303f */
[----:B------:R-:W-:Y:S01]  /*1ec0*/  SHF.R.S32.HI R2, RZ, 0x5, R2 ;  /* 0x00000005ff027819 */ /* 0x000fe20000011402 */
[----:B------:R-:W-:Y:S01]  /*1ed0*/  IMAD.IADD R0, R15, 0x1, -R0 ;  /* 0x000000010f007824 */ /* 0x000fe200078e0a00 */
[----:B------:R-:W-:Y:S01]  /*1ee0*/  IADD3.X R5, R235, UR44, RZ, P0, !PT ;  /* 0x0000002ceb057c10 */ /* 0x000fe200087fe4ff */
[----:B-1----:R-:W-:Y:S01]  /*1ef0*/  IMAD.U32 R8, RZ, RZ, UR12 ;  /* 0x0000000cff087e24 */ /* 0x002fe2000f8e00ff */
[----:B------:R-:W-:Y:S01]  /*1f00*/  USHF.R.S32.HI UR18, URZ, 0x6, UR18 ;  /* 0x000000063f127899 */ /* 0x000fe20008011412 */
[----:B--2---:R-:W-:-:S02]  /*1f10*/  IMAD R0, R2, UR10, R0 ;  /* 0x0000000a02007c24 */ /* 0x004fc4000f8e0200 */
[----:B------:R-:W-:Y:S01]  /*1f20*/  IMAD.WIDE.U32 R4, R8, c[0x0][0x370], R4 ;  /* 0x0000dc0008047a25 */ /* 0x000fe200078e0004 */
[----:B------:R-:W-:Y:S02]  /*1f30*/  UISETP.LT.AND UP1, UPT, URZ, UR18, UPT ;  /* 0x000000123f00728c */ /* 0x000fe4000bf21270 */
[C---:B------:R-:W-:Y:S01]  /*1f40*/  IADD3 R2, P0, R0.reuse, UR45, RZ ;  /* 0x0000002d00027c10 */ /* 0x040fe2000ff1e0ff */
[----:B------:R-:W-:Y:S01]  /*1f50*/  UMOV UR17, 0x4 ;  /* 0x0000000400117882 */ /* 0x000fe20000000000 */
[----:B------:R-:W-:Y:S01]  /*1f60*/  IADD3 R5, R5, UR35, RZ ;  /* 0x0000002305057c10 */ /* 0x000fe2000fffe0ff */
[----:B------:R-:W-:Y:S01]  /*1f70*/  USEL UR18, URZ, UR18, !UP1 ;  /* 0x000000123f127287 */ /* 0x000fe2000c800000 */
[----:B------:R-:W-:Y:S01]  /*1f80*/  LEA.HI.X.SX32 R193, R0, UR40, 0x1, P0 ;  /* 0x0000002800c17c11 */ /* 0x000fe200080f0eff */
[----:B------:R-:W-:Y:S01]  /*1f90*/  UIMAD.WIDE UR6, UR6, UR17, UR8 ;  /* 0x00000011060672a5 */ /* 0x000fe2000f8e0208 */
[----:B------:R-:W-:Y:S01]  /*1fa0*/  IMAD.U32 R0, RZ, RZ, UR52 ;  /* 0x00000034ff007e24 */ /* 0x000fe2000f8e00ff */
[----:B------:R-:W-:-:S03]  /*1fb0*/  UISETP.GT.AND UP1, UPT, UR46, UR18, UPT ;  /* 0x000000122e00728c */ /* 0x000fc6000bf24270 */
[C---:B------:R-:W-:Y:S02]  /*1fc0*/  IMAD.WIDE.U32 R4, R0.reuse, c[0x0][0x378], R4 ;  /* 0x0000de0000047a25 */ /* 0x040fe400078e0004 */
[----:B------:R-:W-:Y:S01]  /*1fd0*/  UMOV UR15, UR6 ;  /* 0x00000006000f7c82 */ /* 0x000fe20008000000 */
[----:B------:R-:W-:Y:S01]  /*1fe0*/  PLOP3.LUT P0, PT, PT, PT, UP1, 0x80, 0x0 ;  /* 0x000000000000781c */ /* 0x000fe20003f0f018 */
[----:B------:R-:W-:Y:S01]  /*1ff0*/  UIADD3 UR6, UR12, UR11, URZ ;  /* 0x0000000b0c067290 */ /* 0x000fe2000fffe03f */
[----:B------:R-:W-:Y:S01]  /*2000*/  IADD3 R5, R5, UR36, RZ ;  /* 0x0000002405057c10 */ /* 0x000fe2000fffe0ff */
[----:B------:R-:W-:Y:S01]  /*2010*/  IMAD.WIDE.U32 R6, R0, c[0x0][0x1a8], R6 ;  /* 0x00006a0000067a25 */ /* 0x000fe200078e0006 */
[----:B------:R-:W-:Y:S02]  /*2020*/  ULDC.64 UR8, c[0x0][0x3c8] ;  /* 0x0000f20000087ab9 */ /* 0x000fe40000000a00 */
[----:B------:R-:W-:Y:S01]  /*2030*/  UMOV UR14, UR7 ;  /* 0x00000007000e7c82 */ /* 0x000fe20008000000 */
[----:B------:R-:W-:Y:S01]  /*2040*/  IMAD R0, R14, c[0x0][0x370], RZ ;  /* 0x0000dc000e007a24 */ /* 0x000fe200078e02ff */
[----:B------:R-:W-:Y:S01]  /*2050*/  UIMAD.WIDE UR6, UR6, UR17, UR8 ;  /* 0x00000011060672a5 */ /* 0x000fe2000f8e0208 */
[----:B------:R-:W-:-:S04]  /*2060*/  IMAD.WIDE.U32 R4, R239, c[0x0][0x370], R4 ;  /* 0x0000dc00ef047a25 */ /* 0x000fc800078e0004 */
[----:B------:R-:W-:Y:S01]  /*2070*/  IMAD R0, R239, c[0x0][0x374], R0 ;  /* 0x0000dd00ef007a24 */ /* 0x000fe200078e0200 */
[----:B------:R-:W-:Y:S01]  /*2080*/  IADD3 R7, R7, UR37, RZ ;  /* 0x0000002507077c10 */ /* 0x000fe2000fffe0ff */
[----:B------:R-:W-:Y:S01]  /*2090*/  UMOV UR16, UR7 ;  /* 0x0000000700107c82 */ /* 0x000fe20008000000 */
[----:B------:R-:W-:Y:S01]  /*20a0*/  LEA R202, P4, R6, c[0x0][0x160], 0x1 ;  /* 0x0000580006ca7a11 */ /* 0x000fe200078808ff */
[----:B------:R-:W-:Y:S01]  /*20b0*/  IMAD.IADD R0, R5, 0x1, R0 ;  /* 0x0000000105007824 */ /* 0x000fe200078e0200 */
[----:B------:R-:W-:Y:S01]  /*20c0*/  LEA R194, P2, R2, c[0x0][0x350], 0x2 ;  /* 0x0000d40002c27a11 */ /* 0x000fe200078410ff */
[----:B------:R1:W2:Y:S01]  /*20d0*/  R2UR UR9, R10 ;  /* 0x000000000a0973c2 */ /* 0x0002a200000e0000 */
[----:B------:R-:W-:Y:S01]  /*20e0*/  LEA R200, P3, R4, c[0x0][0x330], 0x1 ;  /* 0x0000cc0004c87a11 */ /* 0x000fe200078608ff */
[----:B------:R-:W-:Y:S02]  /*20f0*/  UMOV UR17, UR6 ;  /* 0x0000000600117c82 */ /* 0x000fe40008000000 */
[----:B------:R-:W-:Y:S01]  /*2100*/  UIADD3 UR7, UR46, -0x1, URZ ;  /* 0xffffffff2e077890 */ /* 0x000fe2000fffe03f */
[----:B------:R-:W-:-:S03]  /*2110*/  LEA.HI.X R203, R6, c[0x0][0x164], R7, 0x1, P4 ;  /* 0x0000590006cb7a11 */ /* 0x000fc600020f0c07 */
[----:B------:R1:W3:Y:S01]  /*2120*/  R2UR UR8, R9 ;  /* 0x00000000090873c2 */ /* 0x0002e200000e0000 */
[----:B------:R-:W-:Y:S02]  /*2130*/  LEA.HI.X R201, R4, c[0x0][0x334], R0, 0x1, P3 ;  /* 0x0000cd0004c97a11 */ /* 0x000fe400018f0c00 */
[----:B------:R-:W-:Y:S01]  /*2140*/  LEA.HI.X R193, R2, c[0x0][0x354], R193, 0x2, P2 ;  /* 0x0000d50002c17a11 */ /* 0x000fe200010f14c1 */
        /* <DEDUP_REMOVED lines=19> */
.L_x_1525:
        /* <DEDUP_REMOVED lines=18> */
.L_x_1526:
        /* <DEDUP_REMOVED lines=29> */
.L_x_1528:
[----:B------:R-:W-:Y:S05]  /*2570*/  BSYNC B0 ;  /* 0x0000000000007941 */ /* 0x000fea0003800000 */
.L_x_1527:
        /* <DEDUP_REMOVED lines=15> */
.L_x_1530:
[----:B------:R-:W-:Y:S05]  /*2670*/  BSYNC B0 ;  /* 0x0000000000007941 */ /* 0x000fea0003800000 */
.L_x_1529:
        /* <DEDUP_REMOVED lines=15> */
.L_x_1532:
[----:B------:R-:W-:Y:S05]  /*2770*/  BSYNC B0 ;  /* 0x0000000000007941 */ /* 0x000fea0003800000 */
.L_x_1531:
        /* <DEDUP_REMOVED lines=14> */
.L_x_1534:
[----:B------:R-:W-:Y:S05]  /*2860*/  BSYNC B0 ;  /* 0x0000000000007941 */ /* 0x000fea0003800000 */
.L_x_1533:
[----:B------:R-:W-:Y:S01]  /*2870*/  ULDC.64 UR10, c[0x0][0x3a8] ;  /* 0x0000ea00000a7ab9 */ /* 0x000fe20000000a00 */
[----:B--2---:R-:W-:Y:S01]  /*2880*/  IMAD.U32 R4, RZ, RZ, UR33 ;  /* 0x00000021ff047e24 */ /* 0x004fe2000f8e00ff */
[----:B------:R-:W-:Y:S01]  /*2890*/  UIMAD UR5, UR34, UR10, URZ ;  /* 0x0000000a220572a4 */ /* 0x000fe2000f8e023f */
[----:B------:R-:W-:Y:S01]  /*28a0*/  BSSY B0, `(.L_x_1535) ;  /* 0x0000017000007945 */ /* 0x000fe20003800000 */
[----:B------:R-:W-:Y:S01]  /*28b0*/  USHF.R.S32.HI UR6, URZ, 0x1f, UR52 ;  /* 0x0000001f3f067899 */ /* 0x000fe20008011434 */
[----:B------:R-:W-:Y:S01]  /*28c0*/  IMAD.WIDE.U32 R4, R4, c[0x0][0x3a8], R234 ;  /* 0x0000ea0004047a25 */ /* 0x000fe200078e00ea */
[----:B------:R-:W-:-:S04]  /*28d0*/  UIMAD UR5, UR33, UR11, UR5 ;  /* 0x0000000b210572a4 */ /* 0x000fc8000f8e0205 */
[----:B------:R-:W-:Y:S02]  /*28e0*/  IADD3 R4, P4, R4, UR4, RZ ;  /* 0x0000000404047c10 */ /* 0x000fe4000ff9e0ff */
[----:B------:R-:W-:Y:S01]  /*28f0*/  MOV R0, UR5 ;  /* 0x0000000500007c02 */ /* 0x000fe20008000f00 */
[----:B------:R-:W-:Y:S02]  /*2900*/  ULDC.64 UR4, c[0x0][0x3c0] ;  /* 0x0000f00000047ab9 */ /* 0x000fe40000000a00 */
[----:B------:R-:W-:Y:S01]  /*2910*/  UIMAD UR4, UR6, UR4, URZ ;  /* 0x00000004060472a4 */ /* 0x000fe2000f8e023f */
[----:B------:R-:W-:Y:S01]  /*2920*/  IADD3.X R5, R5, UR7, R0, P4, !PT ;  /* 0x0000000705057c10 */ /* 0x000fe2000a7fe400 */
[----:B------:R-:W-:Y:S02]  /*2930*/  IMAD.U32 R0, RZ, RZ, UR52 ;  /* 0x00000034ff007e24 */ /* 0x000fe4000f8e00ff */
[----:B------:R-:W-:Y:S02]  /*2940*/  UIMAD UR4, UR52, UR5, UR4 ;  /* 0x00000005340472a4 */ /* 0x000fe4000f8e0204 */
        /* <DEDUP_REMOVED lines=12> */
.L_x_1536:
[----:B------:R-:W-:Y:S05]  /*2a10*/  BSYNC B0 ;  /* 0x0000000000007941 */ /* 0x000fea0003800000 */
.L_x_1535:
        /* <DEDUP_REMOVED lines=13> */
.L_x_1538:
[----:B------:R-:W-:Y:S05]  /*2af0*/  BSYNC B0 ;  /* 0x0000000000007941 */ /* 0x000fea0003800000 */
.L_x_1537:
        /* <DEDUP_REMOVED lines=13> */
.L_x_1540:
[----:B------:R-:W-:Y:S05]  /*2bd0*/  BSYNC B0 ;  /* 0x0000000000007941 */ /* 0x000fea0003800000 */
.L_x_1539:
        /* <DEDUP_REMOVED lines=12> */
.L_x_1524:
        /* <DEDUP_REMOVED lines=39> */
.L_x_1543:
[----:B------:R-:W-:Y:S05]  /*2f10*/  BSYNC B0 ;  /* 0x0000000000007941 */ /* 0x000fea0003800000 */
.L_x_1542:
        /* <DEDUP_REMOVED lines=22> */
.L_x_1545:
[----:B------:R-:W-:Y:S05]  /*3080*/  BSYNC B0 ;  /* 0x0000000000007941 */ /* 0x000fea0003800000 */
.L_x_1544:
        /* <DEDUP_REMOVED lines=22> */
.L_x_1547:
[----:B------:R-:W-:Y:S05]  /*31f0*/  BSYNC B0 ;  /* 0x0000000000007941 */ /* 0x000fea0003800000 */
.L_x_1546:
        /* <DEDUP_REMOVED lines=21> */
.L_x_1549:
[----:B------:R-:W-:Y:S05]  /*3350*/  BSYNC B0 ;  /* 0x0000000000007941 */ /* 0x000fea0003800000 */
.L_x_1548:
        /* <DEDUP_REMOVED lines=13> */
.L_x_1551:
[----:B------:R-:W-:Y:S05]  /*3430*/  BSYNC B0 ;  /* 0x0000000000007941 */ /* 0x000fea0003800000 */
.L_x_1550:
        /* <DEDUP_REMOVED lines=15> */
.L_x_1553:
[----:B------:R-:W-:Y:S05]  /*3530*/  BSYNC B0 ;  /* 0x0000000000007941 */ /* 0x000fea0003800000 */
.L_x_1552:
        /* <DEDUP_REMOVED lines=20> */
.L_x_1555:
[----:B------:R-:W-:Y:S05]  /*3680*/  BSYNC B0 ;  /* 0x0000000000007941 */ /* 0x000fea0003800000 */
.L_x_1554:
        /* <DEDUP_REMOVED lines=20> */
.L_x_1557:
[----:B------:R-:W-:Y:S05]  /*37d0*/  BSYNC B0 ;  /* 0x0000000000007941 */ /* 0x000fea0003800000 */
.L_x_1556:
[----:B------:R-:W-:Y:S01]  /*37e0*/  ULDC.64 UR10, c[0x0][0x198] ;  /* 0x00006600000a7ab9 */ /* 0x000fe20000000a00 */
[----:B---3--:R-:W-:Y:S01]  /*37f0*/  IMAD.U32 R4, RZ, RZ, UR33 ;  /* 0x00000021ff047e24 */ /* 0x008fe2000f8e00ff */
[----:B------:R-:W-:Y:S01]  /*3800*/  UIMAD UR6, UR34, UR10, URZ ;  /* 0x0000000a220672a4 */ /* 0x000fe2000f8e023f */
[----:B------:R-:W-:Y:S01]  /*3810*/  SHF.R.S32.HI R13, RZ, 0x1f, R241 ;  /* 0x0000001fff0d7819 */ /* 0x000fe200000114f1 */
[----:B------:R-:W-:Y:S01]  /*3820*/  IMAD.MOV.U32 R238, RZ, RZ, 0x7f800000 ;  /* 0x7f800000ffee7424 */ /* 0x000fe200078e00ff */
[C---:B------:R-:W-:Y:S01]  /*3830*/  ISETP.GE.AND P2, PT, R241.reuse, UR4, PT ;  /* 0x00000004f1007c0c */ /* 0x040fe2000bf46270 */
[----:B------:R-:W-:Y:S01]  /*3840*/  UIMAD UR6, UR33, UR11, UR6 ;  /* 0x0000000b210672a4 */ /* 0x000fe2000f8e0206 */
[----:B------:R-:W-:Y:S01]  /*3850*/  IMAD.WIDE.U32 R4, R4, c[0x0][0x198], R234 ;  /* 0x0000660004047a25 */ /* 0x000fe200078e00ea */
[----:B------:R-:W-:-:S04]  /*3860*/  SHF.L.U64.HI R8, R241, 0x2, R13 ;  /* 0x00000002f1087819 */ /* 0x000fc8000001020d */
        /* <DEDUP_REMOVED lines=44> */
.L_x_1559:
[----:B-1----:R-:W-:Y:S05]  /*3b30*/  BSYNC B0 ;  /* 0x0000000000007941 */ /* 0x002fea0003800000 */
.L_x_1558:
        /* <DEDUP_REMOVED lines=20> */
.L_x_1561:
[----:B------:R-:W-:Y:S05]  /*3c80*/  BSYNC B0 ;  /* 0x0000000000007941 */ /* 0x000fea0003800000 */
.L_x_1560:
        /* <DEDUP_REMOVED lines=20> */
.L_x_1563:
[----:B------:R-:W-:Y:S05]  /*3dd0*/  BSYNC B0 ;  /* 0x0000000000007941 */ /* 0x000fea0003800000 */
.L_x_1562:
        /* <DEDUP_REMOVED lines=19> */
.L_x_1565:
[----:B------:R-:W-:Y:S05]  /*3f10*/  BSYNC B0 ;  /* 0x0000000000007941 */ /* 0x000fea0003800000 */
.L_x_1564:
[----:B------:R-:W0:Y:S01]  /*3f20*/  LDGDEPBAR ;  /* 0x00000000000079af */ /* 0x000e220000000000 */
[----:B------:R-:W-:Y:S02]  /*3f30*/  ULDC.64 UR34, c[0x0][0x318] ;  /* 0x0000c60000227ab9 */ /* 0x000fe40000000a00 */
[----:B------:R-:W-:Y:S02]  /*3f40*/  UISETP.NE.U32.AND UP2, UPT, URZ, UR34, UPT ;  /* 0x000000223f00728c */ /* 0x000fe4000bf45070 */
[----:B------:R-:W-:Y:S02]  /*3f50*/  USHF.R.S32.HI UR6, URZ, 0x1f, UR52 ;  /* 0x0000001f3f067899 */ /* 0x000fe40008011434 */
[----:B------:R-:W-:Y:S02]  /*3f60*/  UISETP.NE.AND.EX UP2, UPT, URZ, UR35, UPT, UP2 ;  /* 0x000000233f00728c */ /* 0x000fe4000bf45320 */
[----:B------:R-:W-:-:S04]  /*3f70*/  ULDC.64 UR36, c[0x0][0x320] ;  /* 0x0000c80000247ab9 */ /* 0x000fc80000000a00 */
[----:B------:R-:W-:-:S05]  /*3f80*/  PLOP3.LUT P0, PT, PT, PT, UP2, 0x80, 0x0 ;  /* 0x000000000000781c */ /* 0x000fca0003f0f028 */
[----:B------:R-:W-:Y:S02]  /*3f90*/  @UP2 UIMAD UR4, UR56, UR36, URZ ;  /* 0x00000024380422a4 */ /* 0x000fe4000f8e023f */
[----:B------:R-:W-:Y:S02]  /*3fa0*/  @UP2 UMOV UR10, UR52 ;  /* 0x00000034000a2c82 */ /* 0x000fe40008000000 */
[----:B------:R-:W-:Y:S01]  /*3fb0*/  @UP2 UMOV UR11, UR6 ;  /* 0x00000006000b2c82 */ /* 0x000fe20008000000 */
[----:B------:R-:W-:-:S04]  /*3fc0*/  DEPBAR.LE SB0, 0x1 ;  /* 0x000080400000791a */ /* 0x000fc80000000000 */
[----:B------:R-:W-:Y:S01]  /*3fd0*/  BAR.SYNC.DEFER_BLOCKING 0x0 ;  /* 0x0000000000007b1d */ /* 0x000fe20000010000 */
[----:B------:R-:W-:Y:S02]  /*3fe0*/  @UP2 UIMAD.WIDE.U32 UR10, UR47, UR36, UR10 ;  /* 0x000000242f0a22a5 */ /* 0x000fe4000f8e000a */
[----:B------:R-:W-:Y:S02]  /*3ff0*/  @UP2 UIMAD UR37, UR47, UR37, UR4 ;  /* 0x000000252f2522a4 */ /* 0x000fe4000f8e0204 */
[----:B------:R-:W-:Y:S02]  /*4000*/  @UP2 ULEA UR34, UP1, UR10, UR34, 0x2 ;  /* 0x000000220a222291 */ /* 0x000fe4000f82103f */
[----:B------:R-:W-:-:S04]  /*4010*/  @UP2 UIADD3 UR37, UR11, UR37, URZ ;  /* 0x000000250b252290 */ /* 0x000fc8000fffe03f */
[----:B------:R-:W-:Y:S01]  /*4020*/  @UP2 ULEA.HI.X UR35, UR10, UR35, UR37, 0x2, UP1 ;  /* 0x000000230a232291 */ /* 0x000fe200088f1425 */
[----:B---3--:R-:W-:-:S05]  /*4030*/  IMAD.U32 R4, RZ, RZ, UR34 ;  /* 0x00000022ff047e24 */ /* 0x008fca000f8e00ff */
[----:B------:R-:W-:-:S05]  /*4040*/  IMAD.U32 R5, RZ, RZ, UR35 ;  /* 0x00000023ff057e24 */ /* 0x000fca000f8e00ff */
[----:B------:R-:W3:Y:S01]  /*4050*/  @P0 LDG.E R4, [R4.64] ;  /* 0x0000000804040981 */ /* 0x000ee2000c1e1900 */
[----:B-12-4-:R-:W3:Y:S01]  /*4060*/  @P0 MUFU.RCP R0, c[0x0][0x238] ;  /* 0x00008e0000000b08 */ /* 0x016ee20000001000 */
[----:B------:R-:W-:Y:S01]  /*4070*/  IMAD.U32 R172, RZ, RZ, UR50 ;  /* 0x00000032ffac7e24 */ /* 0x000fe2000f8e00ff */
[----:B------:R-:W-:Y:S01]  /*4080*/  PLOP3.LUT P3, PT, PT, PT, UP0, 0x40, 0x0 ;  /* 0x000000000000781c */ /* 0x000fe20003f6e808 */
[----:B------:R1:W2:Y:S01]  /*4090*/  LDSM.16.M88.4 R124, [R161+0xa000] ;  /* 0x00a00000a17c783b */ /* 0x0002a20000000200 */
[----:B------:R-:W-:Y:S01]  /*40a0*/  IMAD.MOV.U32 R165, RZ, RZ, 0x20 ;  /* 0x00000020ffa57424 */ /* 0x000fe200078e00ff */
[----:B------:R-:W-:Y:S01]  /*40b0*/  PLOP3.LUT P2, PT, PT, PT, UP0, 0x40, 0x0 ;  /* 0x000000000000781c */ /* 0x000fe20003f4e808 */
[----:B------:R-:W-:Y:S01]  /*40c0*/  IMAD.MOV.U32 R156, RZ, RZ, 0x40 ;  /* 0x00000040ff9c7424 */ /* 0x000fe200078e00ff */
[----:B------:R1:W4:Y:S01]  /*40d0*/  LDSM.16.M88.4 R128, [R161+0xa800] ;  /* 0x00a80000a180783b */ /* 0x0003220000000200 */
[----:B------:R-:W-:Y:S01]  /*40e0*/  IADD3 R158, R166, 0x1000, RZ ;  /* 0x00001000a69e7810 */ /* 0x000fe20007ffe0ff */
[----:B------:R-:W-:Y:S01]  /*40f0*/  UIADD3 UR34, UR33, UR13, URZ ;  /* 0x0000000d21227290 */ /* 0x000fe2000fffe03f */
[----:B------:R-:W-:Y:S01]  /*4100*/  IMAD.MOV.U32 R231, RZ, RZ, R183 ;  /* 0x000000ffffe77224 */ /* 0x000fe200078e00b7 */
[----:B------:R1:W1:Y:S01]  /*4110*/  LDSM.16.M88.4 R132, [R164+0xa000] ;  /* 0x00a00000a484783b */ /* 0x0002620000000200 */
[----:B------:R-:W-:Y:S01]  /*4120*/  SEL R158, R158, R166, P2 ;  /* 0x000000a69e9e7207 */ /* 0x000fe20001000000 */
[----:B------:R-:W-:Y:S01]  /*4130*/  UIADD3 UR35, -UR5, 0x80, UR34 ;  /* 0x0000008005237890 */ /* 0x000fe2000fffe122 */
[----:B------:R-:W-:Y:S01]  /*4140*/  IMAD R240, RZ, RZ, -UR59 ;  /* 0x8000003bfff07e24 */ /* 0x000fe2000f8e02ff */
        /* <DEDUP_REMOVED lines=38> */
[C---:B------:R-:W-:Y:S01]  /*43b0*/  SHF.L.U64.HI R242, R241.reuse, 0x2, R13 ;  /* 0x00000002f1f27819 */ /* 0x040fe2000001020d */
[----:B------:R-:W-:Y:S01]  /*43c0*/  IMAD.SHL.U32 R243, R241, 0x4, RZ ;  /* 0x00000004f1f37824 */ /* 0x000fe200078e00ff */
[----:B------:R-:W-:-:S02]  /*43d0*/  ULDC UR12, c[0x0][0x2e8] ;  /* 0x0000ba00000c7ab9 */ /* 0x000fc40000000800 */
[----:B------:R-:W-:Y:S02]  /*43e0*/  UMOV UR4, URZ ;  /* 0x0000003f00047c82 */ /* 0x000fe40008000000 */
[----:B------:R-:W-:Y:S02]  /*43f0*/  UIADD3 UR35, UR35, -UR12, URZ ;  /* 0x8000000c23237290 */ /* 0x000fe4000fffe03f */
[----:B------:R-:W-:Y:S02]  /*4400*/  UIADD3 UR36, UR33, 0x80, URZ ;  /* 0x0000008021247890 */ /* 0x000fe4000fffe03f */
[----:B------:R-:W-:Y:S01]  /*4410*/  ULDC UR11, c[0x0][0x2e4] ;  /* 0x0000b900000b7ab9 */ /* 0x000fe20000000800 */
[----:B---3--:R-:W-:Y:S01]  /*4420*/  @P0 FMUL.FTZ R4, R4, R0 ;  /* 0x0000000004040220 */ /* 0x008fe20000410000 */
[----:B------:R-:W-:-:S03]  /*4430*/  LEA.HI R0, R16, R15, RZ, 0x4 ;  /* 0x0000000f10007211 */ /* 0x000fc600078f20ff */
[----:B------:R3:W1:Y:S01]  /*4440*/  @P0 R2UR UR6, R4 ;  /* 0x00000000040603c2 */ /* 0x00066200000e0000 */
[----:B------:R-:W-:-:S05]  /*4450*/  LOP3.LUT R0, R0, 0xfffffff0, RZ, 0xc0, !PT ;  /* 0xfffffff000007812 */ /* 0x000fca00078ec0ff */
[----:B------:R-:W-:-:S05]  /*4460*/  IMAD.IADD R0, R15, 0x1, -R0 ;  /* 0x000000010f007824 */ /* 0x000fca00078e0a00 */
[----:B------:R-:W-:-:S04]  /*4470*/  SHF.R.S32.HI R2, RZ, 0x1f, R0 ;  /* 0x0000001fff027819 */ /* 0x000fc80000011400 */
[----:B------:R-:W-:-:S04]  /*4480*/  LEA.HI R2, R2, R0, RZ, 0x3 ;  /* 0x0000000002027211 */ /* 0x000fc800078f18ff */
[----:B------:R-:W-:Y:S02]  /*4490*/  LOP3.LUT R2, R2, 0xfffffff8, RZ, 0xc0, !PT ;  /* 0xfffffff802027812 */ /* 0x000fe400078ec0ff */
[----:B---3--:R-:W-:Y:S01]  /*44a0*/  LEA.HI R4, R16, R15, RZ, 0x6 ;  /* 0x0000000f10047211 */ /* 0x008fe200078f30ff */
[----:B------:R-:W-:Y:S01]  /*44b0*/  IMAD.SHL.U32 R15, R15, 0x2, RZ ;  /* 0x000000020f0f7824 */ /* 0x000fe200078e00ff */
[----:B-1----:R-:W-:Y:S01]  /*44c0*/  @UP2 UMOV UR4, UR6 ;  /* 0x0000000600042c82 */ /* 0x002fe20008000000 */
[----:B------:R-:W-:Y:S01]  /*44d0*/  IMAD.IADD R0, R0, 0x1, -R2 ;  /* 0x0000000100007824 */ /* 0x000fe200078e0a02 */
[----:B------:R-:W-:-:S04]  /*44e0*/  SHF.R.S32.HI R4, RZ, 0x6, R4 ;  /* 0x00000006ff047819 */ /* 0x000fc80000011404 */
[----:B------:R-:W-:Y:S01]  /*44f0*/  LOP3.LUT P0, RZ, R0, 0x2, RZ, 0xc0, !PT ;  /* 0x0000000200ff7812 */ /* 0x000fe2000780c0ff */
[----:B------:R-:W-:Y:S01]  /*4500*/  IMAD.SHL.U32 R4, R4, 0x20, RZ ;  /* 0x0000002004047824 */ /* 0x000fe200078e00ff */
[----:B------:R-:W-:Y:S02]  /*4510*/  LOP3.LUT P1, RZ, R0, 0x4, RZ, 0xc0, !PT ;  /* 0x0000000400ff7812 */ /* 0x000fe4000782c0ff */
[----:B------:R-:W-:Y:S02]  /*4520*/  IADD3 R0, R167, 0x1000, RZ ;  /* 0x00001000a7007810 */ /* 0x000fe40007ffe0ff */
[----:B------:R-:W-:Y:S02]  /*4530*/  LOP3.LUT R4, R4, 0x6, R15, 0xf8, !PT ;  /* 0x0000000604047812 */ /* 0x000fe400078ef80f */
[----:B------:R-:W-:Y:S02]  /*4540*/  SEL R0, R0, R167, P3 ;  /* 0x000000a700007207 */ /* 0x000fe40001800000 */
[----:B------:R-:W-:Y:S01]  /*4550*/  SEL R165, R165, 0xffffffe0, !P0 ;  /* 0xffffffe0a5a57807 */ /* 0x000fe20004000000 */
[----:B------:R-:W-:Y:S01]  /*4560*/  IMAD R172, R172, 0x80, R4 ;  /* 0x00000080acac7824 */ /* 0x000fe200078e0204 */
[----:B------:R-:W-:Y:S01]  /*4570*/  SEL R156, R156, 0xffffffc0, !P1 ;  /* 0xffffffc09c9c7807 */ /* 0x000fe20004800000 */
[----:B------:R-:W-:-:S02]  /*4580*/  IMAD.SHL.U32 R157, R0, 0x2, RZ ;  /* 0x00000002009d7824 */ /* 0x000fc400078e00ff */
[----:B------:R-:W-:Y:S01]  /*4590*/  IMAD.IADD R160, R159, 0x1, R165 ;  /* 0x000000019fa07824 */ /* 0x000fe200078e02a5 */
[----:B------:R-:W-:-:S04]  /*45a0*/  IADD3 R2, R241, -UR13, -R172 ;  /* 0x8000000df1027c10 */ /* 0x000fc8000fffe8ac */
[----:B--2-4-:R-:W-:Y:S02]  /*45b0*/  IADD3 R244, R2, UR5, RZ ;  /* 0x0000000502f47c10 */ /* 0x014fe4000fffe0ff */
.L_x_1570:
[----:B------:R-:W0:Y:S01]  /*45c0*/  LDGDEPBAR ;  /* 0x00000000000079af */ /* 0x000e220000000000 */
[----:B------:R-:W-:Y:S01]  /*45d0*/  IADD3 R0, R158, R165, RZ ;  /* 0x000000a59e007210 */ /* 0x000fe20007ffe0ff */
[----:B------:R-:W-:Y:S02]  /*45e0*/  USHF.L.U32 UR6, UR7, 0x6, URZ ;  /* 0x0000000607067899 */ /* 0x000fe4000800063f */
[----:B------:R-:W-:Y:S02]  /*45f0*/  ULDC UR10, c[0x0][0x2e4] ;  /* 0x0000b900000a7ab9 */ /* 0x000fe40000000800 */
[----:B------:R-:W-:Y:S02]  /*4600*/  UISETP.GE.AND UP0, UPT, UR6, UR35, UPT ;  /* 0x000000230600728c */ /* 0x000fe4000bf06270 */
[----:B------:R-:W-:Y:S04]  /*4610*/  IADD3 R2, R244, UR6, RZ ;  /* 0x00000006f4027c10 */ /* 0x000fe8000fffe0ff */
[C---:B------:R-:W-:Y:S02]  /*4620*/  IADD3 R168, R2.reuse, 0x7, RZ ;  /* 0x0000000702a87810 */ /* 0x040fe40007ffe0ff */
[C---:B------:R-:W-:Y:S02]  /*4630*/  IADD3 R170, R2.reuse, 0x28, RZ ;  /* 0x0000002802aa7810 */ /* 0x040fe40007ffe0ff */
[C---:B------:R-:W-:Y:S01]  /*4640*/  IADD3 R169, R2.reuse, 0x27, RZ ;  /* 0x0000002702a97810 */ /* 0x040fe20007ffe0ff */
[----:B------:R-:W-:Y:S04]  /*4650*/  DEPBAR.LE SB0, 0x0 ;  /* 0x000080000000791a */ /* 0x000fe80000000000 */
[----:B------:R-:W-:Y:S08]  /*4660*/  BAR.SYNC.DEFER_BLOCKING 0x0 ;  /* 0x0000000000007b1d */ /* 0x000ff00000010000 */
[----:B------:R-:W-:Y:S08]  /*4670*/  LDSM.16.M88.4 R32, [R158] ;  /* 0x000000009e20783b */ /* 0x000ff00000000200 */
[----:B------:R-:W1:Y:S08]  /*4680*/  LDSM.16.M88.4 R16, [R161+0x6000] ;  /* 0x00600000a110783b */ /* 0x000e700000000200 */
[----:B------:R-:W2:Y:S08]  /*4690*/  LDSM.16.M88.4 R28, [R158+0x1000] ;  /* 0x001000009e1c783b */ /* 0x000eb00000000200 */
[----:B------:R-:W3:Y:S08]  /*46a0*/  LDSM.16.M88.4 R100, [R161+0x6800] ;  /* 0x00680000a164783b */ /* 0x000ef00000000200 */
[----:B------:R-:W-:Y:S08]  /*46b0*/  LDSM.16.M88.4 R104, [R0] ;  /* 0x000000000068783b */ /* 0x000ff00000000200 */
[----:B------:R-:W4:Y:S08]  /*46c0*/  LDSM.16.M88.4 R108, [R164+0x6000] ;  /* 0x00600000a46c783b */ /* 0x000f300000000200 */
        /* <DEDUP_REMOVED lines=8> */
[C---:B------:R-:W-:Y:S07]  /*4750*/  HMMA.16816.F32 R24, R28.reuse, R100, RZ ;  /* 0x000000641c18723c */ /* 0x040fee00000018ff */
[C---:B------:R-:W-:Y:S01]  /*4760*/  IADD3 R101, R2.reuse, -0x1, RZ ;  /* 0xffffffff02657810 */ /* 0x040fe20007ffe0ff */
[-C--:B------:R-:W-:Y:S01]  /*4770*/  HMMA.16816.F32 R28, R28, R102.reuse, RZ ;  /* 0x000000661c1c723c */ /* 0x080fe200000018ff */
[----:B------:R-:W-:Y:S02]  /*4780*/  IABS R100, R2 ;  /* 0x0000000200647213 */ /* 0x000fe40000000000 */
[----:B------:R-:W-:Y:S05]  /*4790*/  ISETP.GE.AND P0, PT, R101, RZ, PT ;  /* 0x000000ff6500720c */ /* 0x000fea0003f06270 */
[----:B------:R-:W-:Y:S07]  /*47a0*/  HMMA.16816.F32 R32, R32, R102, RZ ;  /* 0x000000662020723c */ /* 0x000fee00000018ff */
[----:B------:R-:W-:Y:S01]  /*47b0*/  MOV R102, R100 ;  /* 0x0000006400667202 */ /* 0x000fe20000000f00 */
[-C--:B----4-:R-:W-:Y:S03]  /*47c0*/  HMMA.16816.F32 R4, R104, R108.reuse, R4 ;  /* 0x0000006c6804723c */ /* 0x090fe60000001804 */
[----:B------:R-:W-:Y:S02]  /*47d0*/  I2F R199, R102 ;  /* 0x0000006600c77306 */ /* 0x000fe40000201400 */
[C---:B------:R-:W-:Y:S02]  /*47e0*/  @!P0 IADD3 R101, -R2.reuse, 0x1, RZ ;  /* 0x0000000102658810 */ /* 0x040fe40007ffe1ff */
[----:B------:R-:W-:Y:S01]  /*47f0*/  IADD3 R100, R2, 0x8, RZ ;  /* 0x0000000802647810 */ /* 0x000fe20007ffe0ff */
[C---:B------:R-:W-:Y:S04]  /*4800*/  HMMA.16816.F32 R8, R112.reuse, R108, R8 ;  /* 0x0000006c7008723c */ /* 0x040fe80000001808 */
[----:B------:R-:W-:Y:S01]  /*4810*/  ISETP.GE.AND P2, PT, R100, RZ, PT ;  /* 0x000000ff6400720c */ /* 0x000fe20003f46270 */
[----:B------:R-:W-:Y:S01]  /*4820*/  I2F R180, R101 ;  /* 0x0000006500b47306 */ /* 0x000fe20000201400 */
[----:B------:R-:W-:Y:S02]  /*4830*/  ISETP.GE.AND P0, PT, R168, RZ, PT ;  /* 0x000000ffa800720c */ /* 0x000fe40003f06270 */
[-C--:B------:R-:W-:Y:S01]  /*4840*/  IADD3 R108, R158, R156.reuse, RZ ;  /* 0x0000009c9e6c7210 */ /* 0x080fe20007ffe0ff */
[-C--:B------:R-:W-:Y:S08]  /*4850*/  HMMA.16816.F32 R12, R112, R110.reuse, R12 ;  /* 0x0000006e700c723c */ /* 0x080ff0000000180c */
[----:B------:R-:W-:Y:S01]  /*4860*/  @!P2 IADD3 R100, -R2, -0x8, RZ ;  /* 0xfffffff80264a810 */ /* 0x000fe20007ffe1ff */
[C---:B------:R-:W-:Y:S03]  /*4870*/  HMMA.16816.F32 R16, R104.reuse, R110, R16 ;  /* 0x0000006e6810723c */ /* 0x040fe60000001810 */
[----:B------:R2:W-:Y:S01]  /*4880*/  I2F R182, R100 ;  /* 0x0000006400b67306 */ /* 0x0005e20000201400 */
[----:B------:R-:W-:Y:S02]  /*4890*/  ISETP.GE.AND P2, PT, R170, RZ, PT ;  /* 0x000000ffaa00720c */ /* 0x000fe40003f46270 */
[C---:B------:R-:W-:Y:S02]  /*48a0*/  @!P0 IADD3 R168, -R2.reuse, -0x7, RZ ;  /* 0xfffffff902a88810 */ /* 0x040fe40007ffe1ff */
[-C--:B-1----:R-:W-:Y:S03]  /*48b0*/  HMMA.16816.F32 R20, R104, R116.reuse, R20 ;  /* 0x000000746814723c */ /* 0x082fe60000001814 */
[----:B------:R-:W-:Y:S02]  /*48c0*/  ISETP.GE.AND P0, PT, R169, RZ, PT ;  /* 0x000000ffa900720c */ /* 0x000fe40003f06270 */
[----:B------:R1:W-:Y:S03]  /*48d0*/  I2F R181, R168 ;  /* 0x000000a800b57306 */ /* 0x0003e60000201400 */
[C---:B------:R-:W-:Y:S04]  /*48e0*/  HMMA.16816.F32 R24, R112.reuse, R116, R24 ;  /* 0x000000747018723c */ /* 0x040fe80000001818 */
[C---:B------:R-:W-:Y:S03]  /*48f0*/  @!P2 IADD3 R170, -R2.reuse, -0x28, RZ ;  /* 0xffffffd802aaa810 */ /* 0x040fe60007ffe1ff */
[C---:B------:R-:W-:Y:S01]  /*4900*/  IADD3 R116, R2.reuse, 0x1f, RZ ;  /* 0x0000001f02747810 */ /* 0x040fe20007ffe0ff */
[----:B------:R-:W-:Y:S01]  /*4910*/  I2F R192, R170 ;  /* 0x000000aa00c07306 */ /* 0x000fe20000201400 */
[----:B------:R-:W-:Y:S01]  /*4920*/  @!P0 IADD3 R169, -R2, -0x27, RZ ;  /* 0xffffffd902a98810 */ /* 0x000fe20007ffe1ff */
[-C--:B------:R-:W-:Y:S01]  /*4930*/  HMMA.16816.F32 R28, R112, R118.reuse, R28 ;  /* 0x00000076701c723c */ /* 0x080fe2000000181c */
[----:B--2---:R-:W2:Y:S02]  /*4940*/  LDSM.16.M88.4 R100, [R108] ;  /* 0x000000006c64783b */ /* 0x004ea40000000200 */
[----:B------:R-:W-:Y:S04]  /*4950*/  ISETP.GE.AND P0, PT, R116, RZ, PT ;  /* 0x000000ff7400720c */ /* 0x000fe80003f06270 */
[C---:B------:R-:W-:Y:S01]  /*4960*/  IADD3 R113, R2.reuse, 0x18, RZ ;  /* 0x0000001802717810 */ /* 0x040fe20007ffe0ff */
[----:B------:R-:W-:Y:S01]  /*4970*/  I2F R189, R169 ;  /* 0x000000a900bd7306 */ /* 0x000fe20000201400 */
[----:B------:R-:W3:Y:S01]  /*4980*/  LDSM.16.M88.4 R108, [R108+0x1000] ;  /* 0x001000006c6c783b */ /* 0x000ee20000000200 */
[----:B------:R-:W-:Y:S04]  /*4990*/  HMMA.16816.F32 R32, R104, R118, R32 ;  /* 0x000000766820723c */ /* 0x000fe80000001820 */
[C---:B-1----:R-:W-:Y:S02]  /*49a0*/  IADD3 R168, R2.reuse, 0x20, RZ ;  /* 0x0000002002a87810 */ /* 0x042fe40007ffe0ff */
[C---:B------:R-:W-:Y:S01]  /*49b0*/  @!P0 IADD3 R116, -R2.reuse, -0x1f, RZ ;  /* 0xffffffe102748810 */ /* 0x040fe20007ffe1ff */
[----:B------:R-:W1:Y:S01]  /*49c0*/  LDSM.16.M88.4 R104, [R162+0x6800] ;  /* 0x00680000a268783b */ /* 0x000e620000000200 */
[----:B------:R-:W-:Y:S02]  /*49d0*/  IADD3 R112, R2, 0x17, RZ ;  /* 0x0000001702707810 */ /* 0x000fe40007ffe0ff */
[----:B------:R4:W-:Y:S01]  /*49e0*/  I2F R177, R116 ;  /* 0x0000007400b17306 */ /* 0x0009e20000201400 */
[----:B------:R-:W-:Y:S02]  /*49f0*/  ISETP.GE.AND P2, PT, R168, RZ, PT ;  /* 0x000000ffa800720c */ /* 0x000fe40003f46270 */
[----:B------:R-:W-:Y:S11]  /*4a00*/  ISETP.GE.AND P0, PT, R112, RZ, PT ;  /* 0x000000ff7000720c */ /* 0x000ff60003f06270 */
[C---:B------:R-:W-:Y:S02]  /*4a10*/  @!P2 IADD3 R168, -R2.reuse, -0x20, RZ ;  /* 0xffffffe002a8a810 */ /* 0x040fe40007ffe1ff */
[C---:B------:R-:W-:Y:S02]  /*4a20*/  @!P0 IADD3 R112, -R2.reuse, -0x17, RZ ;  /* 0xffffffe902708810 */ /* 0x040fe40007ffe1ff */
[----:B------:R1:W-:Y:S01]  /*4a30*/  I2F R179, R168 ;  /* 0x000000a800b37306 */ /* 0x0003e20000201400 */
[----:B------:R-:W-:Y:S01]  /*4a40*/  ISETP.GE.AND P2, PT, R113, RZ, PT ;  /* 0x000000ff7100720c */ /* 0x000fe20003f46270 */
[-C--:B--2---:R-:W-:Y:S01]  /*4a50*/  HMMA.16816.F32 R4, R100, R120.reuse, R4 ;  /* 0x000000786404723c */ /* 0x084fe20000001804 */
[----:B----4-:R-:W-:Y:S07]  /*4a60*/  LDSM.16.M88.4 R116, [R163+0x6000] ;  /* 0x00600000a374783b */ /* 0x010fee0000000200 */
[----:B------:R-:W-:Y:S01]  /*4a70*/  I2F R176, R112 ;  /* 0x0000007000b07306 */ /* 0x000fe20000201400 */
[C---:B---3--:R-:W-:Y:S04]  /*4a80*/  HMMA.16816.F32 R8, R108.reuse, R120, R8 ;  /* 0x000000786c08723c */ /* 0x048fe80000001808 */
[----:B------:R-:W-:Y:S03]  /*4a90*/  @!P2 IADD3 R113, -R2, -0x18, RZ ;  /* 0xffffffe80271a810 */ /* 0x000fe60007ffe1ff */
[----:B------:R-:W-:Y:S01]  /*4aa0*/  IADD3 R120, R0, R156, RZ ;  /* 0x0000009c00787210 */ /* 0x000fe20007ffe0ff */
[-C--:B------:R-:W-:Y:S01]  /*4ab0*/  HMMA.16816.F32 R12, R108, R122.reuse, R12 ;  /* 0x0000007a6c0c723c */ /* 0x080fe2000000180c */
[----:B------:R2:W-:Y:S03]  /*4ac0*/  I2F R178, R113 ;  /* 0x0000007100b27306 */ /* 0x0005e60000201400 */
[C---:B------:R-:W-:Y:S02]  /*4ad0*/  IADD3 R0, R2.reuse, -0x10, RZ ;  /* 0xfffffff002007810 */ /* 0x040fe40007ffe0ff */
[C---:B-1----:R-:W-:Y:S02]  /*4ae0*/  IADD3 R168, R2.reuse, -0x8, RZ ;  /* 0xfffffff802a87810 */ /* 0x042fe40007ffe0ff */
[----:B------:R-:W-:Y:S01]  /*4af0*/  IADD3 R121, R2, -0x9, RZ ;  /* 0xfffffff702797810 */ /* 0x000fe20007ffe0ff */
[C---:B------:R-:W-:Y:S04]  /*4b00*/  HMMA.16816.F32 R16, R100.reuse, R122, R16 ;  /* 0x0000007a6410723c */ /* 0x040fe80000001810 */
[----:B------:R-:W-:Y:S02]  /*4b10*/  ISETP.GE.AND P3, PT, R168, RZ, PT ;  /* 0x000000ffa800720c */ /* 0x000fe40003f66270 */
[----:B------:R-:W-:Y:S02]  /*4b20*/  ISETP.GE.AND P0, PT, R121, RZ, PT ;  /* 0x000000ff7900720c */ /* 0x000fe40003f06270 */
[----:B------:R-:W-:Y:S01]  /*4b30*/  IADD3 R122, P2, R243, UR17, RZ ;  /* 0x00000011f37a7c10 */ /* 0x000fe2000ff5e0ff */
[-C--:B------:R-:W-:Y:S03]  /*4b40*/  HMMA.16816.F32 R20, R100, R104.reuse, R20 ;  /* 0x000000686414723c */ /* 0x080fe60000001814 */
[----:B------:R-:W-:Y:S02]  /*4b50*/  IADD3.X R123, R242, UR16, RZ, P2, !PT ;  /* 0x00000010f27b7c10 */ /* 0x000fe400097fe4ff */
[C---:B------:R-:W-:Y:S01]  /*4b60*/  IADD3 R156, R2.reuse, -0x11, RZ ;  /* 0xffffffef029c7810 */ /* 0x040fe20007ffe0ff */
[----:B--2---:R-:W1:Y:S02]  /*4b70*/  LDSM.16.M88.4 R112, [R120] ;  /* 0x000000007870783b */ /* 0x004e640000000200 */
[C---:B------:R-:W-:Y:S01]  /*4b80*/  @!P3 IADD3 R168, -R2.reuse, 0x8, RZ ;  /* 0x0000000802a8b810 */ /* 0x040fe20007ffe1ff */
[C---:B------:R-:W-:Y:S03]  /*4b90*/  HMMA.16816.F32 R24, R108.reuse, R104, R24 ;  /* 0x000000686c18723c */ /* 0x040fe60000001818 */
[----:B------:R2:W-:Y:S01]  /*4ba0*/  I2F R175, R168 ;  /* 0x000000a800af7306 */ /* 0x0005e20000201400 */
[C---:B------:R-:W-:Y:S01]  /*4bb0*/  @!P0 IADD3 R121, -R2.reuse, 0x9, RZ ;  /* 0x0000000902798810 */ /* 0x040fe20007ffe1ff */
[----:B-----5:R3:W5:Y:S02]  /*4bc0*/  LDG.E R171, [R122.64] ;  /* 0x000000087aab7981 */ /* 0x020764000c1e1900 */
[----:B------:R-:W-:Y:S01]  /*4bd0*/  IADD3 R105, R2, 0x10, RZ ;  /* 0x0000001002697810 */ /* 0x000fe20007ffe0ff */
[-C--:B------:R-:W-:Y:S01]  /*4be0*/  HMMA.16816.F32 R28, R108, R106.reuse, R28 ;  /* 0x0000006a6c1c723c */ /* 0x080fe2000000181c */
[----:B------:R3:W5:Y:S02]  /*4bf0*/  LDG.E R170, [R122.64+0x20] ;  /* 0x000020087aaa7981 */ /* 0x000764000c1e1900 */
[----:B------:R-:W-:Y:S02]  /*4c00*/  ISETP.GE.AND P2, PT, R0, RZ, PT ;  /* 0x000000ff0000720c */ /* 0x000fe40003f46270 */
[----:B------:R3:W-:Y:S01]  /*4c10*/  I2F R173, R121 ;  /* 0x0000007900ad7306 */ /* 0x0007e20000201400 */
[----:B------:R3:W5:Y:S01]  /*4c20*/  LDG.E R169, [R122.64+0x80] ;  /* 0x000080087aa97981 */ /* 0x000762000c1e1900 */
[----:B------:R-:W-:Y:S01]  /*4c30*/  IADD3 R104, R2, 0xf, RZ ;  /* 0x0000000f02687810 */ /* 0x000fe20007ffe0ff */
[----:B------:R-:W-:Y:S04]  /*4c40*/  HMMA.16816.F32 R32, R100, R106, R32 ;  /* 0x0000006a6420723c */ /* 0x000fe80000001820 */
[----:B------:R-:W-:Y:S03]  /*4c50*/  ISETP.GE.AND P0, PT, R156, RZ, PT ;  /* 0x000000ff9c00720c */ /* 0x000fe60003f06270 */
[C---:B------:R-:W-:Y:S02]  /*4c60*/  IADD3 R100, R2.reuse, -0x18, RZ ;  /* 0xffffffe802647810 */ /* 0x040fe40007ffe0ff */
[----:B------:R-:W-:Y:S01]  /*4c70*/  @!P2 IADD3 R0, -R2, 0x10, RZ ;  /* 0x000000100200a810 */ /* 0x000fe20007ffe1ff */
[----:B--2---:R3:W5:Y:S01]  /*4c80*/  LDG.E R168, [R122.64+0xa0] ;  /* 0x0000a0087aa87981 */ /* 0x004762000c1e1900 */
[----:B------:R-:W-:Y:S02]  /*4c90*/  ISETP.GE.AND P2, PT, R105, RZ, PT ;  /* 0x000000ff6900720c */ /* 0x000fe40003f46270 */
[----:B------:R2:W-:Y:S01]  /*4ca0*/  I2F R174, R0 ;  /* 0x0000000000ae7306 */ /* 0x0005e20000201400 */
[----:B------:R-:W-:Y:S03]  /*4cb0*/  ISETP.GE.AND P3, PT, R100, RZ, PT ;  /* 0x000000ff6400720c */ /* 0x000fe60003f66270 */
[----:B------:R-:W-:Y:S02]  /*4cc0*/  @!P0 IADD3 R156, -R2, 0x11, RZ ;  /* 0x00000011029c8810 */ /* 0x000fe40007ffe1ff */
[----:B------:R-:W-:Y:S01]  /*4cd0*/  ISETP.GE.AND P0, PT, R104, RZ, PT ;  /* 0x000000ff6800720c */ /* 0x000fe20003f06270 */
[-C--:B-1----:R-:W-:Y:S03]  /*4ce0*/  HMMA.16816.F32 R4, R112, R116.reuse, R4 ;  /* 0x000000747004723c */ /* 0x082fe60000001804 */
[----:B------:R-:W-:Y:S02]  /*4cf0*/  I2F R156, R156 ;  /* 0x0000009c009c7306 */ /* 0x000fe40000201400 */
[C---:B------:R-:W-:Y:S02]  /*4d00*/  @!P2 IADD3 R105, -R2.reuse, -0x10, RZ ;  /* 0xfffffff00269a810 */ /* 0x040fe40007ffe1ff */
[C---:B------:R-:W-:Y:S06]  /*4d10*/  @!P3 IADD3 R100, -R2.reuse, 0x18, RZ ;  /* 0x000000180264b810 */ /* 0x040fec0007ffe1ff */
[----:B------:R-:W-:Y:S01]  /*4d20*/  I2F R111, R100 ;  /* 0x00000064006f7306 */ /* 0x000fe20000201400 */
[C---:B------:R-:W-:Y:S01]  /*4d30*/  @!P0 IADD3 R104, -R2.reuse, -0xf, RZ ;  /* 0xfffffff102688810 */ /* 0x040fe20007ffe1ff */
[----:B---3--:R-:W1:Y:S01]  /*4d40*/  LDSM.16.M88.4 R120, [R120+0x1000] ;  /* 0x001000007878783b */ /* 0x008e620000000200 */
[----:B--2---:R-:W-:Y:S02]  /*4d50*/  IADD3 R0, R2, -0x19, RZ ;  /* 0xffffffe702007810 */ /* 0x004fe40007ffe0ff */
[----:B------:R-:W-:Y:S02]  /*4d60*/  PLOP3.LUT P0, PT, PT, PT, UP0, 0x80, 0x0 ;  /* 0x000000000000781c */ /* 0x000fe40003f0f008 */
[----:B------:R-:W-:Y:S03]  /*4d70*/  ISETP.GE.AND P2, PT, R0, RZ, PT ;  /* 0x000000ff0000720c */ /* 0x000fe60003f46270 */
[----:B------:R-:W-:Y:S01]  /*4d80*/  I2F R101, R104 ;  /* 0x0000006800657306 */ /* 0x000fe20000201400 */
[----:B------:R-:W-:Y:S02]  /*4d90*/  FMUL.FTZ R4, R4, c[0x0][0x2ec] ;  /* 0x0000bb0004047a20 */ /* 0x000fe40000410000 */
[----:B------:R-:W-:Y:S02]  /*4da0*/  FMUL.FTZ R5, R5, c[0x0][0x2ec] ;  /* 0x0000bb0005057a20 */ /* 0x000fe40000410000 */
[----:B------:R-:W-:Y:S02]  /*4db0*/  FMUL.FTZ R6, R6, c[0x0][0x2ec] ;  /* 0x0000bb0006067a20 */ /* 0x000fe40000410000 */
[----:B------:R-:W-:Y:S03]  /*4dc0*/  FMUL.FTZ R7, R7, c[0x0][0x2ec] ;  /* 0x0000bb0007077a20 */ /* 0x000fe60000410000 */
[----:B------:R-:W-:Y:S01]  /*4dd0*/  MUFU.TANH R191, R5 ;  /* 0x0000000500bf7308 */ /* 0x000fe20000002400 */
[----:B------:R-:W-:Y:S09]  /*4de0*/  @!P2 IADD3 R0, -R2, 0x19, RZ ;  /* 0x000000190200a810 */ /* 0x000ff20007ffe1ff */
[----:B------:R-:W2:Y:S10]  /*4df0*/  MUFU.TANH R2, R4 ;  /* 0x0000000400027308 */ /* 0x000eb40000002400 */
[----:B------:R-:W-:Y:S01]  /*4e00*/  MUFU.TANH R190, R6 ;  /* 0x0000000600be7308 */ /* 0x000fe20000002400 */
[C---:B-1----:R-:W-:Y:S09]  /*4e10*/  HMMA.16816.F32 R8, R120.reuse, R116, R8 ;  /* 0x000000747808723c */ /* 0x042ff20000001808 */
[----:B------:R1:W3:Y:S01]  /*4e20*/  MUFU.TANH R104, R7 ;  /* 0x0000000700687308 */ /* 0x0002e20000002400 */
[-C--:B------:R-:W-:Y:S08]  /*4e30*/  HMMA.16816.F32 R12, R120, R118.reuse, R12 ;  /* 0x00000076780c723c */ /* 0x080ff0000000180c */
[C---:B------:R-:W-:Y:S01]  /*4e40*/  HMMA.16816.F32 R16, R112.reuse, R118, R16 ;  /* 0x000000767010723c */ /* 0x040fe20000001810 */
[----:B------:R2:W-:Y:S05]  /*4e50*/  I2F R184, R0 ;  /* 0x0000000000b87306 */ /* 0x0005ea0000201400 */
[----:B------:R-:W-:Y:S05]  /*4e60*/  FMUL.FTZ R10, R10, c[0x0][0x2ec] ;  /* 0x0000bb000a0a7a20 */ /* 0x000fea0000410000 */
[----:B------:R-:W-:Y:S01]  /*4e70*/  I2F R105, R105 ;  /* 0x0000006900697306 */ /* 0x000fe20000201400 */
[----:B------:R-:W-:Y:S02]  /*4e80*/  FMUL.FTZ R8, R8, c[0x0][0x2ec] ;  /* 0x0000bb0008087a20 */ /* 0x000fe40000410000 */
[----:B------:R-:W-:Y:S01]  /*4e90*/  FMUL.FTZ R11, R11, c[0x0][0x2ec] ;  /* 0x0000bb000b0b7a20 */ /* 0x000fe20000410000 */
[----:B-1----:R-:W1:Y:S01]  /*4ea0*/  LDSM.16.M88.4 R4, [R163+0x6800] ;  /* 0x00680000a304783b */ /* 0x002e620000000200 */
        /* <DEDUP_REMOVED lines=8> */
[----:B--2---:R-:W-:Y:S01]  /*4f30*/  FFMA.FTZ R0, -R2, R2, 1 ;  /* 0x3f80000002007423 */ /* 0x004fe20000010102 */
[----:B------:R-:W2:Y:S10]  /*4f40*/  MUFU.TANH R188, R8 ;  /* 0x0000000800bc7308 */ /* 0x000eb40000002400 */
[----:B------:R4:W-:Y:S01]  /*4f50*/  MUFU.TANH R119, R13 ;  /* 0x0000000d00777308 */ /* 0x0009e20000002400 */
[----:B---3--:R-:W-:Y:S09]  /*4f60*/  FFMA.FTZ R10, R181, -UR4, R104 ;  /* 0x80000004b50a7c23 */ /* 0x008ff20008010068 */
[----:B------:R-:W3:Y:S01]  /*4f70*/  MUFU.TANH R103, R11 ;  /* 0x0000000b00677308 */ /* 0x000ee20000002400 */
[-C--:B-1----:R-:W-:Y:S03]  /*4f80*/  HMMA.16816.F32 R20, R112, R4.reuse, R20 ;  /* 0x000000047014723c */ /* 0x082fe60000001814 */
[----:B--2---:R-:W-:Y:S06]  /*4f90*/  FFMA.FTZ R8, -R188, R188, 1 ;  /* 0x3f800000bc087423 */ /* 0x004fec00000101bc */
[----:B------:R3:W-:Y:S01]  /*4fa0*/  MUFU.TANH R187, R9 ;  /* 0x0000000900bb7308 */ /* 0x0007e20000002400 */
[C---:B------:R-:W-:Y:S04]  /*4fb0*/  HMMA.16816.F32 R24, R120.reuse, R4, R24 ;  /* 0x000000047818723c */ /* 0x040fe80000001818 */
[----:B----4-:R-:W-:Y:S02]  /*4fc0*/  FMUL.FTZ R13, R16, c[0x0][0x2ec] ;  /* 0x0000bb00100d7a20 */ /* 0x010fe40000410000 */
[----:B------:R-:W-:Y:S03]  /*4fd0*/  FFMA.FTZ R16, -R186, R186, 1 ;  /* 0x3f800000ba107423 */ /* 0x000fe600000101ba */
[----:B------:R-:W1:Y:S01]  /*4fe0*/  MUFU.TANH R109, R19 ;  /* 0x00000013006d7308 */ /* 0x000e620000002400 */
[-C--:B------:R-:W-:Y:S03]  /*4ff0*/  HMMA.16816.F32 R28, R120, R6.reuse, R28 ;  /* 0x00000006781c723c */ /* 0x080fe6000000181c */
[----:B------:R-:W-:Y:S02]  /*5000*/  FFMA.FTZ R4, -R104, R104, 1 ;  /* 0x3f80000068047423 */ /* 0x000fe40000010168 */
[----:B------:R-:W-:Y:S02]  /*5010*/  FFMA.FTZ R5, -R190, R190, 1 ;  /* 0x3f800000be057423 */ /* 0x000fe400000101be */
[----:B------:R-:W-:Y:S01]  /*5020*/  FMUL.FTZ R21, R21, c[0x0][0x2ec] ;  /* 0x0000bb0015157a20 */ /* 0x000fe20000410000 */
[----:B------:R-:W-:Y:S01]  /*5030*/  HMMA.16816.F32 R32, R112, R6, R32 ;  /* 0x000000067020723c */ /* 0x000fe20000001820 */
[----:B------:R2:W-:Y:S03]  /*5040*/  MUFU.TANH R185, R12 ;  /* 0x0000000c00b97308 */ /* 0x0005e60000002400 */
[----:B------:R-:W-:Y:S02]  /*5050*/  FMUL.FTZ R22, R22, c[0x0][0x2ec] ;  /* 0x0000bb0016167a20 */ /* 0x000fe40000410000 */
[----:B------:R-:W-:Y:S02]  /*5060*/  FMUL.FTZ R23, R23, c[0x0][0x2ec] ;  /* 0x0000bb0017177a20 */ /* 0x000fe40000410000 */
[----:B------:R-:W-:Y:S03]  /*5070*/  FMUL.FTZ R26, R26, c[0x0][0x2ec] ;  /* 0x0000bb001a1a7a20 */ /* 0x000fe60000410000 */
[----:B------:R4:W-:Y:S01]  /*5080*/  MUFU.TANH R116, R21 ;  /* 0x0000001500747308 */ /* 0x0009e20000002400 */
[----:B------:R-:W-:Y:S02]  /*5090*/  FMUL.FTZ R24, R24, c[0x0][0x2ec] ;  /* 0x0000bb0018187a20 */ /* 0x000fe40000410000 */
[----:B------:R-:W-:Y:S02]  /*50a0*/  FMUL.FTZ R27, R27, c[0x0][0x2ec] ;  /* 0x0000bb001b1b7a20 */ /* 0x000fe40000410000 */
[----:B------:R-:W-:Y:S02]  /*50b0*/  FMUL.FTZ R29, R29, c[0x0][0x2ec] ;  /* 0x0000bb001d1d7a20 */ /* 0x000fe40000410000 */
[----:B---3--:R-:W-:Y:S02]  /*50c0*/  FFMA.FTZ R9, -R103, R103, 1 ;  /* 0x3f80000067097423 */ /* 0x008fe40000010167 */
[----:B------:R-:W-:Y:S01]  /*50d0*/  FMUL.FTZ R123, R16, c[0x0][0x2ec] ;  /* 0x0000bb00107b7a20 */ /* 0x000fe20000410000 */
[----:B------:R-:W3:Y:S01]  /*50e0*/  MUFU.TANH R117, R18 ;  /* 0x0000001200757308 */ /* 0x000ee20000002400 */
[----:B------:R-:W-:Y:S02]  /*50f0*/  FMUL.FTZ R122, R8, c[0x0][0x2ec] ;  /* 0x0000bb00087a7a20 */ /* 0x000fe40000410000 */
[----:B------:R-:W-:Y:S02]  /*5100*/  FMUL.FTZ R32, R32, c[0x0][0x2ec] ;  /* 0x0000bb0020207a20 */ /* 0x000fe40000410000 */
[----:B-1----:R-:W-:Y:S02]  /*5110*/  FFMA.FTZ R8, R180, -UR4, R109 ;  /* 0x80000004b4087c23 */ /* 0x002fe4000801006d */
[----:B------:R-:W-:Y:S02]  /*5120*/  FFMA.FTZ R16, -R109, R109, 1 ;  /* 0x3f8000006d107423 */ /* 0x000fe4000001016d */
[----:B------:R-:W-:Y:S01]  /*5130*/  FMUL.FTZ R20, R20, c[0x0][0x2ec] ;  /* 0x0000bb0014147a20 */ /* 0x000fe20000410000 */
[----:B------:R-:W-:Y:S01]  /*5140*/  MUFU.TANH R110, R26 ;  /* 0x0000001a006e7308 */ /* 0x000fe20000002400 */
[----:B--2---:R-:W-:Y:S02]  /*5150*/  FMUL.FTZ R12, R17, c[0x0][0x2ec] ;  /* 0x0000bb00110c7a20 */ /* 0x004fe40000410000 */
[----:B------:R-:W-:Y:S02]  /*5160*/  FMUL.FTZ R28, R28, c[0x0][0x2ec] ;  /* 0x0000bb001c1c7a20 */ /* 0x000fe40000410000 */
[----:B----4-:R-:W-:Y:S02]  /*5170*/  FFMA.FTZ R21, R189, -UR4, R103 ;  /* 0x80000004bd157c23 */ /* 0x010fe40008010067 */
[----:B------:R-:W-:Y:S02]  /*5180*/  FMUL.FTZ R25, R25, c[0x0][0x2ec] ;  /* 0x0000bb0019197a20 */ /* 0x000fe40000410000 */
[----:B------:R-:W-:Y:S01]  /*5190*/  FMUL.FTZ R30, R30, c[0x0][0x2ec] ;  /* 0x0000bb001e1e7a20 */ /* 0x000fe20000410000 */
[----:B------:R1:W-:Y:S01]  /*51a0*/  MUFU.TANH R26, R24 ;  /* 0x00000018001a7308 */ /* 0x0003e20000002400 */
[----:B------:R-:W-:Y:S02]  /*51b0*/  FMUL.FTZ R31, R31, c[0x0][0x2ec] ;  /* 0x0000bb001f1f7a20 */ /* 0x000fe40000410000 */
[----:B------:R-:W-:Y:S02]  /*51c0*/  FMUL.FTZ R34, R34, c[0x0][0x2ec] ;  /* 0x0000bb0022227a20 */ /* 0x000fe40000410000 */
[----:B---3--:R-:W-:Y:S02]  /*51d0*/  FFMA.FTZ R17, -R117, R117, 1 ;  /* 0x3f80000075117423 */ /* 0x008fe40000010175 */
[----:B------:R-:W-:Y:S02]  /*51e0*/  FMUL.FTZ R112, R35, c[0x0][0x2ec] ;  /* 0x0000bb0023707a20 */ /* 0x000fe40000410000 */
[----:B------:R-:W-:Y:S01]  /*51f0*/  FFMA.FTZ R7, R199, -UR4, R2 ;  /* 0x80000004c7077c23 */ /* 0x000fe20008010002 */
[----:B------:R-:W2:Y:S01]  /*5200*/  MUFU.TANH R102, R15 ;  /* 0x0000000f00667308 */ /* 0x000ea20000002400 */
[----:B------:R-:W-:Y:S02]  /*5210*/  FFMA.FTZ R2, -R191, R191, 1 ;  /* 0x3f800000bf027423 */ /* 0x000fe400000101bf */
[----:B------:R-:W-:Y:S02]  /*5220*/  FFMA.FTZ R6, R180, -UR4, R191 ;  /* 0x80000004b4067c23 */ /* 0x000fe400080100bf */
[----:B------:R-:W-:Y:S02]  /*5230*/  FMUL.FTZ R114, R4, c[0x0][0x2ec] ;  /* 0x0000bb0004727a20 */ /* 0x000fe40000410000 */
[----:B------:R-:W-:Y:S02]  /*5240*/  FMUL.FTZ R191, R17, c[0x0][0x2ec] ;  /* 0x0000bb0011bf7a20 */ /* 0x000fe40000410000 */
[----:B------:R-:W-:Y:S01]  /*5250*/  FMUL.FTZ R121, R0, c[0x0][0x2ec] ;  /* 0x0000bb0000797a20 */ /* 0x000fe20000410000 */
[----:B------:R3:W4:Y:S01]  /*5260*/  MUFU.TANH R108, R22 ;  /* 0x00000016006c7308 */ /* 0x0007220000002400 */
[----:B------:R-:W-:Y:S02]  /*5270*/  FFMA.FTZ R0, -R187, R187, 1 ;  /* 0x3f800000bb007423 */ /* 0x000fe400000101bb */
[----:B------:R-:W-:Y:S02]  /*5280*/  FMUL.FTZ R115, R5, c[0x0][0x2ec] ;  /* 0x0000bb0005737a20 */ /* 0x000fe40000410000 */
[----:B-1----:R-:W-:Y:S02]  /*5290*/  FMUL.FTZ R24, R33, c[0x0][0x2ec] ;  /* 0x0000bb0021187a20 */ /* 0x002fe40000410000 */
[----:B------:R-:W-:Y:S02]  /*52a0*/  FMUL.FTZ R120, R2, c[0x0][0x2ec] ;  /* 0x0000bb0002787a20 */ /* 0x000fe40000410000 */
[----:B------:R-:W-:Y:S01]  /*52b0*/  FFMA.FTZ R2, -R119, R119, 1 ;  /* 0x3f80000077027423 */ /* 0x000fe20000010177 */
[----:B------:R4:W-:Y:S01]  /*52c0*/  MUFU.TANH R18, R23 ;  /* 0x0000001700127308 */ /* 0x0009e20000002400 */
[----:B------:R-:W-:Y:S02]  /*52d0*/  FFMA.FTZ R11, R182, -UR4, R190 ;  /* 0x80000004b60b7c23 */ /* 0x000fe400080100be */
[----:B------:R-:W-:Y:S02]  /*52e0*/  FMUL.FTZ R190, R16, c[0x0][0x2ec] ;  /* 0x0000bb0010be7a20 */ /* 0x000fe40000410000 */
[----:B--2---:R-:W-:Y:S02]  /*52f0*/  FFMA.FTZ R19, R177, -UR4, R102 ;  /* 0x80000004b1137c23 */ /* 0x004fe40008010066 */
[----:B------:R-:W-:Y:S02]  /*5300*/  FFMA.FTZ R4, -R102, R102, 1 ;  /* 0x3f80000066047423 */ /* 0x000fe40000010166 */
[----:B------:R-:W-:Y:S01]  /*5310*/  FFMA.FTZ R15, R179, -UR4, R188 ;  /* 0x80000004b30f7c23 */ /* 0x000fe200080100bc */
[----:B------:R-:W1:Y:S01]  /*5320*/  MUFU.TANH R107, R27 ;  /* 0x0000001b006b7308 */ /* 0x000e620000002400 */
[----:B------:R-:W-:Y:S02]  /*5330*/  FFMA.FTZ R35, R156, -UR4, R116 ;  /* 0x800000049c237c23 */ /* 0x000fe40008010074 */
[----:B---3--:R-:W-:Y:S01]  /*5340*/  FFMA.FTZ R22, R192, -UR4, R186 ;  /* 0x80000004c0167c23 */ /* 0x008fe200080100ba */
[----:B------:R-:W-:Y:S06]  /*5350*/  MOV R192, R194 ;  /* 0x000000c200c07202 */ /* 0x000fec0000000f00 */
[----:B------:R2:W3:Y:S01]  /*5360*/  MUFU.TANH R103, R29 ;  /* 0x0000001d00677308 */ /* 0x0004e20000002400 */
[----:B----4-:R-:W-:Y:S04]  /*5370*/  FFMA.FTZ R23, -R108, R108, 1 ;  /* 0x3f8000006c177423 */ /* 0x010fe8000001016c */
[----:B------:R-:W-:Y:S05]  /*5380*/  FMUL.FTZ R207, R23, c[0x0][0x2ec] ;  /* 0x0000bb0017cf7a20 */ /* 0x000fea0000410000 */
[----:B------:R4:W-:Y:S01]  /*5390*/  MUFU.TANH R109, R32 ;  /* 0x00000020006d7308 */ /* 0x0009e20000002400 */
[C---:B-1----:R-:W-:Y:S02]  /*53a0*/  FFMA.FTZ R17, R176.reuse, -UR4, R107 ;  /* 0x80000004b0117c23 */ /* 0x042fe4000801006b */
[----:B------:R-:W-:Y:S07]  /*53b0*/  FFMA.FTZ R27, R176, -UR4, R119 ;  /* 0x80000004b01b7c23 */ /* 0x000fee0008010077 */
[----:B------:R-:W1:Y:S01]  /*53c0*/  MUFU.TANH R118, R14 ;  /* 0x0000000e00767308 */ /* 0x000e620000002400 */
[----:B--2---:R-:W-:Y:S02]  /*53d0*/  FFMA.FTZ R29, -R107, R107, 1 ;  /* 0x3f8000006b1d7423 */ /* 0x004fe4000001016b */
[----:B---3--:R-:W-:Y:S02]  /*53e0*/  FFMA.FTZ R23, R181, -UR4, R103 ;  /* 0x80000004b5177c23 */ /* 0x008fe40008010067 */
[----:B------:R-:W-:Y:S02]  /*53f0*/  FFMA.FTZ R103, -R103, R103, 1 ;  /* 0x3f80000067677423 */ /* 0x000fe40000010167 */
[----:B------:R-:W-:Y:S03]  /*5400*/  FMUL.FTZ R204, R29, c[0x0][0x2ec] ;  /* 0x0000bb001dcc7a20 */ /* 0x000fe60000410000 */
[----:B------:R2:W-:Y:S01]  /*5410*/  MUFU.TANH R100, R20 ;  /* 0x0000001400647308 */ /* 0x0005e20000002400 */
[----:B----4-:R-:W-:Y:S09]  /*5420*/  FFMA.FTZ R32, R175, -UR4, R108 ;  /* 0x80000004af207c23 */ /* 0x010ff2000801006c */
[----:B------:R-:W3:Y:S01]  /*5430*/  MUFU.TANH R12, R12 ;  /* 0x0000000c000c7308 */ /* 0x000ee20000002400 */
[----:B-1----:R-:W-:Y:S02]  /*5440*/  FFMA.FTZ R5, -R118, R118, 1 ;  /* 0x3f80000076057423 */ /* 0x002fe40000010176 */
[----:B------:R-:W-:Y:S02]  /*5450*/  FFMA.FTZ R14, R177, -UR4, R187 ;  /* 0x80000004b10e7c23 */ /* 0x000fe400080100bb */
[----:B------:R-:W-:Y:S02]  /*5460*/  FMUL.FTZ R177, R9, c[0x0][0x2ec] ;  /* 0x0000bb0009b17a20 */ /* 0x000fe40000410000 */
[----:B------:R-:W-:Y:S03]  /*5470*/  FFMA.FTZ R9, R199, -UR4, R117 ;  /* 0x80000004c7097c23 */ /* 0x000fe60008010075 */
[----:B------:R-:W1:Y:S01]  /*5480*/  MUFU.TANH R13, R13 ;  /* 0x0000000d000d7308 */ /* 0x000e620000002400 */
[----:B------:R-:W-:Y:S02]  /*5490*/  FMUL.FTZ R180, R5, c[0x0][0x2ec] ;  /* 0x0000bb0005b47a20 */ /* 0x000fe40000410000 */
[----:B------:R-:W-:Y:S02]  /*54a0*/  FMUL.FTZ R117, R2, c[0x0][0x2ec] ;  /* 0x0000bb0002757a20 */ /* 0x000fe40000410000 */
[----:B--2---:R-:W-:Y:S02]  /*54b0*/  FFMA.FTZ R20, R179, -UR4, R118 ;  /* 0x80000004b3147c23 */ /* 0x004fe40008010076 */
[----:B------:R-:W-:Y:S02]  /*54c0*/  FMUL.FTZ R118, R0, c[0x0][0x2ec] ;  /* 0x0000bb0000767a20 */ /* 0x000fe40000410000 */
[----:B------:R-:W-:Y:S01]  /*54d0*/  FFMA.FTZ R0, -R185, R185, 1 ;  /* 0x3f800000b9007423 */ /* 0x000fe200000101b9 */
[----:B------:R2:W-:Y:S01]  /*54e0*/  MUFU.TANH R106, R28 ;  /* 0x0000001c006a7308 */ /* 0x0005e20000002400 */
[----:B------:R-:W-:Y:S02]  /*54f0*/  FMUL.FTZ R179, R4, c[0x0][0x2ec] ;  /* 0x0000bb0004b37a20 */ /* 0x000fe40000410000 */
[----:B------:R-:W-:Y:S02]  /*5500*/  FMUL.FTZ R119, R0, c[0x0][0x2ec] ;  /* 0x0000bb0000777a20 */ /* 0x000fe40000410000 */
[----:B---3--:R-:W-:Y:S02]  /*5510*/  FFMA.FTZ R0, -R12, R12, 1 ;  /* 0x3f8000000c007423 */ /* 0x008fe4000001010c */
[----:B------:R-:W-:Y:S02]  /*5520*/  FFMA.FTZ R5, -R18, R18, 1 ;  /* 0x3f80000012057423 */ /* 0x000fe40000010112 */
[----:B------:R-:W-:Y:S01]  /*5530*/  FFMA.FTZ R2, -R116, R116, 1 ;  /* 0x3f80000074027423 */ /* 0x000fe20000010174 */
[----:B------:R-:W3:Y:S01]  /*5540*/  MUFU.TANH R25, R25 ;  /* 0x0000001900197308 */ /* 0x000ee20000002400 */
[----:B------:R-:W-:Y:S02]  /*5550*/  FMUL.FTZ R206, R5, c[0x0][0x2ec] ;  /* 0x0000bb0005ce7a20 */ /* 0x000fe40000410000 */
[----:B------:R-:W-:Y:S02]  /*5560*/  FMUL.FTZ R189, R2, c[0x0][0x2ec] ;  /* 0x0000bb0002bd7a20 */ /* 0x000fe40000410000 */
[----:B-1----:R-:W-:Y:S02]  /*5570*/  FFMA.FTZ R4, -R13, R13, 1 ;  /* 0x3f8000000d047423 */ /* 0x002fe4000001010d */
[----:B------:R-:W-:Y:S02]  /*5580*/  FFMA.FTZ R5, -R109, R109, 1 ;  /* 0x3f8000006d057423 */ /* 0x000fe4000001016d */
[----:B------:R-:W-:Y:S01]  /*5590*/  FMUL.FTZ R186, R4, c[0x0][0x2ec] ;  /* 0x0000bb0004ba7a20 */ /* 0x000fe20000410000 */
[----:B------:R1:W4:Y:S01]  /*55a0*/  MUFU.TANH R104, R30 ;  /* 0x0000001e00687308 */ /* 0x0003220000002400 */
[----:B------:R-:W-:Y:S02]  /*55b0*/  FFMA.FTZ R4, -R26, R26, 1 ;  /* 0x3f8000001a047423 */ /* 0x000fe4000001011a */
[----:B------:R-:W-:Y:S02]  /*55c0*/  FFMA.FTZ R13, R175, -UR4, R13 ;  /* 0x80000004af0d7c23 */ /* 0x000fe4000801000d */
[----:B--2---:R-:W-:Y:S02]  /*55d0*/  FFMA.FTZ R28, R178, -UR4, R185 ;  /* 0x80000004b21c7c23 */ /* 0x004fe400080100b9 */
[----:B------:R-:W-:Y:S02]  /*55e0*/  FMUL.FTZ R185, R0, c[0x0][0x2ec] ;  /* 0x0000bb0000b97a20 */ /* 0x000fe40000410000 */
[----:B------:R-:W-:Y:S01]  /*55f0*/  FFMA.FTZ R0, -R100, R100, 1 ;  /* 0x3f80000064007423 */ /* 0x000fe20000010164 */
[----:B------:R-:W2:Y:S01]  /*5600*/  MUFU.TANH R102, R31 ;  /* 0x0000001f00667308 */ /* 0x000ea20000002400 */
[----:B------:R-:W-:Y:S02]  /*5610*/  FMUL.FTZ R188, R4, c[0x0][0x2ec] ;  /* 0x0000bb0004bc7a20 */ /* 0x000fe40000410000 */
[----:B------:R-:W-:Y:S02]  /*5620*/  FMUL.FTZ R199, R0, c[0x0][0x2ec] ;  /* 0x0000bb0000c77a20 */ /* 0x000fe40000410000 */
[----:B---3--:R-:W-:Y:S02]  /*5630*/  FFMA.FTZ R0, -R25, R25, 1 ;  /* 0x3f80000019007423 */ /* 0x008fe40000010119 */
[----:B------:R-:W-:Y:S02]  /*5640*/  FFMA.FTZ R25, R101, -UR4, R25 ;  /* 0x8000000465197c23 */ /* 0x000fe40008010019 */
[----:B------:R-:W-:Y:S01]  /*5650*/  FMUL.FTZ R187, R0, c[0x0][0x2ec] ;  /* 0x0000bb0000bb7a20 */ /* 0x000fe20000410000 */
[----:B------:R-:W3:Y:S01]  /*5660*/  MUFU.TANH R33, R34 ;  /* 0x0000002200217308 */ /* 0x000ee20000002400 */
[----:B------:R-:W-:Y:S02]  /*5670*/  FFMA.FTZ R12, R173, -UR4, R12 ;  /* 0x80000004ad0c7c23 */ /* 0x000fe4000801000c */
[----:B------:R-:W-:Y:S02]  /*5680*/  FFMA.FTZ R100, R174, -UR4, R100 ;  /* 0x80000004ae647c23 */ /* 0x000fe40008010064 */
[----:B-1----:R-:W-:Y:S02]  /*5690*/  FFMA.FTZ R30, -R110, R110, 1 ;  /* 0x3f8000006e1e7423 */ /* 0x002fe4000001016e */
[C---:B----4-:R-:W-:Y:S02]  /*56a0*/  FFMA.FTZ R16, R105.reuse, -UR4, R104 ;  /* 0x8000000469107c23 */ /* 0x050fe40008010068 */
[----:B------:R-:W-:Y:S01]  /*56b0*/  FFMA.FTZ R104, -R104, R104, 1 ;  /* 0x3f80000068687423 */ /* 0x000fe20000010168 */
[----:B------:R1:W4:Y:S01]  /*56c0*/  MUFU.TANH R108, R24 ;  /* 0x00000018006c7308 */ /* 0x0003220000002400 */
[----:B------:R-:W-:Y:S02]  /*56d0*/  FFMA.FTZ R26, R105, -UR4, R26 ;  /* 0x80000004691a7c23 */ /* 0x000fe4000801001a */
[----:B------:R-:W-:Y:S02]  /*56e0*/  FMUL.FTZ R205, R30, c[0x0][0x2ec] ;  /* 0x0000bb001ecd7a20 */ /* 0x000fe40000410000 */
[----:B--2---:R-:W-:Y:S02]  /*56f0*/  FFMA.FTZ R101, R101, -UR4, R102 ;  /* 0x8000000465657c23 */ /* 0x004fe40008010066 */
[----:B------:R-:W-:Y:S02]  /*5700*/  FFMA.FTZ R102, -R102, R102, 1 ;  /* 0x3f80000066667423 */ /* 0x000fe40000010166 */
[----:B------:R-:W-:Y:S01]  /*5710*/  FFMA.FTZ R31, R173, -UR4, R18 ;  /* 0x80000004ad1f7c23 */ /* 0x000fe20008010012 */
[----:B------:R-:W2:Y:S01]  /*5720*/  MUFU.TANH R107, R112 ;  /* 0x00000070006b7308 */ /* 0x000ea20000002400 */
[----:B------:R-:W-:Y:S02]  /*5730*/  FFMA.FTZ R18, R178, -UR4, R110 ;  /* 0x80000004b2127c23 */ /* 0x000fe4000801006e */
[----:B------:R-:W-:Y:S02]  /*5740*/  FMUL.FTZ R181, R104, c[0x0][0x2ec] ;  /* 0x0000bb0068b57a20 */ /* 0x000fe40000410000 */
[----:B---3--:R-:W-:Y:S02]  /*5750*/  FFMA.FTZ R4, -R33, R33, 1 ;  /* 0x3f80000021047423 */ /* 0x008fe40000010121 */
[----:B------:R-:W-:Y:S02]  /*5760*/  FFMA.FTZ R34, R111, -UR4, R109 ;  /* 0x800000046f227c23 */ /* 0x000fe4000801006d */
[----:B------:R-:W-:Y:S02]  /*5770*/  FFMA.FTZ R30, R174, -UR4, R33 ;  /* 0x80000004ae1e7c23 */ /* 0x000fe40008010021 */
[----:B------:R-:W-:Y:S02]  /*5780*/  FMUL.FTZ R116, R103, c[0x0][0x2ec] ;  /* 0x0000bb0067747a20 */ /* 0x000fe40000410000 */
[----:B------:R-:W-:Y:S02]  /*5790*/  FMUL.FTZ R174, R102, c[0x0][0x2ec] ;  /* 0x0000bb0066ae7a20 */ /* 0x000fe40000410000 */
[----:B-1----:R-:W-:Y:S02]  /*57a0*/  FFMA.FTZ R24, R182, -UR4, R106 ;  /* 0x80000004b6187c23 */ /* 0x002fe4000801006a */
[----:B------:R-:W-:Y:S02]  /*57b0*/  FFMA.FTZ R106, -R106, R106, 1 ;  /* 0x3f8000006a6a7423 */ /* 0x000fe4000001016a */
[----:B----4-:R-:W-:Y:S02]  /*57c0*/  FFMA.FTZ R2, -R108, R108, 1 ;  /* 0x3f8000006c027423 */ /* 0x010fe4000001016c */
[----:B------:R-:W-:Y:S02]  /*57d0*/  FFMA.FTZ R33, R184, -UR4, R108 ;  /* 0x80000004b8217c23 */ /* 0x000fe4000801006c */
[----:B------:R-:W-:Y:S02]  /*57e0*/  FMUL.FTZ R176, R106, c[0x0][0x2ec] ;  /* 0x0000bb006ab07a20 */ /* 0x000fe40000410000 */
[----:B--2---:R-:W-:Y:S02]  /*57f0*/  FFMA.FTZ R0, -R107, R107, 1 ;  /* 0x3f8000006b007423 */ /* 0x004fe4000001016b */
[----:B------:R-:W-:Y:S02]  /*5800*/  FFMA.FTZ R29, R156, -UR4, R107 ;  /* 0x800000049c1d7c23 */ /* 0x000fe4000801006b */
[----:B------:R-:W-:Y:S02]  /*5810*/  FMUL.FTZ R178, R5, c[0x0][0x2ec] ;  /* 0x0000bb0005b27a20 */ /* 0x000fe40000410000 */
[----:B------:R-:W-:Y:S02]  /*5820*/  FMUL.FTZ R182, R4, c[0x0][0x2ec] ;  /* 0x0000bb0004b67a20 */ /* 0x000fe40000410000 */
[----:B------:R-:W-:Y:S02]  /*5830*/  FMUL.FTZ R173, R2, c[0x0][0x2ec] ;  /* 0x0000bb0002ad7a20 */ /* 0x000fe40000410000 */
[----:B------:R-:W-:Y:S01]  /*5840*/  FMUL.FTZ R175, R0, c[0x0][0x2ec] ;  /* 0x0000bb0000af7a20 */ /* 0x000fe20000410000 */
[----:B------:R-:W-:-:S05]  /*5850*/  @!P0 BRA `(.L_x_1566) ;  /* 0x0000009000008947 */ /* 0x000fca0003800000 */
[----:B------:R-:W-:Y:S01]  /*5860*/  UIADD3 UR12, UR11, UR34, -UR5 ;  /* 0x000000220b0c7290 */ /* 0x000fe2000fffe805 */
[----:B------:R-:W-:Y:S01]  /*5870*/  IMAD.U32 R0, RZ, RZ, UR36 ;  /* 0x00000024ff007e24 */ /* 0x000fe2000f8e00ff */
[----:B------:R-:W-:Y:S04]  /*5880*/  UIADD3 UR10, UR6, 0x40, URZ ;  /* 0x00000040060a7890 */ /* 0x000fe8000fffe03f */
[----:B------:R-:W-:Y:S01]  /*5890*/  UISETP.GE.AND UP0, UPT, UR10, UR12, UPT ;  /* 0x0000000c0a00728c */ /* 0x000fe2000bf06270 */
[----:B------:R-:W-:Y:S02]  /*58a0*/  ISETP.LT.AND P0, PT, R0, UR5, PT ;  /* 0x0000000500007c0c */ /* 0x000fe4000bf01270 */
[----:B------:R-:W-:Y:S03]  /*58b0*/  UMOV UR10, UR11 ;  /* 0x0000000b000a7c82 */ /* 0x000fe60008000000 */
[----:B------:R-:W-:Y:S11]  /*58c0*/  PLOP3.LUT P2, PT, PT, PT, UP0, 0x80, 0x0 ;  /* 0x000000000000781c */ /* 0x000ff60003f4f008 */
[----:B------:R-:W-:Y:S02]  /*58d0*/  @!UPT UIADD3 URZ, URZ, URZ, URZ ;  /* 0x0000003f3f3ff290 */ /* 0x000fe4000fffe03f */
[----:B------:R-:W-:-:S05]  /*58e0*/  @!P2 BRA P0, `(.L_x_1567) ;  /* 0x000007f00000a947 */ /* 0x000fca0000000000 */
.L_x_1566:
        /* <DEDUP_REMOVED lines=16> */
[----:B------:R-:W-:Y:S03]  /*59f0*/  IADD3 R103, R172, 0x11, RZ ;  /* 0x00000011ac677810 */ /* 0x000fe60007ffe0ff */
[----:B------:R-:W-:Y:S02]  /*5a00*/  IADD3 R108, R0, UR6, RZ ;  /* 0x00000006006c7c10 */ /* 0x000fe4000fffe0ff */
[----:B------:R-:W-:Y:S02]  /*5a10*/  IMNMX R0, RZ, R102, !PT ;  /* 0x00000066ff007217 */ /* 0x000fe40007800200 */
[----:B------:R-:W-:Y:S02]  /*5a20*/  IADD3 R111, R2, UR6, RZ ;  /* 0x00000006026f7c10 */ /* 0x000fe4000fffe0ff */
[----:B------:R-:W-:Y:S02]  /*5a30*/  IMNMX R2, R108, UR5, PT ;  /* 0x000000056c027c17 */ /* 0x000fe4000b800200 */
[CC--:B------:R-:W-:Y:S02]  /*5a40*/  ISETP.GE.AND P0, PT, R172.reuse, R0.reuse, PT ;  /* 0x00000000ac00720c */ /* 0x0c0fe40003f06270 */
[-C--:B------:R-:W-:Y:S02]  /*5a50*/  ISETP.GE.AND P6, PT, R107, R0.reuse, PT ;  /* 0x000000006b00720c */ /* 0x080fe40003fc6270 */
[----:B------:R-:W-:Y:S02]  /*5a60*/  IADD3 R109, R5, UR6, RZ ;  /* 0x00000006056d7c10 */ /* 0x000fe4000fffe0ff */
        /* <DEDUP_REMOVED lines=34> */
[----:B------:R-:W-:Y:S02]  /*5c90*/  IADD3 R4, R4, UR6, RZ ;  /* 0x0000000604047c10 */ /* 0x000fe4000fffe0ff */
        /* <DEDUP_REMOVED lines=68> */
.L_x_1567:
[C---:B------:R-:W-:Y:S01]  /*60e0*/  FMUL.FTZ R5, R238.reuse, 1.4426950216293334961 ;  /* 0x3fb8aa3bee057820 */ /* 0x040fe20000410000 */
[----:B------:R-:W-:Y:S01]  /*60f0*/  FSETP.NEU.FTZ.AND P0, PT, R238, -INF , PT ;  /* 0xff800000ee00780b */ /* 0x000fe20003f1d000 */
[----:B------:R-:W-:Y:S01]  /*6100*/  FMUL.FTZ R4, R237, 1.4426950216293334961 ;  /* 0x3fb8aa3bed047820 */ /* 0x000fe20000410000 */
[----:B------:R-:W-:Y:S01]  /*6110*/  MOV R156, 0x40 ;  /* 0x00000040009c7802 */ /* 0x000fe20000000f00 */
[----:B------:R-:W-:Y:S01]  /*6120*/  FMUL.FTZ R2, R236, 1.4426950216293334961 ;  /* 0x3fb8aa3bec027820 */ /* 0x000fe20000410000 */
[----:B------:R-:W-:Y:S01]  /*6130*/  FSEL R5, R5, RZ, P0 ;  /* 0x000000ff05057208 */ /* 0x000fe20000000000 */
[----:B------:R-:W-:Y:S01]  /*6140*/  FMUL.FTZ R0, R233, 1.4426950216293334961 ;  /* 0x3fb8aa3be9007820 */ /* 0x000fe20000410000 */
[----:B------:R-:W-:Y:S01]  /*6150*/  FSETP.NEU.FTZ.AND P0, PT, R237, -INF , PT ;  /* 0xff800000ed00780b */ /* 0x000fe20003f1d000 */
[----:B------:R-:W-:Y:S01]  /*6160*/  UISETP.GT.AND UP0, UPT, UR7, UR18, UPT ;  /* 0x000000120700728c */ /* 0x000fe2000bf04270 */
[----:B------:R-:W-:Y:S01]  /*6170*/  SEL R156, R156, 0xffffffc0, !P1 ;  /* 0xffffffc09c9c7807 */ /* 0x000fe20004800000 */
[--C-:B------:R-:W-:Y:S01]  /*6180*/  FFMA.FTZ R7, R7, c[0x0][0x23c], -R5.reuse ;  /* 0x00008f0007077a23 */ /* 0x100fe20000010805 */
[----:B------:R-:W-:Y:S01]  /*6190*/  FSEL R4, R4, RZ, P0 ;  /* 0x000000ff04047208 */ /* 0x000fe20000000000 */
[--C-:B------:R-:W-:Y:S01]  /*61a0*/  FFMA.FTZ R6, R6, c[0x0][0x23c], -R5.reuse ;  /* 0x00008f0006067a23 */ /* 0x100fe20000010805 */
[----:B------:R-:W-:Y:S01]  /*61b0*/  FSETP.NEU.FTZ.AND P0, PT, R236, -INF , PT ;  /* 0xff800000ec00780b */ /* 0x000fe20003f1d000 */
[----:B------:R-:W-:Y:S01]  /*61c0*/  MUFU.EX2 R108, R7 ;  /* 0x00000007006c7308 */ /* 0x000fe20000000800 */
[--C-:B------:R-:W-:Y:S01]  /*61d0*/  FFMA.FTZ R100, R100, c[0x0][0x23c], -R5.reuse ;  /* 0x00008f0064647a23 */ /* 0x100fe20000010805 */
[----:B------:R-:W-:Y:S01]  /*61e0*/  PLOP3.LUT P2, PT, PT, PT, UP0, 0x80, 0x0 ;  /* 0x000000000000781c */ /* 0x000fe20003f4f008 */
[--C-:B------:R-:W-:Y:S01]  /*61f0*/  FFMA.FTZ R32, R32, c[0x0][0x23c], -R4.reuse ;  /* 0x00008f0020207a23 */ /* 0x100fe20000010804 */
[----:B------:R-:W-:Y:S01]  /*6200*/  FSEL R2, R2, RZ, P0 ;  /* 0x000000ff02027208 */ /* 0x000fe20000000000 */
[--C-:B------:R-:W-:Y:S01]  /*6210*/  FFMA.FTZ R31, R31, c[0x0][0x23c], -R4.reuse ;  /* 0x00008f001f1f7a23 */ /* 0x100fe20000010804 */
[----:B------:R-:W-:Y:S01]  /*6220*/  FSETP.NEU.FTZ.AND P0, PT, R233, -INF , PT ;  /* 0xff800000e900780b */ /* 0x000fe20003f1d000 */
[----:B------:R-:W-:Y:S02]  /*6230*/  FFMA.FTZ R30, R30, c[0x0][0x23c], -R4 ;  /* 0x00008f001e1e7a23 */ /* 0x000fe40000010804 */
[----:B------:R-:W-:Y:S01]  /*6240*/  FFMA.FTZ R28, R28, c[0x0][0x23c], -R2 ;  /* 0x00008f001c1c7a23 */ /* 0x000fe20000010802 */
[----:B------:R-:W1:Y:S01]  /*6250*/  MUFU.EX2 R209, R6 ;  /* 0x0000000600d17308 */ /* 0x000e620000000800 */
[--C-:B------:R-:W-:Y:S01]  /*6260*/  FFMA.FTZ R11, R11, c[0x0][0x23c], -R4.reuse ;  /* 0x00008f000b0b7a23 */ /* 0x100fe20000010804 */
[----:B------:R-:W-:Y:S01]  /*6270*/  FSEL R0, R0, RZ, P0 ;  /* 0x000000ff00007208 */ /* 0x000fe20000000000 */
        /* <DEDUP_REMOVED lines=10> */
[----:B------:R-:W2:Y:S01]  /*6320*/  MUFU.EX2 R113, R10 ;  /* 0x0000000a00717308 */ /* 0x000ea20000000800 */
[--C-:B------:R-:W-:Y:S02]  /*6330*/  FFMA.FTZ R24, R24, c[0x0][0x23c], -R2.reuse ;  /* 0x00008f0018187a23 */ /* 0x100fe40000010802 */
[----:B------:R-:W-:Y:S02]  /*6340*/  FFMA.FTZ R2, R23, c[0x0][0x23c], -R2 ;  /* 0x00008f0017027a23 */ /* 0x000fe40000010802 */
[--C-:B------:R-:W-:Y:S02]  /*6350*/  FFMA.FTZ R35, R35, c[0x0][0x23c], -R5.reuse ;  /* 0x00008f0023237a23 */ /* 0x100fe40000010805 */
        /* <DEDUP_REMOVED lines=8> */
[----:B------:R2:W-:Y:S01]  /*63e0*/  MUFU.EX2 R222, R2 ;  /* 0x0000000200de7308 */ /* 0x0005e20000000800 */
[--C-:B------:R-:W-:Y:S02]  /*63f0*/  FFMA.FTZ R19, R19, c[0x0][0x23c], -R0.reuse ;  /* 0x00008f0013137a23 */ /* 0x100fe40000010800 */
[--C-:B------:R-:W-:Y:S02]  /*6400*/  FFMA.FTZ R18, R18, c[0x0][0x23c], -R0.reuse ;  /* 0x00008f0012127a23 */ /* 0x100fe40000010800 */
[--C-:B------:R-:W-:Y:S02]  /*6410*/  FFMA.FTZ R17, R17, c[0x0][0x23c], -R0.reuse ;  /* 0x00008f0011117a23 */ /* 0x100fe40000010800 */
[--C-:B------:R-:W-:Y:S02]  /*6420*/  FFMA.FTZ R16, R16, c[0x0][0x23c], -R0.reuse ;  /* 0x00008f0010107a23 */ /* 0x100fe40000010800 */
[----:B------:R-:W-:Y:S01]  /*6430*/  FFMA.FTZ R0, R101, c[0x0][0x23c], -R0 ;  /* 0x00008f0065007a23 */ /* 0x000fe20000010800 */
[----:B------:R-:W-:Y:S10]  /*6440*/  MUFU.EX2 R225, R13 ;  /* 0x0000000d00e17308 */ /* 0x000ff40000000800 */
[----:B------:R-:W-:Y:S10]  /*6450*/  MUFU.EX2 R224, R12 ;  /* 0x0000000c00e07308 */ /* 0x000ff40000000800 */
[----:B------:R-:W-:Y:S10]  /*6460*/  MUFU.EX2 R227, R9 ;  /* 0x0000000900e37308 */ /* 0x000ff40000000800 */
[----:B------:R-:W-:Y:S10]  /*6470*/  MUFU.EX2 R226, R8 ;  /* 0x0000000800e27308 */ /* 0x000ff40000000800 */
[----:B------:R-:W-:Y:S10]  /*6480*/  MUFU.EX2 R112, R15 ;  /* 0x0000000f00707308 */ /* 0x000ff40000000800 */
[----:B------:R-:W3:Y:S10]  /*6490*/  MUFU.EX2 R111, R14 ;  /* 0x0000000e006f7308 */ /* 0x000ef40000000800 */
[----:B------:R-:W-:Y:S10]  /*64a0*/  MUFU.EX2 R110, R22 ;  /* 0x00000016006e7308 */ /* 0x000ff40000000800 */
[----:B------:R-:W4:Y:S10]  /*64b0*/  MUFU.EX2 R109, R21 ;  /* 0x00000015006d7308 */ /* 0x000f340000000800 */
[----:B------:R4:W-:Y:S10]  /*64c0*/  MUFU.EX2 R230, R5 ;  /* 0x0000000500e67308 */ /* 0x0009f40000000800 */
        /* <DEDUP_REMOVED lines=92> */
[C---:B------:R-:W-:Y:S01]  /*6a90*/  FADD.FTZ R8, -R169.reuse, R8 ;  /* 0x00000008a9087221 */ /* 0x040fe20000010100 */
[-C--:B------:R-:W-:Y:S03]  /*6aa0*/  HMMA.16816.F32 R20, R100, R152.reuse, R20 ;  /* 0x000000986414723c */ /* 0x080fe60000001814 */
[----:B------:R-:W-:Y:S02]  /*6ab0*/  FADD.FTZ R9, -R169, R9 ;  /* 0x00000009a9097221 */ /* 0x000fe40000010100 */
[C---:B------:R-:W-:Y:S02]  /*6ac0*/  FADD.FTZ R10, -R168.reuse, R10 ;  /* 0x0000000aa80a7221 */ /* 0x040fe40000010100 */
[C---:B------:R-:W-:Y:S01]  /*6ad0*/  FADD.FTZ R11, -R168.reuse, R11 ;  /* 0x0000000ba80b7221 */ /* 0x040fe20000010100 */
[C---:B------:R-:W-:Y:S04]  /*6ae0*/  HMMA.16816.F32 R24, R104.reuse, R152, R24 ;  /* 0x000000986818723c */ /* 0x040fe80000001818 */
[----:B------:R-:W-:Y:S02]  /*6af0*/  FADD.FTZ R14, -R168, R14 ;  /* 0x0000000ea80e7221 */ /* 0x000fe40000010100 */
[----:B------:R-:W-:Y:S02]  /*6b00*/  FADD.FTZ R5, -R171, R5 ;  /* 0x00000005ab057221 */ /* 0x000fe40000010100 */
[----:B------:R-:W-:Y:S01]  /*6b10*/  FMUL.FTZ R6, R184, R6 ;  /* 0x00000006b8067220 */ /* 0x000fe20000410000 */
[-C--:B------:R-:W-:Y:S03]  /*6b20*/  HMMA.16816.F32 R28, R104, R154.reuse, R28 ;  /* 0x0000009a681c723c */ /* 0x080fe6000000181c */
[----:B------:R-:W-:Y:S02]  /*6b30*/  FMUL.FTZ R7, R113, R7 ;  /* 0x0000000771077220 */ /* 0x000fe40000410000 */
[----:B------:R-:W-:Y:S02]  /*6b40*/  FMUL.FTZ R8, R112, R8 ;  /* 0x0000000870087220 */ /* 0x000fe40000410000 */
[----:B------:R-:W-:Y:S01]  /*6b50*/  FMUL.FTZ R9, R111, R9 ;  /* 0x000000096f097220 */ /* 0x000fe20000410000 */
[----:B------:R-:W-:Y:S04]  /*6b60*/  HMMA.16816.F32 R32, R100, R154, R32 ;  /* 0x0000009a6420723c */ /* 0x000fe80000001820 */
[----:B------:R-:W-:Y:S02]  /*6b70*/  FMUL.FTZ R10, R110, R10 ;  /* 0x0000000a6e0a7220 */ /* 0x000fe40000410000 */
[----:B------:R-:W-:Y:S02]  /*6b80*/  FMUL.FTZ R11, R109, R11 ;  /* 0x0000000b6d0b7220 */ /* 0x000fe40000410000 */
[C---:B------:R-:W-:Y:S04]  /*6b90*/  FADD.FTZ R12, -R169.reuse, R12 ;  /* 0x0000000ca90c7221 */ /* 0x040fe80000010100 */
[----:B------:R-:W-:Y:S02]  /*6ba0*/  FADD.FTZ R13, -R169, R13 ;  /* 0x0000000da90d7221 */ /* 0x000fe40000010100 */
[----:B------:R-:W-:Y:S02]  /*6bb0*/  FADD.FTZ R15, -R168, R15 ;  /* 0x0000000fa80f7221 */ /* 0x000fe40000010100 */
[----:B------:R-:W-:Y:S02]  /*6bc0*/  FMUL.FTZ R0, R208, R14 ;  /* 0x0000000ed0007220 */ /* 0x000fe40000410000 */
        /* <DEDUP_REMOVED lines=111> */
.L_x_1568:
        /* <DEDUP_REMOVED lines=109> */
.L_x_1569:
        /* <DEDUP_REMOVED lines=318> */
.L_x_1571:
        /* <DEDUP_REMOVED lines=17> */
.L_x_1572:
        /* <DEDUP_REMOVED lines=42> */
.L_x_1574:
[----:B------:R-:W-:Y:S05]  /*9120*/  BSYNC B0 ;  /* 0x0000000000007941 */ /* 0x000fea0003800000 */
.L_x_1573:
        /* <DEDUP_REMOVED lines=15> */
.L_x_1576:
[----:B------:R-:W-:Y:S05]  /*9220*/  BSYNC B0 ;  /* 0x0000000000007941 */ /* 0x000fea0003800000 */
.L_x_1575:
        /* <DEDUP_REMOVED lines=15> */
.L_x_1578:
[----:B------:R-:W-:Y:S05]  /*9320*/  BSYNC B0 ;  /* 0x0000000000007941 */ /* 0x000fea0003800000 */
.L_x_1577:
        /* <DEDUP_REMOVED lines=14> */
.L_x_1580:
[----:B------:R-:W-:Y:S05]  /*9410*/  BSYNC B0 ;  /* 0x0000000000007941 */ /* 0x000fea0003800000 */
.L_x_1579:
        /* <DEDUP_REMOVED lines=26> */
.L_x_1582:
[----:B------:R-:W-:Y:S05]  /*95c0*/  BSYNC B0 ;  /* 0x0000000000007941 */ /* 0x000fea0003800000 */
.L_x_1581:
        /* <DEDUP_REMOVED lines=13> */
.L_x_1584:
[----:B------:R-:W-:Y:S05]  /*96a0*/  BSYNC B0 ;  /* 0x0000000000007941 */ /* 0x000fea0003800000 */
.L_x_1583:
        /* <DEDUP_REMOVED lines=13> */
.L_x_1586:
[----:B------:R-:W-:Y:S05]  /*9780*/  BSYNC B0 ;  /* 0x0000000000007941 */ /* 0x000fea0003800000 */
.L_x_1585:
        /* <DEDUP_REMOVED lines=11> */
.L_x_1541:
[----:B------:R-:W-:Y:S05]  /*9840*/  BSYNC B1 ;  /* 0x0000000000017941 */ /* 0x000fea0003800000 */
.L_x_1519:
        /* <DEDUP_REMOVED lines=11> */
.L_x_1587:
[----:B------:R-:W-:Y:S05]  /*9900*/  EXIT ;  /* 0x000000000000794d */ /* 0x000fea0003800000 */
.L_x_1589:
        /* <DEDUP_REMOVED lines=15> */
.L_x_2479:


//--------------------- .text._ZN5flash25flash_bwd_dot_do_o_kernelILb0E23Flash_bwd_kernel_traitsILi64ELi64ELi128ELi8ELi2ELi4ELi4ELb1ELb0EN7cutlass6half_tE19Flash_kernel_traitsILi64ELi64ELi128ELi8ES3_EEEEvNS_16Flash_bwd_paramsE --------------------------
	.section	.text._ZN5flash25flash_bwd_dot_do_o_kernelILb0E23Flash_bwd_kernel_traitsILi64ELi64ELi128ELi8ELi2ELi4ELi4ELb1ELb0EN7cutlass6half_tE19Flash_kernel_traitsILi64ELi64ELi128ELi8ES3_EEEEvNS_16Flash_bwd_paramsE,"ax",@progbits
	.sectioninfo	@"SHI_REGISTERS=32"
	.align	128
        .global         _ZN5flash25flash_bwd_dot_do_o_kernelILb0E23Flash_bwd_kernel_traitsILi64ELi64ELi128ELi8ELi2ELi4ELi4ELb1ELb0EN7cutlass6half_tE19Flash_kernel_traitsILi64ELi64ELi128ELi8ES3_EEEEvNS_16Flash_bwd_paramsE
        .type           _ZN5flash25flash_bwd_dot_do_o_kernelILb0E23Flash_bwd_kernel_traitsILi64ELi64ELi128ELi8ELi2ELi4ELi4ELb1ELb0EN7cutlass6half_tE19Flash_kernel_traitsILi64ELi64ELi128ELi8ES3_EEEEvNS_16Flash_bwd_paramsE,@function
        .size           _ZN5flash25flash_bwd_dot_do_o_kernelILb0E23Flash_bwd_kernel_traitsILi64ELi64ELi128ELi8ELi2ELi4ELi4ELb1ELb0EN7cutlass6half_tE19Flash_kernel_traitsILi64ELi64ELi128ELi8ES3_EEEEvNS_16Flash_bwd_paramsE,(.L_x_2480 - _ZN5flash25flash_bwd_dot_do_o_kernelILb0E23Flash_bwd_kernel_traitsILi64ELi64ELi128ELi8ELi2ELi4ELi4ELb1ELb0EN7cutlass6half_tE19Flash_kernel_traitsILi64ELi64ELi128ELi8ES3_EEEEvNS_16Flash_bwd_paramsE)
        .other          _ZN5flash25flash_bwd_dot_do_o_kernelILb0E23Flash_bwd_kernel_traitsILi64ELi64ELi128ELi8ELi2ELi4ELi4ELb1ELb0EN7cutlass6half_tE19Flash_kernel_traitsILi64ELi64ELi128ELi8ES3_EEEEvNS_16Flash_bwd_paramsE,@"STO_CUDA_ENTRY STV_DEFAULT"
_ZN5flash25flash_bwd_dot_do_o_kernelILb0E23Flash_bwd_kernel_traitsILi64ELi64ELi128ELi8ELi2ELi4ELi4ELb1ELb0EN7cutlass6half_tE19Flash_kernel_traitsILi64ELi64ELi128ELi8ES3_EEEEvNS_16Flash_bwd_paramsE:
.text._ZN5flash25flash_bwd_dot_do_o_kernelILb0E23Flash_bwd_kernel_traitsILi64ELi64ELi128ELi8ELi2ELi4ELi4ELb1ELb0EN7cutlass6half_tE19Flash_kernel_traitsILi64ELi64ELi128ELi8ES3_EEEEvNS_16Flash_bwd_paramsE:
[----:B------:R-:W-:Y:S02]  /*0000*/  MOV R1, c[0x0][0x28] ;  /* 0x00000a0000017a02 */ /* 0x000fe40000000f00 */
[----:B------:R-:W0:Y:S01]  /*0010*/  S2R R0, SR_CTAID.Y ;  /* 0x0000000000007919 */ /* 0x000e220000002600 */
[----:B------:R-:W-:Y:S01]  /*0020*/  ISETP.NE.U32.AND P0, PT, RZ, c[0x0][0x240], PT ;  /* 0x00009000ff007a0c */ /* 0x000fe20003f05070 */
[----:B------:R-:W-:Y:S01]  /*0030*/  HFMA2.MMA R3, -RZ, RZ, 0, 2.384185791015625e-07 ;  /* 0x00000004ff037435 */ /* 0x000fe200000001ff */
[----:B------:R-:W-:Y:S01]  /*0040*/  MOV R7, 0xffffffff ;  /* 0xffffffff00077802 */ /* 0x000fe20000000f00 */
[----:B------:R-:W-:Y:S01]  /*0050*/  ULDC.64 UR4, c[0x0][0x118] ;  /* 0x0000460000047ab9 */ /* 0x000fe20000000a00 */
[----:B------:R-:W-:-:S07]  /*0060*/  ISETP.NE.AND.EX P0, PT, RZ, c[0x0][0x244], PT, P0 ;  /* 0x00009100ff007a0c */ /* 0x000fce0003f05300 */
[----:B0-----:R-:W-:-:S06]  /*0070*/  IMAD.WIDE R2, R0, R3, c[0x0][0x240] ;  /* 0x0000900000027625 */ /* 0x001fcc00078e0203 */
[----:B------:R-:W2:Y:S04]  /*0080*/  @P0 LDG.E R7, [R2.64] ;  /* 0x0000000402070981 */ /* 0x000ea8000c1e1900 */
[----:B------:R-:W2:Y:S04]  /*0090*/  @P0 LDG.E R8, [R2.64+0x4] ;  /* 0x0000040402080981 */ /* 0x000ea8000c1e1900 */
[----:B------:R-:W0:Y:S02]  /*00a0*/  S2R R23, SR_CTAID.X ;  /* 0x0000000000177919 */ /* 0x000e240000002500 */
[----:B0-----:R-:W-:-:S02]  /*00b0*/  SHF.L.U32 R23, R23, 0x6, RZ ;  /* 0x0000000617177819 */ /* 0x001fc400000006ff */
[----:B--2---:R-:W-:Y:S02]  /*00c0*/  @P0 IADD3 R8, R8, -R7, RZ ;  /* 0x8000000708080210 */ /* 0x004fe40007ffe0ff */
[----:B------:R-:W-:-:S04]  /*00d0*/  @!P0 MOV R8, c[0x0][0x214] ;  /* 0x0000850000088a02 */ /* 0x000fc80000000f00 */
[----:B------:R-:W-:-:S13]  /*00e0*/  ISETP.GT.AND P0, PT, R8, R23, PT ;  /* 0x000000170800720c */ /* 0x000fda0003f04270 */
[----:B------:R-:W-:Y:S05]  /*00f0*/  @!P0 EXIT ;  /* 0x000000000000894d */ /* 0x000fea0003800000 */
[C---:B------:R-:W-:Y:S01]  /*0100*/  ISETP.NE.AND P1, PT, R7.reuse, -0x1, PT ;  /* 0xffffffff0700780c */ /* 0x040fe20003f25270 */
[----:B------:R-:W0:Y:S01]  /*0110*/  S2R R3, SR_CTAID.Z ;  /* 0x0000000000037919 */ /* 0x000e220000002700 */
[----:B------:R-:W-:Y:S02]  /*0120*/  ULDC.U8 UR6, c[0x0][0x328] ;  /* 0x0000ca0000067ab9 */ /* 0x000fe40000000000 */
[----:B------:R-:W-:Y:S01]  /*0130*/  ISETP.NE.AND P0, PT, RZ, UR6, PT ;  /* 0x00000006ff007c0c */ /* 0x000fe2000bf05270 */
[----:B------:R-:W1:Y:S08]  /*0140*/  S2R R22, SR_TID.X ;  /* 0x0000000000167919 */ /* 0x000e700000002100 */
[----:B------:R-:W-:Y:S01]  /*0150*/  @P1 IMAD.WIDE.U32 R12, R7, c[0x0][0x370], RZ ;  /* 0x0000dc00070c1a25 */ /* 0x000fe200078e00ff */
[----:B------:R-:W-:-:S03]  /*0160*/  @!P1 SHF.R.S32.HI R2, RZ, 0x1f, R0 ;  /* 0x0000001fff029819 */ /* 0x000fc60000011400 */
[C---:B------:R-:W-:Y:S01]  /*0170*/  @P1 IMAD R4, R7.reuse, c[0x0][0x374], R13 ;  /* 0x0000dd0007041a24 */ /* 0x040fe200078e020d */
[----:B------:R-:W-:Y:S01]  /*0180*/  @!P1 SHF.R.S32.HI R13, RZ, 0x1f, R0 ;  /* 0x0000001fff0d9819 */ /* 0x000fe20000011400 */
[----:B------:R-:W-:-:S04]  /*0190*/  @P1 IMAD.WIDE.U32 R10, R7, c[0x0][0x1e8], RZ ;  /* 0x00007a00070a1a25 */ /* 0x000fc800078e00ff */
[----:B------:R-:W-:Y:S01]  /*01a0*/  @!P1 IMAD R9, R2, c[0x0][0x368], RZ ;  /* 0x0000da0002099a24 */ /* 0x000fe200078e02ff */
[----:B------:R-:W-:Y:S01]  /*01b0*/  @P1 MOV R6, R10 ;  /* 0x0000000a00061202 */ /* 0x000fe20000000f00 */
[----:B------:R-:W-:Y:S02]  /*01c0*/  @!P1 IMAD R13, R13, c[0x0][0x1e0], RZ ;  /* 0x000078000d0d9a24 */ /* 0x000fe400078e02ff */
[----:B------:R-:W-:Y:S02]  /*01d0*/  @P1 IMAD R5, R7, c[0x0][0x1ec], R11 ;  /* 0x00007b0007051a24 */ /* 0x000fe400078e020b */
[----:B------:R-:W-:-:S04]  /*01e0*/  @!P1 IMAD.WIDE.U32 R10, R0, c[0x0][0x368], RZ ;  /* 0x0000da00000a9a25 */ /* 0x000fc800078e00ff */
[----:B------:R-:W-:Y:S01]  /*01f0*/  @!P1 IMAD R9, R0, c[0x0][0x36c], R9 ;  /* 0x0000db0000099a24 */ /* 0x000fe200078e0209 */
[----:B------:R-:W-:Y:S01]  /*0200*/  @!P1 MOV R12, R10 ;  /* 0x0000000a000c9202 */ /* 0x000fe20000000f00 */
[----:B------:R-:W-:-:S03]  /*0210*/  @!P1 IMAD.WIDE.U32 R14, R0, c[0x0][0x1e0], RZ ;  /* 0x00007800000e9a25 */ /* 0x000fc600078e00ff */
[----:B------:R-:W-:Y:S01]  /*0220*/  @!P1 IADD3 R4, R11, R9, RZ ;  /* 0x000000090b049210 */ /* 0x000fe20007ffe0ff */
[----:B------:R-:W-:Y:S01]  /*0230*/  @!P1 IMAD R13, R0, c[0x0][0x1e4], R13 ;  /* 0x00007900000d9a24 */ /* 0x000fe200078e020d */
[----:B------:R-:W-:-:S04]  /*0240*/  @!P1 MOV R6, R14 ;  /* 0x0000000e00069202 */ /* 0x000fc80000000f00 */
[----:B------:R-:W-:Y:S01]  /*0250*/  @!P1 IADD3 R5, R15, R13, RZ ;  /* 0x0000000d0f059210 */ /* 0x000fe20007ffe0ff */
[----:B------:R-:W-:Y:S05]  /*0260*/  @!P0 BRA `(.L_x_1590) ;  /* 0x0000007000008947 */ /* 0x000fea0003800000 */
[----:B01----:R-:W-:Y:S01]  /*0270*/  HFMA2.MMA R2, -RZ, RZ, 0, 7.62939453125e-06 ;  /* 0x00000080ff027435 */ /* 0x003fe200000001ff */
[----:B------:R-:W-:Y:S01]  /*0280*/  @!P1 IMAD R7, R0, c[0x0][0x224], RZ ;  /* 0x0000890000079a24 */ /* 0x000fe200078e02ff */
[----:B------:R-:W-:-:S04]  /*0290*/  MOV R9, c[0x0][0x210] ;  /* 0x0000840000097a02 */ /* 0x000fc80000000f00 */
[----:B------:R-:W-:-:S04]  /*02a0*/  LEA R7, R0, R7, 0x7 ;  /* 0x0000000700077211 */ /* 0x000fc800078e38ff */
[----:B------:R-:W-:-:S04]  /*02b0*/  IMAD R0, R2, R9, c[0x0][0x234] ;  /* 0x00008d0002007624 */ /* 0x000fc800078e0209 */
[----:B------:R-:W-:Y:S01]  /*02c0*/  IMAD R0, R0, R3, R7 ;  /* 0x0000000300007224 */ /* 0x000fe200078e0207 */
[----:B------:R-:W-:Y:S05]  /*02d0*/  BRA `(.L_x_1591) ;  /* 0x0000002000007947 */ /* 0x000fea0003800000 */
.L_x_1590:
[----:B01----:R-:W-:-:S04]  /*02e0*/  IMAD R0, R0, c[0x0][0x1c0], R3 ;  /* 0x0000700000007a24 */ /* 0x003fc800078e0203 */
[----:B------:R-:W-:Y:S02]  /*02f0*/  IMAD R0, R0, c[0x0][0x224], RZ ;  /* 0x0000890000007a24 */ /* 0x000fe400078e02ff */
.L_x_1591:
[----:B------:R-:W-:Y:S02]  /*0300*/  SHF.R.S32.HI R7, RZ, 0x1f, R22 ;  /* 0x0000001fff077819 */ /* 0x000fe40000011416 */
[----:B------:R-:W-:Y:S02]  /*0310*/  IADD3 R17, -R23, R8, RZ ;  /* 0x0000000817117210 */ /* 0x000fe40007ffe1ff */
[----:B------:R-:W-:Y:S02]  /*0320*/  LEA.HI R7, R7, R22, RZ, 0x3 ;  /* 0x0000001607077211 */ /* 0x000fe400078f18ff */
[----:B------:R-:W-:Y:S02]  /*0330*/  SHF.R.S32.HI R8, RZ, 0x1f, R3 ;  /* 0x0000001fff087819 */ /* 0x000fe40000011403 */
[----:B------:R-:W-:Y:S02]  /*0340*/  LOP3.LUT R9, R7, 0x1ffffff8, RZ, 0xc0, !PT ;  /* 0x1ffffff807097812 */ /* 0x000fe400078ec0ff */
[----:B------:R-:W-:-:S02]  /*0350*/  SHF.R.S32.HI R2, RZ, 0x3, R7 ;  /* 0x00000003ff027819 */ /* 0x000fc40000011407 */
[----:B------:R-:W-:Y:S02]  /*0360*/  IADD3 R9, -R9, R22, RZ ;  /* 0x0000001609097210 */ /* 0x000fe40007ffe1ff */
[----:B------:R-:W-:Y:S02]  /*0370*/  IADD3 R7, R2, 0x20, RZ ;  /* 0x0000002002077810 */ /* 0x000fe40007ffe0ff */
[----:B------:R-:W-:Y:S02]  /*0380*/  SHF.L.U32 R10, R9, 0x3, RZ ;  /* 0x00000003090a7819 */ /* 0x000fe400000006ff */
[----:B------:R-:W-:Y:S02]  /*0390*/  SHF.R.S32.HI R9, RZ, 0x1f, R23 ;  /* 0x0000001fff097819 */ /* 0x000fe40000011417 */
[----:B------:R-:W-:Y:S02]  /*03a0*/  SHF.R.S32.HI R11, RZ, 0x1f, R10 ;  /* 0x0000001fff0b7819 */ /* 0x000fe4000001140a */
[----:B------:R-:W-:Y:S01]  /*03b0*/  ISETP.GE.AND P0, PT, R10, c[0x0][0x220], PT ;  /* 0x000088000a007a0c */ /* 0x000fe20003f06270 */
[----:B------:R-:W-:-:S02]  /*03c0*/  IMAD R16, R9, c[0x0][0x370], RZ ;  /* 0x0000dc0009107a24 */ /* 0x000fc400078e02ff */
[----:B------:R-:W-:Y:S01]  /*03d0*/  IMAD.WIDE.U32 R14, R23, c[0x0][0x370], R10 ;  /* 0x0000dc00170e7a25 */ /* 0x000fe200078e000a */
[-C--:B------:R-:W-:Y:S02]  /*03e0*/  ISETP.LT.AND P1, PT, R7, R17.reuse, !P0 ;  /* 0x000000110700720c */ /* 0x080fe40004721270 */
[----:B------:R-:W-:Y:S01]  /*03f0*/  ISETP.LT.AND P0, PT, R2, R17, !P0 ;  /* 0x000000110200720c */ /* 0x000fe20004701270 */
[----:B------:R-:W-:Y:S01]  /*0400*/  IMAD R18, R9, c[0x0][0x1e8], RZ ;  /* 0x00007a0009127a24 */ /* 0x000fe200078e02ff */
[----:B------:R-:W-:Y:S01]  /*0410*/  IADD3 R12, P2, R12, R14, RZ ;  /* 0x0000000e0c0c7210 */ /* 0x000fe20007f5e0ff */
[C---:B------:R-:W-:Y:S02]  /*0420*/  IMAD R9, R23.reuse, c[0x0][0x374], R16 ;  /* 0x0000dd0017097a24 */ /* 0x040fe400078e0210 */
[----:B------:R-:W-:-:S03]  /*0430*/  IMAD.WIDE.U32 R10, R23, c[0x0][0x1e8], R10 ;  /* 0x00007a00170a7a25 */ /* 0x000fc600078e000a */
[----:B------:R-:W-:Y:S01]  /*0440*/  IADD3.X R13, R4, R15, R9, P2, !PT ;  /* 0x0000000f040d7210 */ /* 0x000fe200017fe409 */
[----:B------:R-:W-:Y:S01]  /*0450*/  IMAD R18, R23, c[0x0][0x1ec], R18 ;  /* 0x00007b0017127a24 */ /* 0x000fe200078e0212 */
[----:B------:R-:W-:Y:S01]  /*0460*/  IADD3 R10, P2, R6, R10, RZ ;  /* 0x0000000a060a7210 */ /* 0x000fe20007f5e0ff */
[----:B------:R-:W-:Y:S02]  /*0470*/  IMAD R4, R8, c[0x0][0x378], RZ ;  /* 0x0000de0008047a24 */ /* 0x000fe400078e02ff */
[----:B------:R-:W-:Y:S01]  /*0480*/  IMAD.WIDE.U32 R6, R3, c[0x0][0x378], R12 ;  /* 0x0000de0003067a25 */ /* 0x000fe200078e000c */
[----:B------:R-:W-:Y:S02]  /*0490*/  IADD3.X R11, R5, R11, R18, P2, !PT ;  /* 0x0000000b050b7210 */ /* 0x000fe400017fe412 */
[----:B------:R-:W-:Y:S01]  /*04a0*/  @P1 IADD3 R9, P2, R2, 0x20, RZ ;  /* 0x0000002002091810 */ /* 0x000fe20007f5e0ff */
[C---:B------:R-:W-:Y:S02]  /*04b0*/  IMAD R5, R3.reuse, c[0x0][0x37c], R4 ;  /* 0x0000df0003057a24 */ /* 0x040fe400078e0204 */
[----:B------:R-:W-:Y:S01]  /*04c0*/  IMAD R4, R8, c[0x0][0x1f0], RZ ;  /* 0x00007c0008047a24 */ /* 0x000fe200078e02ff */
[----:B------:R-:W-:Y:S01]  /*04d0*/  SHF.R.S32.HI R8, RZ, 0x1f, R2 ;  /* 0x0000001fff087819 */ /* 0x000fe20000011402 */
[----:B------:R-:W-:Y:S01]  /*04e0*/  IMAD.WIDE.U32 R10, R3, c[0x0][0x1f0], R10 ;  /* 0x00007c00030a7a25 */ /* 0x000fe200078e000a */
[----:B------:R-:W-:-:S02]  /*04f0*/  IADD3 R7, R7, R5, RZ ;  /* 0x0000000507077210 */ /* 0x000fc40007ffe0ff */
[----:B------:R-:W-:Y:S01]  /*0500*/  @P1 IADD3.X R13, RZ, R8, RZ, P2, !PT ;  /* 0x00000008ff0d1210 */ /* 0x000fe200017fe4ff */
[----:B------:R-:W-:Y:S01]  /*0510*/  IMAD R15, R3, c[0x0][0x1f4], R4 ;  /* 0x00007d00030f7a24 */ /* 0x000fe200078e0204 */
[----:B------:R-:W-:Y:S01]  /*0520*/  @P1 IADD3 R12, P2, R2, 0x20, RZ ;  /* 0x00000020020c1810 */ /* 0x000fe20007f5e0ff */
[C---:B------:R-:W-:Y:S01]  /*0530*/  @P0 IMAD R17, R8.reuse, c[0x0][0x1e8], RZ ;  /* 0x00007a0008110a24 */ /* 0x040fe200078e02ff */
[----:B------:R-:W-:Y:S01]  /*0540*/  @P1 MOV R4, R6 ;  /* 0x0000000600041202 */ /* 0x000fe20000000f00 */
[----:B------:R-:W-:Y:S01]  /*0550*/  @P1 IMAD R14, R13, c[0x0][0x370], RZ ;  /* 0x0000dc000d0e1a24 */ /* 0x000fe200078e02ff */
[----:B------:R-:W-:Y:S01]  /*0560*/  @P1 MOV R5, R7 ;  /* 0x0000000700051202 */ /* 0x000fe20000000f00 */
[----:B------:R-:W-:Y:S01]  /*0570*/  @P0 IMAD R13, R8, c[0x0][0x370], RZ ;  /* 0x0000dc00080d0a24 */ /* 0x000fe200078e02ff */
[----:B------:R-:W-:Y:S01]  /*0580*/  @P1 IADD3.X R8, RZ, R8, RZ, P2, !PT ;  /* 0x00000008ff081210 */ /* 0x000fe200017fe4ff */
[----:B------:R-:W-:Y:S01]  /*0590*/  @P1 IMAD R3, R9, c[0x0][0x374], R14 ;  /* 0x0000dd0009031a24 */ /* 0x000fe200078e020e */
[----:B------:R-:W-:Y:S01]  /*05a0*/  IADD3 R11, R11, R15, RZ ;  /* 0x0000000f0b0b7210 */ /* 0x000fe20007ffe0ff */
[----:B------:R-:W-:-:S04]  /*05b0*/  @P1 IMAD.WIDE.U32 R4, R9, c[0x0][0x370], R4 ;  /* 0x0000dc0009041a25 */ /* 0x000fc800078e0004 */
[----:B------:R-:W-:Y:S01]  /*05c0*/  @P1 IMAD R15, R8, c[0x0][0x1e8], RZ ;  /* 0x00007a00080f1a24 */ /* 0x000fe200078e02ff */
[----:B------:R-:W-:Y:S01]  /*05d0*/  @P1 IADD3 R3, R5, R3, RZ ;  /* 0x0000000305031210 */ /* 0x000fe20007ffe0ff */
[C---:B------:R-:W-:Y:S02]  /*05e0*/  @P0 IMAD R13, R2.reuse, c[0x0][0x374], R13 ;  /* 0x0000dd00020d0a24 */ /* 0x040fe400078e020d */
[C---:B------:R-:W-:Y:S02]  /*05f0*/  @P0 IMAD R17, R2.reuse, c[0x0][0x1ec], R17 ;  /* 0x00007b0002110a24 */ /* 0x040fe400078e0211 */
[----:B------:R-:W-:-:S04]  /*0600*/  @P0 IMAD.WIDE.U32 R6, R2, c[0x0][0x370], R6 ;  /* 0x0000dc0002060a25 */ /* 0x000fc800078e0006 */
[----:B------:R-:W-:Y:S01]  /*0610*/  @P0 IMAD.WIDE.U32 R8, R2, c[0x0][0x1e8], R10 ;  /* 0x00007a0002080a25 */ /* 0x000fe200078e000a */
[----:B------:R-:W-:Y:S02]  /*0620*/  @P0 IADD3 R7, R7, R13, RZ ;  /* 0x0000000d07070210 */ /* 0x000fe40007ffe0ff */
[----:B------:R-:W-:Y:S01]  /*0630*/  @P0 LEA R24, P2, R6, c[0x0][0x330], 0x1 ;  /* 0x0000cc0006180a11 */ /* 0x000fe200078408ff */
[C---:B------:R-:W-:Y:S01]  /*0640*/  @P1 IMAD R15, R12.reuse, c[0x0][0x1ec], R15 ;  /* 0x00007b000c0f1a24 */ /* 0x040fe200078e020f */
[----:B------:R-:W-:Y:S01]  /*0650*/  @P0 IADD3 R5, R9, R17, RZ ;  /* 0x0000001109050210 */ /* 0x000fe20007ffe0ff */
[----:B------:R-:W-:Y:S01]  /*0660*/  @P1 IMAD.WIDE.U32 R12, R12, c[0x0][0x1e8], R10 ;  /* 0x00007a000c0c1a25 */ /* 0x000fe200078e000a */
[----:B------:R-:W-:Y:S01]  /*0670*/  @P1 LEA R2, P3, R4, c[0x0][0x330], 0x1 ;  /* 0x0000cc0004021a11 */ /* 0x000fe200078608ff */
[----:B------:R-:W-:Y:S01]  /*0680*/  CS2R R10, SRZ ;  /* 0x00000000000a7805 */ /* 0x000fe2000001ff00 */
[----:B------:R-:W-:Y:S02]  /*0690*/  @P0 LEA R26, P4, R8, c[0x0][0x1d0], 0x1 ;  /* 0x00007400081a0a11 */ /* 0x000fe400078808ff */
[----:B------:R-:W-:-:S02]  /*06a0*/  @P0 LEA.HI.X R25, R6, c[0x0][0x334], R7, 0x1, P2 ;  /* 0x0000cd0006190a11 */ /* 0x000fc400010f0c07 */
[----:B------:R-:W-:Y:S01]  /*06b0*/  @P1 LEA.HI.X R3, R4, c[0x0][0x334], R3, 0x1, P3 ;  /* 0x0000cd0004031a11 */ /* 0x000fe200018f0c03 */
[----:B------:R-:W-:Y:S01]  /*06c0*/  CS2R R6, SRZ ;  /* 0x0000000000067805 */ /* 0x000fe2000001ff00 */
[----:B------:R-:W-:Y:S02]  /*06d0*/  @P0 LEA.HI.X R27, R8, c[0x0][0x1d4], R5, 0x1, P4 ;  /* 0x00007500081b0a11 */ /* 0x000fe400020f0c05 */
[----:B------:R-:W-:Y:S01]  /*06e0*/  CS2R R4, SRZ ;  /* 0x0000000000047805 */ /* 0x000fe2000001ff00 */
[----:B------:R-:W-:Y:S01]  /*06f0*/  CS2R R8, SRZ ;  /* 0x0000000000087805 */ /* 0x000fe2000001ff00 */
[----:B------:R-:W-:Y:S02]  /*0700*/  @P1 IADD3 R15, R13, R15, RZ ;  /* 0x0000000f0d0f1210 */ /* 0x000fe40007ffe0ff */
[C---:B------:R-:W-:Y:S01]  /*0710*/  @P1 LEA R20, P2, R12.reuse, c[0x0][0x1d0], 0x1 ;  /* 0x000074000c141a11 */ /* 0x040fe200078408ff */
[----:B------:R-:W-:Y:S01]  /*0720*/  CS2R R18, SRZ ;  /* 0x0000000000127805 */ /* 0x000fe2000001ff00 */
[----:B------:R-:W2:Y:S01]  /*0730*/  @P0 LDG.E.128 R4, [R24.64] ;  /* 0x0000000418040981 */ /* 0x000ea2000c1e1d00 */
[----:B------:R-:W-:Y:S01]  /*0740*/  CS2R R16, SRZ ;  /* 0x0000000000107805 */ /* 0x000fe2000001ff00 */
[----:B------:R-:W-:-:S02]  /*0750*/  @P1 LEA.HI.X R21, R12, c[0x0][0x1d4], R15, 0x1, P2 ;  /* 0x000075000c151a11 */ /* 0x000fc400010f0c0f */
[----:B------:R-:W3:Y:S01]  /*0760*/  @P0 LDG.E.128 R8, [R26.64] ;  /* 0x000000041a080981 */ /* 0x000ee2000c1e1d00 */
[----:B------:R-:W-:Y:S01]  /*0770*/  CS2R R14, SRZ ;  /* 0x00000000000e7805 */ /* 0x000fe2000001ff00 */
[----:B------:R-:W-:Y:S02]  /*0780*/  CS2R R12, SRZ ;  /* 0x00000000000c7805 */ /* 0x000fe4000001ff00 */
[----:B------:R-:W4:Y:S04]  /*0790*/  @P1 LDG.E.128 R16, [R20.64] ;  /* 0x0000000414101981 */ /* 0x000f28000c1e1d00 */
[----:B------:R-:W5:Y:S01]  /*07a0*/  @P1 LDG.E.128 R12, [R2.64] ;  /* 0x00000004020c1981 */ /* 0x000f62000c1e1d00 */
[----:B------:R-:W-:Y:S02]  /*07b0*/  IADD3 R23, R23, R0, RZ ;  /* 0x0000000017177210 */ /* 0x000fe40007ffe0ff */
[----:B------:R-:W-:-:S02]  /*07c0*/  LOP3.LUT P0, RZ, R22, 0x7, RZ, 0xc0, !PT ;  /* 0x0000000716ff7812 */ /* 0x000fc4000780c0ff */
[----:B------:R-:W-:Y:S01]  /*07d0*/  LEA.HI R0, P1, R22, R23, RZ, 0x1d ;  /* 0x0000001716007211 */ /* 0x000fe2000783e8ff */
[----:B--2---:R-:W-:Y:S02]  /*07e0*/  HADD2.F32 R25, -RZ, R4.H1_H1 ;  /* 0x30000004ff197230 */ /* 0x004fe40000004100 */
[----:B---3--:R-:W-:Y:S02]  /*07f0*/  HADD2.F32 R26, -RZ, R8.H1_H1 ;  /* 0x30000008ff1a7230 */ /* 0x008fe40000004100 */
[----:B------:R-:W-:Y:S02]  /*0800*/  HADD2.F32 R24, -RZ, R4.H0_H0 ;  /* 0x20000004ff187230 */ /* 0x000fe40000004100 */
[----:B------:R-:W-:Y:S01]  /*0810*/  HADD2.F32 R27, -RZ, R8.H0_H0 ;  /* 0x20000008ff1b7230 */ /* 0x000fe20000004100 */
[----:B------:R-:W-:Y:S01]  /*0820*/  FMUL.FTZ R25, R25, R26 ;  /* 0x0000001a19197220 */ /* 0x000fe20000410000 */
[----:B----4-:R-:W-:Y:S02]  /*0830*/  HADD2.F32 R29, -RZ, R16.H1_H1 ;  /* 0x30000010ff1d7230 */ /* 0x010fe40000004100 */
[----:B-----5:R-:W-:Y:S01]  /*0840*/  HADD2.F32 R28, -RZ, R12.H1_H1 ;  /* 0x3000000cff1c7230 */ /* 0x020fe20000004100 */
[----:B------:R-:W-:Y:S01]  /*0850*/  FFMA.FTZ R24, R24, R27, R25 ;  /* 0x0000001b18187223 */ /* 0x000fe20000010019 */
[----:B------:R-:W-:-:S02]  /*0860*/  HADD2.F32 R8, -RZ, R5.H0_H0 ;  /* 0x20000005ff087230 */ /* 0x000fc40000004100 */
[----:B------:R-:W-:Y:S01]  /*0870*/  HADD2.F32 R21, -RZ, R9.H0_H0 ;  /* 0x20000009ff157230 */ /* 0x000fe20000004100 */
[----:B------:R-:W-:Y:S01]  /*0880*/  FMUL.FTZ R4, R28, R29 ;  /* 0x0000001d1c047220 */ /* 0x000fe20000410000 */
[----:B------:R-:W-:Y:S02]  /*0890*/  HADD2.F32 R25, -RZ, R12.H0_H0 ;  /* 0x2000000cff197230 */ /* 0x000fe40000004100 */
[----:B------:R-:W-:Y:S01]  /*08a0*/  HADD2.F32 R16, -RZ, R16.H0_H0 ;  /* 0x20000010ff107230 */ /* 0x000fe20000004100 */
[----:B------:R-:W-:Y:S01]  /*08b0*/  FFMA.FTZ R24, R8, R21, R24 ;  /* 0x0000001508187223 */ /* 0x000fe20000010018 */
[----:B------:R-:W-:Y:S02]  /*08c0*/  HADD2.F32 R5, -RZ, R5.H1_H1 ;  /* 0x30000005ff057230 */ /* 0x000fe40000004100 */
[----:B------:R-:W-:Y:S01]  /*08d0*/  HADD2.F32 R12, -RZ, R9.H1_H1 ;  /* 0x30000009ff0c7230 */ /* 0x000fe20000004100 */
[----:B------:R-:W-:Y:S01]  /*08e0*/  FFMA.FTZ R16, R25, R16, R4 ;  /* 0x0000001019107223 */ /* 0x000fe20000010004 */
[----:B------:R-:W-:-:S02]  /*08f0*/  HADD2.F32 R21, -RZ, R10.H0_H0 ;  /* 0x2000000aff157230 */ /* 0x000fc40000004100 */
[----:B------:R-:W-:Y:S01]  /*0900*/  HADD2.F32 R9, -RZ, R10.H1_H1 ;  /* 0x3000000aff097230 */ /* 0x000fe20000004100 */
[----:B------:R-:W-:Y:S01]  /*0910*/  FFMA.FTZ R5, R5, R12, R24 ;  /* 0x0000000c05057223 */ /* 0x000fe20000010018 */
[--C-:B------:R-:W-:Y:S02]  /*0920*/  HADD2.F32 R2, -RZ, R6.reuse.H0_H0 ;  /* 0x20000006ff027230 */ /* 0x100fe40000004100 */
[----:B------:R-:W-:Y:S02]  /*0930*/  HADD2.F32 R25, -RZ, R13.H0_H0 ;  /* 0x2000000dff197230 */ /* 0x000fe40000004100 */
[----:B------:R-:W-:Y:S01]  /*0940*/  HADD2.F32 R10, -RZ, R17.H0_H0 ;  /* 0x20000011ff0a7230 */ /* 0x000fe20000004100 */
[----:B------:R-:W-:Y:S01]  /*0950*/  FFMA.FTZ R2, R2, R21, R5 ;  /* 0x0000001502027223 */ /* 0x000fe20000010005 */
[----:B------:R-:W-:Y:S02]  /*0960*/  HADD2.F32 R6, -RZ, R6.H1_H1 ;  /* 0x30000006ff067230 */ /* 0x000fe40000004100 */
[----:B------:R-:W-:Y:S01]  /*0970*/  HADD2.F32 R13, -RZ, R13.H1_H1 ;  /* 0x3000000dff0d7230 */ /* 0x000fe20000004100 */
[----:B------:R-:W-:Y:S01]  /*0980*/  FFMA.FTZ R16, R25, R10, R16 ;  /* 0x0000000a19107223 */ /* 0x000fe20000010010 */
[----:B------:R-:W-:Y:S01]  /*0990*/  HADD2.F32 R17, -RZ, R17.H1_H1 ;  /* 0x30000011ff117230 */ /* 0x000fe20000004100 */
[----:B------:R-:W-:Y:S01]  /*09a0*/  FFMA.FTZ R2, R6, R9, R2 ;  /* 0x0000000906027223 */ /* 0x000fe20000010002 */
[----:B------:R-:W-:-:S02]  /*09b0*/  HADD2.F32 R3, -RZ, R7.H0_H0 ;  /* 0x20000007ff037230 */ /* 0x000fc40000004100 */
[----:B------:R-:W-:Y:S01]  /*09c0*/  HADD2.F32 R8, -RZ, R11.H0_H0 ;  /* 0x2000000bff087230 */ /* 0x000fe20000004100 */
[----:B------:R-:W-:Y:S01]  /*09d0*/  FFMA.FTZ R16, R13, R17, R16 ;  /* 0x000000110d107223 */ /* 0x000fe20000010010 */
[----:B------:R-:W-:Y:S02]  /*09e0*/  HADD2.F32 R5, -RZ, R14.H0_H0 ;  /* 0x2000000eff057230 */ /* 0x000fe40000004100 */
[----:B------:R-:W-:Y:S01]  /*09f0*/  HADD2.F32 R10, -RZ, R18.H0_H0 ;  /* 0x20000012ff0a7230 */ /* 0x000fe20000004100 */
[----:B------:R-:W-:Y:S01]  /*0a00*/  FFMA.FTZ R2, R3, R8, R2 ;  /* 0x0000000803027223 */ /* 0x000fe20000010002 */
[----:B------:R-:W-:Y:S02]  /*0a10*/  HADD2.F32 R7, -RZ, R7.H1_H1 ;  /* 0x30000007ff077230 */ /* 0x000fe40000004100 */
[----:B------:R-:W-:Y:S01]  /*0a20*/  HADD2.F32 R4, -RZ, R11.H1_H1 ;  /* 0x3000000bff047230 */ /* 0x000fe20000004100 */
[----:B------:R-:W-:Y:S01]  /*0a30*/  FFMA.FTZ R16, R5, R10, R16 ;  /* 0x0000000a05107223 */ /* 0x000fe20000010010 */
[----:B------:R-:W-:-:S02]  /*0a40*/  HADD2.F32 R9, -RZ, R14.H1_H1 ;  /* 0x3000000eff097230 */ /* 0x000fc40000004100 */
[----:B------:R-:W-:Y:S01]  /*0a50*/  HADD2.F32 R18, -RZ, R18.H1_H1 ;  /* 0x30000012ff127230 */ /* 0x000fe20000004100 */
[----:B------:R-:W-:Y:S01]  /*0a60*/  FFMA.FTZ R2, R7, R4, R2 ;  /* 0x0000000407027223 */ /* 0x000fe20000010002 */
[----:B------:R-:W-:Y:S02]  /*0a70*/  HADD2.F32 R3, -RZ, R15.H0_H0 ;  /* 0x2000000fff037230 */ /* 0x000fe40000004100 */
[----:B------:R-:W-:Y:S01]  /*0a80*/  HADD2.F32 R5, -RZ, R19.H0_H0 ;  /* 0x20000013ff057230 */ /* 0x000fe20000004100 */
[----:B------:R-:W-:Y:S01]  /*0a90*/  FFMA.FTZ R16, R9, R18, R16 ;  /* 0x0000001209107223 */ /* 0x000fe20000010010 */
[----:B------:R-:W-:-:S03]  /*0aa0*/  HADD2.F32 R15, -RZ, R15.H1_H1 ;  /* 0x3000000fff0f7230 */ /* 0x000fc60000004100 */
[----:B------:R-:W-:Y:S02]  /*0ab0*/  FFMA.FTZ R16, R3, R5, R16 ;  /* 0x0000000503107223 */ /* 0x000fe40000010010 */
[----:B------:R-:W0:Y:S01]  /*0ac0*/  SHFL.BFLY PT, R3, R2, 0x4, 0x1f ;  /* 0x0c801f0002037f89 */ /* 0x000e2200000e0000 */
[----:B------:R-:W-:-:S05]  /*0ad0*/  HADD2.F32 R19, -RZ, R19.H1_H1 ;  /* 0x30000013ff137230 */ /* 0x000fca0000004100 */
[----:B------:R-:W-:-:S05]  /*0ae0*/  FFMA.FTZ R16, R15, R19, R16 ;  /* 0x000000130f107223 */ /* 0x000fca0000010010 */
[----:B------:R-:W1:Y:S01]  /*0af0*/  SHFL.BFLY PT, R5, R16, 0x4, 0x1f ;  /* 0x0c801f0010057f89 */ /* 0x000e6200000e0000 */
[----:B0-----:R-:W-:-:S05]  /*0b00*/  FADD.FTZ R3, R2, R3 ;  /* 0x0000000302037221 */ /* 0x001fca0000010000 */
[----:B------:R-:W0:Y:S01]  /*0b10*/  SHFL.BFLY PT, R4, R3, 0x2, 0x1f ;  /* 0x0c401f0003047f89 */ /* 0x000e2200000e0000 */
[----:B-1----:R-:W-:-:S05]  /*0b20*/  FADD.FTZ R6, R16, R5 ;  /* 0x0000000510067221 */ /* 0x002fca0000010000 */
[----:B------:R-:W1:Y:S01]  /*0b30*/  SHFL.BFLY PT, R7, R6, 0x2, 0x1f ;  /* 0x0c401f0006077f89 */ /* 0x000e6200000e0000 */
[----:B0-----:R-:W-:-:S05]  /*0b40*/  FADD.FTZ R4, R3, R4 ;  /* 0x0000000403047221 */ /* 0x001fca0000010000 */
[----:B------:R-:W0:Y:S01]  /*0b50*/  SHFL.BFLY PT, R5, R4, 0x1, 0x1f ;  /* 0x0c201f0004057f89 */ /* 0x000e2200000e0000 */
[----:B-1----:R-:W-:-:S05]  /*0b60*/  FADD.FTZ R7, R6, R7 ;  /* 0x0000000706077221 */ /* 0x002fca0000010000 */
[----:B------:R-:W1:Y:S01]  /*0b70*/  SHFL.BFLY PT, R8, R7, 0x1, 0x1f ;  /* 0x0c201f0007087f89 */ /* 0x000e6200000e0000 */
[----:B------:R-:W-:-:S04]  /*0b80*/  SHF.R.S32.HI R2, RZ, 0x1f, R23 ;  /* 0x0000001fff027819 */ /* 0x000fc80000011417 */
[----:B------:R-:W-:Y:S02]  /*0b90*/  IADD3.X R3, RZ, R2, RZ, P1, !PT ;  /* 0x00000002ff037210 */ /* 0x000fe40000ffe4ff */
[----:B------:R-:W-:Y:S01]  /*0ba0*/  LEA R2, P1, R0, c[0x0][0x3c8], 0x2 ;  /* 0x0000f20000027a11 */ /* 0x000fe200078210ff */
[----:B0-----:R-:W-:-:S03]  /*0bb0*/  FADD.FTZ R5, R4, R5 ;  /* 0x0000000504057221 */ /* 0x001fc60000010000 */
[----:B------:R-:W-:Y:S01]  /*0bc0*/  LEA.HI.X R3, R0, c[0x0][0x3cc], R3, 0x2, P1 ;  /* 0x0000f30000037a11 */ /* 0x000fe200008f1403 */
[----:B------:R-:W-:-:S05]  /*0bd0*/  FMUL.FTZ R5, R5, c[0x0][0x2d4] ;  /* 0x0000b50005057a20 */ /* 0x000fca0000410000 */
[----:B------:R0:W-:Y:S01]  /*0be0*/  @!P0 STG.E [R2.64], R5 ;  /* 0x0000000502008986 */ /* 0x0001e2000c101904 */
[----:B-1----:R-:W-:Y:S01]  /*0bf0*/  FADD.FTZ R8, R7, R8 ;  /* 0x0000000807087221 */ /* 0x002fe20000010000 */
[----:B------:R-:W-:Y:S06]  /*0c00*/  @P0 EXIT ;  /* 0x000000000000094d */ /* 0x000fec0003800000 */
[----:B0-----:R-:W-:-:S05]  /*0c10*/  FMUL.FTZ R5, R8, c[0x0][0x2d4] ;  /* 0x0000b50008057a20 */ /* 0x001fca0000410000 */
[----:B------:R-:W-:Y:S01]  /*0c20*/  STG.E [R2.64+0x80], R5 ;  /* 0x0000800502007986 */ /* 0x000fe2000c101904 */
[----:B------:R-:W-:Y:S05]  /*0c30*/  EXIT ;  /* 0x000000000000794d */ /* 0x000fea0003800000 */
.L_x_1592:
        /* <DEDUP_REMOVED lines=12> */
.L_x_2480:


//--------------------- .text._ZN5flash25flash_bwd_dot_do_o_kernelILb1E23Flash_bwd_kernel_traitsILi64ELi64ELi128ELi8ELi2ELi4ELi4ELb1ELb0EN7cutlass6half_tE19Flash_kernel_traitsILi64ELi64ELi128ELi8ES3_EEEEvNS_16Flash_bwd_paramsE --------------------------
	.section	.text._ZN5flash25flash_bwd_dot_do_o_kernelILb1E23Flash_bwd_kernel_traitsILi64ELi64ELi128ELi8ELi2ELi4ELi4ELb1ELb0EN7cutlass6half_tE19Flash_kernel_traitsILi64ELi64ELi128ELi8ES3_EEEEvNS_16Flash_bwd_paramsE,"ax",@progbits
	.sectioninfo	@"SHI_REGISTERS=34"
	.align	128
        .global         _ZN5flash25flash_bwd_dot_do_o_kernelILb1E23Flash_bwd_kernel_traitsILi64ELi64ELi128ELi8ELi2ELi4ELi4ELb1ELb0EN7cutlass6half_tE19Flash_kernel_traitsILi64ELi64ELi128ELi8ES3_EEEEvNS_16Flash_bwd_paramsE
        .type           _ZN5flash25flash_bwd_dot_do_o_kernelILb1E23Flash_bwd_kernel_traitsILi64ELi64ELi128ELi8ELi2ELi4ELi4ELb1ELb0EN7cutlass6half_tE19Flash_kernel_traitsILi64ELi64ELi128ELi8ES3_EEEEvNS_16Flash_bwd_paramsE,@function
        .size           _ZN5flash25flash_bwd_dot_do_o_kernelILb1E23Flash_bwd_kernel_traitsILi64ELi64ELi128ELi8ELi2ELi4ELi4ELb1ELb0EN7cutlass6half_tE19Flash_kernel_traitsILi64ELi64ELi128ELi8ES3_EEEEvNS_16Flash_bwd_paramsE,(.L_x_2481 - _ZN5flash25flash_bwd_dot_do_o_kernelILb1E23Flash_bwd_kernel_traitsILi64ELi64ELi128ELi8ELi2ELi4ELi4ELb1ELb0EN7cutlass6half_tE19Flash_kernel_traitsILi64ELi64ELi128ELi8ES3_EEEEvNS_16Flash_bwd_paramsE)
        .other          _ZN5flash25flash_bwd_dot_do_o_kernelILb1E23Flash_bwd_kernel_traitsILi64ELi64ELi128ELi8ELi2ELi4ELi4ELb1ELb0EN7cutlass6half_tE19Flash_kernel_traitsILi64ELi64ELi128ELi8ES3_EEEEvNS_16Flash_bwd_paramsE,@"STO_CUDA_ENTRY STV_DEFAULT"
_ZN5flash25flash_bwd_dot_do_o_kernelILb1E23Flash_bwd_kernel_traitsILi64ELi64ELi128ELi8ELi2ELi4ELi4ELb1ELb0EN7cutlass6half_tE19Flash_kernel_traitsILi64ELi64ELi128ELi8ES3_EEEEvNS_16Flash_bwd_paramsE:
.text._ZN5flash25flash_bwd_dot_do_o_kernelILb1E23Flash_bwd_kernel_traitsILi64ELi64ELi128ELi8ELi2ELi4ELi4ELb1ELb0EN7cutlass6half_tE19Flash_kernel_traitsILi64ELi64ELi128ELi8ES3_EEEEvNS_16Flash_bwd_paramsE:
        /* <DEDUP_REMOVED lines=16> */
[----:B------:R-:W-:Y:S01]  /*0100*/  ISETP.NE.AND P1, PT, R11, -0x1, PT ;  /* 0xffffffff0b00780c */ /* 0x000fe20003f25270 */
[C---:B------:R-:W-:Y:S01]  /*0110*/  IMAD.WIDE R2, R10.reuse, 0x80, RZ ;  /* 0x000000800a027825 */ /* 0x040fe200078e02ff */
[----:B------:R-:W-:Y:S01]  /*0120*/  MOV R20, c[0x0][0x1c0] ;  /* 0x0000700000147a02 */ /* 0x000fe20000000f00 */
[----:B------:R-:W-:Y:S01]  /*0130*/  ULDC.U8 UR6, c[0x0][0x328] ;  /* 0x0000ca0000067ab9 */ /* 0x000fe20000000000 */
[----:B------:R-:W-:Y:S01]  /*0140*/  SHF.R.S32.HI R14, RZ, 0x1f, R21 ;  /* 0x0000001fff0e7819 */ /* 0x000fe20000011415 */
[----:B------:R-:W-:Y:S01]  /*0150*/  IMAD.WIDE R24, R10, c[0x0][0x224], RZ ;  /* 0x000089000a187a25 */ /* 0x000fe200078e02ff */
[----:B------:R-:W-:Y:S02]  /*0160*/  SEL R0, R2, RZ, P0 ;  /* 0x000000ff02007207 */ /* 0x000fe40000000000 */
[----:B------:R-:W-:Y:S01]  /*0170*/  SEL R5, R3, RZ, P0 ;  /* 0x000000ff03057207 */ /* 0x000fe20000000000 */
[----:B------:R-:W-:-:S04]  /*0180*/  IMAD.WIDE R30, R20, c[0x0][0x22c], RZ ;  /* 0x00008b00141e7a25 */ /* 0x000fc800078e02ff */
[--C-:B------:R-:W-:Y:S01]  /*0190*/  @!P1 SHF.R.S32.HI R4, RZ, 0x1f, R10.reuse ;  /* 0x0000001fff049819 */ /* 0x100fe2000001140a */
[C---:B------:R-:W-:Y:S01]  /*01a0*/  @P1 IMAD.WIDE.U32 R2, R11.reuse, c[0x0][0x1e8], RZ ;  /* 0x00007a000b021a25 */ /* 0x040fe200078e00ff */
[----:B------:R-:W-:Y:S02]  /*01b0*/  @!P1 SHF.R.S32.HI R19, RZ, 0x1f, R10 ;  /* 0x0000001fff139819 */ /* 0x000fe4000001140a */
[----:B------:R-:W-:Y:S01]  /*01c0*/  @P1 MOV R23, R11 ;  /* 0x0000000b00171202 */ /* 0x000fe20000000f00 */
[----:B------:R-:W-:Y:S01]  /*01d0*/  @!P1 IMAD R9, R4, c[0x0][0x368], RZ ;  /* 0x0000da0004099a24 */ /* 0x000fe200078e02ff */
[----:B------:R-:W-:Y:S01]  /*01e0*/  @P1 MOV R12, R2 ;  /* 0x00000002000c1202 */ /* 0x000fe20000000f00 */
[----:B------:R-:W-:Y:S01]  /*01f0*/  @P1 IMAD R8, R11, c[0x0][0x1ec], R3 ;  /* 0x00007b000b081a24 */ /* 0x000fe200078e0203 */
[----:B------:R-:W-:Y:S01]  /*0200*/  SHF.R.S32.HI R3, RZ, 0x1f, R20 ;  /* 0x0000001fff037819 */ /* 0x000fe20000011414 */
[----:B------:R-:W-:Y:S01]  /*0210*/  IMAD R2, R25, c[0x0][0x1c0], RZ ;  /* 0x0000700019027a24 */ /* 0x000fe200078e02ff */
[----:B------:R-:W-:Y:S01]  /*0220*/  @!P1 MOV R23, 0xffffffff ;  /* 0xffffffff00179802 */ /* 0x000fe20000000f00 */
[----:B------:R-:W-:-:S04]  /*0230*/  @P1 IMAD.WIDE.U32 R6, R11, c[0x0][0x370], RZ ;  /* 0x0000dc000b061a25 */ /* 0x000fc800078e00ff */
[----:B------:R-:W-:-:S04]  /*0240*/  @!P1 IMAD.WIDE.U32 R16, R10, c[0x0][0x368], RZ ;  /* 0x0000da000a109a25 */ /* 0x000fc800078e00ff */
[----:B------:R-:W-:Y:S02]  /*0250*/  @!P1 IMAD R19, R19, c[0x0][0x1e0], RZ ;  /* 0x0000780013139a24 */ /* 0x000fe400078e02ff */
[----:B------:R-:W-:Y:S02]  /*0260*/  @!P1 IMAD R9, R10, c[0x0][0x36c], R9 ;  /* 0x0000db000a099a24 */ /* 0x000fe400078e0209 */
[----:B------:R-:W-:Y:S02]  /*0270*/  IMAD R27, R24, R3, R2 ;  /* 0x00000003181b7224 */ /* 0x000fe400078e0202 */
[----:B------:R-:W-:Y:S01]  /*0280*/  @P1 IMAD R7, R11, c[0x0][0x374], R7 ;  /* 0x0000dd000b071a24 */ /* 0x000fe200078e0207 */
[----:B------:R-:W-:Y:S01]  /*0290*/  @!P1 IADD3 R7, R17, R9, RZ ;  /* 0x0000000911079210 */ /* 0x000fe20007ffe0ff */
[----:B------:R-:W-:Y:S01]  /*02a0*/  @!P1 IMAD.WIDE.U32 R2, R10, c[0x0][0x1e0], RZ ;  /* 0x000078000a029a25 */ /* 0x000fe200078e00ff */
[----:B------:R-:W0:Y:S01]  /*02b0*/  S2R R9, SR_CTAID.Z ;  /* 0x0000000000097919 */ /* 0x000e220000002700 */
[----:B------:R-:W-:-:S02]  /*02c0*/  MOV R17, RZ ;  /* 0x000000ff00117202 */ /* 0x000fc40000000f00 */
[----:B------:R-:W-:Y:S01]  /*02d0*/  @!P1 IMAD R19, R10, c[0x0][0x1e4], R19 ;  /* 0x000079000a139a24 */ /* 0x000fe200078e0213 */
[----:B------:R-:W-:Y:S01]  /*02e0*/  @!P1 MOV R12, R2 ;  /* 0x00000002000c9202 */ /* 0x000fe20000000f00 */
[----:B------:R-:W-:-:S04]  /*02f0*/  IMAD.WIDE.U32 R24, R24, c[0x0][0x1c0], RZ ;  /* 0x0000700018187a25 */ /* 0x000fc800078e00ff */
[----:B------:R-:W-:Y:S01]  /*0300*/  @!P1 IMAD.IADD R8, R3, 0x1, R19 ;  /* 0x0000000103089824 */ /* 0x000fe200078e0213 */
[----:B------:R-:W-:Y:S01]  /*0310*/  MOV R3, c[0x0][0x22c] ;  /* 0x00008b0000037a02 */ /* 0x000fe20000000f00 */
[----:B------:R-:W-:Y:S01]  /*0320*/  IMAD R4, R31, R23, RZ ;  /* 0x000000171f047224 */ /* 0x000fe200078e02ff */
[----:B------:R-:W-:Y:S01]  /*0330*/  IADD3 R2, R25, R27, RZ ;  /* 0x0000001b19027210 */ /* 0x000fe20007ffe0ff */
[----:B------:R-:W-:Y:S01]  /*0340*/  @P1 IMAD.MOV.U32 R15, RZ, RZ, R6 ;  /* 0x000000ffff0f1224 */ /* 0x000fe200078e0006 */
[----:B------:R-:W-:Y:S01]  /*0350*/  SHF.R.S32.HI R25, RZ, 0x1f, R3 ;  /* 0x0000001fff197819 */ /* 0x000fe20000011403 */
[----:B------:R-:W-:Y:S01]  /*0360*/  IMAD R17, R30, R17, R4 ;  /* 0x000000111e117224 */ /* 0x000fe200078e0204 */
[----:B------:R-:W-:Y:S01]  /*0370*/  IADD3 R19, P0, R21, R0, RZ ;  /* 0x0000000015137210 */ /* 0x000fe20007f1e0ff */
[----:B------:R-:W1:Y:S01]  /*0380*/  S2R R3, SR_TID.X ;  /* 0x0000000000037919 */ /* 0x000e620000002100 */
[----:B------:R-:W-:Y:S01]  /*0390*/  IMAD R2, R2, c[0x0][0x22c], RZ ;  /* 0x00008b0002027a24 */ /* 0x000fe200078e02ff */
[----:B------:R-:W-:-:S02]  /*03a0*/  @!P1 MOV R15, R16 ;  /* 0x00000010000f9202 */ /* 0x000fc40000000f00 */
[----:B------:R-:W-:Y:S01]  /*03b0*/  IMAD.X R5, R14, 0x1, R5, P0 ;  /* 0x000000010e057824 */ /* 0x000fe200000e0605 */
[----:B------:R-:W-:Y:S01]  /*03c0*/  ISETP.NE.AND P0, PT, RZ, UR6, PT ;  /* 0x00000006ff007c0c */ /* 0x000fe2000bf05270 */
[----:B------:R-:W-:Y:S02]  /*03d0*/  IMAD R27, R25, R24, R2 ;  /* 0x00000018191b7224 */ /* 0x000fe400078e0202 */
[----:B------:R-:W-:Y:S02]  /*03e0*/  IMAD R6, R5, R30, RZ ;  /* 0x0000001e05067224 */ /* 0x000fe400078e02ff */
[----:B------:R-:W-:-:S04]  /*03f0*/  IMAD.WIDE.U32 R4, R30, R23, RZ ;  /* 0x000000171e047225 */ /* 0x000fc800078e00ff */
[----:B------:R-:W-:-:S04]  /*0400*/  IMAD.WIDE.U32 R24, R24, c[0x0][0x22c], RZ ;  /* 0x00008b0018187a25 */ /* 0x000fc800078e00ff */
[----:B------:R-:W-:Y:S01]  /*0410*/  IMAD R23, R31, R19, R6 ;  /* 0x000000131f177224 */ /* 0x000fe200078e0206 */
[----:B------:R-:W-:Y:S01]  /*0420*/  IADD3 R0, R25, R27, RZ ;  /* 0x0000001b19007210 */ /* 0x000fe20007ffe0ff */
[----:B0-----:R-:W-:Y:S01]  /*0430*/  IMAD R2, R9, c[0x0][0x22c], RZ ;  /* 0x00008b0009027a24 */ /* 0x001fe200078e02ff */
[----:B------:R-:W-:Y:S01]  /*0440*/  SEL R24, R24, R4, !P1 ;  /* 0x0000000418187207 */ /* 0x000fe20004800000 */
[----:B------:R-:W-:Y:S01]  /*0450*/  IMAD.WIDE.U32 R30, R19, R30, RZ ;  /* 0x0000001e131e7225 */ /* 0x000fe200078e00ff */
[----:B------:R-:W-:Y:S02]  /*0460*/  @P1 IADD3 R0, R5, R17, RZ ;  /* 0x0000001105001210 */ /* 0x000fe40007ffe0ff */
[----:B------:R-:W-:Y:S02]  /*0470*/  SHF.R.S32.HI R6, RZ, 0x1f, R9 ;  /* 0x0000001fff067819 */ /* 0x000fe40000011409 */
[----:B------:R-:W-:Y:S02]  /*0480*/  SHF.R.S32.HI R25, RZ, 0x1f, R2 ;  /* 0x0000001fff197819 */ /* 0x000fe40000011402 */
[----:B------:R-:W-:Y:S01]  /*0490*/  IADD3 R26, R31, R23, RZ ;  /* 0x000000171f1a7210 */ /* 0x000fe20007ffe0ff */
[----:B------:R-:W-:Y:S05]  /*04a0*/  @!P0 BRA `(.L_x_1593) ;  /* 0x0000007000008947 */ /* 0x000fea0003800000 */
[----:B-1----:R-:W-:Y:S01]  /*04b0*/  HFMA2.MMA R4, -RZ, RZ, 0, 7.62939453125e-06 ;  /* 0x00000080ff047435 */ /* 0x002fe200000001ff */
[----:B------:R-:W-:Y:S01]  /*04c0*/  MOV R5, c[0x0][0x210] ;  /* 0x0000840000057a02 */ /* 0x000fe20000000f00 */
[----:B------:R-:W-:-:S04]  /*04d0*/  @!P1 IMAD R11, R10, c[0x0][0x224], RZ ;  /* 0x000089000a0b9a24 */ /* 0x000fc800078e02ff */
[----:B------:R-:W-:-:S04]  /*04e0*/  IMAD R10, R10, 0x80, R11 ;  /* 0x000000800a0a7824 */ /* 0x000fc800078e020b */
[----:B------:R-:W-:-:S04]  /*04f0*/  IMAD R4, R4, R5, c[0x0][0x234] ;  /* 0x00008d0004047624 */ /* 0x000fc800078e0205 */
[----:B------:R-:W-:Y:S01]  /*0500*/  IMAD R27, R4, R9, R10 ;  /* 0x00000009041b7224 */ /* 0x000fe200078e020a */
[----:B------:R-:W-:Y:S05]  /*0510*/  BRA `(.L_x_1594) ;  /* 0x0000002000007947 */ /* 0x000fea0003800000 */
.L_x_1593:
[----:B-1----:R-:W-:-:S04]  /*0520*/  IMAD R10, R10, c[0x0][0x1c0], R9 ;  /* 0x000070000a0a7a24 */ /* 0x002fc800078e0209 */
[----:B------:R-:W-:Y:S02]  /*0530*/  IMAD R27, R10, c[0x0][0x224], RZ ;  /* 0x000089000a1b7a24 */ /* 0x000fe400078e02ff */
.L_x_1594:
[----:B------:R-:W-:Y:S01]  /*0540*/  SHF.R.S32.HI R28, RZ, 0x1f, R3 ;  /* 0x0000001fff1c7819 */ /* 0x000fe20000011403 */
[----:B------:R-:W-:-:S03]  /*0550*/  IMAD R18, R14, c[0x0][0x370], RZ ;  /* 0x0000dc000e127a24 */ /* 0x000fc600078e02ff */
[----:B------:R-:W-:Y:S01]  /*0560*/  LEA.HI R16, R28, R3, RZ, 0x3 ;  /* 0x000000031c107211 */ /* 0x000fe200078f18ff */
[----:B------:R-:W-:-:S03]  /*0570*/  IMAD R18, R21, c[0x0][0x374], R18 ;  /* 0x0000dd0015127a24 */ /* 0x000fc600078e0212 */
[----:B------:R-:W-:-:S04]  /*0580*/  LOP3.LUT R4, R16, 0x1ffffff8, RZ, 0xc0, !PT ;  /* 0x1ffffff810047812 */ /* 0x000fc800078ec0ff */
[----:B------:R-:W-:-:S04]  /*0590*/  IADD3 R4, -R4, R3, RZ ;  /* 0x0000000304047210 */ /* 0x000fc80007ffe1ff */
[----:B------:R-:W-:-:S04]  /*05a0*/  SHF.L.U32 R4, R4, 0x3, RZ ;  /* 0x0000000304047819 */ /* 0x000fc800000006ff */
[----:B------:R-:W-:Y:S02]  /*05b0*/  SHF.R.S32.HI R5, RZ, 0x1f, R4 ;  /* 0x0000001fff057819 */ /* 0x000fe40000011404 */
[----:B------:R-:W-:-:S03]  /*05c0*/  ISETP.GE.AND P0, PT, R4, c[0x0][0x220], PT ;  /* 0x0000880004007a0c */ /* 0x000fc60003f06270 */
[----:B------:R-:W-:-:S04]  /*05d0*/  IMAD.WIDE.U32 R10, R21, c[0x0][0x370], R4 ;  /* 0x0000dc00150a7a25 */ /* 0x000fc800078e0004 */
[----:B------:R-:W-:Y:S01]  /*05e0*/  IMAD.WIDE.U32 R4, R21, c[0x0][0x1e8], R4 ;  /* 0x00007a0015047a25 */ /* 0x000fe200078e0004 */
[----:B------:R-:W-:-:S04]  /*05f0*/  IADD3 R10, P1, R15, R10, RZ ;  /* 0x0000000a0f0a7210 */ /* 0x000fc80007f3e0ff */
[----:B------:R-:W-:Y:S02]  /*0600*/  IADD3.X R11, R7, R11, R18, P1, !PT ;  /* 0x0000000b070b7210 */ /* 0x000fe40000ffe412 */
[----:B------:R-:W-:Y:S02]  /*0610*/  IADD3 R7, -R21, R13, RZ ;  /* 0x0000000d15077210 */ /* 0x000fe40007ffe1ff */
[----:B------:R-:W-:Y:S01]  /*0620*/  SHF.R.S32.HI R13, RZ, 0x3, R16 ;  /* 0x00000003ff0d7819 */ /* 0x000fe20000011410 */
[----:B------:R-:W-:Y:S01]  /*0630*/  IMAD R16, R14, c[0x0][0x1e8], RZ ;  /* 0x00007a000e107a24 */ /* 0x000fe200078e02ff */
[----:B------:R-:W-:Y:S01]  /*0640*/  IADD3 R4, P2, R12, R4, RZ ;  /* 0x000000040c047210 */ /* 0x000fe20007f5e0ff */
[----:B------:R-:W-:Y:S01]  /*0650*/  IMAD R14, R6, c[0x0][0x378], RZ ;  /* 0x0000de00060e7a24 */ /* 0x000fe200078e02ff */
[----:B------:R-:W-:Y:S01]  /*0660*/  ISETP.LT.AND P1, PT, R13, R7, !P0 ;  /* 0x000000070d00720c */ /* 0x000fe20004721270 */
[----:B------:R-:W-:Y:S02]  /*0670*/  IMAD R17, R21, c[0x0][0x1ec], R16 ;  /* 0x00007b0015117a24 */ /* 0x000fe400078e0210 */
[C---:B------:R-:W-:Y:S01]  /*0680*/  IMAD R15, R9.reuse, c[0x0][0x37c], R14 ;  /* 0x0000df00090f7a24 */ /* 0x040fe200078e020e */
[----:B------:R-:W-:Y:S01]  /*0690*/  SHF.R.S32.HI R14, RZ, 0x1f, R13 ;  /* 0x0000001fff0e7819 */ /* 0x000fe2000001140d */
[----:B------:R-:W-:Y:S01]  /*06a0*/  IMAD.WIDE.U32 R10, R9, c[0x0][0x378], R10 ;  /* 0x0000de00090a7a25 */ /* 0x000fe200078e000a */
[----:B------:R-:W-:-:S02]  /*06b0*/  IADD3.X R5, R8, R5, R17, P2, !PT ;  /* 0x0000000508057210 */ /* 0x000fc400017fe411 */
[----:B------:R-:W-:Y:S02]  /*06c0*/  IADD3 R8, R13, 0x20, RZ ;  /* 0x000000200d087810 */ /* 0x000fe40007ffe0ff */
[----:B------:R-:W-:Y:S01]  /*06d0*/  IADD3 R11, R11, R15, RZ ;  /* 0x0000000f0b0b7210 */ /* 0x000fe20007ffe0ff */
[----:B------:R-:W-:Y:S01]  /*06e0*/  IMAD.WIDE.U32 R4, R9, c[0x0][0x1f0], R4 ;  /* 0x00007c0009047a25 */ /* 0x000fe200078e0004 */
[----:B------:R-:W-:-:S03]  /*06f0*/  ISETP.LT.AND P0, PT, R8, R7, !P0 ;  /* 0x000000070800720c */ /* 0x000fc60004701270 */
[----:B------:R-:W-:Y:S02]  /*0700*/  @P1 IMAD R12, R14, c[0x0][0x370], RZ ;  /* 0x0000dc000e0c1a24 */ /* 0x000fe400078e02ff */
[----:B------:R-:W-:Y:S02]  /*0710*/  IMAD R8, R6, c[0x0][0x1f0], RZ ;  /* 0x00007c0006087a24 */ /* 0x000fe400078e02ff */
[C---:B------:R-:W-:Y:S02]  /*0720*/  @P1 IMAD R17, R13.reuse, c[0x0][0x374], R12 ;  /* 0x0000dd000d111a24 */ /* 0x040fe400078e020c */
[----:B------:R-:W-:-:S04]  /*0730*/  @P1 IMAD.WIDE.U32 R6, R13, c[0x0][0x370], R10 ;  /* 0x0000dc000d061a25 */ /* 0x000fc800078e000a */
[----:B------:R-:W-:Y:S01]  /*0740*/  IMAD R15, R9, c[0x0][0x1f4], R8 ;  /* 0x00007d00090f7a24 */ /* 0x000fe200078e0208 */
[----:B------:R-:W-:Y:S02]  /*0750*/  @P1 IADD3 R7, R7, R17, RZ ;  /* 0x0000001107071210 */ /* 0x000fe40007ffe0ff */
[----:B------:R-:W-:-:S04]  /*0760*/  @P1 LEA R8, P2, R6, c[0x0][0x330], 0x1 ;  /* 0x0000cc0006081a11 */ /* 0x000fc800078408ff */
[----:B------:R-:W-:Y:S01]  /*0770*/  @P1 LEA.HI.X R9, R6, c[0x0][0x334], R7, 0x1, P2 ;  /* 0x0000cd0006091a11 */ /* 0x000fe200010f0c07 */
[----:B------:R-:W-:Y:S01]  /*0780*/  IMAD.IADD R7, R5, 0x1, R15 ;  /* 0x0000000105077824 */ /* 0x000fe200078e020f */
[C---:B------:R-:W-:Y:S02]  /*0790*/  @P0 IADD3 R16, P2, R13.reuse, 0x20, RZ ;  /* 0x000000200d100810 */ /* 0x040fe40007f5e0ff */
[----:B------:R-:W-:Y:S02]  /*07a0*/  @P1 MOV R6, R4 ;  /* 0x0000000400061202 */ /* 0x000fe40000000f00 */
[----:B------:R-:W-:Y:S01]  /*07b0*/  @P0 IADD3.X R12, RZ, R14, RZ, P2, !PT ;  /* 0x0000000eff0c0210 */ /* 0x000fe200017fe4ff */
[----:B------:R-:W-:Y:S01]  /*07c0*/  @P0 IMAD.WIDE.U32 R10, R16, c[0x0][0x370], R10 ;  /* 0x0000dc00100a0a25 */ /* 0x000fe200078e000a */
[----:B------:R-:W-:Y:S02]  /*07d0*/  @P0 IADD3 R15, P2, R13, 0x20, RZ ;  /* 0x000000200d0f0810 */ /* 0x000fe40007f5e0ff */
[----:B------:R-:W-:Y:S01]  /*07e0*/  @P0 MOV R5, R7 ;  /* 0x0000000700050202 */ /* 0x000fe20000000f00 */
[----:B------:R-:W-:-:S02]  /*07f0*/  @P0 IMAD R17, R12, c[0x0][0x370], RZ ;  /* 0x0000dc000c110a24 */ /* 0x000fc400078e02ff */
[----:B------:R-:W-:-:S04]  /*0800*/  @P1 IMAD.WIDE.U32 R6, R13, c[0x0][0x1e8], R6 ;  /* 0x00007a000d061a25 */ /* 0x000fc800078e0006 */
[----:B------:R-:W-:Y:S01]  /*0810*/  @P0 IMAD R12, R16, c[0x0][0x374], R17 ;  /* 0x0000dd00100c0a24 */ /* 0x000fe200078e0211 */
[----:B------:R-:W-:Y:S01]  /*0820*/  @P0 IADD3.X R16, RZ, R14, RZ, P2, !PT ;  /* 0x0000000eff100210 */ /* 0x000fe200017fe4ff */
[----:B------:R-:W-:Y:S02]  /*0830*/  @P1 IMAD R14, R14, c[0x0][0x1e8], RZ ;  /* 0x00007a000e0e1a24 */ /* 0x000fe400078e02ff */
[----:B------:R-:W-:Y:S01]  /*0840*/  @P0 IMAD.WIDE.U32 R4, R15, c[0x0][0x1e8], R4 ;  /* 0x00007a000f040a25 */ /* 0x000fe200078e0004 */
[----:B------:R-:W-:-:S03]  /*0850*/  @P0 IADD3 R11, R11, R12, RZ ;  /* 0x0000000c0b0b0210 */ /* 0x000fc60007ffe0ff */
[----:B------:R-:W-:Y:S01]  /*0860*/  @P0 IMAD R16, R16, c[0x0][0x1e8], RZ ;  /* 0x00007a0010100a24 */ /* 0x000fe200078e02ff */
[----:B------:R-:W-:Y:S01]  /*0870*/  @P0 LEA R22, P3, R4, c[0x0][0x1d0], 0x1 ;  /* 0x0000740004160a11 */ /* 0x000fe200078608ff */
[----:B------:R-:W-:Y:S02]  /*0880*/  @P1 IMAD R14, R13, c[0x0][0x1ec], R14 ;  /* 0x00007b000d0e1a24 */ /* 0x000fe400078e020e */
[----:B------:R-:W-:Y:S01]  /*0890*/  @P0 IMAD R13, R15, c[0x0][0x1ec], R16 ;  /* 0x00007b000f0d0a24 */ /* 0x000fe200078e0210 */
[----:B------:R-:W-:Y:S01]  /*08a0*/  @P0 LEA R16, P2, R10, c[0x0][0x330], 0x1 ;  /* 0x0000cc000a100a11 */ /* 0x000fe200078408ff */
[----:B------:R-:W-:-:S03]  /*08b0*/  @P1 IMAD.IADD R7, R7, 0x1, R14 ;  /* 0x0000000107071824 */ /* 0x000fc600078e020e */
[----:B------:R-:W-:Y:S02]  /*08c0*/  @P0 LEA.HI.X R17, R10, c[0x0][0x334], R11, 0x1, P2 ;  /* 0x0000cd000a110a11 */ /* 0x000fe400010f0c0b */
[----:B------:R-:W-:Y:S02]  /*08d0*/  @P0 IADD3 R5, R5, R13, RZ ;  /* 0x0000000d05050210 */ /* 0x000fe40007ffe0ff */
[----:B------:R-:W-:Y:S02]  /*08e0*/  @P1 LEA R12, P2, R6, c[0x0][0x1d0], 0x1 ;  /* 0x00007400060c1a11 */ /* 0x000fe400078408ff */
[----:B------:R-:W-:Y:S02]  /*08f0*/  @P0 LEA.HI.X R23, R4, c[0x0][0x1d4], R5, 0x1, P3 ;  /* 0x0000750004170a11 */ /* 0x000fe400018f0c05 */
[----:B------:R-:W-:Y:S01]  /*0900*/  @P1 LEA.HI.X R13, R6, c[0x0][0x1d4], R7, 0x1, P2 ;  /* 0x00007500060d1a11 */ /* 0x000fe200010f0c07 */
[----:B------:R-:W-:Y:S01]  /*0910*/  CS2R R4, SRZ ;  /* 0x0000000000047805 */ /* 0x000fe2000001ff00 */
[----:B------:R-:W-:Y:S01]  /*0920*/  CS2R R6, SRZ ;  /* 0x0000000000067805 */ /* 0x000fe2000001ff00 */
[----:B------:R-:W-:-:S05]  /*0930*/  CS2R R10, SRZ ;  /* 0x00000000000a7805 */ /* 0x000fca000001ff00 */
[----:B------:R0:W2:Y:S02]  /*0940*/  @P1 LDG.E.128 R4, [R8.64] ;  /* 0x0000000408041981 */ /* 0x0000a4000c1e1d00 */
[----:B0-----:R-:W-:-:S06]  /*0950*/  CS2R R8, SRZ ;  /* 0x0000000000087805 */ /* 0x001fcc000001ff00 */
[----:B------:R0:W3:Y:S01]  /*0960*/  @P1 LDG.E.128 R8, [R12.64] ;  /* 0x000000040c081981 */ /* 0x0000e2000c1e1d00 */
[----:B------:R-:W-:Y:S01]  /*0970*/  CS2R R18, SRZ ;  /* 0x0000000000127805 */ /* 0x000fe2000001ff00 */
[----:B0-----:R-:W-:Y:S01]  /*0980*/  CS2R R12, SRZ ;  /* 0x00000000000c7805 */ /* 0x001fe2000001ff00 */
[--C-:B--2---:R-:W-:Y:S02]  /*0990*/  HADD2.F32 R14, -RZ, R4.reuse.H1_H1 ;  /* 0x30000004ff0e7230 */ /* 0x104fe40000004100 */
[----:B------:R-:W-:Y:S02]  /*09a0*/  HADD2.F32 R4, -RZ, R4.H0_H0 ;  /* 0x20000004ff047230 */ /* 0x000fe40000004100 */
[----:B---3--:R-:W-:-:S05]  /*09b0*/  HADD2.F32 R15, -RZ, R8.H1_H1 ;  /* 0x30000008ff0f7230 */ /* 0x008fca0000004100 */
[----:B------:R-:W-:Y:S01]  /*09c0*/  FMUL.FTZ R14, R14, R15 ;  /* 0x0000000f0e0e7220 */ /* 0x000fe20000410000 */
[----:B------:R-:W-:-:S05]  /*09d0*/  HADD2.F32 R15, -RZ, R8.H0_H0 ;  /* 0x20000008ff0f7230 */ /* 0x000fca0000004100 */
[----:B------:R-:W-:Y:S01]  /*09e0*/  FFMA.FTZ R14, R4, R15, R14 ;  /* 0x0000000f040e7223 */ /* 0x000fe2000001000e */
[----:B------:R-:W-:Y:S02]  /*09f0*/  HADD2.F32 R4, -RZ, R5.H0_H0 ;  /* 0x20000005ff047230 */ /* 0x000fe40000004100 */
[----:B------:R-:W-:Y:S02]  /*0a00*/  HADD2.F32 R15, -RZ, R9.H0_H0 ;  /* 0x20000009ff0f7230 */ /* 0x000fe40000004100 */
[----:B------:R-:W-:-:S03]  /*0a10*/  HADD2.F32 R5, -RZ, R5.H1_H1 ;  /* 0x30000005ff057230 */ /* 0x000fc60000004100 */
[----:B------:R-:W-:Y:S01]  /*0a20*/  FFMA.FTZ R14, R4, R15, R14 ;  /* 0x0000000f040e7223 */ /* 0x000fe2000001000e */
[----:B------:R-:W-:Y:S02]  /*0a30*/  HADD2.F32 R4, -RZ, R9.H1_H1 ;  /* 0x30000009ff047230 */ /* 0x000fe40000004100 */
[----:B------:R-:W-:-:S03]  /*0a40*/  HADD2.F32 R9, -RZ, R10.H1_H1 ;  /* 0x3000000aff097230 */ /* 0x000fc60000004100 */
[----:B------:R-:W-:Y:S01]  /*0a50*/  FFMA.FTZ R14, R5, R4, R14 ;  /* 0x00000004050e7223 */ /* 0x000fe2000001000e */
[----:B------:R-:W-:Y:S02]  /*0a60*/  HADD2.F32 R4, -RZ, R6.H0_H0 ;  /* 0x20000006ff047230 */ /* 0x000fe40000004100 */
[----:B------:R-:W-:Y:S02]  /*0a70*/  HADD2.F32 R5, -RZ, R10.H0_H0 ;  /* 0x2000000aff057230 */ /* 0x000fe40000004100 */
[----:B------:R-:W-:-:S03]  /*0a80*/  HADD2.F32 R6, -RZ, R6.H1_H1 ;  /* 0x30000006ff067230 */ /* 0x000fc60000004100 */
[----:B------:R-:W-:Y:S01]  /*0a90*/  FFMA.FTZ R4, R4, R5, R14 ;  /* 0x0000000504047223 */ /* 0x000fe2000001000e */
[----:B------:R-:W-:Y:S01]  /*0aa0*/  HADD2.F32 R5, -RZ, R11.H0_H0 ;  /* 0x2000000bff057230 */ /* 0x000fe20000004100 */
[----:B------:R-:W-:Y:S02]  /*0ab0*/  CS2R R14, SRZ ;  /* 0x00000000000e7805 */ /* 0x000fe4000001ff00 */
[----:B------:R-:W-:Y:S01]  /*0ac0*/  FFMA.FTZ R6, R6, R9, R4 ;  /* 0x0000000906067223 */ /* 0x000fe20000010004 */
[----:B------:R-:W-:-:S03]  /*0ad0*/  HADD2.F32 R4, -RZ, R7.H0_H0 ;  /* 0x20000007ff047230 */ /* 0x000fc60000004100 */
[----:B------:R0:W2:Y:S02]  /*0ae0*/  @P0 LDG.E.128 R12, [R16.64] ;  /* 0x00000004100c0981 */ /* 0x0000a4000c1e1d00 */
[----:B------:R-:W-:Y:S01]  /*0af0*/  FFMA.FTZ R4, R4, R5, R6 ;  /* 0x0000000504047223 */ /* 0x000fe20000010006 */
[----:B0-----:R-:W-:-:S06]  /*0b00*/  CS2R R16, SRZ ;  /* 0x0000000000107805 */ /* 0x001fcc000001ff00 */
[----:B------:R-:W3:Y:S01]  /*0b10*/  @P0 LDG.E.128 R16, [R22.64] ;  /* 0x0000000416100981 */ /* 0x000ee2000c1e1d00 */
[----:B------:R-:W-:Y:S01]  /*0b20*/  HADD2.F32 R7, -RZ, R7.H1_H1 ;  /* 0x30000007ff077230 */ /* 0x000fe20000004100 */
[----:B------:R-:W-:Y:S01]  /*0b30*/  LEA.HI R28, R28, R3, RZ, 0x4 ;  /* 0x000000031c1c7211 */ /* 0x000fe200078f20ff */
[----:B------:R-:W-:Y:S01]  /*0b40*/  HADD2.F32 R11, -RZ, R11.H1_H1 ;  /* 0x3000000bff0b7230 */ /* 0x000fe20000004100 */
[----:B------:R-:W-:Y:S01]  /*0b50*/  IADD3 R24, P0, P1, R30, R24, R2 ;  /* 0x000000181e187210 */ /* 0x000fe2000791e002 */
[----:B------:R-:W-:Y:S01]  /*0b60*/  IMAD R20, R20, c[0x0][0x22c], RZ ;  /* 0x00008b0014147a24 */ /* 0x000fe200078e02ff */
[----:B------:R-:W-:Y:S02]  /*0b70*/  LOP3.LUT R2, R28, 0x3ffffff0, RZ, 0xc0, !PT ;  /* 0x3ffffff01c027812 */ /* 0x000fe400078ec0ff */
[----:B------:R-:W-:Y:S01]  /*0b80*/  FFMA.FTZ R4, R7, R11, R4 ;  /* 0x0000000b07047223 */ /* 0x000fe20000010004 */
[----:B------:R-:W-:Y:S02]  /*0b90*/  SHF.R.S32.HI R28, RZ, 0x4, R28 ;  /* 0x00000004ff1c7819 */ /* 0x000fe4000001141c */
[----:B------:R-:W-:-:S02]  /*0ba0*/  IADD3 R2, -R2, R3, RZ ;  /* 0x0000000302027210 */ /* 0x000fc40007ffe1ff */
[----:B------:R-:W-:Y:S01]  /*0bb0*/  IADD3.X R0, R26, R0, R25, P0, P1 ;  /* 0x000000001a007210 */ /* 0x000fe200007e2419 */
[--C-:B--2---:R-:W-:Y:S02]  /*0bc0*/  HADD2.F32 R5, -RZ, R12.reuse.H1_H1 ;  /* 0x3000000cff057230 */ /* 0x104fe40000004100 */
[----:B------:R-:W-:Y:S02]  /*0bd0*/  HADD2.F32 R12, -RZ, R12.H0_H0 ;  /* 0x2000000cff0c7230 */ /* 0x000fe40000004100 */
[----:B------:R-:W-:Y:S02]  /*0be0*/  HADD2.F32 R8, -RZ, R13.H1_H1 ;  /* 0x3000000dff087230 */ /* 0x000fe40000004100 */
[--C-:B---3--:R-:W-:Y:S02]  /*0bf0*/  HADD2.F32 R6, -RZ, R16.reuse.H1_H1 ;  /* 0x30000010ff067230 */ /* 0x108fe40000004100 */
[----:B------:R-:W-:Y:S02]  /*0c00*/  HADD2.F32 R16, -RZ, R16.H0_H0 ;  /* 0x20000010ff107230 */ /* 0x000fe40000004100 */
[----:B------:R-:W-:Y:S01]  /*0c10*/  HADD2.F32 R9, -RZ, R17.H0_H0 ;  /* 0x20000011ff097230 */ /* 0x000fe20000004100 */
[----:B------:R-:W-:Y:S01]  /*0c20*/  FMUL.FTZ R5, R5, R6 ;  /* 0x0000000605057220 */ /* 0x000fe20000410000 */
[----:B------:R-:W-:-:S02]  /*0c30*/  HADD2.F32 R6, -RZ, R13.H0_H0 ;  /* 0x2000000dff067230 */ /* 0x000fc40000004100 */
[----:B------:R-:W-:Y:S01]  /*0c40*/  HADD2.F32 R17, -RZ, R17.H1_H1 ;  /* 0x30000011ff117230 */ /* 0x000fe20000004100 */
[----:B------:R-:W-:Y:S01]  /*0c50*/  FFMA.FTZ R5, R12, R16, R5 ;  /* 0x000000100c057223 */ /* 0x000fe20000010005 */
[----:B------:R-:W-:-:S03]  /*0c60*/  HADD2.F32 R7, -RZ, R19.H1_H1 ;  /* 0x30000013ff077230 */ /* 0x000fc60000004100 */
[----:B------:R-:W-:Y:S01]  /*0c70*/  FFMA.FTZ R5, R6, R9, R5 ;  /* 0x0000000906057223 */ /* 0x000fe20000010005 */
[----:B------:R-:W-:Y:S02]  /*0c80*/  HADD2.F32 R6, -RZ, R14.H0_H0 ;  /* 0x2000000eff067230 */ /* 0x000fe40000004100 */
[----:B------:R-:W-:Y:S01]  /*0c90*/  HADD2.F32 R9, -RZ, R18.H0_H0 ;  /* 0x20000012ff097230 */ /* 0x000fe20000004100 */
[----:B------:R-:W-:Y:S01]  /*0ca0*/  FFMA.FTZ R5, R8, R17, R5 ;  /* 0x0000001108057223 */ /* 0x000fe20000010005 */
[----:B------:R-:W-:Y:S02]  /*0cb0*/  HADD2.F32 R14, -RZ, R14.H1_H1 ;  /* 0x3000000eff0e7230 */ /* 0x000fe40000004100 */
[----:B------:R-:W-:Y:S01]  /*0cc0*/  HADD2.F32 R18, -RZ, R18.H1_H1 ;  /* 0x30000012ff127230 */ /* 0x000fe20000004100 */
[----:B------:R-:W-:Y:S01]  /*0cd0*/  FFMA.FTZ R5, R6, R9, R5 ;  /* 0x0000000906057223 */ /* 0x000fe20000010005 */
[----:B------:R-:W-:Y:S02]  /*0ce0*/  HADD2.F32 R6, -RZ, R15.H0_H0 ;  /* 0x2000000fff067230 */ /* 0x000fe40000004100 */
[----:B------:R-:W-:Y:S01]  /*0cf0*/  HADD2.F32 R9, -RZ, R19.H0_H0 ;  /* 0x20000013ff097230 */ /* 0x000fe20000004100 */
[----:B------:R-:W-:Y:S01]  /*0d00*/  FFMA.FTZ R5, R14, R18, R5 ;  /* 0x000000120e057223 */ /* 0x000fe20000010005 */
[----:B------:R-:W-:-:S03]  /*0d10*/  HADD2.F32 R8, -RZ, R15.H1_H1 ;  /* 0x3000000fff087230 */ /* 0x000fc60000004100 */
[----:B------:R-:W-:-:S04]  /*0d20*/  FFMA.FTZ R5, R6, R9, R5 ;  /* 0x0000000906057223 */ /* 0x000fc80000010005 */
[----:B------:R-:W-:Y:S02]  /*0d30*/  FFMA.FTZ R7, R8, R7, R5 ;  /* 0x0000000708077223 */ /* 0x000fe40000010005 */
[----:B------:R-:W0:Y:S04]  /*0d40*/  SHFL.BFLY PT, R5, R4, 0x4, 0x1f ;  /* 0x0c801f0004057f89 */ /* 0x000e2800000e0000 */
[----:B------:R-:W1:Y:S01]  /*0d50*/  SHFL.BFLY PT, R6, R7, 0x4, 0x1f ;  /* 0x0c801f0007067f89 */ /* 0x000e6200000e0000 */
[----:B0-----:R-:W-:Y:S02]  /*0d60*/  FADD.FTZ R8, R4, R5 ;  /* 0x0000000504087221 */ /* 0x001fe40000010000 */
[----:B-1----:R-:W-:-:S03]  /*0d70*/  FADD.FTZ R9, R7, R6 ;  /* 0x0000000607097221 */ /* 0x002fc60000010000 */
[----:B------:R-:W0:Y:S04]  /*0d80*/  SHFL.BFLY PT, R5, R8, 0x2, 0x1f ;  /* 0x0c401f0008057f89 */ /* 0x000e2800000e0000 */
[----:B------:R-:W1:Y:S01]  /*0d90*/  SHFL.BFLY PT, R10, R9, 0x2, 0x1f ;  /* 0x0c401f00090a7f89 */ /* 0x000e6200000e0000 */
[----:B0-----:R-:W-:Y:S01]  /*0da0*/  FADD.FTZ R6, R8, R5 ;  /* 0x0000000508067221 */ /* 0x001fe20000010000 */
[----:B------:R-:W-:Y:S02]  /*0db0*/  SHF.L.U32 R5, R2, 0x2, RZ ;  /* 0x0000000202057819 */ /* 0x000fe400000006ff */
[----:B------:R-:W-:Y:S01]  /*0dc0*/  IADD3 R8, R21, R27, RZ ;  /* 0x0000001b15087210 */ /* 0x000fe20007ffe0ff */
[----:B-1----:R-:W-:Y:S01]  /*0dd0*/  FADD.FTZ R7, R9, R10 ;  /* 0x0000000a09077221 */ /* 0x002fe20000010000 */
[----:B------:R-:W0:Y:S01]  /*0de0*/  SHFL.BFLY PT, R11, R6, 0x1, 0x1f ;  /* 0x0c201f00060b7f89 */ /* 0x000e2200000e0000 */
[----:B------:R-:W-:Y:S01]  /*0df0*/  IMAD R5, R28, R20, R5 ;  /* 0x000000141c057224 */ /* 0x000fe200078e0205 */
[----:B------:R-:W-:-:S02]  /*0e00*/  SHF.L.U32 R9, R20, 0x2, RZ ;  /* 0x0000000214097819 */ /* 0x000fc400000006ff */
[----:B------:R-:W1:Y:S01]  /*0e10*/  SHFL.BFLY PT, R10, R7, 0x1, 0x1f ;  /* 0x0c201f00070a7f89 */ /* 0x000e6200000e0000 */
[----:B------:R-:W-:Y:S02]  /*0e20*/  SHF.R.S32.HI R12, RZ, 0x1f, R8 ;  /* 0x0000001fff0c7819 */ /* 0x000fe40000011408 */
[----:B------:R-:W-:-:S04]  /*0e30*/  IADD3 R2, P0, R5, R24, RZ ;  /* 0x0000001805027210 */ /* 0x000fc80007f1e0ff */
[----:B------:R-:W-:Y:S02]  /*0e40*/  LEA.HI.X.SX32 R5, R5, R0, 0x1, P0 ;  /* 0x0000000005057211 */ /* 0x000fe400000f0eff */
[C---:B------:R-:W-:Y:S02]  /*0e50*/  LEA R4, P0, R2.reuse, c[0x0][0x350], 0x2 ;  /* 0x0000d40002047a11 */ /* 0x040fe400078010ff */
[C---:B------:R-:W-:Y:S02]  /*0e60*/  LEA.HI R0, P1, R3.reuse, R8, RZ, 0x1d ;  /* 0x0000000803007211 */ /* 0x040fe4000783e8ff */
[----:B------:R-:W-:Y:S02]  /*0e70*/  LEA.HI.X R5, R2, c[0x0][0x354], R5, 0x2, P0 ;  /* 0x0000d50002057a11 */ /* 0x000fe400000f1405 */
[----:B------:R-:W-:Y:S02]  /*0e80*/  LOP3.LUT P0, RZ, R3, 0x7, RZ, 0xc0, !PT ;  /* 0x0000000703ff7812 */ /* 0x000fe4000780c0ff */
[----:B------:R-:W-:Y:S01]  /*0e90*/  IADD3.X R3, RZ, R12, RZ, P1, !PT ;  /* 0x0000000cff037210 */ /* 0x000fe20000ffe4ff */
[----:B------:R-:W-:Y:S01]  /*0ea0*/  IMAD.WIDE R8, R9, 0x10, R4 ;  /* 0x0000001009087825 */ /* 0x000fe200078e0204 */
[----:B------:R-:W-:-:S03]  /*0eb0*/  LEA R2, P1, R0, c[0x0][0x3c8], 0x2 ;  /* 0x0000f20000027a11 */ /* 0x000fc600078210ff */
[----:B0-----:R-:W-:Y:S01]  /*0ec0*/  FADD.FTZ R11, R6, R11 ;  /* 0x0000000b060b7221 */ /* 0x001fe20000010000 */
[----:B------:R-:W-:Y:S01]  /*0ed0*/  LEA.HI.X R3, R0, c[0x0][0x3cc], R3, 0x2, P1 ;  /* 0x0000f30000037a11 */ /* 0x000fe200008f1403 */
[----:B-1----:R-:W-:Y:S02]  /*0ee0*/  FADD.FTZ R10, R7, R10 ;  /* 0x0000000a070a7221 */ /* 0x002fe40000010000 */
[----:B------:R-:W-:-:S04]  /*0ef0*/  IMAD.WIDE R6, R20, 0x40, R8 ;  /* 0x0000004014067825 */ /* 0x000fc800078e0208 */
[----:B------:R-:W-:Y:S02]  /*0f00*/  FMUL.FTZ R11, R11, c[0x0][0x2d4] ;  /* 0x0000b5000b0b7a20 */ /* 0x000fe40000410000 */
[----:B------:R-:W-:Y:S02]  /*0f10*/  FMUL.FTZ R13, R10, c[0x0][0x2d4] ;  /* 0x0000b5000a0d7a20 */ /* 0x000fe40000410000 */
[----:B------:R-:W-:Y:S01]  /*0f20*/  IMAD.WIDE R20, R20, 0x40, R6 ;  /* 0x0000004014147825 */ /* 0x000fe200078e0206 */
[----:B------:R-:W-:Y:S04]  /*0f30*/  @!P0 STG.E [R2.64], R11 ;  /* 0x0000000b02008986 */ /* 0x000fe8000c101904 */
[----:B------:R-:W-:Y:S04]  /*0f40*/  @!P0 STG.E [R2.64+0x80], R13 ;  /* 0x0000800d02008986 */ /* 0x000fe8000c101904 */
[----:B------:R-:W-:Y:S04]  /*0f50*/  STG.E.128 [R4.64], RZ ;  /* 0x000000ff04007986 */ /* 0x000fe8000c101d04 */
[----:B------:R-:W-:Y:S04]  /*0f60*/  STG.E.128 [R8.64], RZ ;  /* 0x000000ff08007986 */ /* 0x000fe8000c101d04 */
[----:B------:R-:W-:Y:S04]  /*0f70*/  STG.E.128 [R6.64], RZ ;  /* 0x000000ff06007986 */ /* 0x000fe8000c101d04 */
[----:B------:R-:W-:Y:S01]  /*0f80*/  STG.E.128 [R20.64], RZ ;  /* 0x000000ff14007986 */ /* 0x000fe2000c101d04 */
[----:B------:R-:W-:Y:S05]  /*0f90*/  EXIT ;  /* 0x000000000000794d */ /* 0x000fea0003800000 */
.L_x_1595:
        /* <DEDUP_REMOVED lines=14> */
.L_x_2481:


//--------------------- .text._ZN5flash27flash_bwd_convert_dq_kernelI23Flash_bwd_kernel_traitsILi64ELi128ELi128ELi8ELi4ELi4ELi4ELb0ELb0EN7cutlass6half_tE19Flash_kernel_traitsILi64ELi128ELi128ELi8ES3_EEEEvNS_16Flash_bwd_paramsEi --------------------------
	.section	.text._ZN5flash27flash_bwd_convert_dq_kernelI23Flash_bwd_kernel_traitsILi64ELi128ELi128ELi8ELi4ELi4ELi4ELb0ELb0EN7cutlass6half_tE19Flash_kernel_traitsILi64ELi128ELi128ELi8ES3_EEEEvNS_16Flash_bwd_paramsEi,"ax",@progbits
	.sectioninfo	@"SHI_REGISTERS=64"
	.align	128
        .global         _ZN5flash27flash_bwd_convert_dq_kernelI23Flash_bwd_kernel_traitsILi64ELi128ELi128ELi8ELi4ELi4ELi4ELb0ELb0EN7cutlass6half_tE19Flash_kernel_traitsILi64ELi128ELi128ELi8ES3_EEEEvNS_16Flash_bwd_paramsEi
        .type           _ZN5flash27flash_bwd_convert_dq_kernelI23Flash_bwd_kernel_traitsILi64ELi128ELi128ELi8ELi4ELi4ELi4ELb0ELb0EN7cutlass6half_tE19Flash_kernel_traitsILi64ELi128ELi128ELi8ES3_EEEEvNS_16Flash_bwd_paramsEi,@function
        .size           _ZN5flash27flash_bwd_convert_dq_kernelI23Flash_bwd_kernel_traitsILi64ELi128ELi128ELi8ELi4ELi4ELi4ELb0ELb0EN7cutlass6half_tE19Flash_kernel_traitsILi64ELi128ELi128ELi8ES3_EEEEvNS_16Flash_bwd_paramsEi,(.L_x_2482 - _ZN5flash27flash_bwd_convert_dq_kernelI23Flash_bwd_kernel_traitsILi64ELi128ELi128ELi8ELi4ELi4ELi4ELb0ELb0EN7cutlass6half_tE19Flash_kernel_traitsILi64ELi128ELi128ELi8ES3_EEEEvNS_16Flash_bwd_paramsEi)
        .other          _ZN5flash27flash_bwd_convert_dq_kernelI23Flash_bwd_kernel_traitsILi64ELi128ELi128ELi8ELi4ELi4ELi4ELb0ELb0EN7cutlass6half_tE19Flash_kernel_traitsILi64ELi128ELi128ELi8ES3_EEEEvNS_16Flash_bwd_paramsEi,@"STO_CUDA_ENTRY STV_DEFAULT"
_ZN5flash27flash_bwd_convert_dq_kernelI23Flash_bwd_kernel_traitsILi64ELi128ELi128ELi8ELi4ELi4ELi4ELb0ELb0EN7cutlass6half_tE19Flash_kernel_traitsILi64ELi128ELi128ELi8ES3_EEEEvNS_16Flash_bwd_paramsEi:
.text._ZN5flash27flash_bwd_convert_dq_kernelI23Flash_bwd_kernel_traitsILi64ELi128ELi128ELi8ELi4ELi4ELi4ELb0ELb0EN7cutlass6half_tE19Flash_kernel_traitsILi64ELi128ELi128ELi8ES3_EEEEvNS_16Flash_bwd_paramsEi:
        /* <DEDUP_REMOVED lines=10> */
[----:B------:R-:W0:Y:S01]  /*00a0*/  S2R R0, SR_CTAID.X ;  /* 0x0000000000007919 */ /* 0x000e220000002500 */
[----:B--2---:R-:W-:Y:S01]  /*00b0*/  @P0 IADD3 R4, R5, -R32, RZ ;  /* 0x8000002005040210 */ /* 0x004fe20007ffe0ff */
[----:B0-----:R-:W-:Y:S01]  /*00c0*/  IMAD.SHL.U32 R5, R0, 0x80, RZ ;  /* 0x0000008000057824 */ /* 0x001fe200078e00ff */
[----:B------:R-:W-:-:S04]  /*00d0*/  @!P0 MOV R4, c[0x0][0x214] ;  /* 0x0000850000048a02 */ /* 0x000fc80000000f00 */
[----:B------:R-:W-:-:S13]  /*00e0*/  ISETP.GT.AND P1, PT, R4, R5, PT ;  /* 0x000000050400720c */ /* 0x000fda0003f24270 */
[----:B------:R-:W-:Y:S05]  /*00f0*/  @!P1 EXIT ;  /* 0x000000000000994d */ /* 0x000fea0003800000 */
[C---:B------:R-:W-:Y:S01]  /*0100*/  ISETP.NE.AND P2, PT, R32.reuse, -0x1, PT ;  /* 0xffffffff2000780c */ /* 0x040fe20003f45270 */
[----:B------:R-:W-:Y:S01]  /*0110*/  CS2R R58, SRZ ;  /* 0x00000000003a7805 */ /* 0x000fe2000001ff00 */
[----:B------:R-:W-:Y:S01]  /*0120*/  SHF.R.S32.HI R10, RZ, 0x1f, R5 ;  /* 0x0000001fff0a7819 */ /* 0x000fe20000011405 */
[----:B------:R-:W-:Y:S01]  /*0130*/  CS2R R12, SRZ ;  /* 0x00000000000c7805 */ /* 0x000fe2000001ff00 */
[----:B------:R-:W-:Y:S01]  /*0140*/  IMAD.MOV.U32 R60, RZ, RZ, RZ ;  /* 0x000000ffff3c7224 */ /* 0x000fe200078e00ff */
[----:B------:R-:W-:Y:S01]  /*0150*/  CS2R R14, SRZ ;  /* 0x00000000000e7805 */ /* 0x000fe2000001ff00 */
[----:B------:R-:W-:Y:S01]  /*0160*/  CS2R R16, SRZ ;  /* 0x0000000000107805 */ /* 0x000fe2000001ff00 */
[----:B------:R-:W-:Y:S01]  /*0170*/  CS2R R18, SRZ ;  /* 0x0000000000127805 */ /* 0x000fe2000001ff00 */
[----:B------:R-:W-:Y:S01]  /*0180*/  MOV R48, RZ ;  /* 0x000000ff00307202 */ /* 0x000fe20000000f00 */
[----:B------:R-:W-:Y:S01]  /*0190*/  CS2R R20, SRZ ;  /* 0x0000000000147805 */ /* 0x000fe2000001ff00 */
[----:B------:R-:W-:Y:S01]  /*01a0*/  MOV R57, RZ ;  /* 0x000000ff00397202 */ /* 0x000fe20000000f00 */
[----:B------:R-:W-:Y:S01]  /*01b0*/  CS2R R22, SRZ ;  /* 0x0000000000167805 */ /* 0x000fe2000001ff00 */
[----:B------:R-:W-:Y:S01]  /*01c0*/  CS2R R24, SRZ ;  /* 0x0000000000187805 */ /* 0x000fe2000001ff00 */
[C---:B------:R-:W-:Y:S01]  /*01d0*/  @P2 IMAD.WIDE.U32 R8, R32.reuse, c[0x0][0x398], RZ ;  /* 0x0000e60020082a25 */ /* 0x040fe200078e00ff */
[----:B------:R-:W-:Y:S01]  /*01e0*/  @!P2 SHF.R.S32.HI R0, RZ, 0x1f, R30 ;  /* 0x0000001fff00a819 */ /* 0x000fe2000001141e */
[----:B------:R-:W-:Y:S01]  /*01f0*/  CS2R R26, SRZ ;  /* 0x00000000001a7805 */ /* 0x000fe2000001ff00 */
[----:B------:R-:W-:Y:S01]  /*0200*/  CS2R R40, SRZ ;  /* 0x0000000000287805 */ /* 0x000fe2000001ff00 */
[----:B------:R-:W-:Y:S01]  /*0210*/  @P2 IMAD R6, R32, c[0x0][0x39c], R9 ;  /* 0x0000e70020062a24 */ /* 0x000fe200078e0209 */
[----:B------:R-:W-:Y:S01]  /*0220*/  CS2R R42, SRZ ;  /* 0x00000000002a7805 */ /* 0x000fe2000001ff00 */
[----:B------:R-:W0:Y:S01]  /*0230*/  S2R R9, SR_TID.X ;  /* 0x0000000000097919 */ /* 0x000e220000002100 */
[----:B------:R-:W-:Y:S01]  /*0240*/  @!P2 IMAD R7, R0, c[0x0][0x380], RZ ;  /* 0x0000e0000007aa24 */ /* 0x000fe200078e02ff */
[----:B------:R-:W-:Y:S01]  /*0250*/  MOV R0, c[0x0][0x3e0] ;  /* 0x0000f80000007a02 */ /* 0x000fe20000000f00 */
[----:B------:R-:W-:Y:S01]  /*0260*/  @!P2 IMAD.WIDE.U32 R2, R30, c[0x0][0x380], RZ ;  /* 0x0000e0001e02aa25 */ /* 0x000fe200078e00ff */
[----:B------:R-:W-:Y:S01]  /*0270*/  MOV R45, RZ ;  /* 0x000000ff002d7202 */ /* 0x000fe20000000f00 */
[----:B------:R-:W-:Y:S01]  /*0280*/  CS2R R46, SRZ ;  /* 0x00000000002e7805 */ /* 0x000fe2000001ff00 */
[----:B------:R-:W-:Y:S01]  /*0290*/  ISETP.GE.AND P1, PT, R0, 0x1, PT ;  /* 0x000000010000780c */ /* 0x000fe20003f26270 */
[----:B------:R-:W-:Y:S01]  /*02a0*/  @!P2 IMAD R7, R30, c[0x0][0x384], R7 ;  /* 0x0000e1001e07aa24 */ /* 0x000fe200078e0207 */
[----:B------:R-:W-:Y:S01]  /*02b0*/  @!P2 MOV R8, R2 ;  /* 0x000000020008a202 */ /* 0x000fe20000000f00 */
[----:B------:R-:W-:Y:S01]  /*02c0*/  IMAD.MOV.U32 R11, RZ, RZ, RZ ;  /* 0x000000ffff0b7224 */ /* 0x000fe200078e00ff */
[----:B------:R-:W-:-:S02]  /*02d0*/  MOV R0, RZ ;  /* 0x000000ff00007202 */ /* 0x000fc40000000f00 */
[----:B------:R-:W-:Y:S02]  /*02e0*/  @!P2 IADD3 R6, R3, R7, RZ ;  /* 0x000000070306a210 */ /* 0x000fe40007ffe0ff */
[----:B------:R-:W1:Y:S01]  /*02f0*/  S2R R7, SR_CTAID.Z ;  /* 0x0000000000077919 */ /* 0x000e620000002700 */
[----:B------:R-:W-:Y:S01]  /*0300*/  CS2R R2, SRZ ;  /* 0x0000000000027805 */ /* 0x000fe2000001ff00 */
[----:B0-----:R-:W-:-:S04]  /*0310*/  SHF.R.S32.HI R44, RZ, 0x1f, R9 ;  /* 0x0000001fff2c7819 */ /* 0x001fc80000011409 */
[----:B------:R-:W-:-:S04]  /*0320*/  LEA.HI R34, R44, R9, RZ, 0x5 ;  /* 0x000000092c227211 */ /* 0x000fc800078f28ff */
[----:B------:R-:W-:Y:S01]  /*0330*/  SHF.R.S32.HI R50, RZ, 0x5, R34 ;  /* 0x00000005ff327819 */ /* 0x000fe20000011422 */
[----:B------:R-:W-:Y:S05]  /*0340*/  @!P1 BRA `(.L_x_1596) ;  /* 0x00000b0000009947 */ /* 0x000fea0003800000 */
[C---:B------:R-:W-:Y:S01]  /*0350*/  IMAD.WIDE R28, R30.reuse, c[0x0][0x224], RZ ;  /* 0x000089001e1c7a25 */ /* 0x040fe200078e02ff */
[----:B------:R-:W-:Y:S01]  /*0360*/  MOV R36, c[0x0][0x1c0] ;  /* 0x0000700000247a02 */ /* 0x000fe20000000f00 */
[----:B------:R-:W-:Y:S01]  /*0370*/  HFMA2.MMA R49, -RZ, RZ, 0, 0 ;  /* 0x00000000ff317435 */ /* 0x000fe200000001ff */
[----:B------:R-:W-:Y:S01]  /*0380*/  @!P2 MOV R32, 0xffffffff ;  /* 0xffffffff0020a802 */ /* 0x000fe20000000f00 */
[----:B------:R-:W-:Y:S01]  /*0390*/  IMAD.WIDE R30, R30, 0x80, RZ ;  /* 0x000000801e1e7825 */ /* 0x000fe200078e02ff */
[----:B------:R-:W-:Y:S01]  /*03a0*/  SHF.R.S32.HI R33, RZ, 0x1f, R36 ;  /* 0x0000001fff217819 */ /* 0x000fe20000011424 */
[----:B------:R-:W-:Y:S01]  /*03b0*/  UMOV UR4, 0x2 ;  /* 0x0000000200047882 */ /* 0x000fe20000000000 */
[----:B------:R-:W-:Y:S01]  /*03c0*/  MOV R51, c[0x0][0x22c] ;  /* 0x00008b0000337a02 */ /* 0x000fe20000000f00 */
[----:B------:R-:W-:Y:S01]  /*03d0*/  IMAD R29, R29, c[0x0][0x1c0], RZ ;  /* 0x000070001d1d7a24 */ /* 0x000fe200078e02ff */
[----:B------:R-:W-:Y:S01]  /*03e0*/  SEL R30, R30, RZ, P0 ;  /* 0x000000ff1e1e7207 */ /* 0x000fe20000000000 */
[----:B------:R-:W-:Y:S01]  /*03f0*/  ULDC.64 UR10, c[0x0][0x3d8] ;  /* 0x0000f600000a7ab9 */ /* 0x000fe20000000a00 */
[----:B------:R-:W-:Y:S01]  /*0400*/  SEL R35, R31, RZ, P0 ;  /* 0x000000ff1f237207 */ /* 0x000fe20000000000 */
[----:B------:R-:W-:Y:S01]  /*0410*/  IMAD R37, R28, R33, R29 ;  /* 0x000000211c257224 */ /* 0x000fe200078e021d */
[----:B------:R-:W-:Y:S01]  /*0420*/  IADD3 R55, P0, R5, R30, RZ ;  /* 0x0000001e05377210 */ /* 0x000fe20007f1e0ff */
[----:B------:R-:W-:Y:S01]  /*0430*/  IMAD.WIDE R30, R36, c[0x0][0x22c], RZ ;  /* 0x00008b00241e7a25 */ /* 0x000fe200078e02ff */
[----:B------:R-:W-:Y:S01]  /*0440*/  SHF.R.S32.HI R39, RZ, 0x1f, R51 ;  /* 0x0000001fff277819 */ /* 0x000fe20000011433 */
[----:B------:R-:W-:Y:S01]  /*0450*/  USHF.L.U64.HI UR4, UR10, UR4, UR11 ;  /* 0x000000040a047299 */ /* 0x000fe2000801020b */
[----:B------:R-:W-:Y:S01]  /*0460*/  IADD3.X R35, R10, R35, RZ, P0, !PT ;  /* 0x000000230a237210 */ /* 0x000fe200007fe4ff */
[----:B------:R-:W-:Y:S01]  /*0470*/  IMAD.WIDE.U32 R28, R28, c[0x0][0x1c0], RZ ;  /* 0x000070001c1c7a25 */ /* 0x000fe200078e00ff */
[----:B------:R-:W-:Y:S01]  /*0480*/  LOP3.LUT R34, R34, 0xffffffe0, RZ, 0xc0, !PT ;  /* 0xffffffe022227812 */ /* 0x000fe200078ec0ff */
[----:B------:R-:W-:Y:S01]  /*0490*/  ULDC.64 UR8, c[0x0][0x350] ;  /* 0x0000d40000087ab9 */ /* 0x000fe20000000a00 */
[----:B------:R-:W-:Y:S01]  /*04a0*/  MOV R58, RZ ;  /* 0x000000ff003a7202 */ /* 0x000fe20000000f00 */
[----:B------:R-:W-:-:S02]  /*04b0*/  IMAD R36, R31, R32, RZ ;  /* 0x000000201f247224 */ /* 0x000fc400078e02ff */
[----:B------:R-:W-:Y:S02]  /*04c0*/  IMAD R38, R35, c[0x0][0x1c0], RZ ;  /* 0x0000700023267a24 */ /* 0x000fe400078e02ff */
[----:B------:R-:W-:Y:S02]  /*04d0*/  IMAD.IADD R29, R29, 0x1, R37 ;  /* 0x000000011d1d7824 */ /* 0x000fe400078e0225 */
[C---:B------:R-:W-:Y:S02]  /*04e0*/  IMAD R49, R30.reuse, R49, R36 ;  /* 0x000000311e317224 */ /* 0x040fe400078e0224 */
[----:B------:R-:W-:Y:S02]  /*04f0*/  IMAD R61, R33, R55, R38 ;  /* 0x00000037213d7224 */ /* 0x000fe400078e0226 */
[----:B------:R-:W-:-:S04]  /*0500*/  IMAD.WIDE.U32 R36, R30, R32, RZ ;  /* 0x000000201e247225 */ /* 0x000fc800078e00ff */
[----:B------:R-:W-:Y:S01]  /*0510*/  IMAD.WIDE.U32 R32, R55, c[0x0][0x1c0], RZ ;  /* 0x0000700037207a25 */ /* 0x000fe200078e00ff */
[----:B------:R-:W-:-:S03]  /*0520*/  IADD3 R37, R37, R49, RZ ;  /* 0x0000003125257210 */ /* 0x000fc60007ffe0ff */
[----:B------:R-:W-:Y:S01]  /*0530*/  IMAD R29, R29, c[0x0][0x22c], RZ ;  /* 0x00008b001d1d7a24 */ /* 0x000fe200078e02ff */
[----:B------:R-:W-:Y:S01]  /*0540*/  IADD3 R33, R33, R61, RZ ;  /* 0x0000003d21217210 */ /* 0x000fe20007ffe0ff */
[----:B-1----:R-:W-:Y:S02]  /*0550*/  IMAD R49, R7, c[0x0][0x22c], RZ ;  /* 0x00008b0007317a24 */ /* 0x002fe400078e02ff */
[----:B------:R-:W-:Y:S02]  /*0560*/  IMAD R53, R39, R28, R29 ;  /* 0x0000001c27357224 */ /* 0x000fe400078e021d */
[----:B------:R-:W-:-:S04]  /*0570*/  IMAD.WIDE.U32 R28, R28, c[0x0][0x22c], RZ ;  /* 0x00008b001c1c7a25 */ /* 0x000fc800078e00ff */
[----:B------:R-:W-:Y:S01]  /*0580*/  IMAD R33, R33, c[0x0][0x22c], RZ ;  /* 0x00008b0021217a24 */ /* 0x000fe200078e02ff */
[----:B------:R-:W-:Y:S01]  /*0590*/  SEL R36, R28, R36, !P2 ;  /* 0x000000241c247207 */ /* 0x000fe20005000000 */
[----:B------:R-:W-:Y:S01]  /*05a0*/  IMAD R51, R51, c[0x0][0x1c0], RZ ;  /* 0x0000700033337a24 */ /* 0x000fe200078e02ff */
[----:B------:R-:W-:Y:S01]  /*05b0*/  @!P2 IADD3 R37, R29, R53, RZ ;  /* 0x000000351d25a210 */ /* 0x000fe20007ffe0ff */
[----:B------:R-:W-:Y:S01]  /*05c0*/  IMAD R53, R39, R32, R33 ;  /* 0x0000002027357224 */ /* 0x000fe200078e0221 */
[----:B------:R-:W-:Y:S01]  /*05d0*/  IADD3 R28, P0, R49, R36, RZ ;  /* 0x00000024311c7210 */ /* 0x000fe20007f1e0ff */
[----:B------:R-:W-:-:S03]  /*05e0*/  IMAD.WIDE.U32 R32, R32, c[0x0][0x22c], RZ ;  /* 0x00008b0020207a25 */ /* 0x000fc600078e00ff */
[----:B------:R-:W-:Y:S01]  /*05f0*/  LEA.HI.X.SX32 R29, R49, R37, 0x1, P0 ;  /* 0x00000025311d7211 */ /* 0x000fe200000f0eff */
[----:B------:R-:W-:Y:S01]  /*0600*/  IMAD.IADD R34, R9, 0x1, -R34 ;  /* 0x0000000109227824 */ /* 0x000fe200078e0a22 */
[----:B------:R-:W-:Y:S01]  /*0610*/  IADD3 R33, R33, R53, RZ ;  /* 0x0000003521217210 */ /* 0x000fe20007ffe0ff */
[----:B------:R-:W-:Y:S01]  /*0620*/  IMAD R38, R35, R30, RZ ;  /* 0x0000001e23267224 */ /* 0x000fe200078e02ff */
[----:B------:R-:W-:Y:S01]  /*0630*/  SHF.L.U32 R53, R51, 0x3, RZ ;  /* 0x0000000333357819 */ /* 0x000fe200000006ff */
[----:B------:R-:W-:Y:S01]  /*0640*/  IMAD R39, R50, R51, R34 ;  /* 0x0000003332277224 */ /* 0x000fe200078e0222 */
[----:B------:R-:W-:Y:S01]  /*0650*/  SHF.L.U64.HI R35, R32, 0x2, R33 ;  /* 0x0000000220237819 */ /* 0x000fe20000010221 */
[-C--:B------:R-:W-:Y:S01]  /*0660*/  IMAD.WIDE.U32 R28, R30, R55.reuse, R28 ;  /* 0x000000371e1c7225 */ /* 0x080fe200078e001c */
[----:B------:R-:W-:Y:S02]  /*0670*/  SHF.L.U32 R34, R32, 0x2, RZ ;  /* 0x0000000220227819 */ /* 0x000fe400000006ff */
[----:B------:R-:W-:Y:S01]  /*0680*/  SHF.L.U64.HI R37, R36, 0x2, R37 ;  /* 0x0000000224257819 */ /* 0x000fe20000010225 */
[----:B------:R-:W-:Y:S01]  /*0690*/  IMAD R38, R31, R55, R38 ;  /* 0x000000371f267224 */ /* 0x000fe200078e0226 */
[----:B------:R-:W-:Y:S01]  /*06a0*/  SHF.R.S32.HI R31, RZ, 0x1f, R39 ;  /* 0x0000001fff1f7819 */ /* 0x000fe20000011427 */
[----:B------:R-:W-:Y:S01]  /*06b0*/  IMAD.WIDE R32, R53, 0x4, R34 ;  /* 0x0000000435207825 */ /* 0x000fe200078e0222 */
[----:B------:R-:W-:-:S03]  /*06c0*/  IADD3 R28, P0, R39, R28, RZ ;  /* 0x0000001c271c7210 */ /* 0x000fc60007f1e0ff */
[----:B------:R-:W-:Y:S01]  /*06d0*/  IMAD.WIDE R34, R49, 0x4, R34 ;  /* 0x0000000431227825 */ /* 0x000fe200078e0222 */
[----:B------:R-:W-:Y:S02]  /*06e0*/  IADD3.X R31, R31, R29, R38, P0, !PT ;  /* 0x0000001d1f1f7210 */ /* 0x000fe400007fe426 */
[----:B------:R-:W-:Y:S01]  /*06f0*/  IADD3 R29, R53, 0x20, R53 ;  /* 0x00000020351d7810 */ /* 0x000fe20007ffe035 */
[----:B------:R-:W-:Y:S01]  /*0700*/  IMAD.WIDE R32, R49, 0x4, R32 ;  /* 0x0000000431207825 */ /* 0x000fe200078e0220 */
[C---:B------:R-:W-:Y:S02]  /*0710*/  SHF.L.U64.HI R31, R28.reuse, 0x2, R31 ;  /* 0x000000021c1f7819 */ /* 0x040fe4000001021f */
[----:B------:R-:W-:Y:S01]  /*0720*/  SHF.L.U32 R30, R28, 0x2, RZ ;  /* 0x000000021c1e7819 */ /* 0x000fe200000006ff */
[----:B------:R-:W-:-:S04]  /*0730*/  IMAD.WIDE R34, R39, 0x4, R34 ;  /* 0x0000000427227825 */ /* 0x000fc800078e0222 */
[----:B------:R-:W-:Y:S02]  /*0740*/  IMAD.SHL.U32 R49, R36, 0x4, RZ ;  /* 0x0000000424317824 */ /* 0x000fe400078e00ff */
[----:B------:R-:W-:-:S03]  /*0750*/  IMAD.WIDE R32, R39, 0x4, R32 ;  /* 0x0000000427207825 */ /* 0x000fc600078e0220 */
[-C--:B------:R-:W-:Y:S01]  /*0760*/  IADD3 R52, P0, R34, R49.reuse, RZ ;  /* 0x0000003122347210 */ /* 0x080fe20007f1e0ff */
[--C-:B------:R-:W-:Y:S01]  /*0770*/  IMAD.WIDE R28, R29, 0x4, R30.reuse ;  /* 0x000000041d1c7825 */ /* 0x100fe200078e021e */
[----:B------:R-:W-:Y:S01]  /*0780*/  IADD3 R54, P1, R32, R49, RZ ;  /* 0x0000003120367210 */ /* 0x000fe20007f3e0ff */
[----:B------:R-:W-:Y:S01]  /*0790*/  HFMA2.MMA R49, -RZ, RZ, 0, 0 ;  /* 0x00000000ff317435 */ /* 0x000fe200000001ff */
[-C--:B------:R-:W-:Y:S01]  /*07a0*/  IADD3.X R55, R35, R37.reuse, RZ, P0, !PT ;  /* 0x0000002523377210 */ /* 0x080fe200007fe4ff */
[----:B------:R-:W-:Y:S01]  /*07b0*/  IMAD.WIDE R30, R51, 0x20, R30 ;  /* 0x00000020331e7825 */ /* 0x000fe200078e021e */
[----:B------:R-:W-:-:S05]  /*07c0*/  IADD3.X R56, R33, R37, RZ, P1, !PT ;  /* 0x0000002521387210 */ /* 0x000fca0000ffe4ff */
[----:B------:R-:W-:-:S05]  /*07d0*/  IMAD.WIDE R30, R53, 0x4, R30 ;  /* 0x00000004351e7825 */ /* 0x000fca00078e021e */
.L_x_1597:
[----:B------:R-:W-:-:S04]  /*07e0*/  IADD3 R36, P0, R30, UR8, RZ ;  /* 0x000000081e247c10 */ /* 0x000fc8000ff1e0ff */
[----:B------:R-:W-:-:S05]  /*07f0*/  IADD3.X R37, R31, UR9, RZ, P0, !PT ;  /* 0x000000091f257c10 */ /* 0x000fca00087fe4ff */
[----:B------:R0:W2:Y:S01]  /*0800*/  LDG.E R32, [R36.64] ;  /* 0x0000000624207981 */ /* 0x0000a2000c1e1900 */
[----:B------:R-:W-:-:S05]  /*0810*/  IMAD.WIDE R34, R51, 0x20, R36 ;  /* 0x0000002033227825 */ /* 0x000fca00078e0224 */
[----:B0-----:R0:W3:Y:S02]  /*0820*/  LDG.E R37, [R34.64] ;  /* 0x0000000622257981 */ /* 0x0010e4000c1e1900 */
[----:B0-----:R-:W-:-:S05]  /*0830*/  IMAD.WIDE R34, R51, 0x20, R34 ;  /* 0x0000002033227825 */ /* 0x001fca00078e0222 */
[----:B------:R0:W4:Y:S01]  /*0840*/  LDG.E R33, [R34.64] ;  /* 0x0000000622217981 */ /* 0x000122000c1e1900 */
[----:B------:R-:W-:-:S06]  /*0850*/  IMAD.WIDE R38, R51, 0x20, R34 ;  /* 0x0000002033267825 */ /* 0x000fcc00078e0222 */
[----:B0-----:R-:W-:-:S04]  /*0860*/  IMAD.WIDE R34, R51, 0x20, R38 ;  /* 0x0000002033227825 */ /* 0x001fc800078e0226 */
[----:B--2---:R-:W-:Y:S02]  /*0870*/  FADD.FTZ R47, R32, R47 ;  /* 0x0000002f202f7221 */ /* 0x004fe40000010000 */
[----:B------:R0:W2:Y:S01]  /*0880*/  LDG.E R32, [R38.64] ;  /* 0x0000000626207981 */ /* 0x0000a2000c1e1900 */
[----:B---3--:R-:W-:-:S03]  /*0890*/  FADD.FTZ R46, R37, R46 ;  /* 0x0000002e252e7221 */ /* 0x008fc60000010000 */
[----:B0-----:R0:W3:Y:S01]  /*08a0*/  LDG.E R39, [R34.64] ;  /* 0x0000000622277981 */ /* 0x0010e2000c1e1900 */
[----:B------:R-:W-:-:S05]  /*08b0*/  IMAD.WIDE R36, R51, 0x20, R34 ;  /* 0x0000002033247825 */ /* 0x000fca00078e0222 */
[----:B------:R1:W5:Y:S01]  /*08c0*/  LDG.E R61, [R36.64] ;  /* 0x00000006243d7981 */ /* 0x000362000c1e1900 */
[----:B----4-:R-:W-:Y:S02]  /*08d0*/  FADD.FTZ R45, R33, R45 ;  /* 0x0000002d212d7221 */ /* 0x010fe40000010000 */
[----:B-1----:R-:W-:-:S05]  /*08e0*/  IMAD.WIDE R36, R51, 0x20, R36 ;  /* 0x0000002033247825 */ /* 0x002fca00078e0224 */
[----:B------:R-:W4:Y:S01]  /*08f0*/  LDG.E R33, [R36.64] ;  /* 0x0000000624217981 */ /* 0x000f22000c1e1900 */
[----:B0-----:R-:W-:-:S04]  /*0900*/  IMAD.WIDE R34, R51, 0x20, R36 ;  /* 0x0000002033227825 */ /* 0x001fc800078e0224 */
[----:B--2---:R-:W-:Y:S02]  /*0910*/  FADD.FTZ R43, R32, R43 ;  /* 0x0000002b202b7221 */ /* 0x004fe40000010000 */
[----:B------:R0:W2:Y:S01]  /*0920*/  LDG.E R32, [R34.64] ;  /* 0x0000000622207981 */ /* 0x0000a2000c1e1900 */
[----:B---3--:R-:W-:Y:S02]  /*0930*/  FADD.FTZ R42, R39, R42 ;  /* 0x0000002a272a7221 */ /* 0x008fe40000010000 */
[----:B------:R-:W-:-:S05]  /*0940*/  IMAD.WIDE R38, R51, 0x20, R34 ;  /* 0x0000002033267825 */ /* 0x000fca00078e0222 */
[----:B0-----:R0:W3:Y:S01]  /*0950*/  LDG.E R35, [R38.64] ;  /* 0x0000000626237981 */ /* 0x0010e2000c1e1900 */
[----:B-----5:R-:W-:Y:S02]  /*0960*/  FADD.FTZ R41, R61, R41 ;  /* 0x000000293d297221 */ /* 0x020fe40000010000 */
[----:B0-----:R-:W-:-:S05]  /*0970*/  IMAD.WIDE R38, R51, 0x20, R38 ;  /* 0x0000002033267825 */ /* 0x001fca00078e0226 */
[----:B------:R0:W5:Y:S01]  /*0980*/  LDG.E R61, [R38.64] ;  /* 0x00000006263d7981 */ /* 0x000162000c1e1900 */
[----:B----4-:R-:W-:Y:S02]  /*0990*/  FADD.FTZ R40, R33, R40 ;  /* 0x0000002821287221 */ /* 0x010fe40000010000 */
[----:B0-----:R-:W-:-:S05]  /*09a0*/  IMAD.WIDE R38, R51, 0x20, R38 ;  /* 0x0000002033267825 */ /* 0x001fca00078e0226 */
[----:B------:R0:W4:Y:S01]  /*09b0*/  LDG.E R37, [R38.64] ;  /* 0x0000000626257981 */ /* 0x000122000c1e1900 */
[----:B--2---:R-:W-:Y:S02]  /*09c0*/  FADD.FTZ R27, R32, R27 ;  /* 0x0000001b201b7221 */ /* 0x004fe40000010000 */
[----:B------:R-:W-:-:S05]  /*09d0*/  IMAD.WIDE R32, R51, 0x20, R38 ;  /* 0x0000002033207825 */ /* 0x000fca00078e0226 */
[----:B------:R1:W2:Y:S01]  /*09e0*/  LDG.E R36, [R32.64] ;  /* 0x0000000620247981 */ /* 0x0002a2000c1e1900 */
[----:B---3--:R-:W-:Y:S02]  /*09f0*/  FADD.FTZ R26, R35, R26 ;  /* 0x0000001a231a7221 */ /* 0x008fe40000010000 */
[----:B------:R-:W-:-:S06]  /*0a00*/  IMAD.WIDE R34, R51, 0x20, R32 ;  /* 0x0000002033227825 */ /* 0x000fcc00078e0220 */
[----:B-1----:R-:W-:Y:S02]  /*0a10*/  IMAD.WIDE R32, R51, 0x20, R34 ;  /* 0x0000002033207825 */ /* 0x002fe400078e0222 */
[----:B------:R1:W3:Y:S01]  /*0a20*/  LDG.E R35, [R34.64] ;  /* 0x0000000622237981 */ /* 0x0002e2000c1e1900 */
[----:B0-----:R-:W-:-:S04]  /*0a30*/  IADD3 R38, P0, R28, UR8, RZ ;  /* 0x000000081c267c10 */ /* 0x001fc8000ff1e0ff */
[----:B------:R-:W-:Y:S01]  /*0a40*/  IADD3.X R39, R29, UR9, RZ, P0, !PT ;  /* 0x000000091d277c10 */ /* 0x000fe200087fe4ff */
[----:B-----5:R-:W-:Y:S02]  /*0a50*/  FADD.FTZ R25, R61, R25 ;  /* 0x000000193d197221 */ /* 0x020fe40000010000 */
[----:B------:R0:W5:Y:S04]  /*0a60*/  LDG.E R61, [R32.64] ;  /* 0x00000006203d7981 */ /* 0x000168000c1e1900 */
[----:B-1----:R1:W5:Y:S01]  /*0a70*/  LDG.E R34, [R38.64] ;  /* 0x0000000626227981 */ /* 0x002362000c1e1900 */
[----:B0-----:R-:W-:-:S04]  /*0a80*/  IMAD.WIDE R32, R53, 0x4, R38 ;  /* 0x0000000435207825 */ /* 0x001fc800078e0226 */
[----:B----4-:R-:W-:Y:S02]  /*0a90*/  FADD.FTZ R24, R37, R24 ;  /* 0x0000001825187221 */ /* 0x010fe40000010000 */
[----:B--2---:R-:W-:Y:S02]  /*0aa0*/  FADD.FTZ R23, R36, R23 ;  /* 0x0000001724177221 */ /* 0x004fe40000010000 */
[----:B------:R-:W-:-:S04]  /*0ab0*/  IMAD.WIDE R36, R53, 0x4, R32 ;  /* 0x0000000435247825 */ /* 0x000fc800078e0220 */
[----:B---3--:R-:W-:Y:S02]  /*0ac0*/  FADD.FTZ R22, R35, R22 ;  /* 0x0000001623167221 */ /* 0x008fe40000010000 */
[----:B------:R0:W2:Y:S04]  /*0ad0*/  LDG.E R35, [R32.64] ;  /* 0x0000000620237981 */ /* 0x0000a8000c1e1900 */
[----:B0-----:R0:W3:Y:S02]  /*0ae0*/  LDG.E R32, [R36.64] ;  /* 0x0000000624207981 */ /* 0x0010e4000c1e1900 */
[----:B0-----:R-:W-:-:S05]  /*0af0*/  IMAD.WIDE R36, R53, 0x4, R36 ;  /* 0x0000000435247825 */ /* 0x001fca00078e0224 */
[----:B------:R0:W4:Y:S01]  /*0b00*/  LDG.E R33, [R36.64] ;  /* 0x0000000624217981 */ /* 0x000122000c1e1900 */
[----:B-1----:R-:W-:-:S05]  /*0b10*/  IMAD.WIDE R38, R53, 0x4, R36 ;  /* 0x0000000435267825 */ /* 0x002fca00078e0224 */
[----:B0-----:R0:W4:Y:S01]  /*0b20*/  LDG.E R36, [R38.64] ;  /* 0x0000000626247981 */ /* 0x001122000c1e1900 */
[----:B-----5:R-:W-:Y:S02]  /*0b30*/  FADD.FTZ R19, R34, R19 ;  /* 0x0000001322137221 */ /* 0x020fe40000010000 */
[----:B0-----:R-:W-:-:S04]  /*0b40*/  IMAD.WIDE R38, R53, 0x4, R38 ;  /* 0x0000000435267825 */ /* 0x001fc800078e0226 */
[----:B--2---:R-:W-:Y:S02]  /*0b50*/  FADD.FTZ R18, R35, R18 ;  /* 0x0000001223127221 */ /* 0x004fe40000010000 */
[----:B------:R-:W-:-:S04]  /*0b60*/  IMAD.WIDE R34, R53, 0x4, R38 ;  /* 0x0000000435227825 */ /* 0x000fc800078e0226 */
[----:B---3--:R-:W-:Y:S02]  /*0b70*/  FADD.FTZ R17, R32, R17 ;  /* 0x0000001120117221 */ /* 0x008fe40000010000 */
[----:B------:R0:W2:Y:S04]  /*0b80*/  LDG.E R32, [R38.64] ;  /* 0x0000000626207981 */ /* 0x0000a8000c1e1900 */
[----:B0-----:R0:W3:Y:S01]  /*0b90*/  LDG.E R39, [R34.64] ;  /* 0x0000000622277981 */ /* 0x0010e2000c1e1900 */
[----:B----4-:R-:W-:Y:S02]  /*0ba0*/  FADD.FTZ R16, R33, R16 ;  /* 0x0000001021107221 */ /* 0x010fe40000010000 */
[----:B0-----:R-:W-:-:S04]  /*0bb0*/  IMAD.WIDE R34, R53, 0x4, R34 ;  /* 0x0000000435227825 */ /* 0x001fc800078e0222 */
[----:B------:R-:W-:Y:S01]  /*0bc0*/  FADD.FTZ R15, R36, R15 ;  /* 0x0000000f240f7221 */ /* 0x000fe20000010000 */
[----:B------:R0:W4:Y:S01]  /*0bd0*/  LDG.E R33, [R34.64] ;  /* 0x0000000622217981 */ /* 0x000122000c1e1900 */
[----:B------:R-:W-:-:S05]  /*0be0*/  IMAD.WIDE R36, R53, 0x4, R34 ;  /* 0x0000000435247825 */ /* 0x000fca00078e0222 */
[----:B0-----:R0:W5:Y:S02]  /*0bf0*/  LDG.E R35, [R36.64] ;  /* 0x0000000624237981 */ /* 0x001164000c1e1900 */
[----:B0-----:R-:W-:-:S04]  /*0c00*/  IMAD.WIDE R36, R53, 0x4, R36 ;  /* 0x0000000435247825 */ /* 0x001fc800078e0224 */
[----:B------:R-:W-:Y:S02]  /*0c10*/  FADD.FTZ R21, R61, R21 ;  /* 0x000000153d157221 */ /* 0x000fe40000010000 */
[----:B------:R0:W5:Y:S01]  /*0c20*/  LDG.E R61, [R36.64] ;  /* 0x00000006243d7981 */ /* 0x000162000c1e1900 */
[----:B--2---:R-:W-:Y:S02]  /*0c30*/  FADD.FTZ R3, R32, R3 ;  /* 0x0000000320037221 */ /* 0x004fe40000010000 */
[----:B---3--:R-:W-:Y:S02]  /*0c40*/  FADD.FTZ R2, R39, R2 ;  /* 0x0000000227027221 */ /* 0x008fe40000010000 */
[----:B------:R-:W-:-:S05]  /*0c50*/  IMAD.WIDE R38, R53, 0x4, R36 ;  /* 0x0000000435267825 */ /* 0x000fca00078e0224 */
[----:B0-----:R-:W2:Y:S01]  /*0c60*/  LDG.E R36, [R38.64] ;  /* 0x0000000626247981 */ /* 0x001ea2000c1e1900 */
[----:B----4-:R-:W-:Y:S02]  /*0c70*/  FADD.FTZ R0, R33, R0 ;  /* 0x0000000021007221 */ /* 0x010fe40000010000 */
[----:B------:R-:W-:-:S04]  /*0c80*/  IMAD.WIDE R32, R53, 0x4, R38 ;  /* 0x0000000435207825 */ /* 0x000fc800078e0226 */
[----:B-----5:R-:W-:Y:S02]  /*0c90*/  FADD.FTZ R14, R35, R14 ;  /* 0x0000000e230e7221 */ /* 0x020fe40000010000 */
[----:B------:R-:W-:Y:S02]  /*0ca0*/  IMAD.WIDE R34, R53, 0x4, R32 ;  /* 0x0000000435227825 */ /* 0x000fe400078e0220 */
[----:B------:R0:W3:Y:S04]  /*0cb0*/  LDG.E R32, [R32.64] ;  /* 0x0000000620207981 */ /* 0x0000e8000c1e1900 */
[----:B0-----:R0:W4:Y:S01]  /*0cc0*/  LDG.E R33, [R34.64] ;  /* 0x0000000622217981 */ /* 0x001122000c1e1900 */
[----:B------:R-:W-:Y:S02]  /*0cd0*/  FADD.FTZ R13, R61, R13 ;  /* 0x0000000d3d0d7221 */ /* 0x000fe40000010000 */
[----:B0-----:R-:W-:-:S05]  /*0ce0*/  IMAD.WIDE R34, R53, 0x4, R34 ;  /* 0x0000000435227825 */ /* 0x001fca00078e0222 */
[----:B------:R0:W5:Y:S01]  /*0cf0*/  LDG.E R61, [R34.64] ;  /* 0x00000006223d7981 */ /* 0x000162000c1e1900 */
[----:B--2---:R-:W-:Y:S01]  /*0d00*/  FADD.FTZ R59, R36, R59 ;  /* 0x0000003b243b7221 */ /* 0x004fe20000010000 */
[----:B------:R-:W-:-:S04]  /*0d10*/  IADD3 R36, P0, R52, UR8, RZ ;  /* 0x0000000834247c10 */ /* 0x000fc8000ff1e0ff */
[----:B------:R-:W-:-:S05]  /*0d20*/  IADD3.X R37, R55, UR9, RZ, P0, !PT ;  /* 0x0000000937257c10 */ /* 0x000fca00087fe4ff */
[----:B------:R1:W2:Y:S04]  /*0d30*/  LDG.E R38, [R36.64] ;  /* 0x0000000624267981 */ /* 0x0002a8000c1e1900 */
[----:B-1----:R-:W2:Y:S01]  /*0d40*/  LDG.E R36, [R36.64+0x80] ;  /* 0x0000800624247981 */ /* 0x002ea2000c1e1900 */
[----:B---3--:R-:W-:Y:S01]  /*0d50*/  FADD.FTZ R60, R32, R60 ;  /* 0x0000003c203c7221 */ /* 0x008fe20000010000 */
[----:B------:R-:W-:Y:S01]  /*0d60*/  IADD3 R32, P0, R54, UR8, RZ ;  /* 0x0000000836207c10 */ /* 0x000fe2000ff1e0ff */
[----:B----4-:R-:W-:-:S03]  /*0d70*/  FADD.FTZ R12, R33, R12 ;  /* 0x0000000c210c7221 */ /* 0x010fc60000010000 */
[----:B------:R-:W-:-:S05]  /*0d80*/  IADD3.X R33, R56, UR9, RZ, P0, !PT ;  /* 0x0000000938217c10 */ /* 0x000fca00087fe4ff */
[----:B------:R-:W3:Y:S04]  /*0d90*/  LDG.E R39, [R32.64] ;  /* 0x0000000620277981 */ /* 0x000ee8000c1e1900 */
[----:B0-----:R-:W4:Y:S01]  /*0da0*/  LDG.E R35, [R32.64+0x80] ;  /* 0x0000800620237981 */ /* 0x001f22000c1e1900 */
[----:B------:R-:W-:-:S04]  /*0db0*/  IADD3 R49, R49, 0x1, RZ ;  /* 0x0000000131317810 */ /* 0x000fc80007ffe0ff */
[----:B------:R-:W-:Y:S01]  /*0dc0*/  ISETP.GE.AND P0, PT, R49, c[0x0][0x3e0], PT ;  /* 0x0000f80031007a0c */ /* 0x000fe20003f06270 */
[----:B------:R-:W-:Y:S01]  /*0dd0*/  ULEA UR8, UP0, UR10, UR8, 0x2 ;  /* 0x000000080a087291 */ /* 0x000fe2000f80103f */
[----:B-----5:R-:W-:-:S03]  /*0de0*/  FADD.FTZ R58, R61, R58 ;  /* 0x0000003a3d3a7221 */ /* 0x020fc60000010000 */
[----:B------:R-:W-:Y:S01]  /*0df0*/  UIADD3.X UR9, UR9, UR4, URZ, UP0, !UPT ;  /* 0x0000000409097290 */ /* 0x000fe200087fe43f */
[----:B--2---:R-:W-:Y:S02]  /*0e00*/  FADD.FTZ R11, R38, R11 ;  /* 0x0000000b260b7221 */ /* 0x004fe40000010000 */
[----:B------:R-:W-:Y:S02]  /*0e10*/  FADD.FTZ R57, R36, R57 ;  /* 0x0000003924397221 */ /* 0x000fe40000010000 */
[----:B---3--:R-:W-:Y:S02]  /*0e20*/  FADD.FTZ R20, R39, R20 ;  /* 0x0000001427147221 */ /* 0x008fe40000010000 */
[----:B----4-:R-:W-:Y:S01]  /*0e30*/  FADD.FTZ R48, R35, R48 ;  /* 0x0000003023307221 */ /* 0x010fe20000010000 */
[----:B------:R-:W-:Y:S05]  /*0e40*/  @!P0 BRA `(.L_x_1597) ;  /* 0xfffff99000008947 */ /* 0x000fea000383ffff */
.L_x_1596:
[CC--:B------:R-:W-:Y:S01]  /*0e50*/  LEA.HI R30, R44.reuse, R9.reuse, RZ, 0x2 ;  /* 0x000000092c1e7211 */ /* 0x0c0fe200078f10ff */
[----:B------:R-:W-:Y:S01]  /*0e60*/  FMUL.FTZ R11, R11, c[0x0][0x2e0] ;  /* 0x0000b8000b0b7a20 */ /* 0x000fe20000410000 */
[----:B------:R-:W-:Y:S01]  /*0e70*/  LEA.HI R29, R44, R9, RZ, 0x3 ;  /* 0x000000092c1d7211 */ /* 0x000fe200078f18ff */
[----:B------:R-:W-:Y:S01]  /*0e80*/  FMUL.FTZ R45, R45, c[0x0][0x2e0] ;  /* 0x0000b8002d2d7a20 */ /* 0x000fe20000410000 */
[--C-:B------:R-:W-:Y:S01]  /*0e90*/  SHF.R.S32.HI R31, RZ, 0x2, R30.reuse ;  /* 0x00000002ff1f7819 */ /* 0x100fe2000001141e */
[----:B------:R-:W-:Y:S01]  /*0ea0*/  FMUL.FTZ R33, R26, c[0x0][0x2e0] ;  /* 0x0000b8001a217a20 */ /* 0x000fe20000410000 */
[----:B------:R-:W-:Y:S01]  /*0eb0*/  SHF.R.S32.HI R28, RZ, 0x1f, R30 ;  /* 0x0000001fff1c7819 */ /* 0x000fe2000001141e */
[----:B------:R-:W-:Y:S01]  /*0ec0*/  FMUL.FTZ R24, R24, c[0x0][0x2e0] ;  /* 0x0000b80018187a20 */ /* 0x000fe20000410000 */
[----:B------:R-:W-:Y:S01]  /*0ed0*/  LOP3.LUT R36, R30, 0x3ffffffc, RZ, 0xc0, !PT ;  /* 0x3ffffffc1e247812 */ /* 0x000fe200078ec0ff */
[----:B------:R-:W-:Y:S01]  /*0ee0*/  FMUL.FTZ R23, R23, c[0x0][0x2e0] ;  /* 0x0000b80017177a20 */ /* 0x000fe20000410000 */
[----:B------:R-:W-:Y:S01]  /*0ef0*/  LEA.HI R32, R28, R31, RZ, 0x3 ;  /* 0x0000001f1c207211 */ /* 0x000fe200078f18ff */
[----:B------:R-:W-:Y:S01]  /*0f00*/  FMUL.FTZ R22, R22, c[0x0][0x2e0] ;  /* 0x0000b80016167a20 */ /* 0x000fe20000410000 */
[----:B------:R-:W-:Y:S01]  /*0f10*/  LOP3.LUT R34, R29, 0x1ffffff8, RZ, 0xc0, !PT ;  /* 0x1ffffff81d227812 */ /* 0x000fe200078ec0ff */
[----:B------:R-:W-:Y:S01]  /*0f20*/  FMUL.FTZ R21, R21, c[0x0][0x2e0] ;  /* 0x0000b80015157a20 */ /* 0x000fe20000410000 */
[----:B------:R-:W-:Y:S01]  /*0f30*/  LOP3.LUT R30, R32, 0xfffffff8, RZ, 0xc0, !PT ;  /* 0xfffffff8201e7812 */ /* 0x000fe200078ec0ff */
[----:B------:R-:W-:Y:S01]  /*0f40*/  FMUL.FTZ R32, R20, c[0x0][0x2e0] ;  /* 0x0000b80014207a20 */ /* 0x000fe20000410000 */
[CC--:B------:R-:W-:Y:S01]  /*0f50*/  LEA.HI R28, R44.reuse, R9.reuse, RZ, 0x7 ;  /* 0x000000092c1c7211 */ /* 0x0c0fe200078f38ff */
[----:B------:R-:W-:Y:S01]  /*0f60*/  IMAD.IADD R20, R9, 0x1, -R34 ;  /* 0x0000000109147824 */ /* 0x000fe200078e0a22 */
[----:B------:R-:W-:Y:S01]  /*0f70*/  LEA.HI R44, R44, R9, RZ, 0x6 ;  /* 0x000000092c2c7211 */ /* 0x000fe200078f30ff */
[----:B------:R-:W-:Y:S01]  /*0f80*/  FMUL.FTZ R34, R27, c[0x0][0x2e0] ;  /* 0x0000b8001b227a20 */ /* 0x000fe20000410000 */
[----:B------:R-:W-:Y:S01]  /*0f90*/  IADD3 R30, R31, -R30, RZ ;  /* 0x8000001e1f1e7210 */ /* 0x000fe20007ffe0ff */
[----:B------:R-:W-:Y:S01]  /*0fa0*/  FMUL.FTZ R31, R40, c[0x0][0x2e0] ;  /* 0x0000b800281f7a20 */ /* 0x000fe20000410000 */
[----:B------:R-:W-:Y:S01]  /*0fb0*/  F2FP.PACK_AB R11, R32, R11 ;  /* 0x0000000b200b723e */ /* 0x000fe200000000ff */
[----:B------:R-:W-:Y:S01]  /*0fc0*/  FMUL.FTZ R32, R43, c[0x0][0x2e0] ;  /* 0x0000b8002b207a20 */ /* 0x000fe20000410000 */
[----:B------:R-:W-:Y:S01]  /*0fd0*/  IADD3 R9, -R36, R9, RZ ;  /* 0x0000000924097210 */ /* 0x000fe20007ffe1ff */
        /* <DEDUP_REMOVED lines=9> */
[----:B------:R-:W-:Y:S01]  /*1070*/  SHF.R.S32.HI R23, RZ, 0x1f, R50 ;  /* 0x0000001fff177819 */ /* 0x000fe20000011432 */
[----:B------:R-:W-:Y:S01]  /*1080*/  FMUL.FTZ R2, R2, c[0x0][0x2e0] ;  /* 0x0000b80002027a20 */ /* 0x000fe20000410000 */
[----:B------:R-:W-:Y:S01]  /*1090*/  F2FP.PACK_AB R19, R21, R22 ;  /* 0x000000161513723e */ /* 0x000fe200000000ff */
[----:B------:R-:W-:Y:S01]  /*10a0*/  FMUL.FTZ R15, R0, c[0x0][0x2e0] ;  /* 0x0000b800000f7a20 */ /* 0x000fe20000410000 */
[----:B------:R-:W-:Y:S01]  /*10b0*/  F2FP.PACK_AB R22, R34, R33 ;  /* 0x000000212216723e */ /* 0x000fe200000000ff */
[----:B------:R-:W-:Y:S01]  /*10c0*/  FMUL.FTZ R16, R16, c[0x0][0x2e0] ;  /* 0x0000b80010107a20 */ /* 0x000fe20000410000 */
[----:B------:R-:W-:Y:S01]  /*10d0*/  SHF.R.S32.HI R0, RZ, 0x3, R29 ;  /* 0x00000003ff007819 */ /* 0x000fe2000001141d */
[----:B------:R-:W-:Y:S01]  /*10e0*/  FMUL.FTZ R14, R14, c[0x0][0x2e0] ;  /* 0x0000b8000e0e7a20 */ /* 0x000fe20000410000 */
[----:B------:R-:W-:Y:S01]  /*10f0*/  LEA.HI R33, R23, R50, RZ, 0x2 ;  /* 0x0000003217217211 */ /* 0x000fe200078f10ff */
[----:B------:R-:W-:Y:S01]  /*1100*/  FMUL.FTZ R23, R17, c[0x0][0x2e0] ;  /* 0x0000b80011177a20 */ /* 0x000fe20000410000 */
[----:B------:R-:W-:Y:S01]  /*1110*/  F2FP.PACK_AB R24, R3, R24 ;  /* 0x000000180318723e */ /* 0x000fe200000000ff */
[----:B------:R-:W-:Y:S01]  /*1120*/  FMUL.FTZ R13, R13, c[0x0][0x2e0] ;  /* 0x0000b8000d0d7a20 */ /* 0x000fe20000410000 */
[----:B------:R-:W-:Y:S01]  /*1130*/  SHF.L.U32 R3, R30, 0x6, RZ ;  /* 0x000000061e037819 */ /* 0x000fe200000006ff */
[----:B------:R-:W-:Y:S01]  /*1140*/  FMUL.FTZ R47, R47, c[0x0][0x2e0] ;  /* 0x0000b8002f2f7a20 */ /* 0x000fe20000410000 */
[----:B------:R-:W-:Y:S01]  /*1150*/  F2FP.PACK_AB R29, R15, R2 ;  /* 0x000000020f1d723e */ /* 0x000fe200000000ff */
[----:B------:R-:W-:Y:S01]  /*1160*/  IMAD.SHL.U32 R15, R0, 0x40, RZ ;  /* 0x00000040000f7824 */ /* 0x000fe200078e00ff */
[----:B------:R-:W-:Y:S01]  /*1170*/  LOP3.LUT R33, R33, 0x1ffffc, RZ, 0xc0, !PT ;  /* 0x001ffffc21217812 */ /* 0x000fe200078ec0ff */
[----:B------:R-:W-:Y:S01]  /*1180*/  FMUL.FTZ R46, R46, c[0x0][0x2e0] ;  /* 0x0000b8002e2e7a20 */ /* 0x000fe20000410000 */
[----:B------:R-:W-:Y:S01]  /*1190*/  SHF.R.U32.HI R28, RZ, 0x4, R28 ;  /* 0x00000004ff1c7819 */ /* 0x000fe2000001161c */
[----:B------:R-:W-:Y:S01]  /*11a0*/  FMUL.FTZ R12, R12, c[0x0][0x2e0] ;  /* 0x0000b8000c0c7a20 */ /* 0x000fe20000410000 */
[----:B------:R-:W-:Y:S01]  /*11b0*/  LOP3.LUT R3, R3, 0x1c0, RZ, 0xc0, !PT ;  /* 0x000001c003037812 */ /* 0x000fe200078ec0ff */
[----:B------:R-:W-:Y:S01]  /*11c0*/  FMUL.FTZ R42, R42, c[0x0][0x2e0] ;  /* 0x0000b8002a2a7a20 */ /* 0x000fe20000410000 */
[----:B------:R-:W-:Y:S01]  /*11d0*/  IADD3 R50, R50, -R33, RZ ;  /* 0x8000002132327210 */ /* 0x000fe20007ffe0ff */
[----:B------:R-:W-:Y:S01]  /*11e0*/  FMUL.FTZ R41, R41, c[0x0][0x2e0] ;  /* 0x0000b80029297a20 */ /* 0x000fe20000410000 */
[----:B------:R-:W-:Y:S01]  /*11f0*/  SHF.L.U32 R2, R20, 0x3, RZ ;  /* 0x0000000314027819 */ /* 0x000fe200000006ff */
[----:B------:R-:W-:Y:S01]  /*1200*/  FMUL.FTZ R57, R57, c[0x0][0x2e0] ;  /* 0x0000b80039397a20 */ /* 0x000fe20000410000 */
[----:B------:R-:W-:Y:S01]  /*1210*/  LOP3.LUT R15, R15, 0x1c0, RZ, 0xc0, !PT ;  /* 0x000001c00f0f7812 */ /* 0x000fe200078ec0ff */
[----:B------:R-:W-:Y:S01]  /*1220*/  FMUL.FTZ R48, R48, c[0x0][0x2e0] ;  /* 0x0000b80030307a20 */ /* 0x000fe20000410000 */
[----:B------:R-:W-:Y:S01]  /*1230*/  LOP3.LUT R28, R3, 0x8, R28, 0xf8, !PT ;  /* 0x00000008031c7812 */ /* 0x000fe200078ef81c */
[----:B------:R-:W-:Y:S01]  /*1240*/  FMUL.FTZ R59, R59, c[0x0][0x2e0] ;  /* 0x0000b8003b3b7a20 */ /* 0x000fe20000410000 */
[----:B------:R-:W-:Y:S01]  /*1250*/  SHF.R.U32.HI R3, RZ, 0x3, R3 ;  /* 0x00000003ff037819 */ /* 0x000fe20000011603 */
[----:B------:R-:W-:Y:S01]  /*1260*/  FMUL.FTZ R60, R60, c[0x0][0x2e0] ;  /* 0x0000b8003c3c7a20 */ /* 0x000fe20000410000 */
[----:B------:R-:W-:Y:S01]  /*1270*/  F2FP.PACK_AB R23, R16, R23 ;  /* 0x000000171017723e */ /* 0x000fe200000000ff */
[----:B------:R-:W-:Y:S01]  /*1280*/  IMAD R10, R10, c[0x0][0x398], RZ ;  /* 0x0000e6000a0a7a24 */ /* 0x000fe200078e02ff */
[----:B------:R-:W-:Y:S01]  /*1290*/  LEA R50, R50, R9, 0x9 ;  /* 0x0000000932327211 */ /* 0x000fe200078e48ff */
[----:B------:R-:W-:Y:S01]  /*12a0*/  BSSY B0, `(.L_x_1598) ;  /* 0x0000049000007945 */ /* 0x000fe20003800000 */
[----:B------:R-:W-:-:S02]  /*12b0*/  SHF.R.U32.HI R9, RZ, 0x3, R15 ;  /* 0x00000003ff097819 */ /* 0x000fc4000001160f */
[----:B------:R-:W-:Y:S02]  /*12c0*/  LOP3.LUT R16, R15, 0x38, R2, 0xf8, !PT ;  /* 0x000000380f107812 */ /* 0x000fe400078ef802 */
[----:B------:R-:W-:Y:S02]  /*12d0*/  LOP3.LUT R3, R28, R3, RZ, 0x3c, !PT ;  /* 0x000000031c037212 */ /* 0x000fe400078e3cff */
[----:B------:R-:W-:Y:S01]  /*12e0*/  F2FP.PACK_AB R20, R13, R14 ;  /* 0x0000000e0d14723e */ /* 0x000fe200000000ff */
[----:B------:R-:W-:Y:S01]  /*12f0*/  HFMA2.MMA R13, -RZ, RZ, 0, 1.9073486328125e-06 ;  /* 0x00000020ff0d7435 */ /* 0x000fe200000001ff */
[----:B------:R-:W-:Y:S02]  /*1300*/  R2P PR, R30, 0x6 ;  /* 0x000000061e007804 */ /* 0x000fe40000000000 */
[----:B------:R-:W-:Y:S02]  /*1310*/  LOP3.LUT R16, R16, R9, RZ, 0x3c, !PT ;  /* 0x0000000910107212 */ /* 0x000fe400078e3cff */
[----:B------:R-:W-:Y:S01]  /*1320*/  LEA R9, R50, R3, 0x1 ;  /* 0x0000000332097211 */ /* 0x000fe200078e08ff */
[----:B------:R-:W-:Y:S01]  /*1330*/  FMUL.FTZ R3, R58, c[0x0][0x2e0] ;  /* 0x0000b8003a037a20 */ /* 0x000fe20000410000 */
[----:B------:R-:W-:-:S02]  /*1340*/  F2FP.PACK_AB R25, R46, R47 ;  /* 0x0000002f2e19723e */ /* 0x000fc400000000ff */
[----:B------:R-:W-:Y:S01]  /*1350*/  F2FP.PACK_AB R27, R41, R42 ;  /* 0x0000002a291b723e */ /* 0x000fe200000000ff */
[----:B------:R-:W-:Y:S01]  /*1360*/  IMAD.SHL.U32 R14, R9, 0x2, RZ ;  /* 0x00000002090e7824 */ /* 0x000fe200078e00ff */
[----:B------:R-:W-:Y:S02]  /*1370*/  SEL R13, R13, 0xffffffe0, !P1 ;  /* 0xffffffe00d0d7807 */ /* 0x000fe40004800000 */
[----:B------:R-:W-:Y:S02]  /*1380*/  F2FP.PACK_AB R28, R3, R12 ;  /* 0x0000000c031c723e */ /* 0x000fe400000000ff */
[C---:B------:R-:W-:Y:S01]  /*1390*/  IADD3 R30, R14.reuse, 0x40, RZ ;  /* 0x000000400e1e7810 */ /* 0x040fe20007ffe0ff */
[----:B------:R0:W-:Y:S01]  /*13a0*/  STS [R14], R11 ;  /* 0x0000000b0e007388 */ /* 0x0001e20000000800 */
[C---:B------:R-:W-:Y:S02]  /*13b0*/  IADD3 R3, R14.reuse, R13, RZ ;  /* 0x0000000d0e037210 */ /* 0x040fe40007ffe0ff */
[----:B------:R-:W-:Y:S01]  /*13c0*/  @P2 IADD3 R30, R14, -0x40, RZ ;  /* 0xffffffc00e1e2810 */ /* 0x000fe20007ffe0ff */
[----:B------:R-:W-:Y:S01]  /*13d0*/  STS [R14+0x400], R25 ;  /* 0x000400190e007388 */ /* 0x000fe20000000800 */
[----:B------:R-:W-:-:S02]  /*13e0*/  F2FP.PACK_AB R21, R48, R57 ;  /* 0x000000393015723e */ /* 0x000fc400000000ff */
[----:B------:R-:W-:Y:S01]  /*13f0*/  IADD3 R33, R13, R30, RZ ;  /* 0x0000001e0d217210 */ /* 0x000fe20007ffe0ff */
[----:B------:R-:W-:Y:S01]  /*1400*/  STS [R3], R31 ;  /* 0x0000001f03007388 */ /* 0x000fe20000000800 */
[----:B------:R-:W-:Y:S01]  /*1410*/  F2FP.PACK_AB R59, R60, R59 ;  /* 0x0000003b3c3b723e */ /* 0x000fe200000000ff */
[----:B0-----:R-:W-:Y:S01]  /*1420*/  IMAD R11, R5, c[0x0][0x39c], R10 ;  /* 0x0000e700050b7a24 */ /* 0x001fe200078e020a */
[----:B------:R-:W-:Y:S01]  /*1430*/  SHF.L.U32 R9, R44, 0x3, RZ ;  /* 0x000000032c097819 */ /* 0x000fe200000006ff */
[----:B------:R-:W-:Y:S01]  /*1440*/  STS [R3+0x400], R32 ;  /* 0x0004002003007388 */ /* 0x000fe20000000800 */
[----:B------:R-:W-:Y:S02]  /*1450*/  ISETP.GE.AND P0, PT, R2, c[0x0][0x220], PT ;  /* 0x0000880002007a0c */ /* 0x000fe40003f06270 */
[----:B------:R-:W-:Y:S01]  /*1460*/  LOP3.LUT R9, R16, 0x7ffffe00, R9, 0xf8, !PT ;  /* 0x7ffffe0010097812 */ /* 0x000fe200078ef809 */
[----:B------:R-:W-:Y:S01]  /*1470*/  STS [R14+0x2000], R26 ;  /* 0x0020001a0e007388 */ /* 0x000fe20000000800 */
[----:B-1----:R-:W-:-:S02]  /*1480*/  SHF.R.S32.HI R10, RZ, 0x1f, R7 ;  /* 0x0000001fff0a7819 */ /* 0x002fc40000011407 */
[----:B------:R-:W-:Y:S01]  /*1490*/  SHF.L.U32 R9, R9, 0x1, RZ ;  /* 0x0000000109097819 */ /* 0x000fe200000006ff */
[----:B------:R-:W-:Y:S02]  /*14a0*/  STS [R14+0x2400], R27 ;  /* 0x0024001b0e007388 */ /* 0x000fe40000000800 */
[----:B------:R-:W-:Y:S02]  /*14b0*/  IMAD R10, R10, c[0x0][0x3b0], RZ ;  /* 0x0000ec000a0a7a24 */ /* 0x000fe400078e02ff */
[----:B------:R-:W-:Y:S04]  /*14c0*/  STS [R3+0x2000], R18 ;  /* 0x0020001203007388 */ /* 0x000fe80000000800 */
[----:B------:R0:W-:Y:S04]  /*14d0*/  STS [R3+0x2400], R19 ;  /* 0x0024001303007388 */ /* 0x0001e80000000800 */
[----:B------:R1:W-:Y:S04]  /*14e0*/  STS [R30], R21 ;  /* 0x000000151e007388 */ /* 0x0003e80000000800 */
[----:B------:R-:W-:Y:S01]  /*14f0*/  STS [R30+0x400], R22 ;  /* 0x000400161e007388 */ /* 0x000fe20000000800 */
[----:B0-----:R-:W-:-:S03]  /*1500*/  SHF.R.S32.HI R3, RZ, 0x1f, R2 ;  /* 0x0000001fff037819 */ /* 0x001fc60000011402 */
[----:B------:R-:W-:Y:S01]  /*1510*/  STS [R33], R29 ;  /* 0x0000001d21007388 */ /* 0x000fe20000000800 */
[----:B-1----:R-:W-:Y:S01]  /*1520*/  IMAD.IADD R21, R4, 0x1, -R5 ;  /* 0x0000000104157824 */ /* 0x002fe200078e0a05 */
[C---:B------:R-:W-:Y:S02]  /*1530*/  IADD3 R4, R0.reuse, 0x20, RZ ;  /* 0x0000002000047810 */ /* 0x040fe40007ffe0ff */
[----:B------:R-:W-:Y:S01]  /*1540*/  STS [R33+0x400], R20 ;  /* 0x0004001421007388 */ /* 0x000fe20000000800 */
[----:B------:R-:W-:Y:S01]  /*1550*/  IMAD.WIDE.U32 R2, R5, c[0x0][0x398], R2 ;  /* 0x0000e60005027a25 */ /* 0x000fe200078e0002 */
[----:B------:R-:W-:Y:S02]  /*1560*/  IADD3 R5, R0, 0x60, RZ ;  /* 0x0000006000057810 */ /* 0x000fe40007ffe0ff */
[----:B------:R-:W-:Y:S01]  /*1570*/  STS [R30+0x2000], R23 ;  /* 0x002000171e007388 */ /* 0x000fe20000000800 */
[----:B------:R-:W-:Y:S02]  /*1580*/  ISETP.GE.OR P1, PT, R4, R21, P0 ;  /* 0x000000150400720c */ /* 0x000fe40000726670 */
[----:B------:R-:W-:Y:S01]  /*1590*/  IADD3 R2, P2, R8, R2, RZ ;  /* 0x0000000208027210 */ /* 0x000fe20007f5e0ff */
[----:B------:R0:W-:Y:S01]  /*15a0*/  STS [R30+0x2400], R24 ;  /* 0x002400181e007388 */ /* 0x0001e20000000800 */
[----:B------:R-:W-:-:S02]  /*15b0*/  IADD3 R4, R0, 0x40, RZ ;  /* 0x0000004000047810 */ /* 0x000fc40007ffe0ff */
[----:B------:R-:W-:Y:S01]  /*15c0*/  IADD3.X R3, R6, R3, R11, P2, !PT ;  /* 0x0000000306037210 */ /* 0x000fe200017fe40b */
[----:B------:R1:W-:Y:S01]  /*15d0*/  STS [R33+0x2000], R59 ;  /* 0x0020003b21007388 */ /* 0x0003e20000000800 */
[-C--:B------:R-:W-:Y:S02]  /*15e0*/  ISETP.GE.OR P2, PT, R4, R21.reuse, P0 ;  /* 0x000000150400720c */ /* 0x080fe40000746670 */
[-C--:B------:R-:W-:Y:S01]  /*15f0*/  ISETP.GE.OR P3, PT, R5, R21.reuse, P0 ;  /* 0x000000150500720c */ /* 0x080fe20000766670 */
[----:B------:R1:W-:Y:S04]  /*1600*/  STS [R33+0x2400], R28 ;  /* 0x0024001c21007388 */ /* 0x0003e80000000800 */
[----:B------:R-:W-:Y:S01]  /*1610*/  BAR.SYNC.DEFER_BLOCKING 0x0 ;  /* 0x0000000000007b1d */ /* 0x000fe20000010000 */
[----:B------:R-:W-:Y:S01]  /*1620*/  ISETP.GE.OR P0, PT, R0, R21, P0 ;  /* 0x000000150000720c */ /* 0x000fe20000706670 */
[C---:B------:R-:W-:Y:S01]  /*1630*/  IMAD R5, R7.reuse, c[0x0][0x3b4], R10 ;  /* 0x0000ed0007057a24 */ /* 0x040fe200078e020a */
[----:B0-----:R-:W-:Y:S01]  /*1640*/  SHF.R.S32.HI R24, RZ, 0x1f, R0 ;  /* 0x0000001fff187819 */ /* 0x001fe20000011400 */
[----:B------:R-:W-:-:S05]  /*1650*/  IMAD.WIDE.U32 R2, R7, c[0x0][0x3b0], R2 ;  /* 0x0000ec0007027a25 */ /* 0x000fca00078e0002 */
[----:B------:R-:W-:Y:S01]  /*1660*/  IADD3 R5, R3, R5, RZ ;  /* 0x0000000503057210 */ /* 0x000fe20007ffe0ff */
[----:B------:R1:W0:Y:S04]  /*1670*/  LDS.128 R16, [R9+0x1000] ;  /* 0x0010000009107984 */ /* 0x0002280000000c00 */
[----:B------:R1:W2:Y:S01]  /*1680*/  LDS.128 R12, [R9+0x3000] ;  /* 0x00300000090c7984 */ /* 0x0002a20000000c00 */
[----:B------:R-:W-:Y:S05]  /*1690*/  @P0 BRA `(.L_x_1599) ;  /* 0x0000009000000947 */ /* 0x000fea0003800000 */
[----:B------:R-:W3:Y:S01]  /*16a0*/  LDS.128 R20, [R9] ;  /* 0x0000000009147984 */ /* 0x000ee20000000c00 */
[----:B------:R-:W-:Y:S01]  /*16b0*/  MOV R4, R2 ;  /* 0x0000000200047202 */ /* 0x000fe20000000f00 */
[----:B------:R-:W-:-:S04]  /*16c0*/  IMAD R11, R24, c[0x0][0x398], RZ ;  /* 0x0000e600180b7a24 */ /* 0x000fc800078e02ff */
[----:B------:R-:W-:-:S04]  /*16d0*/  IMAD.WIDE.U32 R6, R0, c[0x0][0x398], R4 ;  /* 0x0000e60000067a25 */ /* 0x000fc800078e0004 */
[----:B------:R-:W-:Y:S01]  /*16e0*/  IMAD R11, R0, c[0x0][0x39c], R11 ;  /* 0x0000e700000b7a24 */ /* 0x000fe200078e020b */
[----:B------:R-:W-:-:S04]  /*16f0*/  LEA R10, P0, R6, c[0x0][0x338], 0x1 ;  /* 0x0000ce00060a7a11 */ /* 0x000fc800078008ff */
[----:B------:R-:W-:-:S04]  /*1700*/  IADD3 R7, R7, R11, RZ ;  /* 0x0000000b07077210 */ /* 0x000fc80007ffe0ff */
[----:B------:R-:W-:-:S05]  /*1710*/  LEA.HI.X R11, R6, c[0x0][0x33c], R7, 0x1, P0 ;  /* 0x0000cf00060b7a11 */ /* 0x000fca00000f0c07 */
[----:B---3--:R3:W-:Y:S02]  /*1720*/  STG.E.128 [R10.64], R20 ;  /* 0x000000140a007986 */ /* 0x0087e4000c101d06 */
.L_x_1599:
[----:B------:R-:W-:Y:S05]  /*1730*/  BSYNC B0 ;  /* 0x0000000000007941 */ /* 0x000fea0003800000 */
.L_x_1598:
[----:B------:R-:W-:Y:S01]  /*1740*/  BSSY B0, `(.L_x_1600) ;  /* 0x000000d000007945 */ /* 0x000fe20003800000 */
[----:B------:R-:W-:Y:S05]  /*1750*/  @P1 BRA `(.L_x_1601) ;  /* 0x000000b000001947 */ /* 0x000fea0003800000 */
[----:B---3--:R-:W-:Y:S02]  /*1760*/  IADD3 R11, P0, R0, 0x20, RZ ;  /* 0x00000020000b7810 */ /* 0x008fe40007f1e0ff */
[----:B------:R-:W-:Y:S02]  /*1770*/  MOV R7, R5 ;  /* 0x0000000500077202 */ /* 0x000fe40000000f00 */
[----:B------:R-:W-:-:S05]  /*1780*/  IADD3.X R6, RZ, R24, RZ, P0, !PT ;  /* 0x00000018ff067210 */ /* 0x000fca00007fe4ff */
[----:B------:R-:W-:Y:S02]  /*1790*/  IMAD R8, R6, c[0x0][0x398], RZ ;  /* 0x0000e60006087a24 */ /* 0x000fe400078e02ff */
[----:B------:R-:W-:-:S04]  /*17a0*/  IMAD.MOV.U32 R6, RZ, RZ, R2 ;  /* 0x000000ffff067224 */ /* 0x000fc800078e0002 */
[----:B------:R-:W-:-:S04]  /*17b0*/  IMAD.WIDE.U32 R6, R11, c[0x0][0x398], R6 ;  /* 0x0000e6000b067a25 */ /* 0x000fc800078e0006 */
[----:B------:R-:W-:Y:S01]  /*17c0*/  IMAD R11, R11, c[0x0][0x39c], R8 ;  /* 0x0000e7000b0b7a24 */ /* 0x000fe200078e0208 */
[----:B------:R-:W-:-:S04]  /*17d0*/  LEA R10, P0, R6, c[0x0][0x338], 0x1 ;  /* 0x0000ce00060a7a11 */ /* 0x000fc800078008ff */
[----:B------:R-:W-:-:S04]  /*17e0*/  IADD3 R7, R7, R11, RZ ;  /* 0x0000000b07077210 */ /* 0x000fc80007ffe0ff */
[----:B------:R-:W-:-:S05]  /*17f0*/  LEA.HI.X R11, R6, c[0x0][0x33c], R7, 0x1, P0 ;  /* 0x0000cf00060b7a11 */ /* 0x000fca00000f0c07 */
[----:B0-----:R0:W-:Y:S02]  /*1800*/  STG.E.128 [R10.64], R16 ;  /* 0x000000100a007986 */ /* 0x0011e4000c101d06 */
.L_x_1601:
[----:B------:R-:W-:Y:S05]  /*1810*/  BSYNC B0 ;  /* 0x0000000000007941 */ /* 0x000fea0003800000 */
.L_x_1600:
[----:B01-3--:R-:W0:Y:S01]  /*1820*/  LDS.128 R8, [R9+0x2000] ;  /* 0x0020000009087984 */ /* 0x00be220000000c00 */
[----:B------:R-:W-:Y:S01]  /*1830*/  BSSY B0, `(.L_x_1602) ;  /* 0x000000d000007945 */ /* 0x000fe20003800000 */
[----:B------:R-:W-:Y:S05]  /*1840*/  @P2 BRA `(.L_x_1603) ;  /* 0x000000b000002947 */ /* 0x000fea0003800000 */
[----:B------:R-:W-:Y:S01]  /*1850*/  IADD3 R17, P0, R0, 0x40, RZ ;  /* 0x0000004000117810 */ /* 0x000fe20007f1e0ff */
[----:B------:R-:W-:-:S03]  /*1860*/  IMAD.MOV.U32 R7, RZ, RZ, R5 ;  /* 0x000000ffff077224 */ /* 0x000fc600078e0005 */
[----:B------:R-:W-:-:S05]  /*1870*/  IADD3.X R6, RZ, R24, RZ, P0, !PT ;  /* 0x00000018ff067210 */ /* 0x000fca00007fe4ff */
[----:B------:R-:W-:Y:S01]  /*1880*/  IMAD R16, R6, c[0x0][0x398], RZ ;  /* 0x0000e60006107a24 */ /* 0x000fe200078e02ff */
[----:B------:R-:W-:-:S05]  /*1890*/  MOV R6, R2 ;  /* 0x0000000200067202 */ /* 0x000fca0000000f00 */
[----:B------:R-:W-:-:S04]  /*18a0*/  IMAD.WIDE.U32 R6, R17, c[0x0][0x398], R6 ;  /* 0x0000e60011067a25 */ /* 0x000fc800078e0006 */
[----:B------:R-:W-:Y:S01]  /*18b0*/  IMAD R17, R17, c[0x0][0x39c], R16 ;  /* 0x0000e70011117a24 */ /* 0x000fe200078e0210 */
[----:B------:R-:W-:-:S04]  /*18c0*/  LEA R16, P0, R6, c[0x0][0x338], 0x1 ;  /* 0x0000ce0006107a11 */ /* 0x000fc800078008ff */
[----:B------:R-:W-:-:S04]  /*18d0*/  IADD3 R7, R7, R17, RZ ;  /* 0x0000001107077210 */ /* 0x000fc80007ffe0ff */
[----:B------:R-:W-:-:S05]  /*18e0*/  LEA.HI.X R17, R6, c[0x0][0x33c], R7, 0x1, P0 ;  /* 0x0000cf0006117a11 */ /* 0x000fca00000f0c07 */
[----:B0-----:R0:W-:Y:S02]  /*18f0*/  STG.E.128 [R16.64], R8 ;  /* 0x0000000810007986 */ /* 0x0011e4000c101d06 */
.L_x_1603:
[----:B------:R-:W-:Y:S05]  /*1900*/  BSYNC B0 ;  /* 0x0000000000007941 */ /* 0x000fea0003800000 */
.L_x_1602:
[----:B------:R-:W-:Y:S05]  /*1910*/  @P3 EXIT ;  /* 0x000000000000394d */ /* 0x000fea0003800000 */
        /* <DEDUP_REMOVED lines=9> */
[----:B--2---:R-:W-:Y:S01]  /*19b0*/  STG.E.128 [R4.64], R12 ;  /* 0x0000000c04007986 */ /* 0x004fe2000c101d06 */
[----:B------:R-:W-:Y:S05]  /*19c0*/  EXIT ;  /* 0x000000000000794d */ /* 0x000fea0003800000 */
.L_x_1604:
        /* <DEDUP_REMOVED lines=11> */
.L_x_2482:


//--------------------- .text._ZN5flash44flash_bwd_dq_dk_dv_loop_seqk_parallel_kernelI23Flash_bwd_kernel_traitsILi64ELi128ELi128ELi8ELi4ELi4ELi4ELb0ELb0EN7cutlass6half_tE19Flash_kernel_traitsILi64ELi128ELi128ELi8ES3_EELb1ELb0ELb0ELb0ELb0ELb1ELb0EEEvNS_16Flash_bwd_paramsE --------------------------
	.section	.text._ZN5flash44flash_bwd_dq_dk_dv_loop_seqk_parallel_kernelI23Flash_bwd_kernel_traitsILi64ELi128ELi128ELi8ELi4ELi4ELi4ELb0ELb0EN7cutlass6half_tE19Flash_kernel_traitsILi64ELi128ELi128ELi8ES3_EELb1ELb0ELb0ELb0ELb0ELb1ELb0EEEvNS_16Flash_bwd_paramsE,"ax",@progbits
	.sectioninfo	@"SHI_REGISTERS=255"
	.align	128
        .global         _ZN5flash44flash_bwd_dq_dk_dv_loop_seqk_parallel_kernelI23Flash_bwd_kernel_traitsILi64ELi128ELi128ELi8ELi4ELi4ELi4ELb0ELb0EN7cutlass6half_tE19Flash_kernel_traitsILi64ELi128ELi128ELi8ES3_EELb1ELb0ELb0ELb0ELb0ELb1ELb0EEEvNS_16Flash_bwd_paramsE
        .type           _ZN5flash44flash_bwd_dq_dk_dv_loop_seqk_parallel_kernelI23Flash_bwd_kernel_traitsILi64ELi128ELi128ELi8ELi4ELi4ELi4ELb0ELb0EN7cutlass6half_tE19Flash_kernel_traitsILi64ELi128ELi128ELi8ES3_EELb1ELb0ELb0ELb0ELb0ELb1ELb0EEEvNS_16Flash_bwd_paramsE,@function
        .size           _ZN5flash44flash_bwd_dq_dk_dv_loop_seqk_parallel_kernelI23Flash_bwd_kernel_traitsILi64ELi128ELi128ELi8ELi4ELi4ELi4ELb0ELb0EN7cutlass6half_tE19Flash_kernel_traitsILi64ELi128ELi128ELi8ES3_EELb1ELb0ELb0ELb0ELb0ELb1ELb0EEEvNS_16Flash_bwd_paramsE,(.L_x_2483 - _ZN5flash44flash_bwd_dq_dk_dv_loop_seqk_parallel_kernelI23Flash_bwd_kernel_traitsILi64ELi128ELi128ELi8ELi4ELi4ELi4ELb0ELb0EN7cutlass6half_tE19Flash_kernel_traitsILi64ELi128ELi128ELi8ES3_EELb1ELb0ELb0ELb0ELb0ELb1ELb0EEEvNS_16Flash_bwd_paramsE)
        .other          _ZN5flash44flash_bwd_dq_dk_dv_loop_seqk_parallel_kernelI23Flash_bwd_kernel_traitsILi64ELi128ELi128ELi8ELi4ELi4ELi4ELb0ELb0EN7cutlass6half_tE19Flash_kernel_traitsILi64ELi128ELi128ELi8ES3_EELb1ELb0ELb0ELb0ELb0ELb1ELb0EEEvNS_16Flash_bwd_paramsE,@"STO_CUDA_ENTRY STV_DEFAULT"
_ZN5flash44flash_bwd_dq_dk_dv_loop_seqk_parallel_kernelI23Flash_bwd_kernel_traitsILi64ELi128ELi128ELi8ELi4ELi4ELi4ELb0ELb0EN7cutlass6half_tE19Flash_kernel_traitsILi64ELi128ELi128ELi8ES3_EELb1ELb0ELb0ELb0ELb0ELb1ELb0EEEvNS_16Flash_bwd_paramsE:
.text._ZN5flash44flash_bwd_dq_dk_dv_loop_seqk_parallel_kernelI23Flash_bwd_kernel_traitsILi64ELi128ELi128ELi8ELi4ELi4ELi4ELb0ELb0EN7cutlass6half_tE19Flash_kernel_traitsILi64ELi128ELi128ELi8ES3_EELb1ELb0ELb0ELb0ELb0ELb1ELb0EEEvNS_16Flash_bwd_paramsE:
        /* <DEDUP_REMOVED lines=17> */
[----:B------:R-:W-:Y:S02]  /*0110*/  ULDC.U8 UR7, c[0x0][0x328] ;  /* 0x0000ca0000077ab9 */ /* 0x000fe40000000000 */
[----:B------:R-:W-:Y:S01]  /*0120*/  UISETP.NE.AND UP2, UPT, UR7, URZ, UPT ;  /* 0x0000003f0700728c */ /* 0x000fe2000bf45270 */
[----:B------:R-:W3:Y:S01]  /*0130*/  S2UR UR36, SR_CTAID.Z ;  /* 0x00000000002479c3 */ /* 0x000ee20000002700 */
[----:B------:R-:W-:-:S02]  /*0140*/  ULDC UR45, c[0x0][0x22c] ;  /* 0x00008b00002d7ab9 */ /* 0x000fc40000000800 */
[----:B------:R-:W-:Y:S02]  /*0150*/  ULDC UR34, c[0x0][0x1c0] ;  /* 0x0000700000227ab9 */ /* 0x000fe40000000800 */
[----:B------:R-:W-:Y:S02]  /*0160*/  UMOV UR5, 0x80 ;  /* 0x0000008000057882 */ /* 0x000fe40000000000 */
[----:B------:R-:W-:Y:S02]  /*0170*/  ULDC UR4, c[0x0][0x210] ;  /* 0x0000840000047ab9 */ /* 0x000fe40000000800 */
[----:B------:R-:W-:Y:S02]  /*0180*/  ULDC UR55, c[0x0][0x234] ;  /* 0x00008d0000377ab9 */ /* 0x000fe40000000800 */
[----:B------:R-:W-:Y:S02]  /*0190*/  ULDC UR12, c[0x0][0x1c0] ;  /* 0x00007000000c7ab9 */ /* 0x000fe40000000800 */
[----:B------:R-:W-:Y:S01]  /*01a0*/  ULDC UR13, c[0x0][0x1c0] ;  /* 0x00007000000d7ab9 */ /* 0x000fe20000000800 */
[----:B-1----:R-:W-:Y:S01]  /*01b0*/  SHF.R.S32.HI R6, RZ, 0x1f, R11 ;  /* 0x0000001fff067819 */ /* 0x002fe2000001140b */
[----:B--2---:R-:W-:-:S02]  /*01c0*/  UIMAD.WIDE.U32 UR42, UR29, UR15, URZ ;  /* 0x0000000f1d2a72a5 */ /* 0x004fc4000f8e003f */
[----:B------:R-:W-:Y:S01]  /*01d0*/  USHF.L.U32 UR15, UR29, 0x7, URZ ;  /* 0x000000071d0f7899 */ /* 0x000fe2000800063f */
[CC--:B------:R-:W-:Y:S01]  /*01e0*/  LEA.HI R2, R6.reuse, R11.reuse, RZ, 0x4 ;  /* 0x0000000b06027211 */ /* 0x0c0fe200078f20ff */
[----:B------:R-:W-:Y:S01]  /*01f0*/  UIMAD.WIDE UR34, UR45, UR34, URZ ;  /* 0x000000222d2272a5 */ /* 0x000fe2000f8e023f */
[CC--:B------:R-:W-:Y:S01]  /*0200*/  LEA.HI R15, R6.reuse, R11.reuse, RZ, 0x7 ;  /* 0x0000000b060f7211 */ /* 0x0c0fe200078f38ff */
[----:B------:R-:W-:Y:S01]  /*0210*/  UIMAD UR55, UR5, UR4, UR55 ;  /* 0x00000004053772a4 */ /* 0x000fe2000f8e0237 */
[CC--:B------:R-:W-:Y:S01]  /*0220*/  LEA.HI R0, R6.reuse, R11.reuse, RZ, 0x5 ;  /* 0x0000000b06007211 */ /* 0x0c0fe200078f28ff */
[----:B---3--:R-:W-:Y:S01]  /*0230*/  UIMAD UR46, UR36, UR45, URZ ;  /* 0x0000002d242e72a4 */ /* 0x008fe2000f8e023f */
[CC--:B------:R-:W-:Y:S01]  /*0240*/  LEA.HI R10, R6.reuse, R11.reuse, RZ, 0x3 ;  /* 0x0000000b060a7211 */ /* 0x0c0fe200078f18ff */
[----:B------:R-:W-:Y:S01]  /*0250*/  UIMAD UR45, UR45, UR12, URZ ;  /* 0x0000000c2d2d72a4 */ /* 0x000fe2000f8e023f */
[CC--:B------:R-:W-:Y:S01]  /*0260*/  LEA.HI R14, R6.reuse, R11.reuse, RZ, 0x6 ;  /* 0x0000000b060e7211 */ /* 0x0c0fe200078f30ff */
[----:B------:R-:W-:Y:S01]  /*0270*/  UIMAD UR4, UR29, UR13, UR36 ;  /* 0x0000000d1d0472a4 */ /* 0x000fe2000f8e0224 */
[----:B------:R-:W-:Y:S01]  /*0280*/  LEA.HI R6, R6, R11, RZ, 0x2 ;  /* 0x0000000b06067211 */ /* 0x000fe200078f10ff */
[----:B------:R-:W-:Y:S01]  /*0290*/  ULDC UR14, c[0x0][0x1c0] ;  /* 0x00007000000e7ab9 */ /* 0x000fe20000000800 */
[----:B------:R-:W-:Y:S01]  /*02a0*/  LOP3.LUT R3, R2, 0xfffffff0, RZ, 0xc0, !PT ;  /* 0xfffffff002037812 */ /* 0x000fe200078ec0ff */
[----:B------:R-:W-:Y:S01]  /*02b0*/  ULDC UR11, c[0x0][0x1c0] ;  /* 0x00007000000b7ab9 */ /* 0x000fe20000000800 */
[----:B------:R-:W-:Y:S01]  /*02c0*/  SHF.R.S32.HI R4, RZ, 0x4, R2 ;  /* 0x00000004ff047819 */ /* 0x000fe20000011402 */
[----:B------:R-:W-:Y:S01]  /*02d0*/  UIMAD UR52, UR6, UR29, URZ ;  /* 0x0000001d063472a4 */ /* 0x000fe2000f8e023f */
[----:B------:R-:W-:Y:S01]  /*02e0*/  LOP3.LUT R5, R6, 0x7ffffffc, RZ, 0xc0, !PT ;  /* 0x7ffffffc06057812 */ /* 0x000fe200078ec0ff */
[C---:B------:R-:W-:Y:S01]  /*02f0*/  IMAD.IADD R9, R11.reuse, 0x1, -R3 ;  /* 0x000000010b097824 */ /* 0x040fe200078e0a03 */
[----:B------:R-:W-:Y:S01]  /*0300*/  LEA.HI R2, R2, R4, RZ, 0x1 ;  /* 0x0000000402027211 */ /* 0x000fe200078f08ff */
[----:B------:R-:W-:Y:S01]  /*0310*/  UIMAD UR5, UR29, UR11, UR36 ;  /* 0x0000000b1d0572a4 */ /* 0x000fe2000f8e0224 */
[--C-:B------:R-:W-:Y:S01]  /*0320*/  SHF.R.S32.HI R3, RZ, 0x1f, R0.reuse ;  /* 0x0000001fff037819 */ /* 0x100fe20000011400 */
[C---:B------:R-:W-:Y:S01]  /*0330*/  IMAD.IADD R16, R11.reuse, 0x1, -R5 ;  /* 0x000000010b107824 */ /* 0x040fe200078e0a05 */
[----:B------:R-:W-:Y:S01]  /*0340*/  SHF.R.S32.HI R5, RZ, 0x5, R0 ;  /* 0x00000005ff057819 */ /* 0x000fe20000011400 */
[----:B------:R-:W-:Y:S01]  /*0350*/  @!UP2 UIMAD UR6, UR29, UR14, UR36 ;  /* 0x0000000e1d06a2a4 */ /* 0x000fe2000f8e0224 */
[----:B------:R-:W-:Y:S01]  /*0360*/  LOP3.LUT R8, R0, 0xffffffe0, RZ, 0xc0, !PT ;  /* 0xffffffe000087812 */ /* 0x000fe200078ec0ff */
[----:B------:R-:W-:Y:S01]  /*0370*/  USHF.L.U32 UR44, UR45, 0x7, URZ ;  /* 0x000000072d2c7899 */ /* 0x000fe2000800063f */
[----:B------:R-:W-:Y:S01]  /*0380*/  LOP3.LUT R7, R10, 0xfffffff8, RZ, 0xc0, !PT ;  /* 0xfffffff80a077812 */ /* 0x000fe200078ec0ff */
[----:B------:R-:W-:Y:S01]  /*0390*/  USHF.L.U32 UR39, UR4, 0x5, URZ ;  /* 0x0000000504277899 */ /* 0x000fe2000800063f */
[----:B------:R-:W-:Y:S01]  /*03a0*/  LOP3.LUT R0, R2, 0xfffffffe, RZ, 0xc0, !PT ;  /* 0xfffffffe02007812 */ /* 0x000fe200078ec0ff */
[----:B------:R-:W-:Y:S01]  /*03b0*/  IMAD.IADD R8, R11, 0x1, -R8 ;  /* 0x000000010b087824 */ /* 0x000fe200078e0a08 */
[----:B------:R-:W-:Y:S01]  /*03c0*/  LEA.HI R2, R3, R5, RZ, 0x2 ;  /* 0x0000000503027211 */ /* 0x000fe200078f10ff */
[----:B------:R-:W-:Y:S01]  /*03d0*/  IMAD.IADD R7, R11, 0x1, -R7 ;  /* 0x000000010b077824 */ /* 0x000fe200078e0a07 */
[----:B------:R-:W-:Y:S01]  /*03e0*/  SHF.R.S32.HI R3, RZ, 0x2, R6 ;  /* 0x00000002ff037819 */ /* 0x000fe20000011406 */
[----:B------:R-:W-:Y:S01]  /*03f0*/  IMAD.IADD R11, R4, 0x1, -R0 ;  /* 0x00000001040b7824 */ /* 0x000fe200078e0a00 */
[----:B------:R-:W-:Y:S01]  /*0400*/  LOP3.LUT R0, R2, 0xfffffffc, RZ, 0xc0, !PT ;  /* 0xfffffffc02007812 */ /* 0x000fe200078ec0ff */
[----:B------:R-:W-:Y:S01]  /*0410*/  ULDC UR49, c[0x0][0x214] ;  /* 0x0000850000317ab9 */ /* 0x000fe20000000800 */
[----:B------:R-:W-:Y:S01]  /*0420*/  SHF.R.S32.HI R4, RZ, 0x3, R10 ;  /* 0x00000003ff047819 */ /* 0x000fe2000001140a */
[----:B------:R-:W-:Y:S01]  /*0430*/  ULDC UR56, c[0x0][0x1c8] ;  /* 0x0000720000387ab9 */ /* 0x000fe20000000800 */
[----:B------:R-:W-:Y:S01]  /*0440*/  SHF.R.S32.HI R2, RZ, 0x1f, R8 ;  /* 0x0000001fff027819 */ /* 0x000fe20000011408 */
[----:B------:R-:W-:Y:S01]  /*0450*/  IMAD.IADD R17, R5, 0x1, -R0 ;  /* 0x0000000105117824 */ /* 0x000fe200078e0a00 */
[----:B------:R-:W-:Y:S01]  /*0460*/  SHF.R.S32.HI R0, RZ, 0x1f, R6 ;  /* 0x0000001fff007819 */ /* 0x000fe20000011406 */
[----:B------:R-:W-:Y:S01]  /*0470*/  IMAD.SHL.U32 R4, R4, 0x40, RZ ;  /* 0x0000004004047824 */ /* 0x000fe200078e00ff */
[----:B------:R-:W-:Y:S01]  /*0480*/  LEA.HI R245, R2, R8, RZ, 0x2 ;  /* 0x0000000802f57211 */ /* 0x000fe200078f10ff */
[----:B------:R-:W-:Y:S01]  /*0490*/  IMAD.SHL.U32 R5, R7, 0x8, RZ ;  /* 0x0000000807057824 */ /* 0x000fe200078e00ff */
[----:B------:R-:W-:Y:S01]  /*04a0*/  LEA.HI R0, R0, R3, RZ, 0x3 ;  /* 0x0000000300007211 */ /* 0x000fe200078f18ff */
[----:B------:R-:W-:Y:S01]  /*04b0*/  STL [R1+0x18], R17 ;  /* 0x0000181101007387 */ /* 0x000fe20000100800 */
[----:B------:R-:W-:Y:S01]  /*04c0*/  SHF.R.S32.HI R8, RZ, 0x7, R15 ;  /* 0x00000007ff087819 */ /* 0x000fe2000001140f */
[----:B------:R-:W-:Y:S01]  /*04d0*/  ULDC.U8 UR10, c[0x0][0x3d0] ;  /* 0x0000f400000a7ab9 */ /* 0x000fe20000000000 */
[----:B------:R-:W-:Y:S01]  /*04e0*/  LOP3.LUT R2, R0, 0xfffffff8, RZ, 0xc0, !PT ;  /* 0xfffffff800027812 */ /* 0x000fe200078ec0ff */
[----:B------:R-:W-:Y:S01]  /*04f0*/  ULDC UR50, c[0x0][0x224] ;  /* 0x0000890000327ab9 */ /* 0x000fe20000000800 */
[----:B------:R-:W-:Y:S01]  /*0500*/  LOP3.LUT R0, R4, 0x1c0, RZ, 0xc0, !PT ;  /* 0x000001c004007812 */ /* 0x000fe200078ec0ff */
[----:B------:R-:W-:Y:S01]  /*0510*/  @UP2 UIMAD UR54, UR29, UR49, URZ ;  /* 0x000000311d3622a4 */ /* 0x000fe2000f8e023f */
[----:B------:R-:W-:Y:S01]  /*0520*/  SHF.R.S32.HI R4, RZ, 0x1f, R9 ;  /* 0x0000001fff047819 */ /* 0x000fe20000011409 */
[----:B------:R-:W-:Y:S01]  /*0530*/  IMAD.IADD R6, R3, 0x1, -R2 ;  /* 0x0000000103067824 */ /* 0x000fe200078e0a02 */
[----:B------:R-:W-:Y:S01]  /*0540*/  LOP3.LUT R3, R0, 0x38, R5, 0xf8, !PT ;  /* 0x0000003800037812 */ /* 0x000fe200078ef805 */
[----:B------:R-:W-:Y:S01]  /*0550*/  ULDC.64 UR8, c[0x0][0x118] ;  /* 0x0000460000087ab9 */ /* 0x000fe20000000a00 */
[----:B------:R-:W-:Y:S01]  /*0560*/  SHF.R.U32.HI R2, RZ, 0x3, R0 ;  /* 0x00000003ff027819 */ /* 0x000fe20000011600 */
[----:B------:R-:W-:Y:S01]  /*0570*/  ULOP3.LUT UR56, UR36, UR56, URZ, 0x3c, !UPT ;  /* 0x0000003824387292 */ /* 0x000fe2000f8e3c3f */
[----:B------:R-:W-:Y:S01]  /*0580*/  LEA.HI R12, R4, R9, RZ, 0x3 ;  /* 0x00000009040c7211 */ /* 0x000fe200078f18ff */
[----:B------:R-:W-:Y:S01]  /*0590*/  USHF.R.S32.HI UR61, URZ, 0x1f, UR36 ;  /* 0x0000001f3f3d7899 */ /* 0x000fe20008011424 */
[----:B------:R-:W-:Y:S01]  /*05a0*/  LOP3.LUT R3, R3, R2, RZ, 0x3c, !PT ;  /* 0x0000000203037212 */ /* 0x000fe200078e3cff */
[----:B------:R-:W-:Y:S01]  /*05b0*/  IMAD.SHL.U32 R2, R14, 0x8, RZ ;  /* 0x000000080e027824 */ /* 0x000fe200078e00ff */
[----:B------:R-:W-:Y:S01]  /*05c0*/  LOP3.LUT R0, R12, 0xfffffff8, RZ, 0xc0, !PT ;  /* 0xfffffff80c007812 */ /* 0x000fe200078ec0ff */
[----:B------:R-:W-:Y:S01]  /*05d0*/  UISETP.NE.AND UP3, UPT, UR10, URZ, UPT ;  /* 0x0000003f0a00728c */ /* 0x000fe2000bf65270 */
[----:B------:R-:W-:Y:S01]  /*05e0*/  LOP3.LUT R4, R6, 0x1, RZ, 0xc0, !PT ;  /* 0x0000000106047812 */ /* 0x000fe200078ec0ff */
[----:B------:R-:W-:Y:S01]  /*05f0*/  USHF.R.S32.HI UR60, URZ, 0x1f, UR29 ;  /* 0x0000001f3f3c7899 */ /* 0x000fe2000801141d */
[----:B------:R-:W-:Y:S01]  /*0600*/  LOP3.LUT R2, R3, 0xfffffe00, R2, 0xf8, !PT ;  /* 0xfffffe0003027812 */ /* 0x000fe200078ef802 */
[----:B------:R-:W-:Y:S01]  /*0610*/  IMAD.IADD R13, R9, 0x1, -R0 ;  /* 0x00000001090d7824 */ /* 0x000fe200078e0a00 */
[----:B------:R-:W-:Y:S01]  /*0620*/  ISETP.NE.U32.AND P0, PT, R4, 0x1, PT ;  /* 0x000000010400780c */ /* 0x000fe20003f05070 */
[C---:B------:R-:W-:Y:S01]  /*0630*/  IMAD.SHL.U32 R0, R7.reuse, 0x40, RZ ;  /* 0x0000004007007824 */ /* 0x040fe200078e00ff */
[C---:B------:R-:W-:Y:S01]  /*0640*/  LOP3.LUT P4, RZ, R7.reuse, 0x2, RZ, 0xc0, !PT ;  /* 0x0000000207ff7812 */ /* 0x040fe2000788c0ff */
[----:B------:R1:W-:Y:S01]  /*0650*/  STL [R1+0x14], R2 ;  /* 0x0000140201007387 */ /* 0x0003e20000100800 */
[----:B------:R-:W-:Y:S01]  /*0660*/  IMAD.U32 R3, RZ, RZ, UR15 ;  /* 0x0000000fff037e24 */ /* 0x000fe2000f8e00ff */
[----:B------:R-:W-:Y:S01]  /*0670*/  LOP3.LUT P3, RZ, R7, 0x4, RZ, 0xc0, !PT ;  /* 0x0000000407ff7812 */ /* 0x000fe2000786c0ff */
[----:B------:R-:W-:Y:S01]  /*0680*/  IMAD.SHL.U32 R3, R11, 0x200, RZ ;  /* 0x000002000b037824 */ /* 0x000fe200078e00ff */
[----:B------:R-:W-:Y:S01]  /*0690*/  LOP3.LUT R0, R0, 0x1c0, RZ, 0xc0, !PT ;  /* 0x000001c000007812 */ /* 0x000fe200078ec0ff */
[----:B------:R-:W-:Y:S01]  /*06a0*/  IMAD.SHL.U32 R7, R16, 0x2, RZ ;  /* 0x0000000210077824 */ /* 0x000fe200078e00ff */
[----:B------:R-:W-:Y:S01]  /*06b0*/  R2P PR, R6, 0x6 ;  /* 0x0000000606007804 */ /* 0x000fe20000000000 */
[----:B------:R-:W-:Y:S01]  /*06c0*/  USHF.R.S32.HI UR59, URZ, 0x1f, UR36 ;  /* 0x0000001f3f3b7899 */ /* 0x000fe20008011424 */
[----:B------:R-:W-:Y:S01]  /*06d0*/  LOP3.LUT R170, R0, 0x8, R10, 0xf8, !PT ;  /* 0x0000000800aa7812 */ /* 0x000fe200078ef80a */
[----:B------:R-:W-:Y:S01]  /*06e0*/  USHF.R.S32.HI UR58, URZ, 0x1f, UR29 ;  /* 0x0000001f3f3a7899 */ /* 0x000fe2000801141d */
[C---:B------:R-:W-:Y:S01]  /*06f0*/  SEL R172, R233.reuse, 0xffffffe0, !P4 ;  /* 0xffffffe0e9ac7807 */ /* 0x040fe20006000000 */
[----:B------:R-:W-:Y:S01]  /*0700*/  USHF.R.S32.HI UR57, URZ, 0x1f, UR36 ;  /* 0x0000001f3f397899 */ /* 0x000fe20008011424 */
[----:B------:R-:W-:Y:S01]  /*0710*/  SEL R233, R233, 0xffffffe0, !P1 ;  /* 0xffffffe0e9e97807 */ /* 0x000fe20004800000 */
[----:B------:R-:W-:Y:S01]  /*0720*/  UIMAD.WIDE.U32 UR40, UR34, UR42, URZ ;  /* 0x0000002a222872a5 */ /* 0x000fe2000f8e003f */
[----:B------:R-:W-:Y:S01]  /*0730*/  SEL R231, R231, 0x10, !P0 ;  /* 0x00000010e7e77807 */ /* 0x000fe20004000000 */
[----:B------:R-:W-:-:S02]  /*0740*/  UIMAD UR51, UR35, UR42, URZ ;  /* 0x0000002a233372a4 */ /* 0x000fc4000f8e023f */
[----:B------:R-:W-:Y:S02]  /*0750*/  USHF.R.S32.HI UR53, URZ, 0x1f, UR46 ;  /* 0x0000001f3f357899 */ /* 0x000fe4000801142e */
[----:B------:R-:W-:Y:S02]  /*0760*/  UIMAD UR50, UR5, UR50, URZ ;  /* 0x00000032053272a4 */ /* 0x000fe4000f8e023f */
[----:B------:R-:W-:Y:S02]  /*0770*/  @!UP2 UIMAD UR49, UR6, UR49, URZ ;  /* 0x000000310631a2a4 */ /* 0x000fe4000f8e023f */
[----:B------:R-:W-:Y:S01]  /*0780*/  USHF.R.S32.HI UR48, URZ, 0x1f, UR44 ;  /* 0x0000001f3f307899 */ /* 0x000fe2000801142c */
[----:B-1----:R-:W-:Y:S01]  /*0790*/  IMAD.SHL.U32 R2, R17, 0x10, RZ ;  /* 0x0000001011027824 */ /* 0x002fe200078e00ff */
[----:B------:R-:W-:Y:S02]  /*07a0*/  USHF.R.S32.HI UR47, URZ, 0x1f, UR39 ;  /* 0x0000001f3f2f7899 */ /* 0x000fe40008011427 */
[----:B------:R-:W-:-:S02]  /*07b0*/  UMOV UR38, 0xffffc000 ;  /* 0xffffc00000267882 */ /* 0x000fc40000000000 */
[----:B------:R-:W-:Y:S02]  /*07c0*/  LOP3.LUT R5, R0, 0x30, R2, 0xf8, !PT ;  /* 0x0000003000057812 */ /* 0x000fe400078ef802 */
[----:B------:R-:W-:Y:S02]  /*07d0*/  SHF.R.U32.HI R0, RZ, 0x3, R0 ;  /* 0x00000003ff007819 */ /* 0x000fe40000011600 */
[----:B------:R-:W-:Y:S01]  /*07e0*/  LOP3.LUT R4, R5, 0x8, R10, 0xf8, !PT ;  /* 0x0000000805047812 */ /* 0x000fe200078ef80a */
[C---:B------:R-:W-:Y:S01]  /*07f0*/  IMAD R5, R8.reuse, 0x2000, R7 ;  /* 0x0000200008057824 */ /* 0x040fe200078e0207 */
[----:B------:R-:W-:Y:S01]  /*0800*/  LEA.HI.SX32 R245, R245, R2, 0x1e ;  /* 0x00000002f5f57211 */ /* 0x000fe200078ff2ff */
[----:B------:R-:W-:Y:S01]  /*0810*/  IMAD R2, R8, 0x1000, R3 ;  /* 0x0000100008027824 */ /* 0x000fe200078e0203 */
[----:B------:R-:W-:Y:S01]  /*0820*/  LOP3.LUT R170, R170, R0, RZ, 0x3c, !PT ;  /* 0x00000000aaaa7212 */ /* 0x000fe200078e3cff */
[----:B------:R-:W-:Y:S01]  /*0830*/  IMAD R5, R17, 0x400, R5 ;  /* 0x0000040011057824 */ /* 0x000fe200078e0205 */
[----:B------:R-:W-:Y:S01]  /*0840*/  LOP3.LUT R3, R3, R4, R0, 0xf6, !PT ;  /* 0x0000000403037212 */ /* 0x000fe200078ef600 */
[----:B------:R-:W-:-:S02]  /*0850*/  IMAD.SHL.U32 R0, R6, 0x40, RZ ;  /* 0x0000004006007824 */ /* 0x000fc400078e00ff */
[----:B------:R-:W-:Y:S02]  /*0860*/  IMAD.IADD R170, R2, 0x1, R170 ;  /* 0x0000000102aa7824 */ /* 0x000fe400078e02aa */
[----:B------:R-:W-:Y:S01]  /*0870*/  IMAD.SHL.U32 R2, R8, 0x8, RZ ;  /* 0x0000000808027824 */ /* 0x000fe200078e00ff */
[----:B------:R-:W-:Y:S01]  /*0880*/  LOP3.LUT R0, R0, 0x1c0, RZ, 0xc0, !PT ;  /* 0x000001c000007812 */ /* 0x000fe200078ec0ff */
[----:B------:R-:W-:Y:S02]  /*0890*/  IMAD.SHL.U32 R8, R11, 0x10, RZ ;  /* 0x000000100b087824 */ /* 0x000fe400078e00ff */
[----:B------:R-:W-:Y:S01]  /*08a0*/  IMAD.SHL.U32 R170, R170, 0x2, RZ ;  /* 0x00000002aaaa7824 */ /* 0x000fe200078e00ff */
[----:B------:R-:W-:Y:S01]  /*08b0*/  LOP3.LUT R2, R2, 0x8, RZ, 0xc0, !PT ;  /* 0x0000000802027812 */ /* 0x000fe200078ec0ff */
[----:B------:R-:W-:Y:S01]  /*08c0*/  IMAD.SHL.U32 R3, R3, 0x2, RZ ;  /* 0x0000000203037824 */ /* 0x000fe200078e00ff */
[----:B------:R-:W-:Y:S01]  /*08d0*/  SHF.R.U32.HI R4, RZ, 0x3, R0 ;  /* 0x00000003ff047819 */ /* 0x000fe20000011600 */
[----:B------:R-:W-:Y:S01]  /*08e0*/  IMAD.IADD R173, R170, 0x1, R172 ;  /* 0x00000001aaad7824 */ /* 0x000fe200078e02ac */
[----:B------:R-:W-:-:S02]  /*08f0*/  LOP3.LUT R9, R2, 0x10, R8, 0xf8, !PT ;  /* 0x0000001002097812 */ /* 0x000fc400078ef808 */
[CC--:B------:R-:W-:Y:S02]  /*0900*/  LOP3.LUT R6, R4.reuse, R0.reuse, RZ, 0xfc, !PT ;  /* 0x0000000004067212 */ /* 0x0c0fe400078efcff */
[----:B------:R-:W-:Y:S01]  /*0910*/  LOP3.LUT R8, R4, R0, R2, 0x1e, !PT ;  /* 0x0000000004087212 */ /* 0x000fe200078e1e02 */
[----:B------:R-:W-:Y:S02]  /*0920*/  IMAD.SHL.U32 R2, R13, 0x40, RZ ;  /* 0x000000400d027824 */ /* 0x000fe400078e00ff */
[----:B------:R-:W-:Y:S02]  /*0930*/  IMAD.IADD R229, R6, 0x1, R5 ;  /* 0x0000000106e57824 */ /* 0x000fe400078e0205 */
[----:B------:R-:W-:Y:S01]  /*0940*/  IMAD.SHL.U32 R5, R11, 0x8, RZ ;  /* 0x000000080b057824 */ /* 0x000fe200078e00ff */
[----:B------:R-:W-:Y:S01]  /*0950*/  LOP3.LUT R2, R2, 0x1c0, RZ, 0xc0, !PT ;  /* 0x000001c002027812 */ /* 0x000fe200078ec0ff */
[----:B------:R-:W-:Y:S02]  /*0960*/  IMAD.SHL.U32 R0, R12, 0x40, RZ ;  /* 0x000000400c007824 */ /* 0x000fe400078e00ff */
[----:B------:R-:W-:Y:S01]  /*0970*/  IMAD R6, R17, 0x400, R7 ;  /* 0x0000040011067824 */ /* 0x000fe200078e0207 */
[----:B------:R-:W-:Y:S01]  /*0980*/  LOP3.LUT R5, R2, 0x8, R5, 0xf8, !PT ;  /* 0x0000000802057812 */ /* 0x000fe200078ef805 */
[----:B------:R-:W-:Y:S01]  /*0990*/  IMAD.SHL.U32 R229, R229, 0x2, RZ ;  /* 0x00000002e5e57824 */ /* 0x000fe200078e00ff */
[----:B------:R-:W-:Y:S01]  /*09a0*/  SHF.R.U32.HI R4, RZ, 0x3, R2 ;  /* 0x00000003ff047819 */ /* 0x000fe20000011602 */
[----:B------:R-:W-:Y:S01]  /*09b0*/  IMAD.IADD R6, R6, 0x1, R8 ;  /* 0x0000000106067824 */ /* 0x000fe200078e0208 */
[----:B------:R-:W-:Y:S01]  /*09c0*/  LOP3.LUT R0, R0, 0xfffffe00, RZ, 0xc0, !PT ;  /* 0xfffffe0000007812 */ /* 0x000fe200078ec0ff */
[----:B------:R-:W-:Y:S01]  /*09d0*/  IMAD.IADD R232, R229, 0x1, R231 ;  /* 0x00000001e5e87824 */ /* 0x000fe200078e02e7 */
[----:B------:R-:W-:Y:S01]  /*09e0*/  LOP3.LUT R5, R5, R4, RZ, 0x3c, !PT ;  /* 0x0000000405057212 */ /* 0x000fe200078e3cff */
[----:B------:R-:W-:Y:S01]  /*09f0*/  IMAD.IADD R236, R229, 0x1, R233 ;  /* 0x00000001e5ec7824 */ /* 0x000fe200078e02e9 */
[----:B------:R-:W-:Y:S01]  /*0a00*/  LOP3.LUT R2, R4, R9, R2, 0x1e, !PT ;  /* 0x0000000904027212 */ /* 0x000fe200078e1e02 */
[----:B------:R-:W-:-:S02]  /*0a10*/  IMAD.MOV.U32 R4, RZ, RZ, 0x40 ;  /* 0x00000040ff047424 */ /* 0x000fc400078e00ff */
[----:B------:R-:W-:Y:S01]  /*0a20*/  IMAD R179, R17, 0x400, R0 ;  /* 0x0000040011b37824 */ /* 0x000fe200078e0200 */
[----:B------:R-:W-:Y:S01]  /*0a30*/  LOP3.LUT R178, R2, R0, RZ, 0xfc, !PT ;  /* 0x0000000002b27212 */ /* 0x000fe200078efcff */
[----:B------:R-:W-:Y:S01]  /*0a40*/  IMAD.MOV.U32 R2, RZ, RZ, 0x440 ;  /* 0x00000440ff027424 */ /* 0x000fe200078e00ff */
[----:B------:R-:W-:Y:S01]  /*0a50*/  SEL R171, R4, 0xffffffc0, !P3 ;  /* 0xffffffc004ab7807 */ /* 0x000fe20005800000 */
[----:B------:R-:W-:Y:S01]  /*0a60*/  IMAD.IADD R179, R179, 0x1, R5 ;  /* 0x00000001b3b37824 */ /* 0x000fe200078e0205 */
[----:B------:R-:W-:Y:S01]  /*0a70*/  LEA R0, R6, 0xc000, 0x1 ;  /* 0x0000c00006007811 */ /* 0x000fe200078e08ff */
[----:B------:R-:W-:Y:S01]  /*0a80*/  IMAD.IADD R235, R232, 0x1, R233 ;  /* 0x00000001e8eb7824 */ /* 0x000fe200078e02e9 */
[----:B------:R-:W-:Y:S01]  /*0a90*/  SEL R4, R4, 0xffffffc0, !P2 ;  /* 0xffffffc004047807 */ /* 0x000fe20005000000 */
[----:B------:R-:W-:Y:S01]  /*0aa0*/  IMAD.IADD R171, R170, 0x1, R171 ;  /* 0x00000001aaab7824 */ /* 0x000fe200078e02ab */
[C---:B------:R-:W-:Y:S01]  /*0ab0*/  IADD3 R11, R0.reuse, 0x420, RZ ;  /* 0x00000420000b7810 */ /* 0x040fe20007ffe0ff */
[--C-:B------:R-:W-:Y:S01]  /*0ac0*/  IMAD.IADD R9, R233, 0x1, R0.reuse ;  /* 0x00000001e9097824 */ /* 0x100fe200078e0200 */
[----:B------:R-:W-:Y:S01]  /*0ad0*/  IADD3 R7, R0, 0x2020, RZ ;  /* 0x0000202000077810 */ /* 0x000fe20007ffe0ff */
[----:B------:R-:W-:Y:S01]  /*0ae0*/  IMAD.IADD R8, R4, 0x1, R0 ;  /* 0x0000000104087824 */ /* 0x000fe200078e0200 */
[C---:B------:R-:W-:Y:S01]  /*0af0*/  @P1 IADD3 R11, R0.reuse, 0x3e0, RZ ;  /* 0x000003e0000b1810 */ /* 0x040fe20007ffe0ff */
[----:B------:R-:W-:Y:S01]  /*0b00*/  IMAD.IADD R230, R229, 0x1, R4 ;  /* 0x00000001e5e67824 */ /* 0x000fe200078e0204 */
[C---:B------:R-:W-:Y:S01]  /*0b10*/  IADD3 R10, R0.reuse, 0x2420, RZ ;  /* 0x00002420000a7810 */ /* 0x040fe20007ffe0ff */
[----:B------:R-:W-:Y:S01]  /*0b20*/  STL [R1+0x48], R9 ;  /* 0x0000480901007387 */ /* 0x000fe20000100800 */
[C---:B------:R-:W-:Y:S01]  /*0b30*/  @P1 IADD3 R7, R0.reuse, 0x1fe0, RZ ;  /* 0x00001fe000071810 */ /* 0x040fe20007ffe0ff */
[--C-:B------:R-:W-:Y:S01]  /*0b40*/  IMAD.IADD R231, R231, 0x1, R230.reuse ;  /* 0x00000001e7e77824 */ /* 0x100fe200078e02e6 */
[C---:B------:R-:W-:Y:S01]  /*0b50*/  IADD3 R5, R0.reuse, 0x2440, RZ ;  /* 0x0000244000057810 */ /* 0x040fe20007ffe0ff */
[----:B------:R-:W-:Y:S01]  /*0b60*/  STL [R1+0x2c], R8 ;  /* 0x00002c0801007387 */ /* 0x000fe20000100800 */
[----:B------:R-:W-:Y:S01]  /*0b70*/  @P1 IADD3 R10, R0, 0x23e0, RZ ;  /* 0x000023e0000a1810 */ /* 0x000fe20007ffe0ff */
[----:B------:R-:W-:Y:S01]  /*0b80*/  IMAD.IADD R4, R4, 0x1, R7 ;  /* 0x0000000104047824 */ /* 0x000fe200078e0207 */
[----:B------:R-:W-:Y:S01]  /*0b90*/  @P2 IADD3 R5, R0, 0x23c0, RZ ;  /* 0x000023c000052810 */ /* 0x000fe20007ffe0ff */
[----:B------:R-:W-:Y:S01]  /*0ba0*/  STL [R1+0x34], R11 ;  /* 0x0000340b01007387 */ /* 0x000fe20000100800 */
[----:B------:R-:W-:Y:S01]  /*0bb0*/  SEL R2, R2, 0x3c0, !P2 ;  /* 0x000003c002027807 */ /* 0x000fe20005000000 */
[----:B------:R-:W-:Y:S01]  /*0bc0*/  IMAD.IADD R234, R233, 0x1, R230 ;  /* 0x00000001e9ea7824 */ /* 0x000fe200078e02e6 */
[C---:B------:R-:W-:Y:S01]  /*0bd0*/  IADD3 R6, R0.reuse, 0x2040, RZ ;  /* 0x0000204000067810 */ /* 0x040fe20007ffe0ff */
[----:B------:R-:W-:Y:S01]  /*0be0*/  STL [R1+0x1c], R7 ;  /* 0x00001c0701007387 */ /* 0x000fe20000100800 */
[----:B------:R-:W-:Y:S01]  /*0bf0*/  @P2 IADD3 R6, R0, 0x1fc0, RZ ;  /* 0x00001fc000062810 */ /* 0x000fe20007ffe0ff */
[----:B------:R-:W-:-:S02]  /*0c00*/  IMAD.IADD R172, R172, 0x1, R171 ;  /* 0x00000001acac7824 */ /* 0x000fc400078e02ab */
[----:B------:R-:W-:Y:S01]  /*0c10*/  STL [R1+0x30], R10 ;  /* 0x0000300a01007387 */ /* 0x000fe20000100800 */
[----:B------:R-:W-:-:S03]  /*0c20*/  IMAD.SHL.U32 R174, R179, 0x2, RZ ;  /* 0x00000002b3ae7824 */ /* 0x000fc600078e00ff */
[----:B------:R1:W-:Y:S04]  /*0c30*/  STL [R1+0x24], R5 ;  /* 0x0000240501007387 */ /* 0x0003e80000100800 */
[----:B------:R2:W-:Y:S01]  /*0c40*/  STL [R1+0x28], R6 ;  /* 0x0000280601007387 */ /* 0x0005e20000100800 */
[----:B-1----:R-:W-:Y:S02]  /*0c50*/  IMAD.IADD R5, R0, 0x1, R2 ;  /* 0x0000000100057824 */ /* 0x002fe400078e0202 */
[----:B--2---:R-:W-:-:S03]  /*0c60*/  IMAD.IADD R6, R233, 0x1, R8 ;  /* 0x00000001e9067824 */ /* 0x004fc600078e0208 */
[----:B------:R-:W-:Y:S01]  /*0c70*/  STL [R1+0x20], R5 ;  /* 0x0000200501007387 */ /* 0x000fe20000100800 */
[C---:B------:R-:W-:Y:S02]  /*0c80*/  IMAD.IADD R0, R233.reuse, 0x1, R5 ;  /* 0x00000001e9007824 */ /* 0x040fe400078e0205 */
[----:B------:R-:W-:Y:S01]  /*0c90*/  IMAD.IADD R233, R233, 0x1, R231 ;  /* 0x00000001e9e97824 */ /* 0x000fe200078e02e7 */
[----:B------:R-:W-:Y:S04]  /*0ca0*/  STL [R1+0x44], R6 ;  /* 0x0000440601007387 */ /* 0x000fe80000100800 */
[----:B------:R1:W-:Y:S04]  /*0cb0*/  STL [R1+0x40], R0 ;  /* 0x0000400001007387 */ /* 0x0003e80000100800 */
[----:B------:R2:W-:Y:S01]  /*0cc0*/  STL [R1+0x3c], R4 ;  /* 0x00003c0401007387 */ /* 0x0005e20000100800 */
[----:B-1----:R-:W-:-:S05]  /*0cd0*/  IMAD.IADD R0, R2, 0x1, R7 ;  /* 0x0000000102007824 */ /* 0x002fca00078e0207 */
[----:B------:R2:W-:Y:S02]  /*0ce0*/  STL [R1+0x38], R0 ;  /* 0x0000380001007387 */ /* 0x0005e40000100800 */
.L_x_1649:
[----:B------:R-:W-:Y:S02]  /*0cf0*/  ULDC.64 UR4, c[0x0][0x240] ;  /* 0x0000900000047ab9 */ /* 0x000fe40000000a00 */
[----:B------:R-:W-:Y:S02]  /*0d00*/  UISETP.NE.U32.AND UP6, UPT, URZ, UR4, UPT ;  /* 0x000000043f00728c */ /* 0x000fe4000bfc5070 */
[----:B------:R-:W-:Y:S02]  /*0d10*/  USHF.L.U32 UR13, UR29, 0x2, URZ ;  /* 0x000000021d0d7899 */ /* 0x000fe4000800063f */
[----:B------:R-:W-:Y:S02]  /*0d20*/  USHF.R.S32.HI UR23, URZ, 0x1f, UR29 ;  /* 0x0000001f3f177899 */ /* 0x000fe4000801141d */
[----:B------:R-:W-:Y:S02]  /*0d30*/  UISETP.NE.AND.EX UP6, UPT, URZ, UR5, UPT, UP6 ;  /* 0x000000053f00728c */ /* 0x000fe4000bfc5360 */
[----:B------:R-:W-:-:S02]  /*0d40*/  ULDC.64 UR10, c[0x0][0x250] ;  /* 0x00009400000a7ab9 */ /* 0x000fc40000000a00 */
[----:B------:R-:W-:Y:S02]  /*0d50*/  UISETP.NE.U32.AND UP4, UPT, URZ, UR10, UPT ;  /* 0x0000000a3f00728c */ /* 0x000fe4000bf85070 */
[----:B------:R-:W-:Y:S01]  /*0d60*/  USHF.L.U64.HI UR12, UR29, 0x2, UR23 ;  /* 0x000000021d0c7899 */ /* 0x000fe20008010217 */
[----:B------:R-:W-:Y:S01]  /*0d70*/  PLOP3.LUT P2, PT, PT, PT, UP6, 0x80, 0x0 ;  /* 0x000000000000781c */ /* 0x000fe20003f4f068 */
[----:B------:R-:W-:Y:S02]  /*0d80*/  UIADD3 UR4, UP0, UR13, UR4, URZ ;  /* 0x000000040d047290 */ /* 0x000fe4000ff1e03f */
[----:B------:R-:W-:Y:S02]  /*0d90*/  UISETP.NE.AND.EX UP4, UPT, URZ, UR11, UPT, UP4 ;  /* 0x0000000b3f00728c */ /* 0x000fe4000bf85340 */
[----:B------:R-:W-:Y:S02]  /*0da0*/  UIADD3.X UR5, UR12, UR5, URZ, UP0, !UPT ;  /* 0x000000050c057290 */ /* 0x000fe400087fe43f */
[----:B-12---:R-:W-:Y:S01]  /*0db0*/  IMAD.U32 R4, RZ, RZ, UR4 ;  /* 0x00000004ff047e24 */ /* 0x006fe2000f8e00ff */
[----:B------:R-:W-:Y:S01]  /*0dc0*/  ULDC.U8 UR14, c[0x0][0x312] ;  /* 0x0000c480000e7ab9 */ /* 0x000fe20000000000 */
[----:B------:R-:W-:Y:S01]  /*0dd0*/  PLOP3.LUT P0, PT, PT, PT, UP4, 0x80, 0x0 ;  /* 0x000000000000781c */ /* 0x000fe20003f0f048 */
[----:B------:R-:W-:Y:S01]  /*0de0*/  ULDC.64 UR6, c[0x0][0x248] ;  /* 0x0000920000067ab9 */ /* 0x000fe20000000a00 */
[----:B------:R-:W-:Y:S01]  /*0df0*/  IMAD.U32 R5, RZ, RZ, UR5 ;  /* 0x00000005ff057e24 */ /* 0x000fe2000f8e00ff */
[----:B------:R-:W-:-:S02]  /*0e00*/  UISETP.NE.AND UP5, UPT, UR14, URZ, UPT ;  /* 0x0000003f0e00728c */ /* 0x000fc4000bfa5270 */
[----:B------:R-:W-:Y:S02]  /*0e10*/  @UP4 UIADD3 UR4, UP0, UR13, UR10, URZ ;  /* 0x0000000a0d044290 */ /* 0x000fe4000ff1e03f */
[----:B------:R1:W2:Y:S01]  /*0e20*/  @P2 LDG.E R8, [R4.64] ;  /* 0x0000000804082981 */ /* 0x0002a2000c1e1900 */
[----:B------:R-:W-:Y:S02]  /*0e30*/  UISETP.EQ.U32.AND UP1, UPT, URZ, UR6, UPT ;  /* 0x000000063f00728c */ /* 0x000fe4000bf22070 */
[----:B------:R-:W-:Y:S01]  /*0e40*/  @UP4 UIADD3.X UR5, UR12, UR11, URZ, UP0, !UPT ;  /* 0x0000000b0c054290 */ /* 0x000fe200087fe43f */
[----:B---3--:R1:W3:Y:S01]  /*0e50*/  @P2 LDG.E R2, [R4.64+0x4] ;  /* 0x0000040804022981 */ /* 0x0082e2000c1e1900 */
[----:B------:R-:W-:Y:S01]  /*0e60*/  MOV R6, UR4 ;  /* 0x0000000400067c02 */ /* 0x000fe20008000f00 */
[----:B------:R-:W-:-:S03]  /*0e70*/  UISETP.EQ.OR.EX UP1, UPT, URZ, UR7, !UP5, UP1 ;  /* 0x000000073f00728c */ /* 0x000fc6000ef22710 */
[----:B------:R-:W-:Y:S01]  /*0e80*/  IMAD.U32 R7, RZ, RZ, UR5 ;  /* 0x00000005ff077e24 */ /* 0x000fe2000f8e00ff */
[----:B------:R-:W-:-:S04]  /*0e90*/  UIADD3 UR6, UP0, UR13, UR6, URZ ;  /* 0x000000060d067290 */ /* 0x000fc8000ff1e03f */
[----:B------:R-:W4:Y:S01]  /*0ea0*/  @P0 LDG.E R6, [R6.64] ;  /* 0x0000000806060981 */ /* 0x000f22000c1e1900 */
        /* <DEDUP_REMOVED lines=25> */
.L_x_1605:
        /* <DEDUP_REMOVED lines=21> */
[----:B-1----:R-:W-:Y:S02]  /*1190*/  UISETP.NE.AND UP0, UPT, UR22, -0x1, UPT ;  /* 0xffffffff1600788c */ /* 0x002fe4000bf05270 */
[----:B------:R-:W-:Y:S02]  /*11a0*/  UIADD3 UR6, UR25, 0x7f, URZ ;  /* 0x0000007f19067890 */ /* 0x000fe4000fffe03f */
[----:B------:R-:W-:Y:S02]  /*11b0*/  UISETP.NE.AND UP1, UPT, UR15, -0x1, UPT ;  /* 0xffffffff0f00788c */ /* 0x000fe4000bf25270 */
[----:B------:R-:W-:Y:S01]  /*11c0*/  ULDC.64 UR12, c[0x0][0x178] ;  /* 0x00005e00000c7ab9 */ /* 0x000fe20000000a00 */
[----:B------:R-:W-:Y:S01]  /*11d0*/  PLOP3.LUT P0, PT, PT, PT, UP0, 0x80, 0x0 ;  /* 0x000000000000781c */ /* 0x000fe20003f0f008 */
[----:B------:R-:W-:Y:S02]  /*11e0*/  UIMAD UR14, UR23, UR12, URZ ;  /* 0x0000000c170e72a4 */ /* 0x000fe4000f8e023f */
[----:B------:R-:W-:-:S02]  /*11f0*/  ULDC.64 UR10, c[0x0][0x190] ;  /* 0x00006400000a7ab9 */ /* 0x000fc40000000a00 */
[----:B------:R-:W-:Y:S02]  /*1200*/  USHF.R.S32.HI UR16, URZ, 0x1f, UR6 ;  /* 0x0000001f3f107899 */ /* 0x000fe40008011406 */
[----:B------:R-:W-:Y:S02]  /*1210*/  UIMAD.WIDE.U32 UR4, UR15, UR10, URZ ;  /* 0x0000000a0f0472a5 */ /* 0x000fe4000f8e003f */
[----:B------:R-:W-:Y:S02]  /*1220*/  UIMAD UR19, UR15, UR11, URZ ;  /* 0x0000000b0f1372a4 */ /* 0x000fe4000f8e023f */
[----:B------:R-:W-:Y:S02]  /*1230*/  UIMAD.WIDE.U32 UR10, UR29, UR12, URZ ;  /* 0x0000000c1d0a72a5 */ /* 0x000fe4000f8e003f */
[----:B------:R-:W-:Y:S02]  /*1240*/  UIMAD UR13, UR29, UR13, UR14 ;  /* 0x0000000d1d0d72a4 */ /* 0x000fe4000f8e020e */
[----:B------:R-:W-:-:S02]  /*1250*/  ULEA.HI UR30, UR16, UR6, URZ, 0x7 ;  /* 0x00000006101e7291 */ /* 0x000fc4000f8f383f */
[----:B------:R-:W-:Y:S02]  /*1260*/  @UP0 UIADD3 UR6, UR18, UR22, URZ ;  /* 0x0000001612060290 */ /* 0x000fe4000fffe03f */
[----:B------:R-:W-:Y:S02]  /*1270*/  ULDC.64 UR20, c[0x0][0x198] ;  /* 0x0000660000147ab9 */ /* 0x000fe40000000a00 */
[----:B------:R-:W-:Y:S02]  /*1280*/  UIADD3 UR33, UR11, UR13, URZ ;  /* 0x0000000d0b217290 */ /* 0x000fe4000fffe03f */
[----:B------:R-:W-:Y:S02]  /*1290*/  USEL UR37, UR10, UR4, !UP1 ;  /* 0x000000040a257287 */ /* 0x000fe4000c800000 */
        /* <DEDUP_REMOVED lines=11> */
[----:B------:R-:W-:Y:S02]  /*1350*/  UIMAD.WIDE.U32 UR4, UR18, UR10, URZ ;  /* 0x0000000a120472a5 */ /* 0x000fe4000f8e003f */
[----:B------:R-:W-:-:S04]  /*1360*/  UIMAD UR11, UR18, UR11, UR6 ;  /* 0x0000000b120b72a4 */ /* 0x000fc8000f8e0206 */
[----:B------:R-:W-:-:S03]  /*1370*/  UIADD3 UR5, UR5, UR11, URZ ;  /* 0x0000000b05057290 */ /* 0x000fc6000fffe03f */
[----:B------:R-:W-:Y:S02]  /*1380*/  ULDC.64 UR10, c[0x0][0x180] ;  /* 0x00006000000a7ab9 */ /* 0x000fe40000000a00 */
[----:B------:R-:W-:Y:S02]  /*1390*/  UIMAD UR6, UR23, UR10, URZ ;  /* 0x0000000a170672a4 */ /* 0x000fe4000f8e023f */
[----:B------:R-:W-:Y:S02]  /*13a0*/  UIMAD.WIDE.U32 UR4, UR29, UR10, UR4 ;  /* 0x0000000a1d0472a5 */ /* 0x000fe4000f8e0004 */
[----:B------:R-:W-:-:S04]  /*13b0*/  UIMAD UR6, UR29, UR11, UR6 ;  /* 0x0000000b1d0672a4 */ /* 0x000fc8000f8e0206 */
[----:B------:R-:W-:Y:S02]  /*13c0*/  UIADD3 UR32, UR5, UR6, URZ ;  /* 0x0000000605207290 */ /* 0x000fe4000fffe03f */
[----:B------:R-:W-:Y:S02]  /*13d0*/  UMOV UR31, UR4 ;  /* 0x00000004001f7c82 */ /* 0x000fe40008000000 */
.L_x_1607:
        /* <DEDUP_REMOVED lines=11> */
[----:B------:R-:W-:-:S04]  /*1490*/  UIMAD UR4, UR23, UR12, URZ ;  /* 0x0000000c170472a4 */ /* 0x000fc8000f8e023f */
[----:B------:R-:W-:Y:S02]  /*14a0*/  UIMAD UR13, UR29, UR13, UR4 ;  /* 0x0000000d1d0d72a4 */ /* 0x000fe4000f8e0204 */
[----:B------:R-:W-:-:S04]  /*14b0*/  UIMAD.WIDE.U32 UR4, UR18, UR10, URZ ;  /* 0x0000000a120472a5 */ /* 0x000fc8000f8e003f */
[----:B------:R-:W-:-:S04]  /*14c0*/  UIADD3 UR5, UR5, UR11, URZ ;  /* 0x0000000b05057290 */ /* 0x000fc8000fffe03f */
[----:B------:R-:W-:-:S04]  /*14d0*/  UIMAD.WIDE.U32 UR4, UR29, UR12, UR4 ;  /* 0x0000000c1d0472a5 */ /* 0x000fc8000f8e0004 */
[----:B------:R-:W-:-:S03]  /*14e0*/  UIADD3 UR28, UR5, UR13, URZ ;  /* 0x0000000d051c7290 */ /* 0x000fc6000fffe03f */
[----:B------:R-:W-:Y:S02]  /*14f0*/  UMOV UR27, UR4 ;  /* 0x00000004001b7c82 */ /* 0x000fe40008000000 */
.L_x_1608:
[----:B------:R-:W-:Y:S01]  /*1500*/  IABS R6, c[0x0][0x1c8] ;  /* 0x0000720000067a13 */ /* 0x000fe20000000000 */
[----:B------:R-:W-:Y:S01]  /*1510*/  ULDC.64 UR10, c[0x0][0x370] ;  /* 0x0000dc00000a7ab9 */ /* 0x000fe20000000a00 */
[----:B------:R-:W-:Y:S01]  /*1520*/  IABS R2, UR36 ;  /* 0x0000002400027c13 */ /* 0x000fe20008000000 */
[----:B------:R-:W-:Y:S01]  /*1530*/  @UP1 UIMAD.WIDE.U32 UR4, UR15, UR10, URZ ;  /* 0x0000000a0f0412a5 */ /* 0x000fe2000f8e003f */
[----:B------:R-:W1:Y:S01]  /*1540*/  I2F.RP R4, R6 ;  /* 0x0000000600047306 */ /* 0x000e620000209400 */
[----:B------:R-:W2:Y:S01]  /*1550*/  S2UR UR13, SR_CTAID.X ;  /* 0x00000000000d79c3 */ /* 0x000ea20000002500 */
[----:B------:R-:W-:Y:S01]  /*1560*/  ULDC UR12, c[0x0][0x224] ;  /* 0x00008900000c7ab9 */ /* 0x000fe20000000800 */
[----:B------:R-:W-:Y:S01]  /*1570*/  ISETP.NE.AND P1, PT, RZ, c[0x0][0x1c8], PT ;  /* 0x00007200ff007a0c */ /* 0x000fe20003f25270 */
[----:B------:R-:W-:Y:S02]  /*1580*/  @UP1 UIMAD UR21, UR15, UR11, UR5 ;  /* 0x0000000b0f1512a4 */ /* 0x000fe4000f8e0205 */
        /* <DEDUP_REMOVED lines=8> */
[----:B------:R-:W-:Y:S02]  /*1610*/  UIMAD UR6, UR35, UR15, URZ ;  /* 0x0000000f230672a4 */ /* 0x000fe4000f8e023f */
[----:B------:R-:W-:Y:S02]  /*1620*/  @!UP1 UMOV UR20, UR4 ;  /* 0x0000000400149c82 */ /* 0x000fe40008000000 */
[----:B------:R-:W-:-:S04]  /*1630*/  UIMAD UR4, UR23, UR12, UR52 ;  /* 0x0000000c170472a4 */ /* 0x000fc8000f8e0234 */
[----:B------:R-:W-:Y:S01]  /*1640*/  UIADD3 UR4, UR43, UR4, URZ ;  /* 0x000000042b047290 */ /* 0x000fe2000fffe03f */
[----:B-1----:R-:W-:-:S03]  /*1650*/  IADD3 R4, R4, 0xffffffe, RZ ;  /* 0x0ffffffe04047810 */ /* 0x002fc60007ffe0ff */
[----:B------:R-:W-:Y:S01]  /*1660*/  UIMAD UR4, UR34, UR4, UR51 ;  /* 0x00000004220472a4 */ /* 0x000fe2000f8e0233 */
[----:B------:R-:W1:Y:S03]  /*1670*/  F2I.FTZ.U32.TRUNC.NTZ R5, R4 ;  /* 0x0000000400057305 */ /* 0x000e66000021f000 */
[----:B------:R-:W-:Y:S02]  /*1680*/  UIADD3 UR12, UR41, UR4, URZ ;  /* 0x00000004290c7290 */ /* 0x000fe4000fffe03f */
[----:B------:R-:W-:-:S04]  /*1690*/  UIMAD.WIDE.U32 UR4, UR34, UR15, URZ ;  /* 0x0000000f220472a5 */ /* 0x000fc8000f8e003f */
[----:B------:R-:W-:Y:S02]  /*16a0*/  @UP1 UIADD3 UR12, UR5, UR6, URZ ;  /* 0x00000006050c1290 */ /* 0x000fe4000fffe03f */
[----:B------:R-:W-:Y:S02]  /*16b0*/  USEL UR19, UR40, UR4, !UP1 ;  /* 0x0000000428137287 */ /* 0x000fe4000c800000 */
[----:B--2---:R-:W-:Y:S01]  /*16c0*/  UIMAD.WIDE.U32 UR4, UR13, UR10, URZ ;  /* 0x0000000a0d0472a5 */ /* 0x004fe2000f8e003f */
[----:B-1----:R-:W-:-:S03]  /*16d0*/  IMAD.MOV R0, RZ, RZ, -R5 ;  /* 0x000000ffff007224 */ /* 0x002fc600078e0a05 */
[----:B------:R-:W-:Y:S01]  /*16e0*/  USEL UR16, UR4, URZ, UP3 ;  /* 0x0000003f04107287 */ /* 0x000fe20009800000 */
[----:B------:R-:W-:Y:S01]  /*16f0*/  IMAD.MOV.U32 R4, RZ, RZ, RZ ;  /* 0x000000ffff047224 */ /* 0x000fe200078e00ff */
[----:B------:R-:W-:Y:S01]  /*1700*/  UIMAD UR11, UR13, UR11, UR5 ;  /* 0x0000000b0d0b72a4 */ /* 0x000fe2000f8e0205 */
[----:B------:R-:W-:Y:S01]  /*1710*/  IMAD R0, R0, R6, RZ ;  /* 0x0000000600007224 */ /* 0x000fe200078e02ff */
[----:B------:R-:W-:Y:S02]  /*1720*/  USHF.L.U64.HI UR4, UR29, 0x7, UR23 ;  /* 0x000000071d047899 */ /* 0x000fe40008010217 */
[----:B------:R-:W-:Y:S01]  /*1730*/  USHF.L.U32 UR13, UR29, 0x7, URZ ;  /* 0x000000071d0d7899 */ /* 0x000fe2000800063f */
[----:B------:R-:W-:Y:S01]  /*1740*/  IMAD.HI.U32 R0, R5, R0, R4 ;  /* 0x0000000005007227 */ /* 0x000fe200078e0004 */
[----:B------:R-:W-:Y:S02]  /*1750*/  USEL UR5, UR4, URZ, UP6 ;  /* 0x0000003f04057287 */ /* 0x000fe4000b000000 */
[----:B------:R-:W-:-:S02]  /*1760*/  USEL UR4, UR13, URZ, UP6 ;  /* 0x0000003f0d047287 */ /* 0x000fc4000b000000 */
[----:B------:R-:W-:Y:S01]  /*1770*/  ULDC UR10, c[0x0][0x234] ;  /* 0x00008d00000a7ab9 */ /* 0x000fe20000000800 */
[----:B------:R-:W-:Y:S01]  /*1780*/  IMAD.HI.U32 R0, R0, R2, RZ ;  /* 0x0000000200007227 */ /* 0x000fe200078e00ff */
[----:B------:R-:W-:Y:S02]  /*1790*/  UIADD3 UR4, UP0, UR14, UR4, URZ ;  /* 0x000000040e047290 */ /* 0x000fe4000ff1e03f */
[----:B------:R-:W-:Y:S01]  /*17a0*/  USEL UR11, UR11, URZ, UP3 ;  /* 0x0000003f0b0b7287 */ /* 0x000fe20009800000 */
[----:B------:R-:W-:Y:S01]  /*17b0*/  IMAD.MOV R4, RZ, RZ, -R0 ;  /* 0x000000ffff047224 */ /* 0x000fe200078e0a00 */
[----:B------:R-:W-:Y:S02]  /*17c0*/  UIADD3.X UR6, UR26, UR5, URZ, UP0, !UPT ;  /* 0x000000051a067290 */ /* 0x000fe400087fe43f */
[----:B------:R-:W-:Y:S01]  /*17d0*/  UIMAD UR5, UR35, UR4, URZ ;  /* 0x00000004230572a4 */ /* 0x000fe2000f8e023f */
[----:B------:R-:W-:Y:S01]  /*17e0*/  IMAD R2, R6, R4, R2 ;  /* 0x0000000406027224 */ /* 0x000fe200078e0202 */
[----:B------:R-:W-:-:S02]  /*17f0*/  USHF.R.S32.HI UR23, URZ, 0x1f, UR24 ;  /* 0x0000001f3f177899 */ /* 0x000fc40008011418 */
[----:B------:R-:W-:Y:S02]  /*1800*/  UIMAD UR6, UR34, UR6, UR5 ;  /* 0x00000006220672a4 */ /* 0x000fe4000f8e0205 */
[----:B------:R-:W-:Y:S01]  /*1810*/  ISETP.GT.U32.AND P0, PT, R6, R2, PT ;  /* 0x000000020600720c */ /* 0x000fe20003f04070 */
[----:B------:R-:W-:-:S04]  /*1820*/  @UP2 USEL UR5, UR54, UR15, !UP1 ;  /* 0x0000000f36052287 */ /* 0x000fc8000c800000 */
[----:B------:R-:W-:Y:S02]  /*1830*/  @UP2 UIMAD UR13, UR36, UR10, UR5 ;  /* 0x0000000a240d22a4 */ /* 0x000fe4000f8e0205 */
[----:B------:R-:W-:-:S04]  /*1840*/  UIMAD.WIDE.U32 UR4, UR34, UR4, URZ ;  /* 0x00000004220472a5 */ /* 0x000fc8000f8e003f */
[----:B------:R-:W-:Y:S02]  /*1850*/  UIADD3 UR10, UR5, UR6, URZ ;  /* 0x00000006050a7290 */ /* 0x000fe4000fffe03f */
[----:B------:R-:W-:Y:S01]  /*1860*/  @!P0 IMAD.IADD R2, R2, 0x1, -R6 ;  /* 0x0000000102028824 */ /* 0x000fe200078e0a06 */
[----:B------:R-:W-:Y:S01]  /*1870*/  @!P0 IADD3 R0, R0, 0x1, RZ ;  /* 0x0000000100008810 */ /* 0x000fe20007ffe0ff */
[----:B------:R-:W-:Y:S01]  /*1880*/  @!UP2 UMOV UR13, UR49 ;  /* 0x00000031000dac82 */ /* 0x000fe20008000000 */
        /* <DEDUP_REMOVED lines=14> */
.L_x_1609:
[----:B------:R-:W-:Y:S02]  /*1970*/  UMOV UR6, UR50 ;  /* 0x0000003200067c82 */ /* 0x000fe40008000000 */
.L_x_1610:
[----:B------:R-:W1:Y:S01]  /*1980*/  S2R R30, SR_TID.X ;  /* 0x00000000001e7919 */ /* 0x000e620000002100 */
[----:B------:R-:W-:Y:S01]  /*1990*/  UIADD3 UR4, UP5, UP4, UR4, UR44, UR46 ;  /* 0x0000002c04047290 */ /* 0x000fe2000fcbe02e */
[----:B------:R-:W-:Y:S01]  /*19a0*/  IMAD.U32 R11, RZ, RZ, UR36 ;  /* 0x00000024ff0b7e24 */ /* 0x000fe2000f8e00ff */
[----:B------:R-:W-:Y:S01]  /*19b0*/  UIADD3 UR6, UR14, UR6, URZ ;  /* 0x000000060e067290 */ /* 0x000fe2000fffe03f */
[----:B------:R-:W-:Y:S01]  /*19c0*/  BSSY B1, `(.L_x_1606) ;  /* 0x0000ae5000017945 */ /* 0x000fe20003800000 */
[----:B------:R-:W-:Y:S02]  /*19d0*/  UIADD3 UR16, UP1, UP0, UR16, UR4, UR19 ;  /* 0x0000000410107290 */ /* 0x000fe4000f83e013 */
[----:B------:R-:W-:Y:S02]  /*19e0*/  UIADD3.X UR4, UR10, UR48, UR53, UP5, UP4 ;  /* 0x000000300a047290 */ /* 0x000fe4000afe8435 */
[----:B------:R-:W-:-:S02]  /*19f0*/  UMOV UR19, 0x4 ;  /* 0x0000000400137882 */ /* 0x000fc40000000000 */
[----:B------:R-:W-:Y:S02]  /*1a00*/  UIADD3.X UR12, UR11, UR4, UR12, UP1, UP0 ;  /* 0x000000040b0c7290 */ /* 0x000fe40008fe040c */
[----:B------:R-:W-:Y:S02]  /*1a10*/  UISETP.GE.AND UP0, UPT, UR25, 0x1, UPT ;  /* 0x000000011900788c */ /* 0x000fe4000bf06270 */
[----:B------:R-:W-:Y:S02]  /*1a20*/  ULDC.64 UR4, c[0x0][0x1a8] ;  /* 0x00006a0000047ab9 */ /* 0x000fe40000000a00 */
[----:B------:R-:W-:-:S04]  /*1a30*/  UIMAD UR4, UR61, UR4, URZ ;  /* 0x000000043d0472a4 */ /* 0x000fc8000f8e023f */
[----:B------:R-:W-:Y:S01]  /*1a40*/  UIMAD UR11, UR36, UR5, UR4 ;  /* 0x00000005240b72a4 */ /* 0x000fe2000f8e0204 */
[----:B-1----:R-:W-:Y:S02]  /*1a50*/  SHF.R.S32.HI R31, RZ, 0x1f, R30 ;  /* 0x0000001fff1f7819 */ /* 0x002fe4000001141e */
[----:B------:R-:W-:Y:S02]  /*1a60*/  ULDC.64 UR4, c[0x0][0x378] ;  /* 0x0000de0000047ab9 */ /* 0x000fe40000000a00 */
[----:B------:R-:W-:Y:S01]  /*1a70*/  UIMAD UR4, UR61, UR4, URZ ;  /* 0x000000043d0472a4 */ /* 0x000fe2000f8e023f */
[CC--:B------:R-:W-:Y:S02]  /*1a80*/  LEA.HI R4, R31.reuse, R30.reuse, RZ, 0x3 ;  /* 0x0000001e1f047211 */ /* 0x0c0fe400078f18ff */
[----:B------:R-:W-:Y:S01]  /*1a90*/  LEA.HI R10, R31, R30, RZ, 0x5 ;  /* 0x0000001e1f0a7211 */ /* 0x000fe200078f28ff */
[----:B------:R-:W-:Y:S01]  /*1aa0*/  UIMAD UR10, UR36, UR5, UR4 ;  /* 0x00000005240a72a4 */ /* 0x000fe2000f8e0204 */
[----:B------:R-:W-:-:S02]  /*1ab0*/  SHF.R.S32.HI R2, RZ, 0x3, R4 ;  /* 0x00000003ff027819 */ /* 0x000fc40000011404 */
[----:B------:R-:W-:Y:S01]  /*1ac0*/  LOP3.LUT R4, R4, 0xfffffff8, RZ, 0xc0, !PT ;  /* 0xfffffff804047812 */ /* 0x000fe200078ec0ff */
[----:B------:R-:W-:Y:S01]  /*1ad0*/  ULDC.64 UR4, c[0x0][0x370] ;  /* 0x0000dc0000047ab9 */ /* 0x000fe20000000a00 */
[----:B------:R-:W-:Y:S01]  /*1ae0*/  SHF.R.S32.HI R29, RZ, 0x1f, R2 ;  /* 0x0000001fff1d7819 */ /* 0x000fe20000011402 */
[----:B------:R-:W-:Y:S01]  /*1af0*/  UIMAD UR4, UR26, UR4, URZ ;  /* 0x000000041a0472a4 */ /* 0x000fe2000f8e023f */
[----:B------:R-:W-:Y:S01]  /*1b00*/  IADD3 R0, P0, R2, UR14, RZ ;  /* 0x0000000e02007c10 */ /* 0x000fe2000ff1e0ff */
[----:B------:R-:W-:Y:S02]  /*1b10*/  IMAD.IADD R4, R30, 0x1, -R4 ;  /* 0x000000011e047824 */ /* 0x000fe400078e0a04 */
[----:B------:R-:W-:Y:S01]  /*1b20*/  UIMAD UR4, UR14, UR5, UR4 ;  /* 0x000000050e0472a4 */ /* 0x000fe2000f8e0204 */
[----:B------:R-:W-:Y:S01]  /*1b30*/  IADD3.X R7, R29, UR26, RZ, P0, !PT ;  /* 0x0000001a1d077c10 */ /* 0x000fe200087fe4ff */
[----:B------:R-:W-:Y:S01]  /*1b40*/  IMAD.SHL.U32 R4, R4, 0x8, RZ ;  /* 0x0000000804047824 */ /* 0x000fe200078e00ff */
[----:B------:R-:W-:-:S03]  /*1b50*/  UIADD3 UR5, UR14, UR13, URZ ;  /* 0x0000000d0e057290 */ /* 0x000fc6000fffe03f */
[----:B------:R-:W-:Y:S01]  /*1b60*/  IMAD R7, R7, c[0x0][0x190], RZ ;  /* 0x0000640007077a24 */ /* 0x000fe200078e02ff */
[----:B------:R-:W-:Y:S02]  /*1b70*/  SHF.R.S32.HI R5, RZ, 0x1f, R4 ;  /* 0x0000001fff057819 */ /* 0x000fe40000011404 */
[----:B------:R-:W-:-:S03]  /*1b80*/  IADD3 R6, P0, R4, UR20, RZ ;  /* 0x0000001404067c10 */ /* 0x000fc6000ff1e0ff */
[----:B------:R-:W-:-:S04]  /*1b90*/  IMAD.WIDE.U32 R8, R0, c[0x0][0x190], R4 ;  /* 0x0000640000087a25 */ /* 0x000fc800078e0004 */
[----:B------:R-:W-:Y:S01]  /*1ba0*/  IMAD R0, R0, c[0x0][0x194], R7 ;  /* 0x0000650000007a24 */ /* 0x000fe200078e0207 */
[----:B------:R-:W-:Y:S02]  /*1bb0*/  IADD3 R8, P1, R8, UR37, RZ ;  /* 0x0000002508087c10 */ /* 0x000fe4000ff3e0ff */
[----:B------:R-:W-:Y:S01]  /*1bc0*/  IADD3.X R7, R5, UR21, RZ, P0, !PT ;  /* 0x0000001505077c10 */ /* 0x000fe200087fe4ff */
[----:B------:R-:W-:Y:S01]  /*1bd0*/  ULDC.64 UR20, c[0x0][0x200] ;  /* 0x0000800000147ab9 */ /* 0x000fe20000000a00 */
[----:B------:R-:W-:Y:S01]  /*1be0*/  IADD3.X R9, R9, UR33, R0, P1, !PT ;  /* 0x0000002109097c10 */ /* 0x000fe20008ffe400 */
[----:B------:R-:W-:Y:S01]  /*1bf0*/  IMAD.U32 R0, RZ, RZ, UR14 ;  /* 0x0000000eff007e24 */ /* 0x000fe2000f8e00ff */
[----:B------:R-:W-:Y:S01]  /*1c00*/  PLOP3.LUT P0, PT, PT, PT, UP0, 0x80, 0x0 ;  /* 0x000000000000781c */ /* 0x000fe20003f0f008 */
[----:B------:R-:W-:Y:S02]  /*1c10*/  UIMAD.WIDE UR14, UR5, UR19, UR20 ;  /* 0x00000013050e72a5 */ /* 0x000fe4000f8e0214 */
[----:B------:R-:W-:Y:S01]  /*1c20*/  IMAD.WIDE.U32 R6, R0, c[0x0][0x370], R6 ;  /* 0x0000dc0000067a25 */ /* 0x000fe200078e0006 */
[----:B------:R-:W-:-:S02]  /*1c30*/  ULDC.64 UR20, c[0x0][0x3c8] ;  /* 0x0000f20000147ab9 */ /* 0x000fc40000000a00 */
[----:B------:R-:W-:Y:S01]  /*1c40*/  UIMAD.WIDE UR20, UR6, UR19, UR20 ;  /* 0x00000013061472a5 */ /* 0x000fe2000f8e0214 */
[----:B------:R-:W-:Y:S01]  /*1c50*/  IMAD.U32 R0, RZ, RZ, UR36 ;  /* 0x00000024ff007e24 */ /* 0x000fe2000f8e00ff */
[----:B------:R-:W-:Y:S01]  /*1c60*/  IADD3 R7, R7, UR4, RZ ;  /* 0x0000000407077c10 */ /* 0x000fe2000fffe0ff */
[----:B------:R-:W-:-:S04]  /*1c70*/  IMAD.WIDE.U32 R8, R11, c[0x0][0x1a8], R8 ;  /* 0x00006a000b087a25 */ /* 0x000fc800078e0008 */
[----:B------:R-:W-:Y:S01]  /*1c80*/  IMAD.WIDE.U32 R6, R0, c[0x0][0x378], R6 ;  /* 0x0000de0000067a25 */ /* 0x000fe200078e0006 */
[----:B------:R-:W-:Y:S02]  /*1c90*/  LOP3.LUT R0, R10, 0xffffffe0, RZ, 0xc0, !PT ;  /* 0xffffffe00a007812 */ /* 0x000fe400078ec0ff */
[----:B------:R-:W-:Y:S01]  /*1ca0*/  SHF.R.S32.HI R10, RZ, 0x5, R10 ;  /* 0x00000005ff0a7819 */ /* 0x000fe2000001140a */
[----:B------:R-:W-:Y:S01]  /*1cb0*/  IMAD R11, R29, c[0x0][0x370], RZ ;  /* 0x0000dc001d0b7a24 */ /* 0x000fe200078e02ff */
[----:B------:R-:W-:Y:S01]  /*1cc0*/  IADD3 R7, R7, UR10, RZ ;  /* 0x0000000a07077c10 */ /* 0x000fe2000fffe0ff */
[----:B------:R-:W-:Y:S01]  /*1cd0*/  IMAD.IADD R28, R30, 0x1, -R0 ;  /* 0x000000011e1c7824 */ /* 0x000fe200078e0a00 */
[----:B------:R-:W-:Y:S01]  /*1ce0*/  IADD3 R12, R9, UR11, RZ ;  /* 0x0000000b090c7c10 */ /* 0x000fe2000fffe0ff */
[----:B------:R-:W-:Y:S01]  /*1cf0*/  IMAD R11, R2, c[0x0][0x374], R11 ;  /* 0x0000dd00020b7a24 */ /* 0x000fe200078e020b */
[----:B------:R-:W-:Y:S01]  /*1d00*/  LEA R17, P3, R8, c[0x0][0x160], 0x1 ;  /* 0x0000580008117a11 */ /* 0x000fe200078608ff */
[----:B------:R-:W-:Y:S01]  /*1d10*/  IMAD R10, R10, UR45, R28 ;  /* 0x0000002d0a0a7c24 */ /* 0x000fe2000f8e021c */
[----:B------:R-:W-:Y:S01]  /*1d20*/  ULEA.HI.SX32 UR10, UR30, 0xffffffff, 0x19 ;  /* 0xffffffff1e0a7891 */ /* 0x000fe2000f8fca3f */
[----:B------:R-:W-:Y:S01]  /*1d30*/  IMAD.WIDE.U32 R6, R2, c[0x0][0x370], R6 ;  /* 0x0000dc0002067a25 */ /* 0x000fe200078e0006 */
[----:B------:R-:W-:-:S02]  /*1d40*/  LEA.HI.X R16, R8, c[0x0][0x164], R12, 0x1, P3 ;  /* 0x0000590008107a11 */ /* 0x000fc400018f0c0c */
[----:B------:R-:W-:Y:S01]  /*1d50*/  IADD3 R0, P1, R10, UR16, RZ ;  /* 0x000000100a007c10 */ /* 0x000fe2000ff3e0ff */
[----:B------:R-:W-:Y:S01]  /*1d60*/  IMAD.IADD R7, R7, 0x1, R11 ;  /* 0x0000000107077824 */ /* 0x000fe200078e020b */
[----:B------:R-:W-:Y:S02]  /*1d70*/  LEA R9, P2, R6, c[0x0][0x330], 0x1 ;  /* 0x0000cc0006097a11 */ /* 0x000fe400078408ff */
[----:B------:R-:W-:Y:S02]  /*1d80*/  LEA.HI.X.SX32 R10, R10, UR12, 0x1, P1 ;  /* 0x0000000c0a0a7c11 */ /* 0x000fe400088f0eff */
[----:B------:R-:W-:Y:S02]  /*1d90*/  LEA R227, P1, R0, c[0x0][0x350], 0x2 ;  /* 0x0000d40000e37a11 */ /* 0x000fe400078210ff */
[----:B------:R-:W-:Y:S02]  /*1da0*/  LEA.HI.X R6, R6, c[0x0][0x334], R7, 0x1, P2 ;  /* 0x0000cd0006067a11 */ /* 0x000fe400010f0c07 */
[----:B------:R-:W-:Y:S01]  /*1db0*/  LEA.HI.X R226, R0, c[0x0][0x354], R10, 0x2, P1 ;  /* 0x0000d50000e27a11 */ /* 0x000fe200008f140a */
[----:B------:R-:W-:Y:S05]  /*1dc0*/  @!P0 BRA `(.L_x_1611) ;  /* 0x00009ec000008947 */ /* 0x000fea0003800000 */
[----:B------:R-:W2:Y:S01]  /*1dd0*/  LDL R24, [R1+0x14] ;  /* 0x0000140001187983 */ /* 0x000ea20000100800 */
[----:B------:R-:W-:Y:S01]  /*1de0*/  ULDC.64 UR4, c[0x0][0x198] ;  /* 0x0000660000047ab9 */ /* 0x000fe20000000a00 */
[----:B------:R-:W-:Y:S01]  /*1df0*/  PLOP3.LUT P2, PT, PT, PT, UP3, 0x80, 0x0 ;  /* 0x000000000000781c */ /* 0x000fe20003f4f038 */
[----:B------:R-:W-:Y:S01]  /*1e00*/  UIMAD UR4, UR23, UR4, URZ ;  /* 0x00000004170472a4 */ /* 0x000fe2000f8e023f */
[C---:B------:R-:W-:Y:S01]  /*1e10*/  IADD3 R7, R2.reuse, 0x20, RZ ;  /* 0x0000002002077810 */ /* 0x040fe20007ffe0ff */
[----:B------:R-:W-:Y:S01]  /*1e20*/  IMAD.MOV.U32 R240, RZ, RZ, R9 ;  /* 0x000000fffff07224 */ /* 0x000fe200078e0009 */
[C---:B------:R-:W-:Y:S01]  /*1e30*/  IADD3 R21, R2.reuse, 0x60, RZ ;  /* 0x0000006002157810 */ /* 0x040fe20007ffe0ff */
[----:B------:R-:W-:Y:S01]  /*1e40*/  UIMAD UR5, UR24, UR5, UR4 ;  /* 0x00000005180572a4 */ /* 0x000fe2000f8e0204 */
[----:B------:R-:W-:Y:S01]  /*1e50*/  MOV R22, c[0x0][0x370] ;  /* 0x0000dc0000167a02 */ /* 0x000fe20000000f00 */
[----:B------:R-:W-:Y:S01]  /*1e60*/  ULEA.HI UR4, UR10, UR10, URZ, 0x1 ;  /* 0x0000000a0a047291 */ /* 0x000fe2000f8f083f */
[----:B------:R-:W-:Y:S01]  /*1e70*/  IADD3 R20, R2, 0x40, RZ ;  /* 0x0000004002147810 */ /* 0x000fe20007ffe0ff */
[----:B------:R-:W-:Y:S01]  /*1e80*/  IMAD.MOV.U32 R23, RZ, RZ, 0x5 ;  /* 0x00000005ff177424 */ /* 0x000fe200078e00ff */
[----:B------:R-:W-:Y:S01]  /*1e90*/  MOV R32, c[0x0][0x190] ;  /* 0x0000640000207a02 */ /* 0x000fe20000000f00 */
[----:B------:R-:W-:Y:S01]  /*1ea0*/  ULOP3.LUT UR4, UR4, 0xfffffffe, URZ, 0xc0, !UPT ;  /* 0xfffffffe04047892 */ /* 0x000fe2000f8ec03f */
[C---:B------:R-:W-:Y:S01]  /*1eb0*/  IMAD.SHL.U32 R8, R22.reuse, 0x20, RZ ;  /* 0x0000002016087824 */ /* 0x040fe200078e00ff */
[----:B------:R-:W-:Y:S01]  /*1ec0*/  ULDC.64 UR12, c[0x0][0x1a0] ;  /* 0x00006800000c7ab9 */ /* 0x000fe20000000a00 */
[----:B------:R-:W-:Y:S01]  /*1ed0*/  IMAD.U32 R18, RZ, RZ, UR5 ;  /* 0x00000005ff127e24 */ /* 0x000fe2000f8e00ff */
[----:B------:R-:W-:Y:S01]  /*1ee0*/  UIADD3 UR4, UR10, -UR4, URZ ;  /* 0x800000040a047290 */ /* 0x000fe2000fffe03f */
[----:B------:R-:W-:Y:S01]  /*1ef0*/  IMAD.MOV.U32 R239, RZ, RZ, R6 ;  /* 0x000000ffffef7224 */ /* 0x000fe200078e0006 */
[----:B------:R-:W-:Y:S01]  /*1f00*/  UIMAD UR5, UR17, -0x80, UR7 ;  /* 0xffffff80110578a4 */ /* 0x000fe2000f8e0207 */
[----:B------:R-:W-:Y:S01]  /*1f10*/  SHF.L.U64.HI R6, R22, R23, c[0x0][0x374] ;  /* 0x0000dd0016067619 */ /* 0x000fe20000010217 */
[----:B------:R-:W-:Y:S01]  /*1f20*/  UISETP.NE.AND UP0, UPT, UR4, 0x1, UPT ;  /* 0x000000010400788c */ /* 0x000fe2000bf05270 */
[----:B------:R-:W-:Y:S01]  /*1f30*/  IMAD.MOV.U32 R238, RZ, RZ, R17 ;  /* 0x000000ffffee7224 */ /* 0x000fe200078e0011 */
[----:B------:R-:W-:Y:S01]  /*1f40*/  UIMAD UR4, UR10, -0x80, UR25 ;  /* 0xffffff800a0478a4 */ /* 0x000fe2000f8e0219 */
[----:B------:R-:W-:Y:S01]  /*1f50*/  IMAD.MOV.U32 R237, RZ, RZ, R16 ;  /* 0x000000ffffed7224 */ /* 0x000fe200078e0010 */
[----:B------:R-:W-:Y:S01]  /*1f60*/  ISETP.GE.AND P4, PT, R7, UR5, PT ;  /* 0x0000000507007c0c */ /* 0x000fe2000bf86270 */
[----:B------:R-:W-:-:S03]  /*1f70*/  IMAD.U32 R17, RZ, RZ, UR24 ;  /* 0x00000018ff117e24 */ /* 0x000fc6000f8e00ff */
[----:B------:R-:W-:Y:S02]  /*1f80*/  ISETP.GE.AND P0, PT, R7, UR4, PT ;  /* 0x0000000407007c0c */ /* 0x000fe4000bf06270 */
[----:B------:R-:W-:Y:S02]  /*1f90*/  ISETP.GE.AND P6, PT, R21, UR4, PT ;  /* 0x0000000415007c0c */ /* 0x000fe4000bfc6270 */
[----:B------:R-:W-:Y:S02]  /*1fa0*/  ISETP.GE.AND P1, PT, R20, UR4, PT ;  /* 0x0000000414007c0c */ /* 0x000fe4000bf26270 */
[----:B------:R-:W-:-:S07]  /*1fb0*/  ISETP.GE.AND P3, PT, R2, UR4, PT ;  /* 0x0000000402007c0c */ /* 0x000fce000bf66270 */
[CC--:B------:R-:W-:Y:S02]  /*1fc0*/  @!P0 LEA R10, P5, R8.reuse, R240.reuse, 0x1 ;  /* 0x000000f0080a8211 */ /* 0x0c0fe400078a08ff */
[----:B------:R-:W-:Y:S02]  /*1fd0*/  @!P6 IMAD.MOV.U32 R7, RZ, RZ, R239 ;  /* 0x000000ffff07e224 */ /* 0x000fe400078e00ef */
[----:B------:R-:W-:Y:S01]  /*1fe0*/  @!P0 LEA.HI.X R11, R8, R239, R6, 0x1, P5 ;  /* 0x000000ef080b8211 */ /* 0x000fe200028f0c06 */
[----:B------:R-:W-:Y:S01]  /*1ff0*/  @!P6 IMAD.MOV.U32 R6, RZ, RZ, R240 ;  /* 0x000000ffff06e224 */ /* 0x000fe200078e00f0 */
[----:B------:R-:W-:Y:S01]  /*2000*/  @!P6 MOV R8, c[0x0][0x374] ;  /* 0x0000dd000008ea02 */ /* 0x000fe20000000f00 */
[----:B------:R-:W-:Y:S01]  /*2010*/  @!P1 IMAD.MOV.U32 R14, RZ, RZ, c[0x0][0x374] ;  /* 0x0000dd00ff0e9624 */ /* 0x000fe200078e00ff */
[----:B------:R-:W-:Y:S01]  /*2020*/  @!P3 MOV R12, R240 ;  /* 0x000000f0000cb202 */ /* 0x000fe20000000f00 */
[----:B------:R-:W-:-:S04]  /*2030*/  @!P6 IMAD.WIDE.U32 R6, R22, 0xc0, R6 ;  /* 0x000000c01606e825 */ /* 0x000fc800078e0006 */
[----:B------:R-:W-:Y:S01]  /*2040*/  @!P6 IMAD R9, R8, 0xc0, RZ ;  /* 0x000000c00809e824 */ /* 0x000fe200078e02ff */
[----:B------:R-:W-:Y:S01]  /*2050*/  @P2 BAR.SYNC.DEFER_BLOCKING 0x0 ;  /* 0x0000000000002b1d */ /* 0x000fe20000010000 */
[C---:B------:R-:W-:Y:S01]  /*2060*/  @!P1 LEA R8, P2, R22.reuse, R240, 0x7 ;  /* 0x000000f016089211 */ /* 0x040fe200078438ff */
[----:B------:R-:W-:Y:S02]  /*2070*/  @!P3 IMAD.MOV.U32 R13, RZ, RZ, R239 ;  /* 0x000000ffff0db224 */ /* 0x000fe400078e00ef */
[----:B------:R-:W-:Y:S01]  /*2080*/  @!P6 IMAD.IADD R7, R7, 0x1, R9 ;  /* 0x000000010707e824 */ /* 0x000fe200078e0209 */
[----:B------:R-:W-:Y:S02]  /*2090*/  @!P1 LEA.HI.X R9, R22, R239, R14, 0x7, P2 ;  /* 0x000000ef16099211 */ /* 0x000fe400010f3c0e */
[----:B------:R-:W-:Y:S01]  /*20a0*/  PLOP3.LUT P2, PT, PT, PT, UP0, 0x80, 0x0 ;  /* 0x000000000000781c */ /* 0x000fe20003f4f008 */
        /* <DEDUP_REMOVED lines=21> */
[----:B-1----:R-:W-:-:S02]  /*2200*/  IMAD.SHL.U32 R12, R32, 0x20, RZ ;  /* 0x00000020200c7824 */ /* 0x002fc400078e00ff */
[----:B--2---:R-:W-:Y:S02]  /*2210*/  @!P3 IMAD.MOV.U32 R10, RZ, RZ, R238 ;  /* 0x000000ffff0ab224 */ /* 0x004fe400078e00ee */
[----:B------:R-:W-:Y:S01]  /*2220*/  @!P3 IMAD.MOV.U32 R11, RZ, RZ, R237 ;  /* 0x000000ffff0bb224 */ /* 0x000fe200078e00ed */
[----:B---3--:R-:W-:Y:S02]  /*2230*/  IADD3 R8, R24, 0x2000, RZ ;  /* 0x0000200018087810 */ /* 0x008fe40007ffe0ff */
[----:B------:R-:W-:Y:S02]  /*2240*/  SHF.L.U64.HI R9, R32, R23, c[0x0][0x194] ;  /* 0x0000650020097619 */ /* 0x000fe40000010217 */
[----:B----4-:R-:W-:Y:S02]  /*2250*/  SEL R6, R8, R24, !P2 ;  /* 0x0000001808067207 */ /* 0x010fe40005000000 */
[----:B------:R-:W-:Y:S02]  /*2260*/  @!P0 LEA R8, P5, R12, R238, 0x1 ;  /* 0x000000ee0c088211 */ /* 0x000fe400078a08ff */
[----:B------:R-:W-:Y:S01]  /*2270*/  SHF.L.U32 R228, R6, 0x1, RZ ;  /* 0x0000000106e47819 */ /* 0x000fe200000006ff */
[----:B------:R-:W-:Y:S01]  /*2280*/  IMAD.WIDE.U32 R6, R17, c[0x0][0x198], R4 ;  /* 0x0000660011067a25 */ /* 0x000fe200078e0004 */
[----:B------:R-:W-:-:S02]  /*2290*/  @!P0 LEA.HI.X R9, R12, R237, R9, 0x1, P5 ;  /* 0x000000ed0c098211 */ /* 0x000fc400028f0c09 */
[----:B------:R-:W-:Y:S01]  /*22a0*/  ISETP.GE.AND P5, PT, R2, UR5, PT ;  /* 0x0000000502007c0c */ /* 0x000fe2000bfa6270 */
[----:B------:R-:W-:Y:S01]  /*22b0*/  @P3 STS [R228], RZ ;  /* 0x000000ffe4003388 */ /* 0x000fe20000000800 */
[----:B------:R-:W-:-:S03]  /*22c0*/  IMAD.WIDE.U32 R4, R17, c[0x0][0x1a0], R4 ;  /* 0x0000680011047a25 */ /* 0x000fc600078e0004 */
[----:B------:R-:W-:Y:S04]  /*22d0*/  @P3 STS [R228+0x4], RZ ;  /* 0x000004ffe4003388 */ /* 0x000fe80000000800 */
[----:B------:R-:W-:Y:S04]  /*22e0*/  @P3 STS [R228+0x8], RZ ;  /* 0x000008ffe4003388 */ /* 0x000fe80000000800 */
[----:B------:R-:W-:Y:S04]  /*22f0*/  @P3 STS [R228+0xc], RZ ;  /* 0x00000cffe4003388 */ /* 0x000fe80000000800 */
[----:B------:R-:W-:Y:S01]  /*2300*/  @!PT LDS RZ, [RZ] ;  /* 0x00000000fffff984 */ /* 0x000fe20000000800 */
[----:B------:R-:W-:Y:S01]  /*2310*/  @!PT LDS RZ, [RZ] ;  /* 0x00000000fffff984 */ /* 0x000fe20000000800 */
[----:B------:R-:W-:Y:S01]  /*2320*/  @!PT LDS RZ, [RZ] ;  /* 0x00000000fffff984 */ /* 0x000fe20000000800 */
[----:B------:R1:W-:Y:S01]  /*2330*/  @!P3 LDGSTS.E.BYPASS.LTC128B.128 [R228], [R10.64] ;  /* 0x000000000ae4bfae */ /* 0x0003e2000b901d48 */
[----:B------:R-:W-:-:S03]  /*2340*/  IADD3 R6, P3, R6, UR31, RZ ;  /* 0x0000001f06067c10 */ /* 0x000fc6000ff7e0ff */
[----:B------:R-:W-:Y:S01]  /*2350*/  @P0 STS [R228+0x1000], RZ ;  /* 0x001000ffe4000388 */ /* 0x000fe20000000800 */
[----:B------:R-:W-:Y:S02]  /*2360*/  IADD3.X R7, R7, UR32, R18, P3, !PT ;  /* 0x0000002007077c10 */ /* 0x000fe40009ffe412 */
[----:B------:R-:W-:Y:S01]  /*2370*/  @!P4 IADD3 R14, P3, R2, 0x20, RZ ;  /* 0x00000020020ec810 */ /* 0x000fe20007f7e0ff */
[----:B------:R-:W-:Y:S02]  /*2380*/  @P0 STS [R228+0x1004], RZ ;  /* 0x001004ffe4000388 */ /* 0x000fe40000000800 */
[----:B------:R-:W-:Y:S02]  /*2390*/  IMAD.WIDE.U32 R6, R15, c[0x0][0x1b0], R6 ;  /* 0x00006c000f067a25 */ /* 0x000fe400078e0006 */
[----:B------:R-:W-:Y:S04]  /*23a0*/  @P0 STS [R228+0x1008], RZ ;  /* 0x001008ffe4000388 */ /* 0x000fe80000000800 */
[----:B------:R-:W-:Y:S04]  /*23b0*/  @P0 STS [R228+0x100c], RZ ;  /* 0x00100cffe4000388 */ /* 0x000fe80000000800 */
[----:B------:R-:W-:Y:S01]  /*23c0*/  @!PT LDS RZ, [RZ] ;  /* 0x00000000fffff984 */ /* 0x000fe20000000800 */
[----:B------:R-:W-:Y:S01]  /*23d0*/  @!PT LDS RZ, [RZ] ;  /* 0x00000000fffff984 */ /* 0x000fe20000000800 */
[----:B------:R-:W-:Y:S01]  /*23e0*/  @!PT LDS RZ, [RZ] ;  /* 0x00000000fffff984 */ /* 0x000fe20000000800 */
[----:B------:R2:W-:Y:S01]  /*23f0*/  @!P0 LDGSTS.E.BYPASS.LTC128B.128 [R228+0x1000], [R8.64] ;  /* 0x0100000008e48fae */ /* 0x0005e2000b901d48 */
[----:B------:R-:W-:-:S03]  /*2400*/  @!P1 LEA R12, P0, R32, R238, 0x7 ;  /* 0x000000ee200c9211 */ /* 0x000fc600078038ff */
[----:B------:R-:W-:Y:S01]  /*2410*/  @P1 STS [R228+0x2000], RZ ;  /* 0x002000ffe4001388 */ /* 0x000fe20000000800 */
[----:B-1----:R-:W-:-:S03]  /*2420*/  IMAD R10, R19, c[0x0][0x1b0], RZ ;  /* 0x00006c00130a7a24 */ /* 0x002fc600078e02ff */
[----:B------:R-:W-:Y:S01]  /*2430*/  @P1 STS [R228+0x2004], RZ ;  /* 0x002004ffe4001388 */ /* 0x000fe20000000800 */
[----:B------:R-:W-:Y:S02]  /*2440*/  @!P1 IMAD.MOV.U32 R11, RZ, RZ, c[0x0][0x194] ;  /* 0x00006500ff0b9624 */ /* 0x000fe400078e00ff */
[----:B------:R-:W-:Y:S01]  /*2450*/  IMAD R10, R15, c[0x0][0x1b4], R10 ;  /* 0x00006d000f0a7a24 */ /* 0x000fe200078e020a */
[----:B------:R-:W-:Y:S02]  /*2460*/  @P1 STS [R228+0x2008], RZ ;  /* 0x002008ffe4001388 */ /* 0x000fe40000000800 */
[----:B------:R-:W-:Y:S01]  /*2470*/  @!P1 LEA.HI.X R13, R32, R237, R11, 0x7, P0 ;  /* 0x000000ed200d9211 */ /* 0x000fe200000f3c0b */
[----:B------:R-:W-:Y:S01]  /*2480*/  IMAD.IADD R7, R7, 0x1, R10 ;  /* 0x0000000107077824 */ /* 0x000fe200078e020a */
[----:B------:R-:W-:Y:S03]  /*2490*/  @P1 STS [R228+0x200c], RZ ;  /* 0x00200cffe4001388 */ /* 0x000fe60000000800 */
[----:B------:R-:W-:Y:S01]  /*24a0*/  @!P5 IMAD.WIDE.U32 R10, R2, c[0x0][0x198], R6 ;  /* 0x00006600020ada25 */ /* 0x000fe200078e0006 */
[----:B------:R-:W-:Y:S01]  /*24b0*/  @!PT LDS RZ, [RZ] ;  /* 0x00000000fffff984 */ /* 0x000fe20000000800 */
[----:B------:R-:W-:Y:S01]  /*24c0*/  @!PT LDS RZ, [RZ] ;  /* 0x00000000fffff984 */ /* 0x000fe20000000800 */
[----:B------:R-:W-:Y:S01]  /*24d0*/  @!PT LDS RZ, [RZ] ;  /* 0x00000000fffff984 */ /* 0x000fe20000000800 */
[----:B------:R1:W-:Y:S01]  /*24e0*/  @!P1 LDGSTS.E.BYPASS.LTC128B.128 [R228+0x2000], [R12.64] ;  /* 0x020000000ce49fae */ /* 0x0003e2000b901d48 */
[----:B------:R-:W-:-:S03]  /*24f0*/  ISETP.GE.AND P1, PT, R21, UR5, PT ;  /* 0x0000000515007c0c */ /* 0x000fc6000bf26270 */
[----:B------:R-:W-:Y:S01]  /*2500*/  @!P5 LEA R26, P0, R10, c[0x0][0x168], 0x1 ;  /* 0x00005a000a1ada11 */ /* 0x000fe200078008ff */
[----:B------:R-:W-:Y:S01]  /*2510*/  @P6 STS [R228+0x3000], RZ ;  /* 0x003000ffe4006388 */ /* 0x000fe20000000800 */
[----:B--2---:R-:W-:Y:S01]  /*2520*/  @!P5 IMAD R8, R29, c[0x0][0x198], RZ ;  /* 0x000066001d08da24 */ /* 0x004fe200078e02ff */
[----:B------:R-:W-:Y:S02]  /*2530*/  @!P4 IADD3.X R9, RZ, R29, RZ, P3, !PT ;  /* 0x0000001dff09c210 */ /* 0x000fe40001ffe4ff */
[----:B------:R-:W-:Y:S01]  /*2540*/  @P6 STS [R228+0x3004], RZ ;  /* 0x003004ffe4006388 */ /* 0x000fe20000000800 */
[----:B------:R-:W-:Y:S01]  /*2550*/  ISETP.GE.AND P3, PT, R20, UR5, PT ;  /* 0x0000000514007c0c */ /* 0x000fe2000bf66270 */
[----:B------:R-:W-:Y:S01]  /*2560*/  @!P5 IMAD R18, R2, c[0x0][0x19c], R8 ;  /* 0x000067000212da24 */ /* 0x000fe200078e0208 */
[----:B------:R-:W-:Y:S01]  /*2570*/  UIMAD UR5, UR23, UR12, URZ ;  /* 0x0000000c170572a4 */ /* 0x000fe2000f8e023f */
[----:B------:R-:W-:Y:S01]  /*2580*/  @!P4 IMAD R8, R9, c[0x0][0x198], RZ ;  /* 0x000066000908ca24 */ /* 0x000fe200078e02ff */
[----:B------:R-:W-:Y:S01]  /*2590*/  @P6 STS [R228+0x3008], RZ ;  /* 0x003008ffe4006388 */ /* 0x000fe20000000800 */
[----:B------:R-:W-:Y:S01]  /*25a0*/  @!P4 IMAD.MOV.U32 R9, RZ, RZ, R7 ;  /* 0x000000ffff09c224 */ /* 0x000fe200078e0007 */
[----:B------:R-:W-:Y:S01]  /*25b0*/  UIMAD UR5, UR24, UR13, UR5 ;  /* 0x0000000d180572a4 */ /* 0x000fe2000f8e0205 */
[----:B------:R-:W-:Y:S01]  /*25c0*/  @!P4 IMAD R16, R14, c[0x0][0x19c], R8 ;  /* 0x000067000e10ca24 */ /* 0x000fe200078e0208 */
[----:B------:R-:W-:Y:S01]  /*25d0*/  @!P4 MOV R8, R6 ;  /* 0x000000060008c202 */ /* 0x000fe20000000f00 */
[----:B------:R-:W-:Y:S01]  /*25e0*/  @!P5 IMAD.IADD R11, R11, 0x1, R18 ;  /* 0x000000010b0bd824 */ /* 0x000fe200078e0212 */
[----:B------:R-:W-:Y:S01]  /*25f0*/  @P6 STS [R228+0x300c], RZ ;  /* 0x00300cffe4006388 */ /* 0x000fe20000000800 */
[----:B------:R-:W-:-:S02]  /*2600*/  @!P6 IMAD.MOV.U32 R20, RZ, RZ, c[0x0][0x194] ;  /* 0x00006500ff14e624 */ /* 0x000fc400078e00ff */
[----:B------:R-:W-:Y:S01]  /*2610*/  @!P4 IMAD.WIDE.U32 R8, R14, c[0x0][0x198], R8 ;  /* 0x000066000e08ca25 */ /* 0x000fe200078e0008 */
[----:B------:R-:W-:Y:S02]  /*2620*/  @!P5 LEA.HI.X R27, R10, c[0x0][0x16c], R11, 0x1, P0 ;  /* 0x00005b000a1bda11 */ /* 0x000fe400000f0c0b */
[----:B------:R-:W-:Y:S01]  /*2630*/  MOV R10, UR5 ;  /* 0x00000005000a7c02 */ /* 0x000fe20008000f00 */
[----:B------:R-:W-:Y:S01]  /*2640*/  @!P3 IMAD.MOV.U32 R11, RZ, RZ, R7 ;  /* 0x000000ffff0bb224 */ /* 0x000fe200078e0007 */
[----:B------:R-:W-:Y:S01]  /*2650*/  @!P4 IADD3 R9, R9, R16, RZ ;  /* 0x000000100909c210 */ /* 0x000fe20007ffe0ff */
[----:B-1----:R-:W-:Y:S01]  /*2660*/  IMAD R12, R19, c[0x0][0x1b8], RZ ;  /* 0x00006e00130c7a24 */ /* 0x002fe200078e02ff */
[----:B------:R-:W-:-:S04]  /*2670*/  @!P4 LEA R24, P0, R8, c[0x0][0x168], 0x1 ;  /* 0x00005a000818ca11 */ /* 0x000fc800078008ff */
[----:B------:R-:W-:Y:S02]  /*2680*/  @!P4 LEA.HI.X R25, R8, c[0x0][0x16c], R9, 0x1, P0 ;  /* 0x00005b000819ca11 */ /* 0x000fe400000f0c09 */
[----:B------:R-:W-:-:S05]  /*2690*/  @!P3 IADD3 R8, P0, R2, 0x40, RZ ;  /* 0x000000400208b810 */ /* 0x000fca0007f1e0ff */
[----:B------:R-:W-:Y:S01]  /*26a0*/  @!P3 IMAD.X R9, RZ, RZ, R29, P0 ;  /* 0x000000ffff09b224 */ /* 0x000fe200000e061d */
[----:B------:R-:W-:-:S03]  /*26b0*/  @!P1 IADD3 R13, P0, R2, 0x60, RZ ;  /* 0x00000060020d9810 */ /* 0x000fc60007f1e0ff */
[----:B------:R-:W-:Y:S02]  /*26c0*/  @!P3 IMAD R9, R9, c[0x0][0x198], RZ ;  /* 0x000066000909ba24 */ /* 0x000fe400078e02ff */
[----:B------:R-:W-:Y:S01]  /*26d0*/  @!P1 IMAD.X R16, RZ, RZ, R29, P0 ;  /* 0x000000ffff109224 */ /* 0x000fe200000e061d */
[----:B------:R-:W-:Y:S01]  /*26e0*/  IADD3 R4, P0, R4, UR27, RZ ;  /* 0x0000001b04047c10 */ /* 0x000fe2000ff1e0ff */
[----:B------:R-:W-:Y:S02]  /*26f0*/  @!P3 IMAD R14, R8, c[0x0][0x19c], R9 ;  /* 0x00006700080eba24 */ /* 0x000fe400078e0209 */
[----:B------:R-:W-:Y:S01]  /*2700*/  IMAD R9, R15, c[0x0][0x1bc], R12 ;  /* 0x00006f000f097a24 */ /* 0x000fe200078e020c */
[----:B------:R-:W-:Y:S01]  /*2710*/  IADD3.X R5, R5, UR28, R10, P0, !PT ;  /* 0x0000001c05057c10 */ /* 0x000fe200087fe40a */
[----:B------:R-:W-:Y:S02]  /*2720*/  @!P3 IMAD.MOV.U32 R10, RZ, RZ, R6 ;  /* 0x000000ffff0ab224 */ /* 0x000fe400078e0006 */
[----:B------:R-:W-:-:S02]  /*2730*/  @!P5 IMAD R12, R29, c[0x0][0x1a0], RZ ;  /* 0x000068001d0cda24 */ /* 0x000fc400078e02ff */
[----:B------:R-:W-:-:S04]  /*2740*/  @!P3 IMAD.WIDE.U32 R10, R8, c[0x0][0x198], R10 ;  /* 0x00006600080aba25 */ /* 0x000fc800078e000a */
[----:B------:R-:W-:Y:S01]  /*2750*/  IMAD.WIDE.U32 R4, R15, c[0x0][0x1b8], R4 ;  /* 0x00006e000f047a25 */ /* 0x000fe200078e0004 */
[----:B------:R-:W-:Y:S02]  /*2760*/  @!P3 IADD3 R11, R11, R14, RZ ;  /* 0x0000000e0b0bb210 */ /* 0x000fe40007ffe0ff */
[----:B------:R-:W-:Y:S01]  /*2770*/  @!P3 LEA R22, P0, R10, c[0x0][0x168], 0x1 ;  /* 0x00005a000a16ba11 */ /* 0x000fe200078008ff */
[----:B------:R-:W-:Y:S02]  /*2780*/  @!P1 IMAD R8, R16, c[0x0][0x198], RZ ;  /* 0x0000660010089a24 */ /* 0x000fe400078e02ff */
[----:B------:R-:W-:Y:S01]  /*2790*/  IMAD.IADD R5, R5, 0x1, R9 ;  /* 0x0000000105057824 */ /* 0x000fe200078e0209 */
[----:B------:R-:W-:Y:S01]  /*27a0*/  @!P3 LEA.HI.X R23, R10, c[0x0][0x16c], R11, 0x1, P0 ;  /* 0x00005b000a17ba11 */ /* 0x000fe200000f0c0b */
[C---:B------:R-:W-:Y:S02]  /*27b0*/  @!P1 IMAD R14, R13.reuse, c[0x0][0x19c], R8 ;  /* 0x000067000d0e9a24 */ /* 0x040fe400078e0208 */
[----:B------:R-:W-:-:S04]  /*27c0*/  @!P1 IMAD.WIDE.U32 R8, R13, c[0x0][0x198], R6 ;  /* 0x000066000d089a25 */ /* 0x000fc800078e0006 */
[----:B------:R-:W-:Y:S01]  /*27d0*/  @!P1 IMAD.IADD R9, R9, 0x1, R14 ;  /* 0x0000000109099824 */ /* 0x000fe200078e020e */
[----:B------:R-:W-:Y:S01]  /*27e0*/  @!P1 LEA R18, P0, R8, c[0x0][0x168], 0x1 ;  /* 0x00005a0008129a11 */ /* 0x000fe200078008ff */
[C---:B------:R-:W-:Y:S02]  /*27f0*/  @!P5 IMAD R10, R2.reuse, c[0x0][0x1a4], R12 ;  /* 0x00006900020ada24 */ /* 0x040fe400078e020c */
[----:B------:R-:W-:Y:S01]  /*2800*/  @!P5 IMAD.WIDE.U32 R6, R2, c[0x0][0x1a0], R4 ;  /* 0x000068000206da25 */ /* 0x000fe200078e0004 */
[----:B------:R-:W-:-:S04]  /*2810*/  @!P1 LEA.HI.X R19, R8, c[0x0][0x16c], R9, 0x1, P0 ;  /* 0x00005b0008139a11 */ /* 0x000fc800000f0c09 */
[----:B------:R-:W-:Y:S01]  /*2820*/  @!P5 IADD3 R10, R7, R10, RZ ;  /* 0x0000000a070ad210 */ /* 0x000fe20007ffe0ff */
[----:B------:R-:W-:Y:S01]  /*2830*/  @!P6 IMAD.MOV.U32 R7, RZ, RZ, R237 ;  /* 0x000000ffff07e224 */ /* 0x000fe200078e00ed */
[----:B------:R-:W-:-:S04]  /*2840*/  @!P5 LEA R16, P0, R6, c[0x0][0x170], 0x1 ;  /* 0x00005c000610da11 */ /* 0x000fc800078008ff */
[----:B------:R-:W-:Y:S02]  /*2850*/  @!P5 LEA.HI.X R17, R6, c[0x0][0x174], R10, 0x1, P0 ;  /* 0x00005d000611da11 */ /* 0x000fe400000f0c0a */
[----:B------:R-:W-:Y:S02]  /*2860*/  @!P4 IADD3 R8, P0, R2, 0x20, RZ ;  /* 0x000000200208c810 */ /* 0x000fe40007f1e0ff */
[----:B------:R-:W-:-:S03]  /*2870*/  @!P6 MOV R6, R238 ;  /* 0x000000ee0006e202 */ /* 0x000fc60000000f00 */
[----:B------:R-:W-:Y:S01]  /*2880*/  @!P4 IMAD.X R9, RZ, RZ, R29, P0 ;  /* 0x000000ffff09c224 */ /* 0x000fe200000e061d */
[----:B------:R-:W-:Y:S01]  /*2890*/  @!P3 IADD3 R10, P0, R2, 0x40, RZ ;  /* 0x00000040020ab810 */ /* 0x000fe20007f1e0ff */
[----:B------:R-:W-:Y:S01]  /*28a0*/  @!P6 IMAD.WIDE.U32 R14, R32, 0xc0, R6 ;  /* 0x000000c0200ee825 */ /* 0x000fe200078e0006 */
[----:B------:R-:W-:-:S03]  /*28b0*/  @!P4 MOV R7, R5 ;  /* 0x000000050007c202 */ /* 0x000fc60000000f00 */
[----:B------:R-:W-:Y:S01]  /*28c0*/  @!P3 IMAD.X R11, RZ, RZ, R29, P0 ;  /* 0x000000ffff0bb224 */ /* 0x000fe200000e061d */
[----:B------:R-:W-:Y:S01]  /*28d0*/  @!P1 IADD3 R2, P0, R2, 0x60, RZ ;  /* 0x0000006002029810 */ /* 0x000fe20007f1e0ff */
[----:B------:R-:W-:Y:S02]  /*28e0*/  @!P4 IMAD R9, R9, c[0x0][0x1a0], RZ ;  /* 0x000068000909ca24 */ /* 0x000fe400078e02ff */
[----:B------:R-:W-:Y:S02]  /*28f0*/  @!P4 IMAD.MOV.U32 R6, RZ, RZ, R4 ;  /* 0x000000ffff06c224 */ /* 0x000fe400078e0004 */
[----:B------:R-:W-:Y:S02]  /*2900*/  @!P3 IMAD R11, R11, c[0x0][0x1a0], RZ ;  /* 0x000068000b0bba24 */ /* 0x000fe400078e02ff */
[C---:B------:R-:W-:Y:S02]  /*2910*/  @!P4 IMAD R12, R8.reuse, c[0x0][0x1a4], R9 ;  /* 0x00006900080cca24 */ /* 0x040fe400078e0209 */
[----:B------:R-:W-:Y:S01]  /*2920*/  @!P4 IMAD.WIDE.U32 R6, R8, c[0x0][0x1a0], R6 ;  /* 0x000068000806ca25 */ /* 0x000fe200078e0006 */
[----:B------:R-:W-:-:S03]  /*2930*/  @!P3 MOV R8, R4 ;  /* 0x000000040008b202 */ /* 0x000fc60000000f00 */
[----:B------:R-:W-:Y:S02]  /*2940*/  @!P1 IMAD.X R13, RZ, RZ, R29, P0 ;  /* 0x000000ffff0d9224 */ /* 0x000fe400000e061d */
[----:B------:R-:W-:Y:S02]  /*2950*/  @!P3 IMAD R21, R10, c[0x0][0x1a4], R11 ;  /* 0x000069000a15ba24 */ /* 0x000fe400078e020b */
[----:B------:R-:W-:Y:S02]  /*2960*/  @!P3 IMAD.MOV.U32 R9, RZ, RZ, R5 ;  /* 0x000000ffff09b224 */ /* 0x000fe400078e0005 */
[----:B------:R-:W-:Y:S01]  /*2970*/  @!P4 IMAD.IADD R11, R7, 0x1, R12 ;  /* 0x00000001070bc824 */ /* 0x000fe200078e020c */
[----:B------:R-:W-:Y:S01]  /*2980*/  @!P4 LEA R12, P0, R6, c[0x0][0x170], 0x1 ;  /* 0x00005c00060cca11 */ /* 0x000fe200078008ff */
[----:B------:R-:W-:-:S04]  /*2990*/  @!P3 IMAD.WIDE.U32 R8, R10, c[0x0][0x1a0], R8 ;  /* 0x000068000a08ba25 */ /* 0x000fc800078e0008 */
[----:B------:R-:W-:Y:S01]  /*29a0*/  @!P1 IMAD R7, R13, c[0x0][0x1a0], RZ ;  /* 0x000068000d079a24 */ /* 0x000fe200078e02ff */
[----:B------:R-:W-:Y:S01]  /*29b0*/  @!P4 LEA.HI.X R13, R6, c[0x0][0x174], R11, 0x1, P0 ;  /* 0x00005d00060dca11 */ /* 0x000fe200000f0c0b */
[----:B------:R-:W-:Y:S01]  /*29c0*/  @!P6 IMAD R6, R20, 0xc0, RZ ;  /* 0x000000c01406e824 */ /* 0x000fe200078e02ff */
[----:B------:R-:W-:Y:S01]  /*29d0*/  @!P3 LEA R10, P0, R8, c[0x0][0x170], 0x1 ;  /* 0x00005c00080aba11 */ /* 0x000fe200078008ff */
[C---:B------:R-:W-:Y:S01]  /*29e0*/  @!P1 IMAD R20, R2.reuse, c[0x0][0x1a4], R7 ;  /* 0x0000690002149a24 */ /* 0x040fe200078e0207 */
[----:B------:R-:W-:Y:S01]  /*29f0*/  @!P3 IADD3 R7, R9, R21, RZ ;  /* 0x000000150907b210 */ /* 0x000fe20007ffe0ff */
[----:B------:R-:W-:-:S03]  /*2a00*/  @!P1 IMAD.WIDE.U32 R4, R2, c[0x0][0x1a0], R4 ;  /* 0x0000680002049a25 */ /* 0x000fc600078e0004 */
[----:B------:R-:W-:Y:S01]  /*2a10*/  @!P3 LEA.HI.X R11, R8, c[0x0][0x174], R7, 0x1, P0 ;  /* 0x00005d00080bba11 */ /* 0x000fe200000f0c07 */
[----:B------:R-:W-:Y:S01]  /*2a20*/  @!P1 IMAD.IADD R2, R5, 0x1, R20 ;  /* 0x0000000105029824 */ /* 0x000fe200078e0214 */
[C---:B------:R-:W-:Y:S01]  /*2a30*/  @!P1 LEA R8, P0, R4.reuse, c[0x0][0x170], 0x1 ;  /* 0x00005c0004089a11 */ /* 0x040fe200078008ff */
[----:B------:R-:W-:Y:S01]  /*2a40*/  @!P6 IMAD.IADD R7, R15, 0x1, R6 ;  /* 0x000000010f07e824 */ /* 0x000fe200078e0206 */
[----:B------:R-:W-:Y:S01]  /*2a50*/  @!P6 MOV R6, R14 ;  /* 0x0000000e0006e202 */ /* 0x000fe20000000f00 */
[----:B------:R-:W-:Y:S01]  /*2a60*/  IMAD.MOV.U32 R5, RZ, RZ, c[0x0][0x30c] ;  /* 0x0000c300ff057624 */ /* 0x000fe200078e00ff */
[----:B------:R-:W-:Y:S01]  /*2a70*/  @!P1 LEA.HI.X R9, R4, c[0x0][0x174], R2, 0x1, P0 ;  /* 0x00005d0004099a11 */ /* 0x000fe200000f0c02 */
[----:B------:R-:W-:Y:S02]  /*2a80*/  IMAD.MOV.U32 R4, RZ, RZ, c[0x0][0x308] ;  /* 0x0000c200ff047624 */ /* 0x000fe400078e00ff */
        /* <DEDUP_REMOVED lines=45> */
[----:B-1----:R1:W2:Y:S04]  /*2d60*/  LDG.E.64 R6, [R4.64+0x8] ;  /* 0x0000080804067981 */ /* 0x0022a8000c1e1b00 */
[----:B---3--:R1:W3:Y:S01]  /*2d70*/  LDG.E.64 R10, [R4.64] ;  /* 0x00000008040a7981 */ /* 0x0082e2000c1e1b00 */
[C---:B------:R-:W-:Y:S01]  /*2d80*/  IADD3 R2, R245.reuse, 0x40, RZ ;  /* 0x00000040f5027810 */ /* 0x040fe20007ffe0ff */
[----:B------:R-:W-:Y:S01]  /*2d90*/  IMAD.MOV.U32 R243, RZ, RZ, 0x7f800000 ;  /* 0x7f800000fff37424 */ /* 0x000fe200078e00ff */
[C---:B------:R-:W-:Y:S01]  /*2da0*/  ISETP.GE.AND P4, PT, R245.reuse, UR4, PT ;  /* 0x00000004f5007c0c */ /* 0x040fe2000bf86270 */
[----:B------:R-:W-:Y:S01]  /*2db0*/  IMAD.MOV.U32 R241, RZ, RZ, 0x7f800000 ;  /* 0x7f800000fff17424 */ /* 0x000fe200078e00ff */
[----:B------:R-:W-:Y:S01]  /*2dc0*/  ISETP.GE.AND P1, PT, R2, UR4, PT ;  /* 0x0000000402007c0c */ /* 0x000fe2000bf26270 */
[----:B------:R-:W-:Y:S01]  /*2dd0*/  IMAD.MOV.U32 R242, RZ, RZ, 0x7f800000 ;  /* 0x7f800000fff27424 */ /* 0x000fe200078e00ff */
[----:B------:R-:W-:Y:S01]  /*2de0*/  MOV R244, 0x7f800000 ;  /* 0x7f80000000f47802 */ /* 0x000fe20000000f00 */
[----:B----4-:R-:W-:Y:S01]  /*2df0*/  IMAD.MOV.U32 R8, RZ, RZ, 0x4 ;  /* 0x00000004ff087424 */ /* 0x010fe200078e00ff */
[----:B------:R-:W-:-:S04]  /*2e00*/  IADD3 R0, R245, 0x48, RZ ;  /* 0x00000048f5007810 */ /* 0x000fc80007ffe0ff */
[----:B------:R-:W-:Y:S02]  /*2e10*/  ISETP.GE.AND P0, PT, R0, UR4, PT ;  /* 0x0000000400007c0c */ /* 0x000fe4000bf06270 */
[----:B-1----:R-:W-:-:S11]  /*2e20*/  IADD3 R4, R245, 0x8, RZ ;  /* 0x00000008f5047810 */ /* 0x002fd60007ffe0ff */
[----:B------:R-:W-:Y:S01]  /*2e30*/  @!P0 IMAD.WIDE R8, R0, R8, UR14 ;  /* 0x0000000e00088e25 */ /* 0x000fe2000f8e0208 */
[-C--:B------:R-:W-:Y:S02]  /*2e40*/  LEA.HI R0, R31, R30.reuse, RZ, 0x4 ;  /* 0x0000001e1f007211 */ /* 0x080fe400078f20ff */
[----:B------:R-:W-:Y:S02]  /*2e50*/  ISETP.GE.AND P3, PT, R4, UR4, PT ;  /* 0x0000000404007c0c */ /* 0x000fe4000bf66270 */
[----:B------:R-:W-:Y:S01]  /*2e60*/  LOP3.LUT R0, R0, 0xfffffff0, RZ, 0xc0, !PT ;  /* 0xfffffff000007812 */ /* 0x000fe200078ec0ff */
[----:B------:R1:W5:Y:S01]  /*2e70*/  @!P0 LDG.E R242, [R8.64] ;  /* 0x0000000808f28981 */ /* 0x000362000c1e1900 */
[----:B------:R-:W-:Y:S02]  /*2e80*/  MOV R4, 0x4 ;  /* 0x0000000400047802 */ /* 0x000fe40000000f00 */
[----:B------:R-:W-:-:S03]  /*2e90*/  IADD3 R0, -R0, R30, RZ ;  /* 0x0000001e00007210 */ /* 0x000fc60007ffe1ff */
[----:B------:R-:W-:Y:S01]  /*2ea0*/  IMAD.WIDE R4, R245, R4, UR14 ;  /* 0x0000000ef5047e25 */ /* 0x000fe2000f8e0204 */
[----:B------:R-:W-:-:S04]  /*2eb0*/  SHF.R.S32.HI R2, RZ, 0x1f, R0 ;  /* 0x0000001fff027819 */ /* 0x000fc80000011400 */
[----:B------:R-:W-:Y:S01]  /*2ec0*/  LEA.HI R2, R2, R0, RZ, 0x3 ;  /* 0x0000000002027211 */ /* 0x000fe200078f18ff */
[----:B------:R4:W5:Y:S03]  /*2ed0*/  @!P4 LDG.E R243, [R4.64] ;  /* 0x0000000804f3c981 */ /* 0x000966000c1e1900 */
[----:B------:R-:W-:Y:S01]  /*2ee0*/  LOP3.LUT R2, R2, 0xfffffff8, RZ, 0xc0, !PT ;  /* 0xfffffff802027812 */ /* 0x000fe200078ec0ff */
[----:B------:R4:W5:Y:S04]  /*2ef0*/  @!P3 LDG.E R244, [R4.64+0x20] ;  /* 0x0000200804f4b981 */ /* 0x000968000c1e1900 */
[----:B------:R-:W-:Y:S01]  /*2f00*/  IMAD.IADD R0, R0, 0x1, -R2 ;  /* 0x0000000100007824 */ /* 0x000fe200078e0a02 */
[----:B------:R-:W-:Y:S01]  /*2f10*/  SHF.R.S32.HI R2, RZ, 0x1f, R28 ;  /* 0x0000001fff027819 */ /* 0x000fe2000001141c */
[----:B------:R4:W5:Y:S03]  /*2f20*/  @!P1 LDG.E R241, [R4.64+0x100] ;  /* 0x0001000804f19981 */ /* 0x000966000c1e1900 */
[----:B------:R-:W-:-:S02]  /*2f30*/  LOP3.LUT P0, RZ, R0, 0x2, RZ, 0xc0, !PT ;  /* 0x0000000200ff7812 */ /* 0x000fc4000780c0ff */
[----:B------:R-:W-:Y:S01]  /*2f40*/  LOP3.LUT P1, RZ, R0, 0x4, RZ, 0xc0, !PT ;  /* 0x0000000400ff7812 */ /* 0x000fe2000782c0ff */
[----:B------:R-:W-:Y:S01]  /*2f50*/  IMAD.MOV.U32 R177, RZ, RZ, 0x20 ;  /* 0x00000020ffb17424 */ /* 0x000fe200078e00ff */
[----:B------:R-:W-:-:S04]  /*2f60*/  MOV R169, 0x40 ;  /* 0x0000004000a97802 */ /* 0x000fc80000000f00 */
[----:B------:R-:W-:Y:S01]  /*2f70*/  SEL R177, R177, 0xffffffe0, !P0 ;  /* 0xffffffe0b1b17807 */ /* 0x000fe20004000000 */
[----:B------:R-:W-:Y:S01]  /*2f80*/  UIADD3 UR4, UR24, 0x80, URZ ;  /* 0x0000008018047890 */ /* 0x000fe2000fffe03f */
        /* <DEDUP_REMOVED lines=33> */
[----:B------:R-:W-:Y:S01]  /*31a0*/  IMAD.IADD R175, R174, 0x1, R177 ;  /* 0x00000001aeaf7824 */ /* 0x000fe200078e02b1 */
[----:B------:R-:W-:-:S02]  /*31b0*/  UMOV UR16, UR20 ;  /* 0x0000001400107c82 */ /* 0x000fc40008000000 */
[----:B------:R-:W-:Y:S02]  /*31c0*/  UISETP.GE.AND UP0, UPT, UR4, UR7, UPT ;  /* 0x000000070400728c */ /* 0x000fe4000bf06270 */
[----:B------:R-:W-:Y:S01]  /*31d0*/  UMOV UR13, UR21 ;  /* 0x00000015000d7c82 */ /* 0x000fe20008000000 */
[----:B--2---:R-:W-:-:S04]  /*31e0*/  IADD3 R246, P4, P3, R6, UR39, R28 ;  /* 0x0000002706f67c10 */ /* 0x004fc8000fb9e01c */
[----:B------:R-:W-:-:S05]  /*31f0*/  IADD3.X R0, R7, UR47, R2, P4, P3 ;  /* 0x0000002f07007c10 */ /* 0x000fca000a7e6402 */
[----:B------:R2:W-:Y:S01]  /*3200*/  STL [R1+0x10], R0 ;  /* 0x0000100001007387 */ /* 0x0005e20000100800 */
[----:B------:R-:W-:-:S04]  /*3210*/  IADD3 R2, R179, 0x2000, RZ ;  /* 0x00002000b3027810 */ /* 0x000fc80007ffe0ff */
[----:B------:R-:W-:Y:S02]  /*3220*/  SEL R2, R2, R179, !P2 ;  /* 0x000000b302027207 */ /* 0x000fe40005000000 */
[----:B--2---:R-:W-:-:S04]  /*3230*/  IADD3 R0, R178, 0x2000, RZ ;  /* 0x00002000b2007810 */ /* 0x004fc80007ffe0ff */
[----:B------:R-:W-:-:S05]  /*3240*/  SEL R0, R0, R178, !P2 ;  /* 0x000000b200007207 */ /* 0x000fca0005000000 */
[----:B------:R-:W-:Y:S01]  /*3250*/  IMAD.SHL.U32 R168, R0, 0x2, RZ ;  /* 0x0000000200a87824 */ /* 0x000fe200078e00ff */
[----:B------:R-:W-:-:S05]  /*3260*/  MOV R0, c[0x0][0x22c] ;  /* 0x00008b0000007a02 */ /* 0x000fca0000000f00 */
[----:B------:R-:W-:-:S04]  /*3270*/  IMAD R0, R0, c[0x0][0x1c0], RZ ;  /* 0x0000700000007a24 */ /* 0x000fc800078e02ff */
[----:B----4-:R-:W-:Y:S02]  /*3280*/  IMAD.SHL.U32 R5, R0, 0x10, RZ ;  /* 0x0000001000057824 */ /* 0x010fe400078e00ff */
[----:B------:R-:W-:Y:S02]  /*3290*/  IMAD.SHL.U32 R176, R2, 0x2, RZ ;  /* 0x0000000202b07824 */ /* 0x000fe400078e00ff */
[----:B------:R-:W-:Y:S01]  /*32a0*/  IMAD.SHL.U32 R4, R0, 0x8, RZ ;  /* 0x0000000800047824 */ /* 0x000fe200078e00ff */
[----:B------:R-:W-:-:S04]  /*32b0*/  IADD3 R2, R5, 0x20, RZ ;  /* 0x0000002005027810 */ /* 0x000fc80007ffe0ff */
[----:B------:R-:W-:-:S05]  /*32c0*/  IADD3 R0, R4, R2, RZ ;  /* 0x0000000204007210 */ /* 0x000fca0007ffe0ff */
[----:B------:R-:W-:-:S04]  /*32d0*/  IMAD.IADD R0, R4, 0x1, R0 ;  /* 0x0000000104007824 */ /* 0x000fc800078e0200 */
[----:B------:R-:W-:-:S05]  /*32e0*/  IMAD.IADD R0, R4, 0x1, R0 ;  /* 0x0000000104007824 */ /* 0x000fca00078e0200 */
[----:B------:R-:W-:-:S05]  /*32f0*/  IADD3 R0, R4, R0, RZ ;  /* 0x0000000004007210 */ /* 0x000fca0007ffe0ff */
[----:B------:R2:W-:Y:S01]  /*3300*/  STL [R1+0xc], R0 ;  /* 0x00000c0001007387 */ /* 0x0005e20000100800 */
[----:B---3--:R1:W3:Y:S01]  /*3310*/  R2UR UR11, R11 ;  /* 0x000000000b0b73c2 */ /* 0x0082e200000e0000 */
[----:B--2---:R-:W-:-:S05]  /*3320*/  IMAD.IADD R0, R4, 0x1, R0 ;  /* 0x0000000104007824 */ /* 0x004fca00078e0200 */
[----:B------:R2:W-:Y:S02]  /*3330*/  STL [R1+0x8], R0 ;  /* 0x0000080001007387 */ /* 0x0005e40000100800 */
[----:B------:R1:W4:Y:S01]  /*3340*/  R2UR UR12, R10 ;  /* 0x000000000a0c73c2 */ /* 0x00032200000e0000 */
[----:B--2---:R-:W-:-:S05]  /*3350*/  IMAD.IADD R0, R4, 0x1, R0 ;  /* 0x0000000104007824 */ /* 0x004fca00078e0200 */
[----:B------:R2:W-:Y:S02]  /*3360*/  STL [R1+0x4], R0 ;  /* 0x0000040001007387 */ /* 0x0005e40000100800 */
[----:B--2---:R-:W-:-:S05]  /*3370*/  IADD3 R0, R4, R0, RZ ;  /* 0x0000000004007210 */ /* 0x004fca0007ffe0ff */
[----:B------:R-:W-:-:S05]  /*3380*/  IMAD.IADD R252, R4, 0x1, R0 ;  /* 0x0000000104fc7824 */ /* 0x000fca00078e0200 */
[----:B------:R-:W-:-:S05]  /*3390*/  IADD3 R251, R4, R252, RZ ;  /* 0x000000fc04fb7210 */ /* 0x000fca0007ffe0ff */
[----:B------:R-:W-:-:S04]  /*33a0*/  IMAD.IADD R250, R4, 0x1, R251 ;  /* 0x0000000104fa7824 */ /* 0x000fc800078e02fb */
[C---:B------:R-:W-:Y:S01]  /*33b0*/  IMAD.IADD R249, R4.reuse, 0x1, R250 ;  /* 0x0000000104f97824 */ /* 0x040fe200078e02fa */
[----:B------:R2:W-:Y:S04]  /*33c0*/  STL [R1], R0 ;  /* 0x0000000001007387 */ /* 0x0005e80000100800 */
[----:B------:R-:W-:Y:S01]  /*33d0*/  IADD3 R248, R4, R249, RZ ;  /* 0x000000f904f87210 */ /* 0x000fe20007ffe0ff */
[----:B------:R-:W-:-:S04]  /*33e0*/  IMAD.WIDE.U32 R246, R246, -0x2daee0ad, RZ ;  /* 0xd2511f53f6f67825 */ /* 0x000fc800078e00ff */
[----:B-1234-:R-:W-:Y:S02]  /*33f0*/  IMAD.IADD R0, R4, 0x1, R248 ;  /* 0x0000000104007824 */ /* 0x01efe400078e02f8 */
.L_x_1614:
[----:B------:R-:W-:Y:S01]  /*3400*/  PLOP3.LUT P0, PT, PT, PT, UP0, 0x80, 0x0 ;  /* 0x000000000000781c */ /* 0x000fe20003f0f008 */
[----:B------:R-:W0:Y:S01]  /*3410*/  LDGDEPBAR ;  /* 0x00000000000079af */ /* 0x000e220000000000 */
[----:B------:R-:W-:Y:S01]  /*3420*/  PLOP3.LUT P4, PT, PT, PT, UP0, 0x80, 0x0 ;  /* 0x000000000000781c */ /* 0x000fe20003f8f008 */
[C---:B------:R-:W-:Y:S01]  /*3430*/  IMAD.IADD R0, R176.reuse, 0x1, R177 ;  /* 0x00000001b0007824 */ /* 0x040fe200078e02b1 */
[----:B------:R-:W-:Y:S01]  /*3440*/  PLOP3.LUT P3, PT, PT, PT, UP0, 0x80, 0x0 ;  /* 0x000000000000781c */ /* 0x000fe20003f6f008 */
[--C-:B------:R-:W-:Y:S01]  /*3450*/  IMAD.IADD R164, R176, 0x1, R169.reuse ;  /* 0x00000001b0a47824 */ /* 0x100fe200078e02a9 */
[----:B------:R-:W-:Y:S01]  /*3460*/  PLOP3.LUT P2, PT, PT, PT, UP0, 0x80, 0x0 ;  /* 0x000000000000781c */ /* 0x000fe20003f4f008 */
[----:B------:R-:W-:Y:S01]  /*3470*/  UIADD3 UR5, UR11, 0x76cf5d0a, URZ ;  /* 0x76cf5d0a0b057890 */ /* 0x000fe2000fffe03f */
[----:B------:R-:W-:Y:S01]  /*3480*/  PLOP3.LUT P5, PT, PT, PT, UP0, 0x80, 0x0 ;  /* 0x000000000000781c */ /* 0x000fe20003faf008 */
[----:B------:R-:W2:Y:S01]  /*3490*/  LDL R181, [R1+0x18] ;  /* 0x0000180001b57983 */ /* 0x000ea20000100800 */
[----:B------:R-:W-:Y:S01]  /*34a0*/  PLOP3.LUT P6, PT, PT, PT, UP0, 0x80, 0x0 ;  /* 0x000000000000781c */ /* 0x000fe20003fcf008 */
[----:B-----5:R-:W-:Y:S01]  /*34b0*/  FMUL.FTZ R2, R241, 1.4426950216293334961 ;  /* 0x3fb8aa3bf1027820 */ /* 0x020fe20000410000 */
[----:B------:R-:W-:Y:S01]  /*34c0*/  UIADD3 UR4, UR12, -0x61c88647, URZ ;  /* 0x9e3779b90c047890 */ /* 0x000fe2000fffe03f */
[----:B------:R-:W3:Y:S01]  /*34d0*/  LDL R180, [R1+0x10] ;  /* 0x0000100001b47983 */ /* 0x000ee20000100800 */
[----:B------:R-:W-:Y:S02]  /*34e0*/  UIADD3 UR6, UR12, -0x4ab325aa, URZ ;  /* 0xb54cda560c067890 */ /* 0x000fe4000fffe03f */
[----:B------:R-:W-:Y:S01]  /*34f0*/  UISETP.GE.AND UP5, UPT, UR10, 0x1, UPT ;  /* 0x000000010a00788c */ /* 0x000fe2000bfa6270 */
[----:B------:R-:W1:Y:S08]  /*3500*/  S2R R182, SR_TID.X ;  /* 0x0000000000b67919 */ /* 0x000e700000002100 */
[----:B------:R-:W4:Y:S01]  /*3510*/  S2R R183, SR_TID.X ;  /* 0x0000000000b77919 */ /* 0x000f220000002100 */
[----:B-1----:R-:W-:Y:S01]  /*3520*/  SHF.R.S32.HI R182, RZ, 0x1f, R182 ;  /* 0x0000001fffb67819 */ /* 0x002fe200000114b6 */
[----:B------:R-:W-:Y:S06]  /*3530*/  DEPBAR.LE SB0, 0x0 ;  /* 0x000080000000791a */ /* 0x000fec0000000000 */
[----:B------:R-:W-:Y:S01]  /*3540*/  BAR.SYNC.DEFER_BLOCKING 0x0 ;  /* 0x0000000000007b1d */ /* 0x000fe20000010000 */
[----:B----4-:R-:W-:Y:S04]  /*3550*/  LEA.HI R182, R182, R183, RZ, 0x7 ;  /* 0x000000b7b6b67211 */ /* 0x010fe800078f38ff */
[----:B------:R-:W-:Y:S03]  /*3560*/  SHF.R.S32.HI R182, RZ, 0x7, R182 ;  /* 0x00000007ffb67819 */ /* 0x000fe600000114b6 */
[----:B------:R-:W-:Y:S08]  /*3570*/  LDSM.16.M88.4 R64, [R176] ;  /* 0x00000000b040783b */ /* 0x000ff00000000200 */
[----:B------:R-:W1:Y:S08]  /*3580*/  LDSM.16.M88.4 R16, [R170+0xc000] ;  /* 0x00c00000aa10783b */ /* 0x000e700000000200 */
[----:B------:R-:W4:Y:S08]  /*3590*/  LDSM.16.M88.4 R60, [R176+0x2000] ;  /* 0x00200000b03c783b */ /* 0x000f300000000200 */
[----:B------:R-:W4:Y:S08]  /*35a0*/  LDSM.16.M88.4 R32, [R170+0xc800] ;  /* 0x00c80000aa20783b */ /* 0x000f300000000200 */
[----:B------:R-:W4:Y:S08]  /*35b0*/  LDSM.16.M88.4 R48, [R170+0xd000] ;  /* 0x00d00000aa30783b */ /* 0x000f300000000200 */
[----:B------:R-:W4:Y:S01]  /*35c0*/  LDSM.16.M88.4 R132, [R170+0xd800] ;  /* 0x00d80000aa84783b */ /* 0x000f220000000200 */
[-C--:B-1----:R-:W-:Y:S07]  /*35d0*/  HMMA.16816.F32 R4, R64, R16.reuse, RZ ;  /* 0x000000104004723c */ /* 0x082fee00000018ff */
[----:B------:R-:W-:Y:S01]  /*35e0*/  LDSM.16.M88.4 R136, [R0] ;  /* 0x000000000088783b */ /* 0x000fe20000000200 */
[C---:B----4-:R-:W-:Y:S07]  /*35f0*/  HMMA.16816.F32 R8, R60.reuse, R16, RZ ;  /* 0x000000103c08723c */ /* 0x050fee00000018ff */
[----:B------:R-:W1:Y:S01]  /*3600*/  LDSM.16.M88.4 R140, [R173+0xc000] ;  /* 0x00c00000ad8c783b */ /* 0x000e620000000200 */
[-C--:B------:R-:W-:Y:S07]  /*3610*/  HMMA.16816.F32 R12, R60, R18.reuse, RZ ;  /* 0x000000123c0c723c */ /* 0x080fee00000018ff */
[----:B------:R-:W4:Y:S01]  /*3620*/  LDSM.16.M88.4 R144, [R0+0x2000] ;  /* 0x002000000090783b */ /* 0x000f220000000200 */
[C---:B------:R-:W-:Y:S07]  /*3630*/  HMMA.16816.F32 R16, R64.reuse, R18, RZ ;  /* 0x000000124010723c */ /* 0x040fee00000018ff */
[----:B------:R-:W1:Y:S01]  /*3640*/  LDSM.16.M88.4 R148, [R173+0xc800] ;  /* 0x00c80000ad94783b */ /* 0x000e620000000200 */
[-C--:B------:R-:W-:Y:S07]  /*3650*/  HMMA.16816.F32 R20, R64, R32.reuse, RZ ;  /* 0x000000204014723c */ /* 0x080fee00000018ff */
[----:B------:R-:W1:Y:S01]  /*3660*/  LDSM.16.M88.4 R152, [R173+0xd000] ;  /* 0x00d00000ad98783b */ /* 0x000e620000000200 */
[C---:B------:R-:W-:Y:S07]  /*3670*/  HMMA.16816.F32 R24, R60.reuse, R32, RZ ;  /* 0x000000203c18723c */ /* 0x040fee00000018ff */
[----:B------:R-:W-:Y:S01]  /*3680*/  LDSM.16.M88.4 R156, [R164] ;  /* 0x00000000a49c783b */ /* 0x000fe20000000200 */
[-C--:B------:R-:W-:Y:S07]  /*3690*/  HMMA.16816.F32 R28, R60, R34.reuse, RZ ;  /* 0x000000223c1c723c */ /* 0x080fee00000018ff */
[----:B------:R-:W-:Y:S01]  /*36a0*/  LDSM.16.M88.4 R160, [R171+0xc000] ;  /* 0x00c00000aba0783b */ /* 0x000fe20000000200 */
[C---:B------:R-:W-:Y:S07]  /*36b0*/  HMMA.16816.F32 R32, R64.reuse, R34, RZ ;  /* 0x000000224020723c */ /* 0x040fee00000018ff */
[----:B------:R-:W-:Y:S01]  /*36c0*/  LDSM.16.M88.4 R164, [R164+0x2000] ;  /* 0x00200000a4a4783b */ /* 0x000fe20000000200 */
[-C--:B------:R-:W-:Y:S08]  /*36d0*/  HMMA.16816.F32 R36, R64, R48.reuse, RZ ;  /* 0x000000304024723c */ /* 0x080ff000000018ff */
[C---:B------:R-:W-:Y:S08]  /*36e0*/  HMMA.16816.F32 R40, R60.reuse, R48, RZ ;  /* 0x000000303c28723c */ /* 0x040ff000000018ff */
[-C--:B------:R-:W-:Y:S08]  /*36f0*/  HMMA.16816.F32 R44, R60, R50.reuse, RZ ;  /* 0x000000323c2c723c */ /* 0x080ff000000018ff */
[C---:B------:R-:W-:Y:S08]  /*3700*/  HMMA.16816.F32 R48, R64.reuse, R50, RZ ;  /* 0x000000324030723c */ /* 0x040ff000000018ff */
[-C--:B------:R-:W-:Y:S08]  /*3710*/  HMMA.16816.F32 R52, R64, R132.reuse, RZ ;  /* 0x000000844034723c */ /* 0x080ff000000018ff */
[C---:B------:R-:W-:Y:S08]  /*3720*/  HMMA.16816.F32 R56, R60.reuse, R132, RZ ;  /* 0x000000843c38723c */ /* 0x040ff000000018ff */
[-C--:B------:R-:W-:Y:S08]  /*3730*/  HMMA.16816.F32 R60, R60, R134.reuse, RZ ;  /* 0x000000863c3c723c */ /* 0x080ff000000018ff */
[----:B------:R-:W-:Y:S01]  /*3740*/  HMMA.16816.F32 R64, R64, R134, RZ ;  /* 0x000000864040723c */ /* 0x000fe200000018ff */
[----:B------:R-:W2:Y:S07]  /*3750*/  LDSM.16.M88.4 R132, [R173+0xd800] ;  /* 0x00d80000ad84783b */ /* 0x000eae0000000200 */
[-C--:B-1----:R-:W-:Y:S08]  /*3760*/  HMMA.16816.F32 R4, R136, R140.reuse, R4 ;  /* 0x0000008c8804723c */ /* 0x082ff00000001804 */
[C---:B----4-:R-:W-:Y:S08]  /*3770*/  HMMA.16816.F32 R8, R144.reuse, R140, R8 ;  /* 0x0000008c9008723c */ /* 0x050ff00000001808 */
[-C--:B------:R-:W-:Y:S08]  /*3780*/  HMMA.16816.F32 R12, R144, R142.reuse, R12 ;  /* 0x0000008e900c723c */ /* 0x080ff0000000180c */
[C---:B------:R-:W-:Y:S01]  /*3790*/  HMMA.16816.F32 R16, R136.reuse, R142, R16 ;  /* 0x0000008e8810723c */ /* 0x040fe20000001810 */
[----:B------:R-:W1:Y:S07]  /*37a0*/  LDSM.16.M88.4 R140, [R171+0xc800] ;  /* 0x00c80000ab8c783b */ /* 0x000e6e0000000200 */
[-C--:B------:R-:W-:Y:S08]  /*37b0*/  HMMA.16816.F32 R20, R136, R148.reuse, R20 ;  /* 0x000000948814723c */ /* 0x080ff00000001814 */
[C---:B------:R-:W-:Y:S08]  /*37c0*/  HMMA.16816.F32 R24, R144.reuse, R148, R24 ;  /* 0x000000949018723c */ /* 0x040ff00000001818 */
[-C--:B------:R-:W-:Y:S08]  /*37d0*/  HMMA.16816.F32 R28, R144, R150.reuse, R28 ;  /* 0x00000096901c723c */ /* 0x080ff0000000181c */
[C---:B------:R-:W-:Y:S01]  /*37e0*/  HMMA.16816.F32 R32, R136.reuse, R150, R32 ;  /* 0x000000968820723c */ /* 0x040fe20000001820 */
[----:B------:R-:W4:Y:S07]  /*37f0*/  LDSM.16.M88.4 R148, [R171+0xd000] ;  /* 0x00d00000ab94783b */ /* 0x000f2e0000000200 */
[-C--:B------:R-:W-:Y:S08]  /*3800*/  HMMA.16816.F32 R36, R136, R152.reuse, R36 ;  /* 0x000000988824723c */ /* 0x080ff00000001824 */
[C---:B------:R-:W-:Y:S08]  /*3810*/  HMMA.16816.F32 R40, R144.reuse, R152, R40 ;  /* 0x000000989028723c */ /* 0x040ff00000001828 */
[-C--:B------:R-:W-:Y:S08]  /*3820*/  HMMA.16816.F32 R44, R144, R154.reuse, R44 ;  /* 0x0000009a902c723c */ /* 0x080ff0000000182c */
[C---:B------:R-:W-:Y:S08]  /*3830*/  HMMA.16816.F32 R48, R136.reuse, R154, R48 ;  /* 0x0000009a8830723c */ /* 0x040ff00000001830 */
[-C--:B--2---:R-:W-:Y:S08]  /*3840*/  HMMA.16816.F32 R52, R136, R132.reuse, R52 ;  /* 0x000000848834723c */ /* 0x084ff00000001834 */
[C---:B------:R-:W-:Y:S08]  /*3850*/  HMMA.16816.F32 R56, R144.reuse, R132, R56 ;  /* 0x000000849038723c */ /* 0x040ff00000001838 */
[-C--:B------:R-:W-:Y:S07]  /*3860*/  HMMA.16816.F32 R60, R144, R134.reuse, R60 ;  /* 0x00000086903c723c */ /* 0x080fee000000183c */
[----:B------:R-:W-:Y:S01]  /*3870*/  IMAD.IADD R144, R0, 0x1, R169 ;  /* 0x0000000100907824 */ /* 0x000fe200078e02a9 */
[----:B------:R-:W-:Y:S01]  /*3880*/  HMMA.16816.F32 R64, R136, R134, R64 ;  /* 0x000000868840723c */ /* 0x000fe20000001840 */
[----:B------:R-:W2:Y:S07]  /*3890*/  LDSM.16.M88.4 R132, [R171+0xd800] ;  /* 0x00d80000ab84783b */ /* 0x000eae0000000200 */
[-C--:B------:R-:W-:Y:S01]  /*38a0*/  HMMA.16816.F32 R4, R156, R160.reuse, R4 ;  /* 0x000000a09c04723c */ /* 0x080fe20000001804 */
[----:B------:R-:W-:Y:S07]  /*38b0*/  LDSM.16.M88.4 R136, [R144] ;  /* 0x000000009088783b */ /* 0x000fee0000000200 */
[C---:B------:R-:W-:Y:S01]  /*38c0*/  HMMA.16816.F32 R8, R164.reuse, R160, R8 ;  /* 0x000000a0a408723c */ /* 0x040fe20000001808 */
[----:B------:R-:W2:Y:S01]  /*38d0*/  @P0 S2R R0, SR_TID.X ;  /* 0x0000000000000919 */ /* 0x000ea20000002100 */
[----:B------:R-:W-:Y:S06]  /*38e0*/  PLOP3.LUT P0, PT, PT, PT, UP0, 0x80, 0x0 ;  /* 0x000000000000781c */ /* 0x000fec0003f0f008 */
[-C--:B------:R-:W-:Y:S01]  /*38f0*/  HMMA.16816.F32 R12, R164, R162.reuse, R12 ;  /* 0x000000a2a40c723c */ /* 0x080fe2000000180c */
[----:B------:R-:W-:Y:S07]  /*3900*/  LDSM.16.M88.4 R144, [R144+0x2000] ;  /* 0x002000009090783b */ /* 0x000fee0000000200 */
[C---:B------:R-:W-:Y:S08]  /*3910*/  HMMA.16816.F32 R16, R156.reuse, R162, R16 ;  /* 0x000000a29c10723c */ /* 0x040ff00000001810 */
[-C--:B-1----:R-:W-:Y:S01]  /*3920*/  HMMA.16816.F32 R20, R156, R140.reuse, R20 ;  /* 0x0000008c9c14723c */ /* 0x082fe20000001814 */
[----:B--2---:R-:W-:Y:S01]  /*3930*/  @P4 IMAD.SHL.U32 R0, R0, 0x2, RZ ;  /* 0x0000000200004824 */ /* 0x004fe200078e00ff */
[----:B------:R-:W-:Y:S04]  /*3940*/  PLOP3.LUT P4, PT, PT, PT, UP0, 0x80, 0x0 ;  /* 0x000000000000781c */ /* 0x000fe80003f8f008 */
[----:B------:R-:W-:Y:S02]  /*3950*/  @P3 LOP3.LUT R0, R0, 0x6, RZ, 0xc0, !PT ;  /* 0x0000000600003812 */ /* 0x000fe400078ec0ff */
[----:B------:R-:W-:Y:S01]  /*3960*/  PLOP3.LUT P3, PT, PT, PT, UP0, 0x80, 0x0 ;  /* 0x000000000000781c */ /* 0x000fe20003f6f008 */
[C---:B------:R-:W-:Y:S03]  /*3970*/  HMMA.16816.F32 R24, R164.reuse, R140, R24 ;  /* 0x0000008ca418723c */ /* 0x040fe60000001818 */
[----:B------:R-:W-:Y:S01]  /*3980*/  @P2 IMAD R0, R182, 0x40, R0 ;  /* 0x00000040b6002824 */ /* 0x000fe200078e0200 */
[----:B------:R-:W-:Y:S04]  /*3990*/  PLOP3.LUT P2, PT, PT, PT, UP0, 0x80, 0x0 ;  /* 0x000000000000781c */ /* 0x000fe80003f4f008 */
[-C--:B------:R-:W-:Y:S08]  /*39a0*/  HMMA.16816.F32 R28, R164, R142.reuse, R28 ;  /* 0x0000008ea41c723c */ /* 0x080ff0000000181c */
[C---:B------:R-:W-:Y:S01]  /*39b0*/  HMMA.16816.F32 R32, R156.reuse, R142, R32 ;  /* 0x0000008e9c20723c */ /* 0x040fe20000001820 */
[----:B------:R-:W1:Y:S07]  /*39c0*/  LDSM.16.M88.4 R140, [R172+0xc000] ;  /* 0x00c00000ac8c783b */ /* 0x000e6e0000000200 */
[-C--:B----4-:R-:W-:Y:S08]  /*39d0*/  HMMA.16816.F32 R36, R156, R148.reuse, R36 ;  /* 0x000000949c24723c */ /* 0x090ff00000001824 */
[C---:B------:R-:W-:Y:S07]  /*39e0*/  HMMA.16816.F32 R40, R164.reuse, R148, R40 ;  /* 0x00000094a428723c */ /* 0x040fee0000001828 */
[----:B------:R-:W-:Y:S01]  /*39f0*/  IMAD.U32 R148, RZ, RZ, UR17 ;  /* 0x00000011ff947e24 */ /* 0x000fe2000f8e00ff */
[-C--:B------:R-:W-:Y:S04]  /*3a00*/  HMMA.16816.F32 R44, R164, R150.reuse, R44 ;  /* 0x00000096a42c723c */ /* 0x080fe8000000182c */
[----:B------:R-:W-:Y:S01]  /*3a10*/  @P0 IMAD R148, R148, 0x80, R0 ;  /* 0x0000008094940824 */ /* 0x000fe200078e0200 */
[----:B------:R-:W-:Y:S03]  /*3a20*/  PLOP3.LUT P0, PT, PT, PT, UP0, 0x80, 0x0 ;  /* 0x000000000000781c */ /* 0x000fe60003f0f008 */
[C---:B------:R-:W-:Y:S01]  /*3a30*/  HMMA.16816.F32 R48, R156.reuse, R150, R48 ;  /* 0x000000969c30723c */ /* 0x040fe20000001830 */
[C---:B------:R-:W-:Y:S07]  /*3a40*/  @P4 ISETP.GE.AND P4, PT, R148.reuse, UR7, PT ;  /* 0x0000000794004c0c */ /* 0x040fee000bf86270 */
[-C--:B------:R-:W-:Y:S04]  /*3a50*/  HMMA.16816.F32 R52, R156, R132.reuse, R52 ;  /* 0x000000849c34723c */ /* 0x080fe80000001834 */
[----:B------:R-:W-:Y:S02]  /*3a60*/  @P0 IADD3 R0, R148, 0x1, RZ ;  /* 0x0000000194000810 */ /* 0x000fe40007ffe0ff */
[----:B------:R-:W-:Y:S02]  /*3a70*/  PLOP3.LUT P0, PT, PT, PT, UP0, 0x80, 0x0 ;  /* 0x000000000000781c */ /* 0x000fe40003f0f008 */
[----:B------:R-:W-:Y:S01]  /*3a80*/  @P5 ISETP.GE.AND P5, PT, R0, UR7, PT ;  /* 0x0000000700005c0c */ /* 0x000fe2000bfa6270 */
[C---:B------:R-:W-:Y:S08]  /*3a90*/  HMMA.16816.F32 R56, R164.reuse, R132, R56 ;  /* 0x00000084a438723c */ /* 0x040ff00000001838 */
[-C--:B------:R-:W-:Y:S08]  /*3aa0*/  HMMA.16816.F32 R60, R164, R134.reuse, R60 ;  /* 0x00000086a43c723c */ /* 0x080ff0000000183c */
[----:B------:R-:W-:Y:S01]  /*3ab0*/  HMMA.16816.F32 R64, R156, R134, R64 ;  /* 0x000000869c40723c */ /* 0x000fe20000001840 */
[----:B------:R-:W2:Y:S07]  /*3ac0*/  LDSM.16.M88.4 R132, [R172+0xc800] ;  /* 0x00c80000ac84783b */ /* 0x000eae0000000200 */
[-C--:B-1----:R-:W-:Y:S08]  /*3ad0*/  HMMA.16816.F32 R4, R136, R140.reuse, R4 ;  /* 0x0000008c8804723c */ /* 0x082ff00000001804 */
[C---:B------:R-:W-:Y:S08]  /*3ae0*/  HMMA.16816.F32 R8, R144.reuse, R140, R8 ;  /* 0x0000008c9008723c */ /* 0x040ff00000001808 */
[-C--:B------:R-:W-:Y:S08]  /*3af0*/  HMMA.16816.F32 R12, R144, R142.reuse, R12 ;  /* 0x0000008e900c723c */ /* 0x080ff0000000180c */
[----:B------:R-:W-:Y:S01]  /*3b00*/  @P3 FSEL R4, R4, -INF , !P4 ;  /* 0xff80000004043808 */ /* 0x000fe20006000000 */
[C---:B------:R-:W-:Y:S01]  /*3b10*/  HMMA.16816.F32 R16, R136.reuse, R142, R16 ;  /* 0x0000008e8810723c */ /* 0x040fe20000001810 */
[----:B------:R-:W-:Y:S01]  /*3b20*/  PLOP3.LUT P3, PT, PT, PT, UP0, 0x80, 0x0 ;  /* 0x000000000000781c */ /* 0x000fe20003f6f008 */
[----:B------:R-:W1:Y:S01]  /*3b30*/  LDSM.16.M88.4 R140, [R172+0xd000] ;  /* 0x00d00000ac8c783b */ /* 0x000e620000000200 */
[----:B------:R-:W-:Y:S02]  /*3b40*/  @P2 FSEL R6, R6, -INF , !P4 ;  /* 0xff80000006062808 */ /* 0x000fe40006000000 */
[----:B------:R-:W-:Y:S02]  /*3b50*/  PLOP3.LUT P2, PT, PT, PT, UP0, 0x80, 0x0 ;  /* 0x000000000000781c */ /* 0x000fe40003f4f008 */
[----:B------:R-:W-:Y:S01]  /*3b60*/  @P6 FSEL R8, R8, -INF , !P4 ;  /* 0xff80000008086808 */ /* 0x000fe20006000000 */
[-C--:B--2---:R-:W-:Y:S01]  /*3b70*/  HMMA.16816.F32 R20, R136, R132.reuse, R20 ;  /* 0x000000848814723c */ /* 0x084fe20000001814 */
[----:B------:R-:W-:Y:S03]  /*3b80*/  PLOP3.LUT P6, PT, PT, PT, UP0, 0x80, 0x0 ;  /* 0x000000000000781c */ /* 0x000fe60003fcf008 */
[----:B------:R-:W-:Y:S02]  /*3b90*/  @P0 FSEL R10, R10, -INF , !P4 ;  /* 0xff8000000a0a0808 */ /* 0x000fe40006000000 */
[----:B------:R-:W-:Y:S02]  /*3ba0*/  PLOP3.LUT P0, PT, PT, PT, UP0, 0x80, 0x0 ;  /* 0x000000000000781c */ /* 0x000fe40003f0f008 */
[----:B------:R-:W-:Y:S01]  /*3bb0*/  PLOP3.LUT P4, PT, PT, PT, UP0, 0x80, 0x0 ;  /* 0x000000000000781c */ /* 0x000fe20003f8f008 */
[C---:B------:R-:W-:Y:S03]  /*3bc0*/  HMMA.16816.F32 R24, R144.reuse, R132, R24 ;  /* 0x000000849018723c */ /* 0x040fe60000001818 */
[----:B------:R-:W-:Y:S02]  /*3bd0*/  @P3 IADD3 R0, R148, 0x8, RZ ;  /* 0x0000000894003810 */ /* 0x000fe40007ffe0ff */
[----:B------:R-:W-:Y:S02]  /*3be0*/  PLOP3.LUT P3, PT, PT, PT, UP0, 0x80, 0x0 ;  /* 0x000000000000781c */ /* 0x000fe40003f6f008 */
[----:B------:R-:W-:Y:S01]  /*3bf0*/  @P2 FSEL R5, R5, -INF , !P5 ;  /* 0xff80000005052808 */ /* 0x000fe20006800000 */
[-C--:B------:R-:W-:Y:S01]  /*3c00*/  HMMA.16816.F32 R28, R144, R134.reuse, R28 ;  /* 0x00000086901c723c */ /* 0x080fe2000000181c */
[----:B------:R-:W-:Y:S02]  /*3c10*/  PLOP3.LUT P2, PT, PT, PT, UP0, 0x80, 0x0 ;  /* 0x000000000000781c */ /* 0x000fe40003f4f008 */
[----:B------:R-:W-:Y:S01]  /*3c20*/  @P6 ISETP.GE.AND P6, PT, R0, UR7, PT ;  /* 0x0000000700006c0c */ /* 0x000fe2000bfc6270 */
[----:B------:R-:W-:Y:S01]  /*3c30*/  FMUL.FTZ R133, R243, 1.4426950216293334961 ;  /* 0x3fb8aa3bf3857820 */ /* 0x000fe20000410000 */
[----:B------:R-:W-:Y:S01]  /*3c40*/  @P0 FSEL R7, R7, -INF , !P5 ;  /* 0xff80000007070808 */ /* 0x000fe20006800000 */
[----:B------:R-:W-:Y:S01]  /*3c50*/  FMUL.FTZ R132, R244, 1.4426950216293334961 ;  /* 0x3fb8aa3bf4847820 */ /* 0x000fe20000410000 */
[----:B------:R-:W-:Y:S01]  /*3c60*/  PLOP3.LUT P0, PT, PT, PT, UP0, 0x80, 0x0 ;  /* 0x000000000000781c */ /* 0x000fe20003f0f008 */
[C---:B------:R-:W-:Y:S01]  /*3c70*/  HMMA.16816.F32 R32, R136.reuse, R134, R32 ;  /* 0x000000868820723c */ /* 0x040fe20000001820 */
[----:B------:R-:W-:Y:S02]  /*3c80*/  @P4 FSEL R9, R9, -INF , !P5 ;  /* 0xff80000009094808 */ /* 0x000fe40006800000 */
[----:B------:R-:W-:Y:S02]  /*3c90*/  PLOP3.LUT P4, PT, PT, PT, UP0, 0x80, 0x0 ;  /* 0x000000000000781c */ /* 0x000fe40003f8f008 */
[----:B------:R-:W-:Y:S02]  /*3ca0*/  @P3 FSEL R11, R11, -INF , !P5 ;  /* 0xff8000000b0b3808 */ /* 0x000fe40006800000 */
[----:B------:R-:W-:Y:S02]  /*3cb0*/  PLOP3.LUT P3, PT, PT, PT, UP0, 0x80, 0x0 ;  /* 0x000000000000781c */ /* 0x000fe40003f6f008 */
[----:B------:R-:W-:Y:S01]  /*3cc0*/  @P2 IADD3 R0, R148, 0x9, RZ ;  /* 0x0000000994002810 */ /* 0x000fe20007ffe0ff */
[-C--:B-1----:R-:W-:Y:S01]  /*3cd0*/  HMMA.16816.F32 R36, R136, R140.reuse, R36 ;  /* 0x0000008c8824723c */ /* 0x082fe20000001824 */
[----:B------:R-:W-:Y:S02]  /*3ce0*/  PLOP3.LUT P5, PT, PT, PT, UP0, 0x80, 0x0 ;  /* 0x000000000000781c */ /* 0x000fe40003faf008 */
[----:B------:R-:W-:Y:S02]  /*3cf0*/  PLOP3.LUT P2, PT, PT, PT, UP0, 0x80, 0x0 ;  /* 0x000000000000781c */ /* 0x000fe40003f4f008 */
[----:B------:R-:W-:Y:S02]  /*3d00*/  @P0 FSEL R12, R12, -INF , !P6 ;  /* 0xff8000000c0c0808 */ /* 0x000fe40007000000 */
[----:B------:R-:W-:Y:S01]  /*3d10*/  PLOP3.LUT P0, PT, PT, PT, UP0, 0x80, 0x0 ;  /* 0x000000000000781c */ /* 0x000fe20003f0f008 */
[C---:B------:R-:W-:Y:S01]  /*3d20*/  HMMA.16816.F32 R40, R144.reuse, R140, R40 ;  /* 0x0000008c9028723c */ /* 0x040fe20000001828 */
[----:B------:R-:W-:Y:S03]  /*3d30*/  @P4 ISETP.GE.AND P4, PT, R0, UR7, PT ;  /* 0x0000000700004c0c */ /* 0x000fe6000bf86270 */
[----:B------:R-:W-:Y:S02]  /*3d40*/  @P3 FSEL R14, R14, -INF , !P6 ;  /* 0xff8000000e0e3808 */ /* 0x000fe40007000000 */
[----:B------:R-:W-:Y:S02]  /*3d50*/  PLOP3.LUT P3, PT, PT, PT, UP0, 0x80, 0x0 ;  /* 0x000000000000781c */ /* 0x000fe40003f6f008 */
[----:B------:R-:W-:Y:S01]  /*3d60*/  @P5 FSEL R16, R16, -INF , !P6 ;  /* 0xff80000010105808 */ /* 0x000fe20007000000 */
[-C--:B------:R-:W-:Y:S01]  /*3d70*/  HMMA.16816.F32 R44, R144, R142.reuse, R44 ;  /* 0x0000008e902c723c */ /* 0x080fe2000000182c */
[----:B------:R-:W-:Y:S02]  /*3d80*/  PLOP3.LUT P5, PT, PT, PT, UP0, 0x80, 0x0 ;  /* 0x000000000000781c */ /* 0x000fe40003faf008 */
[----:B------:R-:W-:Y:S02]  /*3d90*/  @P2 FSEL R18, R18, -INF , !P6 ;  /* 0xff80000012122808 */ /* 0x000fe40007000000 */
[----:B------:R-:W-:Y:S02]  /*3da0*/  PLOP3.LUT P2, PT, PT, PT, UP0, 0x80, 0x0 ;  /* 0x000000000000781c */ /* 0x000fe40003f4f008 */
[----:B------:R-:W-:Y:S01]  /*3db0*/  @P0 IADD3 R0, R148, 0x10, RZ ;  /* 0x0000001094000810 */ /* 0x000fe20007ffe0ff */
[C---:B------:R-:W-:Y:S01]  /*3dc0*/  HMMA.16816.F32 R48, R136.reuse, R142, R48 ;  /* 0x0000008e8830723c */ /* 0x040fe20000001830 */
[----:B------:R-:W-:Y:S02]  /*3dd0*/  PLOP3.LUT P0, PT, PT, PT, UP0, 0x80, 0x0 ;  /* 0x000000000000781c */ /* 0x000fe40003f0f008 */
[----:B------:R-:W-:Y:S02]  /*3de0*/  PLOP3.LUT P6, PT, PT, PT, UP0, 0x80, 0x0 ;  /* 0x000000000000781c */ /* 0x000fe40003fcf008 */
[----:B------:R-:W-:Y:S02]  /*3df0*/  @P3 FSEL R13, R13, -INF , !P4 ;  /* 0xff8000000d0d3808 */ /* 0x000fe40006000000 */
[----:B------:R-:W-:Y:S02]  /*3e00*/  PLOP3.LUT P3, PT, PT, PT, UP0, 0x80, 0x0 ;  /* 0x000000000000781c */ /* 0x000fe40003f6f008 */
[----:B------:R-:W-:Y:S03]  /*3e10*/  @P5 ISETP.GE.AND P5, PT, R0, UR7, PT ;  /* 0x0000000700005c0c */ /* 0x000fe6000bfa6270 */
[----:B------:R-:W-:Y:S02]  /*3e20*/  @P2 FSEL R17, R17, -INF , !P4 ;  /* 0xff80000011112808 */ /* 0x000fe40006000000 */
[----:B------:R-:W-:Y:S02]  /*3e30*/  PLOP3.LUT P2, PT, PT, PT, UP0, 0x80, 0x0 ;  /* 0x000000000000781c */ /* 0x000fe40003f4f008 */
[----:B------:R-:W-:Y:S02]  /*3e40*/  @P0 FSEL R19, R19, -INF , !P4 ;  /* 0xff80000013130808 */ /* 0x000fe40006000000 */
[----:B------:R-:W-:Y:S02]  /*3e50*/  PLOP3.LUT P0, PT, PT, PT, UP0, 0x80, 0x0 ;  /* 0x000000000000781c */ /* 0x000fe40003f0f008 */
[----:B------:R-:W-:Y:S02]  /*3e60*/  @P6 FSEL R15, R15, -INF , !P4 ;  /* 0xff8000000f0f6808 */ /* 0x000fe40006000000 */
[----:B------:R-:W-:Y:S02]  /*3e70*/  PLOP3.LUT P6, PT, PT, PT, UP0, 0x80, 0x0 ;  /* 0x000000000000781c */ /* 0x000fe40003fcf008 */
[----:B------:R-:W-:Y:S02]  /*3e80*/  @P3 IADD3 R0, R148, 0x11, RZ ;  /* 0x0000001194003810 */ /* 0x000fe40007ffe0ff */
[----:B------:R-:W-:Y:S02]  /*3e90*/  PLOP3.LUT P3, PT, PT, PT, UP0, 0x80, 0x0 ;  /* 0x000000000000781c */ /* 0x000fe40003f6f008 */
[----:B------:R-:W-:Y:S02]  /*3ea0*/  PLOP3.LUT P4, PT, PT, PT, UP0, 0x80, 0x0 ;  /* 0x000000000000781c */ /* 0x000fe40003f8f008 */
[----:B------:R-:W-:Y:S02]  /*3eb0*/  @P2 FSEL R20, R20, -INF , !P5 ;  /* 0xff80000014142808 */ /* 0x000fe40006800000 */
[----:B------:R-:W-:Y:S02]  /*3ec0*/  PLOP3.LUT P2, PT, PT, PT, UP0, 0x80, 0x0 ;  /* 0x000000000000781c */ /* 0x000fe40003f4f008 */
[----:B------:R-:W-:Y:S02]  /*3ed0*/  @P0 FSEL R22, R22, -INF , !P5 ;  /* 0xff80000016160808 */ /* 0x000fe40006800000 */
[----:B------:R-:W-:Y:S02]  /*3ee0*/  FSETP.NEU.FTZ.AND P0, PT, R243, -INF , PT ;  /* 0xff800000f300780b */ /* 0x000fe40003f1d000 */
[----:B------:R-:W-:Y:S02]  /*3ef0*/  @P6 ISETP.GE.AND P6, PT, R0, UR7, PT ;  /* 0x0000000700006c0c */ /* 0x000fe4000bfc6270 */
[----:B------:R-:W-:Y:S02]  /*3f00*/  @P3 FSEL R26, R26, -INF , !P5 ;  /* 0xff8000001a1a3808 */ /* 0x000fe40006800000 */
[----:B------:R-:W-:Y:S02]  /*3f10*/  PLOP3.LUT P3, PT, PT, PT, UP0, 0x80, 0x0 ;  /* 0x000000000000781c */ /* 0x000fe40003f6f008 */
[----:B------:R-:W-:Y:S02]  /*3f20*/  @P4 FSEL R24, R24, -INF , !P5 ;  /* 0xff80000018184808 */ /* 0x000fe40006800000 */
[----:B------:R-:W-:Y:S02]  /*3f30*/  PLOP3.LUT P4, PT, PT, PT, UP0, 0x80, 0x0 ;  /* 0x000000000000781c */ /* 0x000fe40003f8f008 */
[----:B------:R-:W-:Y:S02]  /*3f40*/  FSEL R133, R133, RZ, P0 ;  /* 0x000000ff85857208 */ /* 0x000fe40000000000 */
[----:B------:R-:W-:Y:S02]  /*3f50*/  PLOP3.LUT P0, PT, PT, PT, UP0, 0x80, 0x0 ;  /* 0x000000000000781c */ /* 0x000fe40003f0f008 */
[----:B------:R-:W-:Y:S01]  /*3f60*/  PLOP3.LUT P5, PT, PT, PT, UP0, 0x80, 0x0 ;  /* 0x000000000000781c */ /* 0x000fe20003faf008 */
[--C-:B------:R-:W-:Y:S01]  /*3f70*/  FFMA.FTZ R5, R5, c[0x0][0x23c], -R133.reuse ;  /* 0x00008f0005057a23 */ /* 0x100fe20000010885 */
[----:B------:R-:W-:Y:S01]  /*3f80*/  @P2 IADD3 R0, R148, 0x18, RZ ;  /* 0x0000001894002810 */ /* 0x000fe20007ffe0ff */
[--C-:B------:R-:W-:Y:S01]  /*3f90*/  FFMA.FTZ R4, R4, c[0x0][0x23c], -R133.reuse ;  /* 0x00008f0004047a23 */ /* 0x100fe20000010885 */
[----:B------:R-:W-:Y:S01]  /*3fa0*/  PLOP3.LUT P2, PT, PT, PT, UP0, 0x80, 0x0 ;  /* 0x000000000000781c */ /* 0x000fe20003f4f008 */
[--C-:B------:R-:W-:Y:S01]  /*3fb0*/  FFMA.FTZ R16, R16, c[0x0][0x23c], -R133.reuse ;  /* 0x00008f0010107a23 */ /* 0x100fe20000010885 */
[----:B------:R-:W-:Y:S01]  /*3fc0*/  @P3 FSEL R21, R21, -INF , !P6 ;  /* 0xff80000015153808 */ /* 0x000fe20007000000 */
[--C-:B------:R-:W-:Y:S01]  /*3fd0*/  FFMA.FTZ R17, R17, c[0x0][0x23c], -R133.reuse ;  /* 0x00008f0011117a23 */ /* 0x100fe20000010885 */
[----:B------:R-:W-:Y:S01]  /*3fe0*/  PLOP3.LUT P3, PT, PT, PT, UP0, 0x80, 0x0 ;  /* 0x000000000000781c */ /* 0x000fe20003f6f008 */
[--C-:B------:R-:W-:Y:S01]  /*3ff0*/  FFMA.FTZ R20, R20, c[0x0][0x23c], -R133.reuse ;  /* 0x00008f0014147a23 */ /* 0x100fe20000010885 */
[----:B------:R-:W-:Y:S01]  /*4000*/  @P4 ISETP.GE.AND P4, PT, R0, UR7, PT ;  /* 0x0000000700004c0c */ /* 0x000fe2000bf86270 */
[----:B------:R1:W2:Y:S01]  /*4010*/  MUFU.EX2 R204, R5 ;  /* 0x0000000500cc7308 */ /* 0x0002a20000000800 */
[----:B------:R-:W-:Y:S02]  /*4020*/  @P0 FSEL R25, R25, -INF , !P6 ;  /* 0xff80000019190808 */ /* 0x000fe40007000000 */
[----:B------:R-:W-:Y:S02]  /*4030*/  PLOP3.LUT P0, PT, PT, PT, UP0, 0x80, 0x0 ;  /* 0x000000000000781c */ /* 0x000fe40003f0f008 */
[----:B------:R-:W-:Y:S02]  /*4040*/  @P5 FSEL R23, R23, -INF , !P6 ;  /* 0xff80000017175808 */ /* 0x000fe40007000000 */
[----:B------:R-:W-:Y:S02]  /*4050*/  FSETP.NEU.FTZ.AND P5, PT, R244, -INF , PT ;  /* 0xff800000f400780b */ /* 0x000fe40003fbd000 */
[----:B------:R-:W-:Y:S01]  /*4060*/  @P2 FSEL R27, R27, -INF , !P6 ;  /* 0xff8000001b1b2808 */ /* 0x000fe20007000000 */
[----:B------:R4:W1:Y:S01]  /*4070*/  MUFU.EX2 R205, R4 ;  /* 0x0000000400cd7308 */ /* 0x0008620000000800 */
[----:B------:R-:W-:Y:S02]  /*4080*/  FSEL R132, R132, RZ, P5 ;  /* 0x000000ff84847208 */ /* 0x000fe40002800000 */
[----:B------:R-:W-:Y:S02]  /*4090*/  PLOP3.LUT P5, PT, PT, PT, UP0, 0x80, 0x0 ;  /* 0x000000000000781c */ /* 0x000fe40003faf008 */
[----:B------:R-:W-:Y:S01]  /*40a0*/  PLOP3.LUT P6, PT, PT, PT, UP0, 0x80, 0x0 ;  /* 0x000000000000781c */ /* 0x000fe20003fcf008 */
[--C-:B------:R-:W-:Y:S01]  /*40b0*/  FFMA.FTZ R6, R6, c[0x0][0x23c], -R132.reuse ;  /* 0x00008f0006067a23 */ /* 0x100fe20000010884 */
        /* <DEDUP_REMOVED lines=10> */
[----:B------:R-:W-:Y:S01]  /*4160*/  @P5 FSEL R32, R32, -INF , !P4 ;  /* 0xff80000020205808 */ /* 0x000fe20006000000 */
[----:B------:R1:W-:Y:S01]  /*4170*/  MUFU.EX2 R203, R6 ;  /* 0x0000000600cb7308 */ /* 0x0003e20000000800 */
[----:B------:R-:W-:Y:S02]  /*4180*/  PLOP3.LUT P5, PT, PT, PT, UP0, 0x80, 0x0 ;  /* 0x000000000000781c */ /* 0x000fe40003faf008 */
[----:B------:R-:W-:Y:S01]  /*4190*/  @P6 ISETP.GE.AND P6, PT, R0, UR7, PT ;  /* 0x0000000700006c0c */ /* 0x000fe2000bfc6270 */
[--C-:B------:R-:W-:Y:S01]  /*41a0*/  FFMA.FTZ R32, R32, c[0x0][0x23c], -R133.reuse ;  /* 0x00008f0020207a23 */ /* 0x100fe20000010885 */
[----:B------:R-:W-:Y:S02]  /*41b0*/  @P2 FSEL R30, R30, -INF , !P4 ;  /* 0xff8000001e1e2808 */ /* 0x000fe40006000000 */
[----:B------:R-:W-:Y:S02]  /*41c0*/  FSETP.NEU.FTZ.AND P2, PT, R241, -INF , PT ;  /* 0xff800000f100780b */ /* 0x000fe40003f5d000 */
[----:B------:R-:W-:Y:S01]  /*41d0*/  @P3 FSEL R34, R34, -INF , !P4 ;  /* 0xff80000022223808 */ /* 0x000fe20006000000 */
[----:B------:R-:W-:Y:S01]  /*41e0*/  MUFU.EX2 R190, R32 ;  /* 0x0000002000be7308 */ /* 0x000fe20000000800 */
[----:B------:R-:W-:Y:S02]  /*41f0*/  PLOP3.LUT P3, PT, PT, PT, UP0, 0x80, 0x0 ;  /* 0x000000000000781c */ /* 0x000fe40003f6f008 */
[----:B------:R-:W-:Y:S01]  /*4200*/  @P0 IADD3 R0, R148, 0x20, RZ ;  /* 0x0000002094000810 */ /* 0x000fe20007ffe0ff */
[----:B------:R-:W-:Y:S01]  /*4210*/  FFMA.FTZ R34, R34, c[0x0][0x23c], -R132 ;  /* 0x00008f0022227a23 */ /* 0x000fe20000010884 */
[----:B------:R-:W-:Y:S02]  /*4220*/  PLOP3.LUT P0, PT, PT, PT, UP0, 0x80, 0x0 ;  /* 0x000000000000781c */ /* 0x000fe40003f0f008 */
[----:B------:R-:W-:Y:S02]  /*4230*/  PLOP3.LUT P4, PT, PT, PT, UP0, 0x80, 0x0 ;  /* 0x000000000000781c */ /* 0x000fe40003f8f008 */
[----:B------:R-:W-:Y:S01]  /*4240*/  FSEL R2, R2, RZ, P2 ;  /* 0x000000ff02027208 */ /* 0x000fe20001000000 */
[----:B------:R-:W-:Y:S01]  /*4250*/  MUFU.EX2 R191, R34 ;  /* 0x0000002200bf7308 */ /* 0x000fe20000000800 */
[----:B------:R-:W-:Y:S02]  /*4260*/  PLOP3.LUT P2, PT, PT, PT, UP0, 0x80, 0x0 ;  /* 0x000000000000781c */ /* 0x000fe40003f4f008 */
[----:B------:R-:W-:Y:S01]  /*4270*/  @P5 ISETP.GE.AND P5, PT, R0, UR7, PT ;  /* 0x0000000700005c0c */ /* 0x000fe2000bfa6270 */
[----:B------:R-:W-:Y:S01]  /*4280*/  FMUL.FTZ R0, R242, 1.4426950216293334961 ;  /* 0x3fb8aa3bf2007820 */ /* 0x000fe20000410000 */
[----:B------:R-:W-:Y:S01]  /*4290*/  @P3 FSEL R31, R31, -INF , !P6 ;  /* 0xff8000001f1f3808 */ /* 0x000fe20007000000 */
[--C-:B------:R-:W-:Y:S01]  /*42a0*/  FFMA.FTZ R8, R8, c[0x0][0x23c], -R2.reuse ;  /* 0x00008f0008087a23 */ /* 0x100fe20000010802 */
[----:B------:R-:W-:Y:S01]  /*42b0*/  FSETP.NEU.FTZ.AND P3, PT, R242, -INF , PT ;  /* 0xff800000f200780b */ /* 0x000fe20003f7d000 */
[--C-:B------:R-:W-:Y:S01]  /*42c0*/  FFMA.FTZ R9, R9, c[0x0][0x23c], -R2.reuse ;  /* 0x00008f0009097a23 */ /* 0x100fe20000010802 */
[----:B------:R-:W-:Y:S01]  /*42d0*/  @P0 FSEL R33, R33, -INF , !P6 ;  /* 0xff80000021210808 */ /* 0x000fe20007000000 */
        /* <DEDUP_REMOVED lines=8> */
[----:B------:R-:W-:Y:S01]  /*4360*/  MUFU.EX2 R185, R33 ;  /* 0x0000002100b97308 */ /* 0x000fe20000000800 */
[----:B------:R-:W-:Y:S01]  /*4370*/  PLOP3.LUT P2, PT, PT, PT, UP0, 0x80, 0x0 ;  /* 0x000000000000781c */ /* 0x000fe20003f4f008 */
[----:B------:R-:W-:Y:S01]  /*4380*/  FFMA.FTZ R25, R25, c[0x0][0x23c], -R2 ;  /* 0x00008f0019197a23 */ /* 0x000fe20000010802 */
[----:B------:R-:W-:Y:S01]  /*4390*/  FSEL R0, R0, RZ, P3 ;  /* 0x000000ff00007208 */ /* 0x000fe20001800000 */
[----:B------:R-:W-:Y:S01]  /*43a0*/  FFMA.FTZ R35, R35, c[0x0][0x23c], -R132 ;  /* 0x00008f0023237a23 */ /* 0x000fe20000010884 */
[----:B------:R-:W-:Y:S01]  /*43b0*/  PLOP3.LUT P6, PT, PT, PT, UP0, 0x80, 0x0 ;  /* 0x000000000000781c */ /* 0x000fe20003fcf008 */
[----:B------:R-:W-:Y:S01]  /*43c0*/  FFMA.FTZ R28, R28, c[0x0][0x23c], -R2 ;  /* 0x00008f001c1c7a23 */ /* 0x000fe20000010802 */
[----:B------:R-:W-:Y:S01]  /*43d0*/  PLOP3.LUT P3, PT, PT, PT, UP0, 0x80, 0x0 ;  /* 0x000000000000781c */ /* 0x000fe20003f6f008 */
[--C-:B------:R-:W-:Y:S01]  /*43e0*/  FFMA.FTZ R10, R10, c[0x0][0x23c], -R0.reuse ;  /* 0x00008f000a0a7a23 */ /* 0x100fe20000010800 */
[C---:B-1----:R-:W-:Y:S01]  /*43f0*/  @P0 IADD3 R5, R148.reuse, 0x28, RZ ;  /* 0x0000002894050810 */ /* 0x042fe20007ffe0ff */
[----:B------:R-:W1:Y:S01]  /*4400*/  MUFU.EX2 R220, R8 ;  /* 0x0000000800dc7308 */ /* 0x000e620000000800 */
[----:B------:R-:W-:Y:S01]  /*4410*/  PLOP3.LUT P0, PT, PT, PT, UP0, 0x80, 0x0 ;  /* 0x000000000000781c */ /* 0x000fe20003f0f008 */
[--C-:B------:R-:W-:Y:S01]  /*4420*/  FFMA.FTZ R11, R11, c[0x0][0x23c], -R0.reuse ;  /* 0x00008f000b0b7a23 */ /* 0x100fe20000010800 */
[----:B----4-:R-:W-:Y:S01]  /*4430*/  @P4 IADD3 R4, R148, 0x21, RZ ;  /* 0x0000002194044810 */ /* 0x010fe20007ffe0ff */
[--C-:B------:R-:W-:Y:S01]  /*4440*/  FFMA.FTZ R14, R14, c[0x0][0x23c], -R0.reuse ;  /* 0x00008f000e0e7a23 */ /* 0x100fe20000010800 */
[----:B------:R-:W-:Y:S01]  /*4450*/  @P2 FSEL R36, R36, -INF , !P5 ;  /* 0xff80000024242808 */ /* 0x000fe20006800000 */
[--C-:B------:R-:W-:Y:S01]  /*4460*/  FFMA.FTZ R15, R15, c[0x0][0x23c], -R0.reuse ;  /* 0x00008f000f0f7a23 */ /* 0x100fe20000010800 */
[----:B------:R-:W-:Y:S01]  /*4470*/  PLOP3.LUT P2, PT, PT, PT, UP0, 0x80, 0x0 ;  /* 0x000000000000781c */ /* 0x000fe20003f4f008 */
[--C-:B------:R-:W-:Y:S01]  /*4480*/  FFMA.FTZ R26, R26, c[0x0][0x23c], -R0.reuse ;  /* 0x00008f001a1a7a23 */ /* 0x100fe20000010800 */
[----:B------:R-:W-:Y:S01]  /*4490*/  PLOP3.LUT P4, PT, PT, PT, UP0, 0x80, 0x0 ;  /* 0x000000000000781c */ /* 0x000fe20003f8f008 */
[----:B------:R4:W-:Y:S01]  /*44a0*/  MUFU.EX2 R225, R10 ;  /* 0x0000000a00e17308 */ /* 0x0009e20000000800 */
[----:B------:R-:W-:Y:S01]  /*44b0*/  @P6 ISETP.GE.AND P6, PT, R4, UR7, PT ;  /* 0x0000000704006c0c */ /* 0x000fe2000bfc6270 */
[----:B------:R-:W-:Y:S01]  /*44c0*/  IMAD.U32 R4, RZ, RZ, UR17 ;  /* 0x00000011ff047e24 */ /* 0x000fe2000f8e00ff */
[----:B------:R-:W-:Y:S01]  /*44d0*/  @P3 FSEL R38, R38, -INF , !P5 ;  /* 0xff80000026263808 */ /* 0x000fe20006800000 */
[----:B------:R-:W-:Y:S01]  /*44e0*/  FFMA.FTZ R27, R27, c[0x0][0x23c], -R0 ;  /* 0x00008f001b1b7a23 */ /* 0x000fe20000010800 */
[----:B------:R-:W-:Y:S01]  /*44f0*/  PLOP3.LUT P3, PT, PT, PT, UP0, 0x80, 0x0 ;  /* 0x000000000000781c */ /* 0x000fe20003f6f008 */
[----:B------:R-:W-:Y:S01]  /*4500*/  IMAD R4, R4, 0x2, R182 ;  /* 0x0000000204047824 */ /* 0x000fe200078e02b6 */
[----:B------:R-:W-:Y:S01]  /*4510*/  @P0 FSEL R40, R40, -INF , !P5 ;  /* 0xff80000028280808 */ /* 0x000fe20006800000 */
[----:B------:R-:W-:Y:S01]  /*4520*/  FFMA.FTZ R29, R29, c[0x0][0x23c], -R2 ;  /* 0x00008f001d1d7a23 */ /* 0x000fe20000010802 */
[----:B------:R-:W-:Y:S01]  /*4530*/  PLOP3.LUT P0, PT, PT, PT, UP0, 0x80, 0x0 ;  /* 0x000000000000781c */ /* 0x000fe20003f0f008 */
[----:B------:R1:W-:Y:S01]  /*4540*/  MUFU.EX2 R221, R9 ;  /* 0x0000000900dd7308 */ /* 0x0003e20000000800 */
[----:B------:R-:W-:Y:S01]  /*4550*/  @P2 FSEL R42, R42, -INF , !P5 ;  /* 0xff8000002a2a2808 */ /* 0x000fe20006800000 */
[----:B------:R-:W-:Y:S01]  /*4560*/  IMAD.SHL.U32 R4, R4, 0x2, RZ ;  /* 0x0000000204047824 */ /* 0x000fe200078e00ff */
[----:B------:R-:W-:Y:S01]  /*4570*/  PLOP3.LUT P5, PT, PT, PT, UP0, 0x80, 0x0 ;  /* 0x000000000000781c */ /* 0x000fe20003faf008 */
[--C-:B------:R-:W-:Y:S01]  /*4580*/  FFMA.FTZ R30, R30, c[0x0][0x23c], -R0.reuse ;  /* 0x00008f001e1e7a23 */ /* 0x100fe20000010800 */
[----:B------:R-:W-:Y:S01]  /*4590*/  PLOP3.LUT P2, PT, PT, PT, UP0, 0x80, 0x0 ;  /* 0x000000000000781c */ /* 0x000fe20003f4f008 */
[----:B------:R-:W-:Y:S01]  /*45a0*/  FFMA.FTZ R31, R31, c[0x0][0x23c], -R0 ;  /* 0x00008f001f1f7a23 */ /* 0x000fe20000010800 */
[----:B------:R-:W-:Y:S01]  /*45b0*/  @P4 ISETP.GE.AND P4, PT, R5, UR7, PT ;  /* 0x0000000705004c0c */ /* 0x000fe2000bf86270 */
[--C-:B------:R-:W-:Y:S01]  /*45c0*/  FFMA.FTZ R36, R36, c[0x0][0x23c], -R133.reuse ;  /* 0x00008f0024247a23 */ /* 0x100fe20000010885 */
[----:B------:R-:W-:Y:S01]  /*45d0*/  IADD3 R5, R4, 0x1, RZ ;  /* 0x0000000104057810 */ /* 0x000fe20007ffe0ff */
[----:B------:R2:W-:Y:S01]  /*45e0*/  MUFU.EX2 R224, R11 ;  /* 0x0000000b00e07308 */ /* 0x0005e20000000800 */
[----:B------:R-:W-:Y:S01]  /*45f0*/  @P3 FSEL R37, R37, -INF , !P6 ;  /* 0xff80000025253808 */ /* 0x000fe20007000000 */
[----:B------:R-:W-:Y:S01]  /*4600*/  FFMA.FTZ R38, R38, c[0x0][0x23c], -R132 ;  /* 0x00008f0026267a23 */ /* 0x000fe20000010884 */
[----:B------:R-:W-:Y:S01]  /*4610*/  PLOP3.LUT P3, PT, PT, PT, UP0, 0x80, 0x0 ;  /* 0x000000000000781c */ /* 0x000fe20003f6f008 */
[----:B------:R-:W-:Y:S01]  /*4620*/  IMAD.U32 R6, RZ, RZ, UR10 ;  /* 0x0000000aff067e24 */ /* 0x000fe2000f8e00ff */
[----:B----4-:R-:W-:Y:S01]  /*4630*/  LOP3.LUT R10, R247, UR11, R4, 0x96, !PT ;  /* 0x0000000bf70a7c12 */ /* 0x010fe2000f8e9604 */
[----:B------:R-:W-:Y:S01]  /*4640*/  FFMA.FTZ R37, R37, c[0x0][0x23c], -R133 ;  /* 0x00008f0025257a23 */ /* 0x000fe20000010885 */
[----:B------:R-:W-:Y:S01]  /*4650*/  LOP3.LUT R8, R247, UR11, R5, 0x96, !PT ;  /* 0x0000000bf7087c12 */ /* 0x000fe2000f8e9605 */
[----:B------:R-:W-:Y:S01]  /*4660*/  IMAD R6, R6, 0x8, R181 ;  /* 0x0000000806067824 */ /* 0x000fe200078e02b5 */
[----:B------:R-:W-:Y:S01]  /*4670*/  @P0 FSEL R39, R39, -INF , !P6 ;  /* 0xff80000027270808 */ /* 0x000fe20007000000 */
[----:B------:R3:W4:Y:S01]  /*4680*/  MUFU.EX2 R217, R7 ;  /* 0x0000000700d97308 */ /* 0x0007220000000800 */
[----:B------:R-:W-:Y:S01]  /*4690*/  PLOP3.LUT P0, PT, PT, PT, UP0, 0x80, 0x0 ;  /* 0x000000000000781c */ /* 0x000fe20003f0f008 */
[----:B------:R-:W-:Y:S01]  /*46a0*/  IMAD.WIDE.U32 R4, R6, -0x326172a9, RZ ;  /* 0xcd9e8d5706047825 */ /* 0x000fe200078e00ff */
[----:B------:R-:W-:Y:S02]  /*46b0*/  @P5 FSEL R41, R41, -INF , !P6 ;  /* 0xff80000029295808 */ /* 0x000fe40007000000 */
[----:B------:R-:W-:Y:S01]  /*46c0*/  PLOP3.LUT P5, PT, PT, PT, UP0, 0x80, 0x0 ;  /* 0x000000000000781c */ /* 0x000fe20003faf008 */
[----:B-1----:R-:W-:Y:S01]  /*46d0*/  IMAD.WIDE.U32 R8, R8, -0x326172a9, RZ ;  /* 0xcd9e8d5708087825 */ /* 0x002fe200078e00ff */
[----:B------:R-:W-:Y:S02]  /*46e0*/  @P2 FSEL R43, R43, -INF , !P6 ;  /* 0xff8000002b2b2808 */ /* 0x000fe40007000000 */
[----:B------:R-:W-:Y:S01]  /*46f0*/  PLOP3.LUT P6, PT, PT, PT, UP0, 0x80, 0x0 ;  /* 0x000000000000781c */ /* 0x000fe20003fcf008 */
[----:B------:R1:W1:Y:S01]  /*4700*/  MUFU.EX2 R218, R13 ;  /* 0x0000000d00da7308 */ /* 0x0002620000000800 */
[----:B------:R-:W-:Y:S01]  /*4710*/  LOP3.LUT R134, R9, UR4, R4, 0x96, !PT ;  /* 0x0000000409867c12 */ /* 0x000fe2000f8e9604 */
[----:B------:R-:W-:Y:S01]  /*4720*/  FFMA.FTZ R39, R39, c[0x0][0x23c], -R132 ;  /* 0x00008f0027277a23 */ /* 0x000fe20000010884 */
[----:B------:R-:W-:Y:S01]  /*4730*/  PLOP3.LUT P2, PT, PT, PT, UP0, 0x80, 0x0 ;  /* 0x000000000000781c */ /* 0x000fe20003f4f008 */
[----:B--2---:R-:W-:Y:S01]  /*4740*/  IMAD.WIDE.U32 R10, R10, -0x326172a9, RZ ;  /* 0xcd9e8d570a0a7825 */ /* 0x004fe200078e00ff */
[----:B------:R-:W-:Y:S02]  /*4750*/  @P0 FSEL R44, R44, -INF , !P4 ;  /* 0xff8000002c2c0808 */ /* 0x000fe40006000000 */
[----:B------:R-:W-:Y:S01]  /*4760*/  PLOP3.LUT P0, PT, PT, PT, UP0, 0x80, 0x0 ;  /* 0x000000000000781c */ /* 0x000fe20003f0f008 */
[----:B------:R-:W-:Y:S01]  /*4770*/  FFMA.FTZ R41, R41, c[0x0][0x23c], -R2 ;  /* 0x00008f0029297a23 */ /* 0x000fe20000010802 */
[----:B------:R-:W-:Y:S01]  /*4780*/  LOP3.LUT R140, R11, UR4, R4, 0x96, !PT ;  /* 0x000000040b8c7c12 */ /* 0x000fe2000f8e9604 */
[----:B------:R2:W-:Y:S01]  /*4790*/  MUFU.EX2 R219, R12 ;  /* 0x0000000c00db7308 */ /* 0x0005e20000000800 */
[----:B------:R-:W-:Y:S01]  /*47a0*/  IADD3 R4, R6, 0x4, RZ ;  /* 0x0000000406047810 */ /* 0x000fe20007ffe0ff */
[----:B------:R-:W-:Y:S01]  /*47b0*/  FFMA.FTZ R40, R40, c[0x0][0x23c], -R2 ;  /* 0x00008f0028287a23 */ /* 0x000fe20000010802 */
[----:B------:R-:W-:Y:S01]  /*47c0*/  @P3 IADD3 R6, R148, 0x29, RZ ;  /* 0x0000002994063810 */ /* 0x000fe20007ffe0ff */
[----:B------:R-:W-:Y:S01]  /*47d0*/  FFMA.FTZ R42, R42, c[0x0][0x23c], -R0 ;  /* 0x00008f002a2a7a23 */ /* 0x000fe20000010800 */
[----:B------:R-:W-:Y:S01]  /*47e0*/  PLOP3.LUT P3, PT, PT, PT, UP0, 0x80, 0x0 ;  /* 0x000000000000781c */ /* 0x000fe20003f6f008 */
[----:B------:R-:W-:Y:S01]  /*47f0*/  FFMA.FTZ R44, R44, c[0x0][0x23c], -R2 ;  /* 0x00008f002c2c7a23 */ /* 0x000fe20000010802 */
[----:B---3--:R-:W-:Y:S01]  /*4800*/  LOP3.LUT R7, R180, UR12, RZ, 0x3c, !PT ;  /* 0x0000000cb4077c12 */ /* 0x008fe2000f8e3cff */
[--C-:B------:R-:W-:Y:S01]  /*4810*/  FFMA.FTZ R43, R43, c[0x0][0x23c], -R0.reuse ;  /* 0x00008f002b2b7a23 */ /* 0x100fe20000010800 */
[----:B------:R-:W-:Y:S01]  /*4820*/  @P5 FSEL R46, R46, -INF , !P4 ;  /* 0xff8000002e2e5808 */ /* 0x000fe20006000000 */
[----:B------:R-:W-:Y:S01]  /*4830*/  MUFU.EX2 R223, R14 ;  /* 0x0000000e00df7308 */ /* 0x000fe20000000800 */
[----:B------:R-:W-:Y:S02]  /*4840*/  PLOP3.LUT P5, PT, PT, PT, UP0, 0x80, 0x0 ;  /* 0x000000000000781c */ /* 0x000fe40003faf008 */
[----:B------:R-:W-:Y:S01]  /*4850*/  @P6 FSEL R48, R48, -INF , !P4 ;  /* 0xff80000030306808 */ /* 0x000fe20006000000 */
[----:B------:R-:W-:Y:S01]  /*4860*/  FFMA.FTZ R46, R46, c[0x0][0x23c], -R0 ;  /* 0x00008f002e2e7a23 */ /* 0x000fe20000010800 */
[----:B------:R-:W-:Y:S02]  /*4870*/  PLOP3.LUT P6, PT, PT, PT, UP0, 0x80, 0x0 ;  /* 0x000000000000781c */ /* 0x000fe40003fcf008 */
[-C--:B-1----:R-:W-:Y:S01]  /*4880*/  LOP3.LUT R13, R5, R7.reuse, RZ, 0x3c, !PT ;  /* 0x00000007050d7212 */ /* 0x082fe200078e3cff */
[----:B------:R-:W-:Y:S01]  /*4890*/  IMAD.WIDE.U32 R4, R4, -0x326172a9, RZ ;  /* 0xcd9e8d5704047825 */ /* 0x000fe200078e00ff */
[----:B------:R-:W-:Y:S01]  /*48a0*/  @P3 FSEL R50, R50, -INF , !P4 ;  /* 0xff80000032323808 */ /* 0x000fe20006000000 */
[----:B------:R1:W-:Y:S01]  /*48b0*/  MUFU.EX2 R222, R15 ;  /* 0x0000000f00de7308 */ /* 0x0003e20000000800 */
[----:B------:R-:W-:Y:S01]  /*48c0*/  PLOP3.LUT P3, PT, PT, PT, UP0, 0x80, 0x0 ;  /* 0x000000000000781c */ /* 0x000fe20003f6f008 */
[--C-:B------:R-:W-:Y:S01]  /*48d0*/  FFMA.FTZ R48, R48, c[0x0][0x23c], -R133.reuse ;  /* 0x00008f0030307a23 */ /* 0x100fe20000010885 */
[----:B------:R-:W-:Y:S01]  /*48e0*/  LOP3.LUT R11, R11, UR4, R4, 0x96, !PT ;  /* 0x000000040b0b7c12 */ /* 0x000fe2000f8e9604 */
[----:B------:R-:W-:Y:S01]  /*48f0*/  FFMA.FTZ R50, R50, c[0x0][0x23c], -R132 ;  /* 0x00008f0032327a23 */ /* 0x000fe20000010884 */
[----:B--2---:R-:W-:Y:S02]  /*4900*/  LOP3.LUT R12, R5, R7, RZ, 0x3c, !PT ;  /* 0x00000007050c7212 */ /* 0x004fe400078e3cff */
[----:B------:R-:W-:Y:S01]  /*4910*/  LOP3.LUT R135, R9, UR4, R4, 0x96, !PT ;  /* 0x0000000409877c12 */ /* 0x000fe2000f8e9604 */
[----:B------:R-:W-:Y:S01]  /*4920*/  UIADD3 UR4, UR11, -0x4498517b, URZ ;  /* 0xbb67ae850b047890 */ /* 0x000fe2000fffe03f */
[----:B------:R-:W-:Y:S01]  /*4930*/  PLOP3.LUT P4, PT, PT, PT, UP0, 0x80, 0x0 ;  /* 0x000000000000781c */ /* 0x000fe20003f8f008 */
[----:B------:R-:W-:Y:S01]  /*4940*/  MUFU.EX2 R189, R35 ;  /* 0x0000002300bd7308 */ /* 0x000fe20000000800 */
[----:B------:R-:W-:Y:S02]  /*4950*/  @P0 IADD3 R5, R148, 0x30, RZ ;  /* 0x0000003094050810 */ /* 0x000fe40007ffe0ff */
[----:B------:R-:W-:Y:S02]  /*4960*/  PLOP3.LUT P0, PT, PT, PT, UP0, 0x80, 0x0 ;  /* 0x000000000000781c */ /* 0x000fe40003f0f008 */
[----:B------:R-:W-:Y:S02]  /*4970*/  @P2 ISETP.GE.AND P2, PT, R6, UR7, PT ;  /* 0x0000000706002c0c */ /* 0x000fe4000bf46270 */
[----:B------:R-:W-:Y:S02]  /*4980*/  @P5 IADD3 R6, R148, 0x31, RZ ;  /* 0x0000003194065810 */ /* 0x000fe40007ffe0ff */
[----:B------:R-:W-:Y:S01]  /*4990*/  LOP3.LUT R4, R246, UR4, RZ, 0x3c, !PT ;  /* 0x00000004f6047c12 */ /* 0x000fe2000f8e3cff */
[----:B------:R-:W-:Y:S01]  /*49a0*/  MUFU.EX2 R161, R48 ;  /* 0x0000003000a17308 */ /* 0x000fe20000000800 */
[----:B------:R-:W-:Y:S01]  /*49b0*/  @P6 IADD3 R9, R148, 0x38, RZ ;  /* 0x0000003894096810 */ /* 0x000fe20007ffe0ff */
[----:B------:R-:W-:Y:S01]  /*49c0*/  UIADD3 UR4, UR12, 0x3c6ef372, URZ ;  /* 0x3c6ef3720c047890 */ /* 0x000fe2000fffe03f */
[----:B------:R-:W-:Y:S01]  /*49d0*/  PLOP3.LUT P6, PT, PT, PT, UP0, 0x80, 0x0 ;  /* 0x000000000000781c */ /* 0x000fe20003fcf008 */
[----:B-1----:R-:W-:Y:S01]  /*49e0*/  IMAD.WIDE.U32 R14, R13, -0x2daee0ad, RZ ;  /* 0xd2511f530d0e7825 */ /* 0x002fe200078e00ff */
[----:B------:R-:W-:Y:S02]  /*49f0*/  @P3 ISETP.GE.AND P3, PT, R6, UR7, PT ;  /* 0x0000000706003c0c */ /* 0x000fe4000bf66270 */
[----:B------:R-:W-:Y:S01]  /*4a00*/  @P4 ISETP.GE.AND P4, PT, R5, UR7, PT ;  /* 0x0000000705004c0c */ /* 0x000fe2000bf86270 */
[----:B------:R-:W-:Y:S01]  /*4a10*/  IMAD.WIDE.U32 R12, R12, -0x2daee0ad, RZ ;  /* 0xd2511f530c0c7825 */ /* 0x000fe200078e00ff */
[----:B------:R-:W-:Y:S01]  /*4a20*/  LOP3.LUT R6, R4, R15, RZ, 0x3c, !PT ;  /* 0x0000000f04067212 */ /* 0x000fe200078e3cff */
[----:B------:R-:W1:Y:S01]  /*4a30*/  MUFU.EX2 R211, R16 ;  /* 0x0000001000d37308 */ /* 0x000e620000000800 */
[----:B------:R-:W-:Y:S02]  /*4a40*/  @P0 IADD3 R148, R148, 0x39, RZ ;  /* 0x0000003994940810 */ /* 0x000fe40007ffe0ff */
[----:B------:R-:W-:Y:S01]  /*4a50*/  LOP3.LUT R4, R4, R13, RZ, 0x3c, !PT ;  /* 0x0000000d04047212 */ /* 0x000fe200078e3cff */
[----:B------:R-:W-:Y:S01]  /*4a60*/  IMAD.WIDE.U32 R6, R6, -0x326172a9, RZ ;  /* 0xcd9e8d5706067825 */ /* 0x000fe200078e00ff */
[----:B------:R-:W-:Y:S02]  /*4a70*/  PLOP3.LUT P5, PT, PT, PT, UP0, 0x80, 0x0 ;  /* 0x000000000000781c */ /* 0x000fe40003faf008 */
[----:B------:R-:W-:Y:S01]  /*4a80*/  @P6 ISETP.GE.AND P6, PT, R148, UR7, PT ;  /* 0x0000000794006c0c */ /* 0x000fe2000bfc6270 */
[----:B------:R-:W-:Y:S01]  /*4a90*/  IMAD.WIDE.U32 R4, R4, -0x326172a9, RZ ;  /* 0xcd9e8d5704047825 */ /* 0x000fe200078e00ff */
[C---:B------:R-:W-:Y:S01]  /*4aa0*/  LOP3.LUT R142, R7.reuse, UR4, R10, 0x96, !PT ;  /* 0x00000004078e7c12 */ /* 0x040fe2000f8e960a */
[----:B------:R2:W3:Y:S01]  /*4ab0*/  MUFU.EX2 R210, R17 ;  /* 0x0000001100d27308 */ /* 0x0004e20000000800 */
[----:B------:R-:W-:Y:S02]  /*4ac0*/  LOP3.LUT R152, R7, UR4, R8, 0x96, !PT ;  /* 0x0000000407987c12 */ /* 0x000fe4000f8e9608 */
[C---:B------:R-:W-:Y:S01]  /*4ad0*/  LOP3.LUT R13, R5.reuse, UR4, R10, 0x96, !PT ;  /* 0x00000004050d7c12 */ /* 0x040fe2000f8e960a */
[----:B------:R-:W-:Y:S01]  /*4ae0*/  IMAD.WIDE.U32 R142, R142, -0x2daee0ad, RZ ;  /* 0xd2511f538e8e7825 */ /* 0x000fe200078e00ff */
[----:B------:R-:W-:Y:S01]  /*4af0*/  LOP3.LUT R148, R5, UR4, R8, 0x96, !PT ;  /* 0x0000000405947c12 */ /* 0x000fe2000f8e9608 */
[----:B------:R-:W-:Y:S01]  /*4b00*/  UIADD3 UR4, UR11, 0x32370b8f, URZ ;  /* 0x32370b8f0b047890 */ /* 0x000fe2000fffe03f */
[----:B------:R-:W-:Y:S01]  /*4b10*/  PLOP3.LUT P0, PT, PT, PT, UP0, 0x80, 0x0 ;  /* 0x000000000000781c */ /* 0x000fe20003f0f008 */
[--C-:B------:R-:W-:Y:S01]  /*4b20*/  FFMA.FTZ R5, R21, c[0x0][0x23c], -R133.reuse ;  /* 0x00008f0015057a23 */ /* 0x100fe20000010885 */
[----:B------:R-:W-:Y:S01]  /*4b30*/  @P5 ISETP.GE.AND P5, PT, R9, UR7, PT ;  /* 0x0000000709005c0c */ /* 0x000fe2000bfa6270 */
[----:B------:R-:W-:Y:S01]  /*4b40*/  MUFU.EX2 R214, R18 ;  /* 0x0000001200d67308 */ /* 0x000fe20000000800 */
[----:B------:R-:W-:Y:S04]  /*4b50*/  IMAD.WIDE.U32 R8, R135, -0x2daee0ad, RZ ;  /* 0xd2511f5387087825 */ /* 0x000fe800078e00ff */
[----:B------:R-:W-:Y:S04]  /*4b60*/  IMAD.WIDE.U32 R10, R11, -0x2daee0ad, RZ ;  /* 0xd2511f530b0a7825 */ /* 0x000fe800078e00ff */
[----:B------:R-:W-:Y:S01]  /*4b70*/  IMAD.WIDE.U32 R152, R152, -0x2daee0ad, RZ ;  /* 0xd2511f5398987825 */ /* 0x000fe200078e00ff */
[----:B------:R-:W-:Y:S01]  /*4b80*/  @P0 FSEL R45, R45, -INF , !P2 ;  /* 0xff8000002d2d0808 */ /* 0x000fe20005000000 */
[----:B------:R1:W1:Y:S01]  /*4b90*/  MUFU.EX2 R213, R19 ;  /* 0x0000001300d57308 */ /* 0x0002620000000800 */
[----:B------:R-:W-:Y:S01]  /*4ba0*/  PLOP3.LUT P0, PT, PT, PT, UP0, 0x80, 0x0 ;  /* 0x000000000000781c */ /* 0x000fe20003f0f008 */
[----:B------:R-:W-:Y:S04]  /*4bb0*/  IMAD.WIDE.U32 R148, R148, -0x2daee0ad, RZ ;  /* 0xd2511f5394947825 */ /* 0x000fe800078e00ff */
[----:B--2---:R-:W-:Y:S01]  /*4bc0*/  IMAD.WIDE.U32 R16, R134, -0x2daee0ad, RZ ;  /* 0xd2511f5386107825 */ /* 0x004fe200078e00ff */
[----:B------:R-:W-:Y:S03]  /*4bd0*/  LOP3.LUT R134, R9, UR5, R12, 0x96, !PT ;  /* 0x0000000509867c12 */ /* 0x000fe6000f8e960c */
[----:B------:R2:W2:Y:S01]  /*4be0*/  MUFU.EX2 R202, R20 ;  /* 0x0000001400ca7308 */ /* 0x0004a20000000800 */
[----:B------:R-:W-:Y:S01]  /*4bf0*/  LOP3.LUT R150, R153, UR4, R16, 0x96, !PT ;  /* 0x0000000499967c12 */ /* 0x000fe2000f8e9610 */
[----:B------:R-:W-:Y:S02]  /*4c00*/  IMAD.WIDE.U32 R134, R134, -0x326172a9, RZ ;  /* 0xcd9e8d5786867825 */ /* 0x000fe400078e00ff */
[----:B------:R-:W-:Y:S02]  /*4c10*/  @P0 FSEL R47, R47, -INF , !P2 ;  /* 0xff8000002f2f0808 */ /* 0x000fe40005000000 */
[----:B------:R-:W-:Y:S01]  /*4c20*/  PLOP3.LUT P0, PT, PT, PT, UP0, 0x80, 0x0 ;  /* 0x000000000000781c */ /* 0x000fe20003f0f008 */
[----:B------:R-:W-:Y:S03]  /*4c30*/  IMAD.WIDE.U32 R150, R150, -0x326172a9, RZ ;  /* 0xcd9e8d5796967825 */ /* 0x000fe600078e00ff */
[----:B------:R3:W-:Y:S01]  /*4c40*/  MUFU.EX2 R199, R5 ;  /* 0x0000000500c77308 */ /* 0x0007e20000000800 */
[----:B------:R-:W-:Y:S02]  /*4c50*/  FFMA.FTZ R45, R45, c[0x0][0x23c], -R2 ;  /* 0x00008f002d2d7a23 */ /* 0x000fe40000010802 */
[----:B------:R-:W-:Y:S02]  /*4c60*/  FFMA.FTZ R47, R47, c[0x0][0x23c], -R0 ;  /* 0x00008f002f2f7a23 */ /* 0x000fe40000010800 */
[----:B-1----:R-:W-:Y:S04]  /*4c70*/  IMAD.WIDE.U32 R18, R140, -0x2daee0ad, RZ ;  /* 0xd2511f538c127825 */ /* 0x002fe800078e00ff */
[----:B------:R-:W-:Y:S01]  /*4c80*/  @P0 FSEL R49, R49, -INF , !P2 ;  /* 0xff80000031310808 */ /* 0x000fe20005000000 */
[----:B------:R-:W-:Y:S01]  /*4c90*/  MUFU.EX2 R165, R50 ;  /* 0x0000003200a57308 */ /* 0x000fe20000000800 */
[--C-:B------:R-:W-:Y:S02]  /*4ca0*/  LOP3.LUT R7, R19, UR5, R14.reuse, 0x96, !PT ;  /* 0x0000000513077c12 */ /* 0x100fe4000f8e960e */
[----:B------:R-:W-:Y:S01]  /*4cb0*/  LOP3.LUT R14, R17, UR5, R14, 0x96, !PT ;  /* 0x00000005110e7c12 */ /* 0x000fe2000f8e960e */
[--C-:B------:R-:W-:Y:S01]  /*4cc0*/  FFMA.FTZ R49, R49, c[0x0][0x23c], -R133.reuse ;  /* 0x00008f0031317a23 */ /* 0x100fe20000010885 */
[----:B------:R-:W-:Y:S01]  /*4cd0*/  LOP3.LUT R17, R11, UR5, R12, 0x96, !PT ;  /* 0x000000050b117c12 */ /* 0x000fe2000f8e960c */
[----:B--2---:R-:W-:Y:S01]  /*4ce0*/  IMAD.WIDE.U32 R20, R13, -0x2daee0ad, RZ ;  /* 0xd2511f530d147825 */ /* 0x004fe200078e00ff */
[----:B------:R-:W-:Y:S01]  /*4cf0*/  LOP3.LUT R140, R143, UR4, R18, 0x96, !PT ;  /* 0x000000048f8c7c12 */ /* 0x000fe2000f8e9612 */
[----:B------:R-:W-:Y:S01]  /*4d00*/  UIADD3 UR5, UR12, -0x255992d5, URZ ;  /* 0xdaa66d2b0c057890 */ /* 0x000fe2000fffe03f */
[----:B------:R-:W-:Y:S01]  /*4d10*/  PLOP3.LUT P0, PT, PT, PT, UP0, 0x80, 0x0 ;  /* 0x000000000000781c */ /* 0x000fe20003f0f008 */
[----:B------:R-:W-:Y:S01]  /*4d20*/  MUFU.EX2 R160, R49 ;  /* 0x0000003100a07308 */ /* 0x000fe20000000800 */
[----:B------:R-:W-:Y:S01]  /*4d30*/  LOP3.LUT R19, R21, UR4, R10, 0x96, !PT ;  /* 0x0000000415137c12 */ /* 0x000fe2000f8e960a */
[----:B------:R-:W-:Y:S01]  /*4d40*/  IMAD.WIDE.U32 R16, R17, -0x326172a9, RZ ;  /* 0xcd9e8d5711107825 */ /* 0x000fe200078e00ff */
[----:B------:R-:W-:Y:S01]  /*4d50*/  LOP3.LUT R21, R149, UR4, R8, 0x96, !PT ;  /* 0x0000000495157c12 */ /* 0x000fe2000f8e9608 */
[----:B------:R-:W-:Y:S01]  /*4d60*/  UIADD3 UR4, UR12, 0x78dde6e4, URZ ;  /* 0x78dde6e40c047890 */ /* 0x000fe2000fffe03f */
[--C-:B------:R-:W-:Y:S01]  /*4d70*/  LOP3.LUT R18, R135, UR5, R4.reuse, 0x96, !PT ;  /* 0x0000000587127c12 */ /* 0x100fe2000f8e9604 */
[----:B------:R-:W-:Y:S01]  /*4d80*/  IMAD.WIDE.U32 R8, R7, -0x326172a9, RZ ;  /* 0xcd9e8d5707087825 */ /* 0x000fe200078e00ff */
[----:B------:R-:W-:Y:S03]  /*4d90*/  LOP3.LUT R12, R17, UR5, R4, 0x96, !PT ;  /* 0x00000005110c7c12 */ /* 0x000fe6000f8e9604 */
[----:B------:R-:W-:Y:S01]  /*4da0*/  IMAD.WIDE.U32 R10, R14, -0x326172a9, RZ ;  /* 0xcd9e8d570e0a7825 */ /* 0x000fe200078e00ff */
[--C-:B------:R-:W-:Y:S01]  /*4db0*/  LOP3.LUT R14, R9, UR5, R6.reuse, 0x96, !PT ;  /* 0x00000005090e7c12 */ /* 0x100fe2000f8e9606 */
[----:B------:R-:W-:Y:S01]  /*4dc0*/  MUFU.EX2 R200, R28 ;  /* 0x0000001c00c87308 */ /* 0x000fe20000000800 */
[----:B------:R-:W-:Y:S01]  /*4dd0*/  @P0 FSEL R51, R51, -INF , !P2 ;  /* 0xff80000033330808 */ /* 0x000fe20005000000 */
[----:B------:R-:W-:Y:S01]  /*4de0*/  IMAD.WIDE.U32 R140, R140, -0x326172a9, RZ ;  /* 0xcd9e8d578c8c7825 */ /* 0x000fe200078e00ff */
[----:B------:R-:W-:Y:S01]  /*4df0*/  LOP3.LUT R11, R11, UR5, R6, 0x96, !PT ;  /* 0x000000050b0b7c12 */ /* 0x000fe2000f8e9606 */
[----:B------:R-:W-:Y:S01]  /*4e00*/  UIADD3 UR5, UR11, -0x126145ec, URZ ;  /* 0xed9eba140b057890 */ /* 0x000fe2000fffe03f */
[----:B------:R-:W-:Y:S01]  /*4e10*/  PLOP3.LUT P0, PT, PT, PT, UP0, 0x80, 0x0 ;  /* 0x000000000000781c */ /* 0x000fe20003f0f008 */
[----:B---3--:R-:W1:Y:S01]  /*4e20*/  LDSM.16.M88.4 R4, [R172+0xd800] ;  /* 0x00d80000ac04783b */ /* 0x008e620000000200 */
[----:B------:R-:W-:Y:S01]  /*4e30*/  PLOP3.LUT P2, PT, PT, PT, UP0, 0x80, 0x0 ;  /* 0x000000000000781c */ /* 0x000fe20003f4f008 */
[----:B------:R-:W-:Y:S01]  /*4e40*/  IMAD.WIDE.U32 R12, R12, -0x2daee0ad, RZ ;  /* 0xd2511f530c0c7825 */ /* 0x000fe200078e00ff */
[----:B------:R-:W-:Y:S01]  /*4e50*/  LOP3.LUT R135, R141, UR4, R8, 0x96, !PT ;  /* 0x000000048d877c12 */ /* 0x000fe2000f8e9608 */
[----:B------:R2:W-:Y:S01]  /*4e60*/  MUFU.EX2 R206, R22 ;  /* 0x0000001600ce7308 */ /* 0x0005e20000000800 */
[----:B------:R-:W-:Y:S01]  /*4e70*/  LOP3.LUT R149, R151, UR4, R10, 0x96, !PT ;  /* 0x0000000497957c12 */ /* 0x000fe2000f8e960a */
[----:B------:R-:W-:Y:S04]  /*4e80*/  IMAD.WIDE.U32 R14, R14, -0x2daee0ad, RZ ;  /* 0xd2511f530e0e7825 */ /* 0x000fe800078e00ff */
[----:B------:R-:W-:Y:S01]  /*4e90*/  IMAD.WIDE.U32 R8, R19, -0x326172a9, RZ ;  /* 0xcd9e8d5713087825 */ /* 0x000fe200078e00ff */
[----:B------:R-:W-:Y:S02]  /*4ea0*/  LOP3.LUT R17, R15, UR5, R142, 0x96, !PT ;  /* 0x000000050f117c12 */ /* 0x000fe4000f8e968e */
[----:B------:R-:W-:Y:S01]  /*4eb0*/  LOP3.LUT R142, R13, UR5, R20, 0x96, !PT ;  /* 0x000000050d8e7c12 */ /* 0x000fe2000f8e9614 */
[----:B------:R3:W-:Y:S01]  /*4ec0*/  MUFU.EX2 R212, R24 ;  /* 0x0000001800d47308 */ /* 0x0007e20000000800 */
[----:B------:R-:W-:Y:S04]  /*4ed0*/  IMAD.WIDE.U32 R18, R18, -0x2daee0ad, RZ ;  /* 0xd2511f5312127825 */ /* 0x000fe800078e00ff */
[----:B------:R-:W-:Y:S04]  /*4ee0*/  IMAD.WIDE.U32 R10, R11, -0x2daee0ad, RZ ;  /* 0xd2511f530b0a7825 */ /* 0x000fe800078e00ff */
[----:B------:R-:W-:Y:S01]  /*4ef0*/  IMAD.WIDE.U32 R20, R21, -0x326172a9, RZ ;  /* 0xcd9e8d5715147825 */ /* 0x000fe200078e00ff */
[----:B------:R4:W4:Y:S03]  /*4f00*/  MUFU.EX2 R201, R23 ;  /* 0x0000001700c97308 */ /* 0x0009260000000800 */
[----:B------:R-:W-:Y:S01]  /*4f10*/  IMAD.WIDE.U32 R142, R142, -0x326172a9, RZ ;  /* 0xcd9e8d578e8e7825 */ /* 0x000fe200078e00ff */
[----:B--2---:R-:W-:Y:S02]  /*4f20*/  LOP3.LUT R22, R11, UR5, R152, 0x96, !PT ;  /* 0x000000050b167c12 */ /* 0x004fe4000f8e9698 */
[----:B------:R-:W-:Y:S01]  /*4f30*/  LOP3.LUT R11, R19, UR5, R148, 0x96, !PT ;  /* 0x00000005130b7c12 */ /* 0x000fe2000f8e9694 */
[----:B------:R-:W-:Y:S01]  /*4f40*/  UIADD3 UR5, UR12, 0x1715609d, URZ ;  /* 0x1715609d0c057890 */ /* 0x000fe2000fffe03f */
[----:B------:R-:W-:Y:S01]  /*4f50*/  LOP3.LUT R141, R21, UR4, R134, 0x96, !PT ;  /* 0x00000004158d7c12 */ /* 0x000fe2000f8e9686 */
[----:B------:R-:W-:Y:S01]  /*4f60*/  IMAD.WIDE.U32 R134, R135, -0x2daee0ad, RZ ;  /* 0xd2511f5387867825 */ /* 0x000fe200078e00ff */
[----:B------:R-:W-:Y:S03]  /*4f70*/  MUFU.EX2 R216, R26 ;  /* 0x0000001a00d87308 */ /* 0x000fe60000000800 */
[----:B------:R-:W-:Y:S01]  /*4f80*/  LOP3.LUT R13, R143, UR5, R8, 0x96, !PT ;  /* 0x000000058f0d7c12 */ /* 0x000fe2000f8e9608 */
[----:B------:R-:W-:Y:S01]  /*4f90*/  FFMA.FTZ R51, R51, c[0x0][0x23c], -R132 ;  /* 0x00008f0033337a23 */ /* 0x000fe20000010884 */
[----:B---3--:R-:W-:Y:S01]  /*4fa0*/  LOP3.LUT R24, R9, UR4, R16, 0x96, !PT ;  /* 0x0000000409187c12 */ /* 0x008fe2000f8e9610 */
[-C--:B-1----:R-:W-:Y:S01]  /*4fb0*/  HMMA.16816.F32 R52, R136, R4.reuse, R52 ;  /* 0x000000048834723c */ /* 0x082fe20000001834 */
[----:B------:R-:W-:Y:S01]  /*4fc0*/  IMAD.WIDE.U32 R148, R149, -0x2daee0ad, RZ ;  /* 0xd2511f5395947825 */ /* 0x000fe200078e00ff */
[----:B------:R-:W-:Y:S02]  /*4fd0*/  UIADD3 UR4, UR11, -0x56f99767, URZ ;  /* 0xa90668990b047890 */ /* 0x000fe4000fffe03f */
[----:B------:R-:W-:Y:S01]  /*4fe0*/  MUFU.EX2 R164, R51 ;  /* 0x0000003300a47308 */ /* 0x000fe20000000800 */
[----:B------:R-:W-:Y:S03]  /*4ff0*/  IMAD.WIDE.U32 R16, R17, -0x326172a9, RZ ;  /* 0xcd9e8d5711107825 */ /* 0x000fe600078e00ff */
[----:B------:R-:W-:Y:S01]  /*5000*/  LOP3.LUT R9, R135, UR4, R14, 0x96, !PT ;  /* 0x0000000487097c12 */ /* 0x000fe2000f8e960e */
[C---:B------:R-:W-:Y:S03]  /*5010*/  HMMA.16816.F32 R56, R144.reuse, R4, R56 ;  /* 0x000000049038723c */ /* 0x040fe60000001838 */
[----:B------:R-:W-:Y:S01]  /*5020*/  LOP3.LUT R15, R17, UR5, R140, 0x96, !PT ;  /* 0x00000005110f7c12 */ /* 0x000fe2000f8e968c */
[----:B------:R-:W-:Y:S01]  /*5030*/  IMAD.WIDE.U32 R140, R141, -0x2daee0ad, RZ ;  /* 0xd2511f538d8c7825 */ /* 0x000fe200078e00ff */
[----:B------:R-:W-:Y:S01]  /*5040*/  LOP3.LUT R17, R149, UR4, R10, 0x96, !PT ;  /* 0x0000000495117c12 */ /* 0x000fe2000f8e960a */
[----:B------:R-:W-:Y:S02]  /*5050*/  MUFU.EX2 R198, R29 ;  /* 0x0000001d00c67308 */ /* 0x000fe40000000800 */
[-C--:B------:R-:W-:Y:S01]  /*5060*/  HMMA.16816.F32 R60, R144, R6.reuse, R60 ;  /* 0x00000006903c723c */ /* 0x080fe2000000183c */
[----:B------:R-:W-:Y:S03]  /*5070*/  LOP3.LUT R135, R141, UR4, R18, 0x96, !PT ;  /* 0x000000048d877c12 */ /* 0x000fe6000f8e9612 */
[----:B------:R-:W-:Y:S03]  /*5080*/  IMAD.WIDE.U32 R4, R13, -0x2daee0ad, RZ ;  /* 0xd2511f530d047825 */ /* 0x000fe600078e00ff */
[----:B------:R-:W-:Y:S01]  /*5090*/  @P0 FSEL R52, R52, -INF , !P4 ;  /* 0xff80000034340808 */ /* 0x000fe20006000000 */
[----:B------:R-:W-:Y:S01]  /*50a0*/  HMMA.16816.F32 R64, R136, R6, R64 ;  /* 0x000000068840723c */ /* 0x000fe20000001840 */
[----:B------:R-:W-:Y:S01]  /*50b0*/  SHF.R.U32.HI R28, RZ, 0x10, R4 ;  /* 0x00000010ff1c7819 */ /* 0x000fe20000011604 */
[----:B------:R1:W2:Y:S01]  /*50c0*/  MUFU.EX2 R215, R27 ;  /* 0x0000001b00d77308 */ /* 0x0002a20000000800 */
[----:B------:R-:W-:Y:S01]  /*50d0*/  PLOP3.LUT P0, PT, PT, PT, UP0, 0x80, 0x0 ;  /* 0x000000000000781c */ /* 0x000fe20003f0f008 */
[--C-:B------:R-:W-:Y:S01]  /*50e0*/  FFMA.FTZ R52, R52, c[0x0][0x23c], -R133.reuse ;  /* 0x00008f0034347a23 */ /* 0x100fe20000010885 */
[----:B------:R-:W-:Y:S01]  /*50f0*/  @P2 FSEL R54, R54, -INF , !P4 ;  /* 0xff80000036362808 */ /* 0x000fe20006000000 */
[----:B----4-:R-:W-:Y:S01]  /*5100*/  IMAD.WIDE.U32 R22, R22, -0x326172a9, RZ ;  /* 0xcd9e8d5716167825 */ /* 0x010fe200078e00ff */
[----:B------:R-:W-:Y:S02]  /*5110*/  PLOP3.LUT P2, PT, PT, PT, UP0, 0x80, 0x0 ;  /* 0x000000000000781c */ /* 0x000fe40003f4f008 */
[----:B------:R-:W-:Y:S03]  /*5120*/  LOP3.LUT R18, R4, 0xff, RZ, 0xc0, !PT ;  /* 0x000000ff04127812 */ /* 0x000fe600078ec0ff */
[----:B------:R-:W-:Y:S01]  /*5130*/  LOP3.LUT R150, R23, UR5, R150, 0x96, !PT ;  /* 0x0000000517967c12 */ /* 0x000fe2000f8e9696 */
[----:B------:R-:W-:Y:S01]  /*5140*/  MUFU.EX2 R157, R52 ;  /* 0x00000034009d7308 */ /* 0x000fe20000000800 */
[----:B------:R-:W-:Y:S01]  /*5150*/  SHF.R.U32.HI R19, RZ, 0x18, R4 ;  /* 0x00000018ff137819 */ /* 0x000fe20000011604 */
[----:B------:R-:W-:Y:S01]  /*5160*/  FFMA.FTZ R54, R54, c[0x0][0x23c], -R132 ;  /* 0x00008f0036367a23 */ /* 0x000fe20000010884 */
[----:B------:R-:W-:Y:S01]  /*5170*/  @P0 FSEL R56, R56, -INF , !P4 ;  /* 0xff80000038380808 */ /* 0x000fe20006000000 */
[----:B------:R-:W-:Y:S01]  /*5180*/  IMAD.WIDE.U32 R8, R9, -0x326172a9, RZ ;  /* 0xcd9e8d5709087825 */ /* 0x000fe200078e00ff */
[----:B------:R-:W-:Y:S02]  /*5190*/  PLOP3.LUT P0, PT, PT, PT, UP0, 0x80, 0x0 ;  /* 0x000000000000781c */ /* 0x000fe40003f0f008 */
[----:B------:R-:W-:Y:S01]  /*51a0*/  @P2 FSEL R58, R58, -INF , !P4 ;  /* 0xff8000003a3a2808 */ /* 0x000fe20006000000 */
[----:B------:R-:W-:Y:S01]  /*51b0*/  FFMA.FTZ R56, R56, c[0x0][0x23c], -R2 ;  /* 0x00008f0038387a23 */ /* 0x000fe20000010802 */
[----:B------:R-:W-:Y:S01]  /*51c0*/  PLOP3.LUT P2, PT, PT, PT, UP0, 0x80, 0x0 ;  /* 0x000000000000781c */ /* 0x000fe20003f4f008 */
[----:B------:R3:W-:Y:S01]  /*51d0*/  MUFU.EX2 R209, R25 ;  /* 0x0000001900d17308 */ /* 0x0007e20000000800 */
[----:B------:R-:W-:Y:S01]  /*51e0*/  PLOP3.LUT P4, PT, PT, PT, UP0, 0x80, 0x0 ;  /* 0x000000000000781c */ /* 0x000fe20003f8f008 */
[----:B------:R-:W-:Y:S01]  /*51f0*/  FFMA.FTZ R58, R58, c[0x0][0x23c], -R0 ;  /* 0x00008f003a3a7a23 */ /* 0x000fe20000010800 */
[----:B------:R-:W-:Y:S01]  /*5200*/  LOP3.LUT R14, R9, UR6, R16, 0x96, !PT ;  /* 0x00000006090e7c12 */ /* 0x000fe2000f8e9610 */
[----:B-1----:R-:W-:Y:S01]  /*5210*/  IMAD.WIDE.U32 R26, R11, -0x326172a9, RZ ;  /* 0xcd9e8d570b1a7825 */ /* 0x002fe200078e00ff */
[----:B------:R-:W-:Y:S02]  /*5220*/  LOP3.LUT R16, R8, 0xff, RZ, 0xc0, !PT ;  /* 0x000000ff08107812 */ /* 0x000fe400078ec0ff */
[----:B------:R-:W-:Y:S01]  /*5230*/  SHF.R.U32.HI R23, RZ, 0x18, R8 ;  /* 0x00000018ff177819 */ /* 0x000fe20000011608 */
[----:B------:R-:W-:Y:S01]  /*5240*/  IMAD.WIDE.U32 R10, R15, -0x2daee0ad, RZ ;  /* 0xd2511f530f0a7825 */ /* 0x000fe200078e00ff */
[----:B------:R-:W-:Y:S01]  /*5250*/  @P0 FSEL R53, R53, -INF , !P3 ;  /* 0xff80000035350808 */ /* 0x000fe20005800000 */
[----:B------:R-:W-:Y:S01]  /*5260*/  MUFU.EX2 R162, R54 ;  /* 0x0000003600a27308 */ /* 0x000fe20000000800 */
[----:B------:R-:W-:Y:S02]  /*5270*/  PLOP3.LUT P0, PT, PT, PT, UP0, 0x80, 0x0 ;  /* 0x000000000000781c */ /* 0x000fe40003f0f008 */
[----:B------:R-:W-:Y:S01]  /*5280*/  LOP3.LUT R29, R10, 0xffff, RZ, 0xc0, !PT ;  /* 0x0000ffff0a1d7812 */ /* 0x000fe200078ec0ff */
[--C-:B------:R-:W-:Y:S01]  /*5290*/  FFMA.FTZ R53, R53, c[0x0][0x23c], -R133.reuse ;  /* 0x00008f0035357a23 */ /* 0x100fe20000010885 */
[----:B------:R-:W-:Y:S02]  /*52a0*/  @P2 FSEL R55, R55, -INF , !P3 ;  /* 0xff80000037372808 */ /* 0x000fe40005800000 */
[----:B------:R-:W-:Y:S02]  /*52b0*/  PLOP3.LUT P2, PT, PT, PT, UP0, 0x80, 0x0 ;  /* 0x000000000000781c */ /* 0x000fe40003f4f008 */
[----:B------:R-:W-:Y:S01]  /*52c0*/  LOP3.LUT R141, R27, UR5, R20, 0x96, !PT ;  /* 0x000000051b8d7c12 */ /* 0x000fe2000f8e9614 */
[----:B------:R1:W-:Y:S01]  /*52d0*/  MUFU.EX2 R208, R30 ;  /* 0x0000001e00d07308 */ /* 0x0003e20000000800 */
[----:B------:R-:W-:Y:S01]  /*52e0*/  LOP3.LUT R27, R4, 0xffff, RZ, 0xc0, !PT ;  /* 0x0000ffff041b7812 */ /* 0x000fe200078ec0ff */
[----:B------:R-:W-:Y:S01]  /*52f0*/  UIADD3 UR5, UR11, 0x646e171e, URZ ;  /* 0x646e171e0b057890 */ /* 0x000fe2000fffe03f */
[----:B------:R-:W-:Y:S01]  /*5300*/  LOP3.LUT R20, R8, 0xffff, RZ, 0xc0, !PT ;  /* 0x0000ffff08147812 */ /* 0x000fe200078ec0ff */
[----:B---3--:R-:W-:Y:S01]  /*5310*/  IMAD.WIDE.U32 R24, R24, -0x2daee0ad, RZ ;  /* 0xd2511f5318187825 */ /* 0x008fe200078e00ff */
[----:B------:R-:W-:Y:S02]  /*5320*/  @P0 FSEL R59, R59, -INF , !P3 ;  /* 0xff8000003b3b0808 */ /* 0x000fe40005800000 */
[----:B------:R-:W-:Y:S01]  /*5330*/  PLOP3.LUT P0, PT, PT, PT, UP0, 0x80, 0x0 ;  /* 0x000000000000781c */ /* 0x000fe20003f0f008 */
[----:B------:R-:W-:Y:S01]  /*5340*/  FFMA.FTZ R55, R55, c[0x0][0x23c], -R132 ;  /* 0x00008f0037377a23 */ /* 0x000fe20000010884 */
[----:B------:R-:W-:Y:S01]  /*5350*/  LOP3.LUT R21, R25, UR4, R12, 0x96, !PT ;  /* 0x0000000419157c12 */ /* 0x000fe2000f8e960c */
[----:B------:R3:W4:Y:S01]  /*5360*/  MUFU.EX2 R207, R31 ;  /* 0x0000001f00cf7308 */ /* 0x0007220000000800 */
[----:B------:R-:W-:Y:S01]  /*5370*/  SHF.R.U32.HI R25, RZ, 0x10, R8 ;  /* 0x00000010ff197819 */ /* 0x000fe20000011608 */
[----:B------:R-:W-:Y:S01]  /*5380*/  IMAD.WIDE.U32 R8, R17, -0x326172a9, RZ ;  /* 0xcd9e8d5711087825 */ /* 0x000fe200078e00ff */
[----:B------:R-:W-:Y:S01]  /*5390*/  @P2 FSEL R60, R60, -INF , !P5 ;  /* 0xff8000003c3c2808 */ /* 0x000fe20006800000 */
[----:B------:R-:W-:Y:S01]  /*53a0*/  ULDC.U8 UR4, c[0x0][0x2d8] ;  /* 0x0000b60000047ab9 */ /* 0x000fe20000000000 */
[----:B------:R-:W-:Y:S01]  /*53b0*/  PLOP3.LUT P2, PT, PT, PT, UP0, 0x80, 0x0 ;  /* 0x000000000000781c */ /* 0x000fe20003f4f008 */
[----:B------:R-:W-:Y:S01]  /*53c0*/  FFMA.FTZ R59, R59, c[0x0][0x23c], -R0 ;  /* 0x00008f003b3b7a23 */ /* 0x000fe20000010800 */
[----:B------:R-:W-:Y:S01]  /*53d0*/  LOP3.LUT R12, R5, UR5, R24, 0x96, !PT ;  /* 0x00000005050c7c12 */ /* 0x000fe2000f8e9618 */
[----:B------:R-:W-:Y:S01]  /*53e0*/  FFMA.FTZ R60, R60, c[0x0][0x23c], -R2 ;  /* 0x00008f003c3c7a23 */ /* 0x000fe20000010802 */
[--C-:B------:R-:W-:Y:S01]  /*53f0*/  SHF.R.U32.HI R24, RZ, 0x18, R10.reuse ;  /* 0x00000018ff187819 */ /* 0x100fe2000001160a */
[----:B------:R-:W-:Y:S01]  /*5400*/  MUFU.EX2 R156, R53 ;  /* 0x00000035009c7308 */ /* 0x000fe20000000800 */
[----:B------:R-:W-:Y:S01]  /*5410*/  @P4 FSEL R57, R57, -INF , !P3 ;  /* 0xff80000039394808 */ /* 0x000fe20005800000 */
[----:B------:R-:W-:Y:S01]  /*5420*/  IMAD.WIDE.U32 R4, R21, -0x326172a9, RZ ;  /* 0xcd9e8d5715047825 */ /* 0x000fe200078e00ff */
[----:B------:R-:W-:Y:S02]  /*5430*/  PLOP3.LUT P3, PT, PT, PT, UP0, 0x80, 0x0 ;  /* 0x000000000000781c */ /* 0x000fe40003f6f008 */
[----:B-1----:R-:W-:Y:S01]  /*5440*/  SHF.R.U32.HI R30, RZ, 0x10, R10 ;  /* 0x00000010ff1e7819 */ /* 0x002fe2000001160a */
[----:B------:R-:W-:Y:S01]  /*5450*/  FFMA.FTZ R57, R57, c[0x0][0x23c], -R2 ;  /* 0x00008f0039397a23 */ /* 0x000fe20000010802 */
[----:B------:R-:W-:Y:S02]  /*5460*/  @P0 FSEL R66, R66, -INF , !P5 ;  /* 0xff80000042420808 */ /* 0x000fe40006800000 */
[----:B------:R-:W-:Y:S01]  /*5470*/  PLOP3.LUT P0, PT, PT, PT, UP0, 0x80, 0x0 ;  /* 0x000000000000781c */ /* 0x000fe20003f0f008 */
[----:B------:R-:W-:Y:S01]  /*5480*/  MUFU.EX2 R155, R60 ;  /* 0x0000003c009b7308 */ /* 0x000fe20000000800 */
[----:B------:R-:W-:Y:S01]  /*5490*/  LOP3.LUT R13, R11, UR5, R134, 0x96, !PT ;  /* 0x000000050b0d7c12 */ /* 0x000fe2000f8e9686 */
[----:B------:R-:W-:Y:S01]  /*54a0*/  FFMA.FTZ R66, R66, c[0x0][0x23c], -R132 ;  /* 0x00008f0042427a23 */ /* 0x000fe20000010884 */
[----:B------:R-:W-:Y:S02]  /*54b0*/  LOP3.LUT R11, R9, UR6, R22, 0x96, !PT ;  /* 0x00000006090b7c12 */ /* 0x000fe4000f8e9616 */
[----:B------:R-:W-:Y:S02]  /*54c0*/  LOP3.LUT R17, R10, 0xff, RZ, 0xc0, !PT ;  /* 0x000000ff0a117812 */ /* 0x000fe400078ec0ff */
[C---:B---3--:R-:W-:Y:S02]  /*54d0*/  LOP3.LUT R31, R8.reuse, 0xffff, RZ, 0xc0, !PT ;  /* 0x0000ffff081f7812 */ /* 0x048fe400078ec0ff */
[----:B------:R-:W-:Y:S01]  /*54e0*/  LOP3.LUT R21, R8, 0xff, RZ, 0xc0, !PT ;  /* 0x000000ff08157812 */ /* 0x000fe200078ec0ff */
[----:B------:R-:W-:Y:S01]  /*54f0*/  MUFU.EX2 R151, R66 ;  /* 0x0000004200977308 */ /* 0x000fe20000000800 */
[----:B------:R-:W-:Y:S02]  /*5500*/  SHF.R.U32.HI R9, RZ, 0x10, R4 ;  /* 0x00000010ff097819 */ /* 0x000fe40000011604 */
[--C-:B------:R-:W-:Y:S02]  /*5510*/  SHF.R.U32.HI R22, RZ, 0x18, R8.reuse ;  /* 0x00000018ff167819 */ /* 0x100fe40000011608 */
[----:B------:R-:W-:Y:S02]  /*5520*/  SHF.R.U32.HI R32, RZ, 0x10, R8 ;  /* 0x00000010ff207819 */ /* 0x000fe40000011608 */
[C---:B------:R-:W-:Y:S02]  /*5530*/  LOP3.LUT R8, R4.reuse, 0xffff, RZ, 0xc0, !PT ;  /* 0x0000ffff04087812 */ /* 0x040fe400078ec0ff */
[----:B------:R-:W-:Y:S01]  /*5540*/  LOP3.LUT R10, R4, 0xff, RZ, 0xc0, !PT ;  /* 0x000000ff040a7812 */ /* 0x000fe200078ec0ff */
[----:B------:R-:W-:Y:S01]  /*5550*/  MUFU.EX2 R166, R57 ;  /* 0x0000003900a67308 */ /* 0x000fe20000000800 */
[----:B------:R-:W-:Y:S02]  /*5560*/  SHF.R.U32.HI R15, RZ, 0x18, R4 ;  /* 0x00000018ff0f7819 */ /* 0x000fe40000011604 */
[----:B------:R-:W-:Y:S02]  /*5570*/  LOP3.LUT R4, R14, 0xffff, RZ, 0xc0, !PT ;  /* 0x0000ffff0e047812 */ /* 0x000fe400078ec0ff */
[----:B------:R-:W-:Y:S02]  /*5580*/  PLOP3.LUT P4, PT, PT, PT, UP0, 0x80, 0x0 ;  /* 0x000000000000781c */ /* 0x000fe40003f8f008 */
[----:B------:R-:W-:Y:S02]  /*5590*/  SHF.R.U32.HI R4, RZ, 0x8, R4 ;  /* 0x00000008ff047819 */ /* 0x000fe40000011604 */
[----:B------:R-:W-:Y:S01]  /*55a0*/  @P2 FSEL R61, R61, -INF , !P6 ;  /* 0xff8000003d3d2808 */ /* 0x000fe20007000000 */
[----:B------:R-:W-:Y:S01]  /*55b0*/  MUFU.EX2 R181, R58 ;  /* 0x0000003a00b57308 */ /* 0x000fe20000000800 */
[----:B------:R-:W-:Y:S02]  /*55c0*/  PLOP3.LUT P2, PT, PT, PT, UP0, 0x80, 0x0 ;  /* 0x000000000000781c */ /* 0x000fe40003f4f008 */
[----:B------:R-:W-:Y:S01]  /*55d0*/  @P3 FSEL R64, R64, -INF , !P5 ;  /* 0xff80000040403808 */ /* 0x000fe20006800000 */
[----:B------:R-:W-:Y:S01]  /*55e0*/  FFMA.FTZ R2, R61, c[0x0][0x23c], -R2 ;  /* 0x00008f003d027a23 */ /* 0x000fe20000010802 */
[----:B------:R-:W-:Y:S02]  /*55f0*/  PLOP3.LUT P3, PT, PT, PT, UP0, 0x80, 0x0 ;  /* 0x000000000000781c */ /* 0x000fe40003f6f008 */
[----:B------:R-:W-:Y:S01]  /*5600*/  LOP3.LUT R4, R4, 0xffff, RZ, 0xc0, !PT ;  /* 0x0000ffff04047812 */ /* 0x000fe200078ec0ff */
[--C-:B------:R-:W-:Y:S01]  /*5610*/  FFMA.FTZ R64, R64, c[0x0][0x23c], -R133.reuse ;  /* 0x00008f0040407a23 */ /* 0x100fe20000010885 */
[----:B------:R-:W-:Y:S01]  /*5620*/  LOP3.LUT R6, R5, UR6, R142, 0x96, !PT ;  /* 0x0000000605067c12 */ /* 0x000fe2000f8e968e */
[----:B------:R-:W-:Y:S01]  /*5630*/  MUFU.EX2 R180, R59 ;  /* 0x0000003b00b47308 */ /* 0x000fe20000000800 */
[----:B------:R-:W-:Y:S02]  /*5640*/  LOP3.LUT R5, R14, 0xff, RZ, 0xc0, !PT ;  /* 0x000000ff0e057812 */ /* 0x000fe400078ec0ff */
[----:B------:R-:W-:Y:S02]  /*5650*/  @P0 FSEL R65, R65, -INF , !P6 ;  /* 0xff80000041410808 */ /* 0x000fe40007000000 */
[----:B------:R-:W-:Y:S02]  /*5660*/  ISETP.LE.U32.AND P0, PT, R4, UR4, PT ;  /* 0x0000000404007c0c */ /* 0x000fe4000bf03070 */
[----:B------:R-:W-:Y:S01]  /*5670*/  LOP3.LUT R4, R6, 0xffff, RZ, 0xc0, !PT ;  /* 0x0000ffff06047812 */ /* 0x000fe200078ec0ff */
[----:B------:R-:W-:Y:S01]  /*5680*/  FFMA.FTZ R133, R65, c[0x0][0x23c], -R133 ;  /* 0x00008f0041857a23 */ /* 0x000fe20000010885 */
[----:B------:R-:W-:Y:S01]  /*5690*/  @P4 FSEL R62, R62, -INF , !P5 ;  /* 0xff8000003e3e4808 */ /* 0x000fe20006800000 */
[----:B------:R-:W-:Y:S01]  /*56a0*/  MUFU.EX2 R153, R64 ;  /* 0x0000004000997308 */ /* 0x000fe20000000800 */
[----:B------:R-:W-:Y:S02]  /*56b0*/  ISETP.LE.U32.AND P5, PT, R5, UR4, PT ;  /* 0x0000000405007c0c */ /* 0x000fe4000bfa3070 */
[----:B------:R-:W-:Y:S01]  /*56c0*/  SHF.R.U32.HI R5, RZ, 0x18, R14 ;  /* 0x00000018ff057819 */ /* 0x000fe2000001160e */
[----:B------:R-:W-:Y:S01]  /*56d0*/  FFMA.FTZ R62, R62, c[0x0][0x23c], -R0 ;  /* 0x00008f003e3e7a23 */ /* 0x000fe20000010800 */
[----:B------:R-:W-:Y:S02]  /*56e0*/  SHF.R.U32.HI R14, RZ, 0x10, R14 ;  /* 0x00000010ff0e7819 */ /* 0x000fe4000001160e */
[----:B------:R-:W-:Y:S01]  /*56f0*/  LOP3.LUT R7, R6, 0xff, RZ, 0xc0, !PT ;  /* 0x000000ff06077812 */ /* 0x000fe200078ec0ff */
[----:B------:R-:W-:Y:S01]  /*5700*/  @!P0 FADD.FTZ R204, -R204, -RZ ;  /* 0x800000ffcccc8221 */ /* 0x000fe20000010100 */
[----:B------:R-:W-:Y:S01]  /*5710*/  SHF.R.U32.HI R4, RZ, 0x8, R4 ;  /* 0x00000008ff047819 */ /* 0x000fe20000011604 */
[----:B------:R-:W-:Y:S01]  /*5720*/  MUFU.EX2 R152, R133 ;  /* 0x0000008500987308 */ /* 0x000fe20000000800 */
[----:B------:R-:W-:Y:S02]  /*5730*/  LOP3.LUT R14, R14, 0xff, RZ, 0xc0, !PT ;  /* 0x000000ff0e0e7812 */ /* 0x000fe400078ec0ff */
[----:B------:R-:W-:Y:S01]  /*5740*/  @P2 FSEL R67, R67, -INF , !P6 ;  /* 0xff80000043432808 */ /* 0x000fe20007000000 */
[----:B------:R-:W-:Y:S01]  /*5750*/  @!P5 FADD.FTZ R205, -R205, -RZ ;  /* 0x800000ffcdcdd221 */ /* 0x000fe20000010100 */
[----:B------:R-:W-:Y:S02]  /*5760*/  ISETP.LE.U32.AND P2, PT, R7, UR4, PT ;  /* 0x0000000407007c0c */ /* 0x000fe4000bf43070 */
[----:B------:R-:W-:Y:S01]  /*5770*/  @P3 FSEL R63, R63, -INF , !P6 ;  /* 0xff8000003f3f3808 */ /* 0x000fe20007000000 */
[----:B------:R-:W-:Y:S01]  /*5780*/  FFMA.FTZ R132, R67, c[0x0][0x23c], -R132 ;  /* 0x00008f0043847a23 */ /* 0x000fe20000010884 */
[----:B------:R-:W-:Y:S01]  /*5790*/  ISETP.LE.U32.AND P3, PT, R5, UR4, PT ;  /* 0x0000000405007c0c */ /* 0x000fe2000bf63070 */
[----:B------:R-:W-:Y:S01]  /*57a0*/  MUFU.EX2 R163, R62 ;  /* 0x0000003e00a37308 */ /* 0x000fe20000000800 */
[----:B------:R-:W-:Y:S01]  /*57b0*/  LOP3.LUT R4, R4, 0xffff, RZ, 0xc0, !PT ;  /* 0x0000ffff04047812 */ /* 0x000fe200078ec0ff */
[----:B------:R-:W-:Y:S01]  /*57c0*/  FFMA.FTZ R0, R63, c[0x0][0x23c], -R0 ;  /* 0x00008f003f007a23 */ /* 0x000fe20000010800 */
[----:B------:R-:W-:Y:S02]  /*57d0*/  SHF.R.U32.HI R5, RZ, 0x10, R6 ;  /* 0x00000010ff057819 */ /* 0x000fe40000011606 */
[----:B------:R-:W-:Y:S02]  /*57e0*/  ISETP.LE.U32.AND P0, PT, R4, UR4, PT ;  /* 0x0000000404007c0c */ /* 0x000fe4000bf03070 */
[----:B------:R-:W-:Y:S01]  /*57f0*/  ISETP.LE.U32.AND P6, PT, R14, UR4, PT ;  /* 0x000000040e007c0c */ /* 0x000fe2000bfc3070 */
[----:B------:R-:W-:Y:S01]  /*5800*/  @!P2 FADD.FTZ R220, -R220, -RZ ;  /* 0x800000ffdcdca221 */ /* 0x000fe20000010100 */
[----:B------:R-:W-:Y:S01]  /*5810*/  SHF.R.U32.HI R4, RZ, 0x8, R8 ;  /* 0x00000008ff047819 */ /* 0x000fe20000011608 */
[----:B------:R-:W-:Y:S01]  /*5820*/  MUFU.EX2 R154, R2 ;  /* 0x00000002009a7308 */ /* 0x000fe20000000800 */
[----:B------:R-:W-:Y:S01]  /*5830*/  LOP3.LUT R5, R5, 0xff, RZ, 0xc0, !PT ;  /* 0x000000ff05057812 */ /* 0x000fe200078ec0ff */
[----:B------:R-:W-:Y:S01]  /*5840*/  @!P3 FADD.FTZ R217, -R217, -RZ ;  /* 0x800000ffd9d9b221 */ /* 0x000fe20000010100 */
[----:B------:R-:W-:Y:S02]  /*5850*/  LOP3.LUT R4, R4, 0xffff, RZ, 0xc0, !PT ;  /* 0x0000ffff04047812 */ /* 0x000fe400078ec0ff */
[----:B------:R-:W-:Y:S02]  /*5860*/  ISETP.LE.U32.AND P5, PT, R5, UR4, PT ;  /* 0x0000000405007c0c */ /* 0x000fe4000bfa3070 */
[----:B------:R-:W-:Y:S01]  /*5870*/  SHF.R.U32.HI R6, RZ, 0x18, R6 ;  /* 0x00000018ff067819 */ /* 0x000fe20000011606 */
[----:B------:R-:W-:Y:S01]  /*5880*/  @!P0 FADD.FTZ R221, -R221, -RZ ;  /* 0x800000ffdddd8221 */ /* 0x000fe20000010100 */
[----:B------:R-:W-:Y:S01]  /*5890*/  LOP3.LUT R5, R9, 0xff, RZ, 0xc0, !PT ;  /* 0x000000ff09057812 */ /* 0x000fe200078ec0ff */
[----:B------:R-:W-:Y:S01]  /*58a0*/  @!P6 FADD.FTZ R203, -R203, -RZ ;  /* 0x800000ffcbcbe221 */ /* 0x000fe20000010100 */
[----:B------:R-:W-:Y:S01]  /*58b0*/  ISETP.LE.U32.AND P2, PT, R4, UR4, PT ;  /* 0x0000000404007c0c */ /* 0x000fe2000bf43070 */
[----:B------:R-:W-:Y:S01]  /*58c0*/  MUFU.EX2 R158, R0 ;  /* 0x00000000009e7308 */ /* 0x000fe20000000800 */
[----:B------:R-:W-:Y:S02]  /*58d0*/  ISETP.LE.U32.AND P6, PT, R6, UR4, PT ;  /* 0x0000000406007c0c */ /* 0x000fe4000bfc3070 */
[----:B------:R-:W-:Y:S02]  /*58e0*/  SHF.R.U32.HI R4, RZ, 0x8, R20 ;  /* 0x00000008ff047819 */ /* 0x000fe40000011614 */
[----:B------:R-:W-:Y:S01]  /*58f0*/  ISETP.LE.U32.AND P4, PT, R16, UR4, PT ;  /* 0x0000000410007c0c */ /* 0x000fe2000bf83070 */
[----:B------:R-:W-:Y:S01]  /*5900*/  @!P5 FADD.FTZ R225, -R225, -RZ ;  /* 0x800000ffe1e1d221 */ /* 0x000fe20000010100 */
[----:B------:R-:W-:Y:S02]  /*5910*/  LOP3.LUT R4, R4, 0xffff, RZ, 0xc0, !PT ;  /* 0x0000ffff04047812 */ /* 0x000fe400078ec0ff */
[----:B------:R-:W-:Y:S01]  /*5920*/  ISETP.LE.U32.AND P5, PT, R15, UR4, PT ;  /* 0x000000040f007c0c */ /* 0x000fe2000bfa3070 */
[----:B------:R-:W-:Y:S01]  /*5930*/  MUFU.EX2 R159, R55 ;  /* 0x00000037009f7308 */ /* 0x000fe20000000800 */
[----:B------:R-:W-:Y:S01]  /*5940*/  ISETP.LE.U32.AND P0, PT, R5, UR4, PT ;  /* 0x0000000405007c0c */ /* 0x000fe2000bf03070 */
[----:B------:R-:W-:Y:S01]  /*5950*/  @!P2 FADD.FTZ R218, -R218, -RZ ;  /* 0x800000ffdadaa221 */ /* 0x000fe20000010100 */
[----:B------:R-:W-:Y:S01]  /*5960*/  ISETP.LE.U32.AND P2, PT, R4, UR4, PT ;  /* 0x0000000404007c0c */ /* 0x000fe2000bf43070 */
[----:B------:R-:W-:Y:S01]  /*5970*/  @!P6 FADD.FTZ R224, -R224, -RZ ;  /* 0x800000ffe0e0e221 */ /* 0x000fe20000010100 */
[----:B------:R-:W-:Y:S02]  /*5980*/  ISETP.LE.U32.AND P6, PT, R23, UR4, PT ;  /* 0x0000000417007c0c */ /* 0x000fe4000bfc3070 */
[----:B------:R-:W-:Y:S01]  /*5990*/  LOP3.LUT R5, R13, 0xff, RZ, 0xc0, !PT ;  /* 0x000000ff0d057812 */ /* 0x000fe200078ec0ff */
[----:B------:R-:W-:Y:S01]  /*59a0*/  @!P4 FADD.FTZ R211, -R211, -RZ ;  /* 0x800000ffd3d3c221 */ /* 0x000fe20000010100 */
[----:B------:R-:W-:Y:S01]  /*59b0*/  SHF.R.U32.HI R6, RZ, 0x10, R12 ;  /* 0x00000010ff067819 */ /* 0x000fe2000001160c */
[----:B------:R-:W-:Y:S01]  /*59c0*/  MUFU.EX2 R167, R56 ;  /* 0x0000003800a77308 */ /* 0x000fe20000000800 */
[----:B------:R-:W-:Y:S01]  /*59d0*/  LOP3.LUT R4, R25, 0xff, RZ, 0xc0, !PT ;  /* 0x000000ff19047812 */ /* 0x000fe200078ec0ff */
[----:B------:R-:W-:Y:S01]  /*59e0*/  @!P5 FADD.FTZ R222, -R222, -RZ ;  /* 0x800000ffdeded221 */ /* 0x000fe20000010100 */
[----:B------:R-:W-:Y:S01]  /*59f0*/  ISETP.LE.U32.AND P4, PT, R5, UR4, PT ;  /* 0x0000000405007c0c */ /* 0x000fe2000bf83070 */
[----:B------:R-:W-:Y:S01]  /*5a00*/  @!P0 FADD.FTZ R223, -R223, -RZ ;  /* 0x800000ffdfdf8221 */ /* 0x000fe20000010100 */
[----:B------:R-:W-:Y:S01]  /*5a10*/  ISETP.LE.U32.AND P5, PT, R4, UR4, PT ;  /* 0x0000000404007c0c */ /* 0x000fe2000bfa3070 */
[----:B------:R-:W-:Y:S01]  /*5a20*/  @!P2 FADD.FTZ R210, -R210, -RZ ;  /* 0x800000ffd2d2a221 */ /* 0x000fe20000010100 */
[----:B------:R-:W-:Y:S01]  /*5a30*/  LOP3.LUT R4, R13, 0xffff, RZ, 0xc0, !PT ;  /* 0x0000ffff0d047812 */ /* 0x000fe200078ec0ff */
[----:B------:R-:W-:Y:S01]  /*5a40*/  @!P6 FADD.FTZ R213, -R213, -RZ ;  /* 0x800000ffd5d5e221 */ /* 0x000fe20000010100 */
[--C-:B------:R-:W-:Y:S01]  /*5a50*/  SHF.R.U32.HI R5, RZ, 0x18, R13.reuse ;  /* 0x00000018ff057819 */ /* 0x100fe2000001160d */
[----:B------:R-:W-:Y:S01]  /*5a60*/  MUFU.EX2 R192, R41 ;  /* 0x0000002900c07308 */ /* 0x000fe20000000800 */
[----:B------:R-:W-:Y:S02]  /*5a70*/  SHF.R.U32.HI R13, RZ, 0x10, R13 ;  /* 0x00000010ff0d7819 */ /* 0x000fe4000001160d */
[----:B------:R-:W-:Y:S02]  /*5a80*/  ISETP.LE.U32.AND P2, PT, R5, UR4, PT ;  /* 0x0000000405007c0c */ /* 0x000fe4000bf43070 */
[----:B------:R-:W-:Y:S01]  /*5a90*/  LOP3.LUT R5, R13, 0xff, RZ, 0xc0, !PT ;  /* 0x000000ff0d057812 */ /* 0x000fe200078ec0ff */
[----:B------:R-:W-:Y:S01]  /*5aa0*/  @!P4 FADD.FTZ R202, -R202, -RZ ;  /* 0x800000ffcacac221 */ /* 0x000fe20000010100 */
[----:B------:R-:W-:Y:S01]  /*5ab0*/  SHF.R.U32.HI R4, RZ, 0x8, R4 ;  /* 0x00000008ff047819 */ /* 0x000fe20000011604 */
[----:B------:R-:W-:Y:S01]  /*5ac0*/  @!P5 FADD.FTZ R214, -R214, -RZ ;  /* 0x800000ffd6d6d221 */ /* 0x000fe20000010100 */
[----:B------:R-:W-:Y:S01]  /*5ad0*/  LOP3.LUT R13, R30, 0xff, RZ, 0xc0, !PT ;  /* 0x000000ff1e0d7812 */ /* 0x000fe200078ec0ff */
[----:B------:R-:W1:Y:S01]  /*5ae0*/  MUFU.EX2 R183, R36 ;  /* 0x0000002400b77308 */ /* 0x000e620000000800 */
[----:B------:R-:W-:Y:S02]  /*5af0*/  ISETP.LE.U32.AND P6, PT, R5, UR4, PT ;  /* 0x0000000405007c0c */ /* 0x000fe4000bfc3070 */
[----:B------:R-:W-:Y:S02]  /*5b00*/  LOP3.LUT R5, R12, 0xff, RZ, 0xc0, !PT ;  /* 0x000000ff0c057812 */ /* 0x000fe400078ec0ff */
[----:B------:R-:W-:Y:S01]  /*5b10*/  LOP3.LUT R4, R4, 0xffff, RZ, 0xc0, !PT ;  /* 0x0000ffff04047812 */ /* 0x000fe200078ec0ff */
[----:B------:R-:W-:Y:S01]  /*5b20*/  @!P2 FADD.FTZ R201, -R201, -RZ ;  /* 0x800000ffc9c9a221 */ /* 0x000fe20000010100 */
[----:B------:R-:W-:Y:S02]  /*5b30*/  ISETP.LE.U32.AND P4, PT, R5, UR4, PT ;  /* 0x0000000405007c0c */ /* 0x000fe4000bf83070 */
[----:B------:R-:W-:Y:S01]  /*5b40*/  ISETP.LE.U32.AND P5, PT, R4, UR4, PT ;  /* 0x0000000404007c0c */ /* 0x000fe2000bfa3070 */
[----:B------:R-:W-:Y:S01]  /*5b50*/  MUFU.EX2 R193, R40 ;  /* 0x0000002800c17308 */ /* 0x000fe20000000800 */
[----:B------:R-:W-:Y:S02]  /*5b60*/  LOP3.LUT R4, R12, 0xffff, RZ, 0xc0, !PT ;  /* 0x0000ffff0c047812 */ /* 0x000fe400078ec0ff */
[----:B------:R-:W-:Y:S01]  /*5b70*/  SHF.R.U32.HI R12, RZ, 0x18, R12 ;  /* 0x00000018ff0c7819 */ /* 0x000fe2000001160c */
[----:B------:R-:W-:Y:S01]  /*5b80*/  @!P6 FADD.FTZ R206, -R206, -RZ ;  /* 0x800000ffcecee221 */ /* 0x000fe20000010100 */
[----:B------:R-:W-:Y:S02]  /*5b90*/  ISETP.LE.U32.AND P3, PT, R10, UR4, PT ;  /* 0x000000040a007c0c */ /* 0x000fe4000bf63070 */
[----:B------:R-:W-:Y:S02]  /*5ba0*/  SHF.R.U32.HI R4, RZ, 0x8, R4 ;  /* 0x00000008ff047819 */ /* 0x000fe40000011604 */
[----:B------:R-:W-:Y:S01]  /*5bb0*/  LOP3.LUT R5, R6, 0xff, RZ, 0xc0, !PT ;  /* 0x000000ff06057812 */ /* 0x000fe200078ec0ff */
[----:B------:R-:W-:Y:S01]  /*5bc0*/  @!P4 FADD.FTZ R212, -R212, -RZ ;  /* 0x800000ffd4d4c221 */ /* 0x000fe20000010100 */
[----:B------:R-:W-:Y:S01]  /*5bd0*/  SHF.R.U32.HI R6, RZ, 0x8, R27 ;  /* 0x00000008ff067819 */ /* 0x000fe2000001161b */
[----:B------:R-:W-:Y:S01]  /*5be0*/  @!P5 FADD.FTZ R199, -R199, -RZ ;  /* 0x800000ffc7c7d221 */ /* 0x000fe20000010100 */
[----:B------:R-:W-:Y:S01]  /*5bf0*/  ISETP.LE.U32.AND P4, PT, R12, UR4, PT ;  /* 0x000000040c007c0c */ /* 0x000fe2000bf83070 */
[----:B------:R-:W3:Y:S01]  /*5c00*/  MUFU.EX2 R184, R39 ;  /* 0x0000002700b87308 */ /* 0x000ee20000000800 */
[----:B------:R-:W-:Y:S02]  /*5c10*/  SHF.R.U32.HI R12, RZ, 0x8, R29 ;  /* 0x00000008ff0c7819 */ /* 0x000fe4000001161d */
[----:B------:R-:W-:Y:S01]  /*5c20*/  LOP3.LUT R4, R4, 0xffff, RZ, 0xc0, !PT ;  /* 0x0000ffff04047812 */ /* 0x000fe200078ec0ff */
[----:B------:R-:W-:Y:S01]  /*5c30*/  @!P3 FADD.FTZ R219, -R219, -RZ ;  /* 0x800000ffdbdbb221 */ /* 0x000fe20000010100 */
[----:B------:R-:W-:Y:S02]  /*5c40*/  LOP3.LUT R8, R28, 0xff, RZ, 0xc0, !PT ;  /* 0x000000ff1c087812 */ /* 0x000fe400078ec0ff */
[----:B------:R-:W-:Y:S02]  /*5c50*/  ISETP.LE.U32.AND P0, PT, R19, UR4, PT ;  /* 0x0000000413007c0c */ /* 0x000fe4000bf03070 */
[----:B------:R-:W-:Y:S01]  /*5c60*/  ISETP.LE.U32.AND P5, PT, R4, UR4, PT ;  /* 0x0000000404007c0c */ /* 0x000fe2000bfa3070 */
[----:B------:R-:W-:Y:S01]  /*5c70*/  MUFU.EX2 R182, R37 ;  /* 0x0000002500b67308 */ /* 0x000fe20000000800 */
[----:B------:R-:W-:Y:S01]  /*5c80*/  ISETP.LE.U32.AND P6, PT, R5, UR4, PT ;  /* 0x0000000405007c0c */ /* 0x000fe2000bfc3070 */
[----:B--2---:R-:W-:Y:S01]  /*5c90*/  @!P4 FADD.FTZ R215, -R215, -RZ ;  /* 0x800000ffd7d7c221 */ /* 0x004fe20000010100 */
[----:B------:R-:W-:Y:S01]  /*5ca0*/  ISETP.LE.U32.AND P4, PT, R8, UR4, PT ;  /* 0x0000000408007c0c */ /* 0x000fe2000bf83070 */
[----:B------:R-:W-:Y:S01]  /*5cb0*/  IMAD.WIDE.U32 R4, R135, -0x326172a9, RZ ;  /* 0xcd9e8d5787047825 */ /* 0x000fe200078e00ff */
[----:B------:R-:W-:Y:S02]  /*5cc0*/  ISETP.LE.U32.AND P2, PT, R17, UR4, PT ;  /* 0x0000000411007c0c */ /* 0x000fe4000bf43070 */
[----:B------:R-:W-:Y:S02]  /*5cd0*/  ISETP.LE.U32.AND P3, PT, R18, UR4, PT ;  /* 0x0000000412007c0c */ /* 0x000fe4000bf63070 */
[----:B------:R-:W-:Y:S01]  /*5ce0*/  LOP3.LUT R12, R12, 0xffff, RZ, 0xc0, !PT ;  /* 0x0000ffff0c0c7812 */ /* 0x000fe200078ec0ff */
[----:B----4-:R-:W-:Y:S01]  /*5cf0*/  @!P0 FADD.FTZ R207, -R207, -RZ ;  /* 0x800000ffcfcf8221 */ /* 0x010fe20000010100 */
[----:B------:R-:W-:Y:S01]  /*5d00*/  LOP3.LUT R6, R6, 0xffff, RZ, 0xc0, !PT ;  /* 0x0000ffff06067812 */ /* 0x000fe200078ec0ff */
[----:B------:R-:W-:Y:S01]  /*5d10*/  @!P5 FADD.FTZ R209, -R209, -RZ ;  /* 0x800000ffd1d1d221 */ /* 0x000fe20000010100 */
[----:B------:R-:W-:Y:S01]  /*5d20*/  ISETP.LE.U32.AND P0, PT, R12, UR4, PT ;  /* 0x000000040c007c0c */ /* 0x000fe2000bf03070 */
[----:B------:R-:W-:Y:S01]  /*5d30*/  @!P6 FADD.FTZ R216, -R216, -RZ ;  /* 0x800000ffd8d8e221 */ /* 0x000fe20000010100 */
[----:B------:R-:W-:Y:S01]  /*5d40*/  ISETP.LE.U32.AND P5, PT, R24, UR4, PT ;  /* 0x0000000418007c0c */ /* 0x000fe2000bfa3070 */
[----:B------:R-:W-:Y:S01]  /*5d50*/  @!P4 FADD.FTZ R208, -R208, -RZ ;  /* 0x800000ffd0d0c221 */ /* 0x000fe20000010100 */
[----:B------:R-:W-:Y:S01]  /*5d60*/  ISETP.LE.U32.AND P6, PT, R6, UR4, PT ;  /* 0x0000000406007c0c */ /* 0x000fe2000bfc3070 */
[----:B------:R-:W-:Y:S01]  /*5d70*/  IMAD.WIDE.U32 R6, R150, -0x2daee0ad, RZ ;  /* 0xd2511f5396067825 */ /* 0x000fe200078e00ff */
[----:B------:R-:W-:Y:S01]  /*5d80*/  ISETP.LE.U32.AND P4, PT, R13, UR4, PT ;  /* 0x000000040d007c0c */ /* 0x000fe2000bf83070 */
[----:B------:R-:W2:Y:S01]  /*5d90*/  MUFU.EX2 R188, R38 ;  /* 0x0000002600bc7308 */ /* 0x000ea20000000800 */
[C---:B------:R-:W-:Y:S01]  /*5da0*/  LOP3.LUT R13, R11.reuse, 0xff, RZ, 0xc0, !PT ;  /* 0x000000ff0b0d7812 */ /* 0x040fe200078ec0ff */
[----:B------:R-:W-:Y:S01]  /*5db0*/  @!P2 FADD.FTZ R190, -R190, -RZ ;  /* 0x800000ffbebea221 */ /* 0x000fe20000010100 */
[----:B------:R-:W-:Y:S01]  /*5dc0*/  LOP3.LUT R12, R11, 0xffff, RZ, 0xc0, !PT ;  /* 0x0000ffff0b0c7812 */ /* 0x000fe200078ec0ff */
[----:B------:R-:W-:Y:S01]  /*5dd0*/  @!P3 FADD.FTZ R200, -R200, -RZ ;  /* 0x800000ffc8c8b221 */ /* 0x000fe20000010100 */
[----:B------:R-:W-:Y:S01]  /*5de0*/  ISETP.LE.U32.AND P2, PT, R13, UR4, PT ;  /* 0x000000040d007c0c */ /* 0x000fe2000bf43070 */
[----:B------:R-:W-:Y:S01]  /*5df0*/  @!P0 FADD.FTZ R185, -R185, -RZ ;  /* 0x800000ffb9b98221 */ /* 0x000fe20000010100 */
[C---:B------:R-:W-:Y:S01]  /*5e00*/  LOP3.LUT R19, R6.reuse, 0xffff, RZ, 0xc0, !PT ;  /* 0x0000ffff06137812 */ /* 0x040fe200078ec0ff */
[----:B------:R-:W-:Y:S01]  /*5e10*/  @!P5 FADD.FTZ R189, -R189, -RZ ;  /* 0x800000ffbdbdd221 */ /* 0x000fe20000010100 */
[--C-:B------:R-:W-:Y:S01]  /*5e20*/  SHF.R.U32.HI R18, RZ, 0x10, R6.reuse ;  /* 0x00000010ff127819 */ /* 0x100fe20000011606 */
[----:B------:R-:W-:Y:S01]  /*5e30*/  MUFU.EX2 R197, R42 ;  /* 0x0000002a00c57308 */ /* 0x000fe20000000800 */
[----:B------:R-:W-:Y:S01]  /*5e40*/  ISETP.LE.U32.AND P3, PT, R21, UR4, PT ;  /* 0x0000000415007c0c */ /* 0x000fe2000bf63070 */
[----:B------:R-:W-:Y:S01]  /*5e50*/  @!P4 FADD.FTZ R191, -R191, -RZ ;  /* 0x800000ffbfbfc221 */ /* 0x000fe20000010100 */
[----:B------:R-:W-:Y:S01]  /*5e60*/  LOP3.LUT R20, R6, 0xff, RZ, 0xc0, !PT ;  /* 0x000000ff06147812 */ /* 0x000fe200078ec0ff */
[----:B------:R-:W-:Y:S01]  /*5e70*/  @!P6 FADD.FTZ R198, -R198, -RZ ;  /* 0x800000ffc6c6e221 */ /* 0x000fe20000010100 */
[----:B------:R-:W-:Y:S02]  /*5e80*/  SHF.R.U32.HI R21, RZ, 0x18, R6 ;  /* 0x00000018ff157819 */ /* 0x000fe40000011606 */
[--C-:B------:R-:W-:Y:S01]  /*5e90*/  SHF.R.U32.HI R6, RZ, 0x10, R11.reuse ;  /* 0x00000010ff067819 */ /* 0x100fe2000001160b */
[----:B-1----:R-:W-:Y:S01]  /*5ea0*/  @!P2 FADD.FTZ R183, -R183, -RZ ;  /* 0x800000ffb7b7a221 */ /* 0x002fe20000010100 */
[----:B------:R-:W-:Y:S01]  /*5eb0*/  LOP3.LUT R9, R7, UR5, R148, 0x96, !PT ;  /* 0x0000000507097c12 */ /* 0x000fe2000f8e9694 */
[----:B------:R-:W-:Y:S01]  /*5ec0*/  MUFU.EX2 R187, R45 ;  /* 0x0000002d00bb7308 */ /* 0x000fe20000000800 */
[----:B------:R-:W-:Y:S02]  /*5ed0*/  SHF.R.U32.HI R7, RZ, 0x8, R12 ;  /* 0x00000008ff077819 */ /* 0x000fe4000001160c */
[----:B------:R-:W-:Y:S01]  /*5ee0*/  SHF.R.U32.HI R12, RZ, 0x18, R11 ;  /* 0x00000018ff0c7819 */ /* 0x000fe2000001160b */
[----:B------:R-:W-:Y:S01]  /*5ef0*/  @!P3 FADD.FTZ R161, -R161, -RZ ;  /* 0x800000ffa1a1b221 */ /* 0x000fe20000010100 */
[----:B------:R-:W-:Y:S02]  /*5f00*/  LOP3.LUT R10, R5, UR6, R26, 0x96, !PT ;  /* 0x00000006050a7c12 */ /* 0x000fe4000f8e961a */
[----:B------:R-:W-:Y:S02]  /*5f10*/  LOP3.LUT R6, R6, 0xff, RZ, 0xc0, !PT ;  /* 0x000000ff06067812 */ /* 0x000fe400078ec0ff */
[----:B------:R-:W-:Y:S01]  /*5f20*/  ISETP.LE.U32.AND P0, PT, R12, UR4, PT ;  /* 0x000000040c007c0c */ /* 0x000fe2000bf03070 */
[----:B------:R-:W-:Y:S01]  /*5f30*/  MUFU.EX2 R186, R44 ;  /* 0x0000002c00ba7308 */ /* 0x000fe20000000800 */
[----:B------:R-:W-:Y:S02]  /*5f40*/  ISETP.LE.U32.AND P5, PT, R6, UR4, PT ;  /* 0x0000000406007c0c */ /* 0x000fe4000bfa3070 */
[C---:B------:R-:W-:Y:S02]  /*5f50*/  LOP3.LUT R6, R10.reuse, 0xff, RZ, 0xc0, !PT ;  /* 0x000000ff0a067812 */ /* 0x040fe400078ec0ff */
[----:B------:R-:W-:Y:S02]  /*5f60*/  LOP3.LUT R11, R10, 0xffff, RZ, 0xc0, !PT ;  /* 0x0000ffff0a0b7812 */ /* 0x000fe400078ec0ff */
[----:B------:R-:W-:Y:S02]  /*5f70*/  LOP3.LUT R7, R7, 0xffff, RZ, 0xc0, !PT ;  /* 0x0000ffff07077812 */ /* 0x000fe400078ec0ff */
[----:B------:R-:W-:Y:S01]  /*5f80*/  ISETP.LE.U32.AND P2, PT, R6, UR4, PT ;  /* 0x0000000406007c0c */ /* 0x000fe2000bf43070 */
[----:B------:R-:W1:Y:S01]  /*5f90*/  MUFU.EX2 R196, R43 ;  /* 0x0000002b00c47308 */ /* 0x000e620000000800 */
[----:B------:R-:W-:Y:S01]  /*5fa0*/  ISETP.LE.U32.AND P4, PT, R7, UR4, PT ;  /* 0x0000000407007c0c */ /* 0x000fe2000bf83070 */
[----:B---3--:R-:W-:Y:S01]  /*5fb0*/  @!P0 FADD.FTZ R184, -R184, -RZ ;  /* 0x800000ffb8b88221 */ /* 0x008fe20000010100 */
[----:B------:R-:W-:Y:S01]  /*5fc0*/  SHF.R.U32.HI R6, RZ, 0x8, R11 ;  /* 0x00000008ff067819 */ /* 0x000fe2000001160b */
[----:B--2---:R-:W-:Y:S01]  /*5fd0*/  @!P5 FADD.FTZ R188, -R188, -RZ ;  /* 0x800000ffbcbcd221 */ /* 0x004fe20000010100 */
[----:B------:R-:W-:Y:S02]  /*5fe0*/  SHF.R.U32.HI R7, RZ, 0x10, R10 ;  /* 0x00000010ff077819 */ /* 0x000fe4000001160a */
[----:B------:R-:W-:Y:S02]  /*5ff0*/  LOP3.LUT R6, R6, 0xffff, RZ, 0xc0, !PT ;  /* 0x0000ffff06067812 */ /* 0x000fe400078ec0ff */
[--C-:B------:R-:W-:Y:S01]  /*6000*/  SHF.R.U32.HI R17, RZ, 0x10, R4.reuse ;  /* 0x00000010ff117819 */ /* 0x100fe20000011604 */
[----:B------:R-:W2:Y:S01]  /*6010*/  MUFU.EX2 R194, R46 ;  /* 0x0000002e00c27308 */ /* 0x000ea20000000800 */
[----:B------:R-:W-:Y:S01]  /*6020*/  SHF.R.U32.HI R16, RZ, 0x18, R4 ;  /* 0x00000018ff107819 */ /* 0x000fe20000011604 */
[----:B------:R-:W-:Y:S01]  /*6030*/  @!P2 FADD.FTZ R193, -R193, -RZ ;  /* 0x800000ffc1c1a221 */ /* 0x000fe20000010100 */
[----:B------:R-:W-:Y:S01]  /*6040*/  LOP3.LUT R14, R4, 0xffff, RZ, 0xc0, !PT ;  /* 0x0000ffff040e7812 */ /* 0x000fe200078ec0ff */
[----:B------:R-:W-:Y:S01]  /*6050*/  @!P4 FADD.FTZ R182, -R182, -RZ ;  /* 0x800000ffb6b6c221 */ /* 0x000fe20000010100 */
[----:B------:R-:W-:Y:S01]  /*6060*/  LOP3.LUT R15, R4, 0xff, RZ, 0xc0, !PT ;  /* 0x000000ff040f7812 */ /* 0x000fe200078ec0ff */
[----:B------:R-:W-:Y:S01]  /*6070*/  IMAD.WIDE.U32 R4, R141, -0x2daee0ad, RZ ;  /* 0xd2511f538d047825 */ /* 0x000fe200078e00ff */
[----:B------:R-:W-:Y:S02]  /*6080*/  ISETP.LE.U32.AND P0, PT, R6, UR4, PT ;  /* 0x0000000406007c0c */ /* 0x000fe4000bf03070 */
[----:B------:R-:W-:Y:S01]  /*6090*/  SHF.R.U32.HI R12, RZ, 0x18, R10 ;  /* 0x00000018ff0c7819 */ /* 0x000fe2000001160a */
[----:B------:R-:W3:Y:S01]  /*60a0*/  MUFU.EX2 R195, R47 ;  /* 0x0000002f00c37308 */ /* 0x000ee20000000800 */
[----:B------:R-:W-:Y:S02]  /*60b0*/  LOP3.LUT R7, R7, 0xff, RZ, 0xc0, !PT ;  /* 0x000000ff07077812 */ /* 0x000fe400078ec0ff */
[----:B------:R-:W-:Y:S02]  /*60c0*/  LOP3.LUT R8, R5, UR5, R140, 0x96, !PT ;  /* 0x0000000505087c12 */ /* 0x000fe4000f8e968c */
[----:B------:R-:W-:Y:S02]  /*60d0*/  ISETP.LE.U32.AND P4, PT, R12, UR4, PT ;  /* 0x000000040c007c0c */ /* 0x000fe4000bf83070 */
[----:B------:R-:W-:Y:S02]  /*60e0*/  LOP3.LUT R12, R4, 0xffff, RZ, 0xc0, !PT ;  /* 0x0000ffff040c7812 */ /* 0x000fe400078ec0ff */
[----:B------:R-:W-:Y:S01]  /*60f0*/  SHF.R.U32.HI R5, RZ, 0x8, R14 ;  /* 0x00000008ff057819 */ /* 0x000fe2000001160e */
[----:B------:R-:W-:Y:S01]  /*6100*/  @!P0 FADD.FTZ R192, -R192, -RZ ;  /* 0x800000ffc0c08221 */ /* 0x000fe20000010100 */
[----:B------:R-:W-:Y:S01]  /*6110*/  ISETP.LE.U32.AND P5, PT, R7, UR4, PT ;  /* 0x0000000407007c0c */ /* 0x000fe2000bfa3070 */
[----:B------:R-:W4:Y:S01]  /*6120*/  MUFU.EX2 R150, R132 ;  /* 0x0000008400967308 */ /* 0x000f220000000800 */
[----:B------:R-:W-:Y:S02]  /*6130*/  LOP3.LUT R5, R5, 0xffff, RZ, 0xc0, !PT ;  /* 0x0000ffff05057812 */ /* 0x000fe400078ec0ff */
[----:B------:R-:W-:Y:S02]  /*6140*/  LOP3.LUT R11, R4, 0xff, RZ, 0xc0, !PT ;  /* 0x000000ff040b7812 */ /* 0x000fe400078ec0ff */
[----:B------:R-:W-:Y:S01]  /*6150*/  ISETP.LE.U32.AND P0, PT, R5, UR4, PT ;  /* 0x0000000405007c0c */ /* 0x000fe2000bf03070 */
[----:B-1----:R-:W-:Y:S01]  /*6160*/  @!P4 FADD.FTZ R196, -R196, -RZ ;  /* 0x800000ffc4c4c221 */ /* 0x002fe20000010100 */
[--C-:B------:R-:W-:Y:S02]  /*6170*/  SHF.R.U32.HI R7, RZ, 0x18, R4.reuse ;  /* 0x00000018ff077819 */ /* 0x100fe40000011604 */
[----:B------:R-:W-:Y:S02]  /*6180*/  SHF.R.U32.HI R10, RZ, 0x10, R4 ;  /* 0x00000010ff0a7819 */ /* 0x000fe40000011604 */
[----:B------:R-:W-:Y:S01]  /*6190*/  LOP3.LUT R4, R17, 0xff, RZ, 0xc0, !PT ;  /* 0x000000ff11047812 */ /* 0x000fe200078ec0ff */
[----:B------:R-:W-:Y:S01]  /*61a0*/  @!P5 FADD.FTZ R197, -R197, -RZ ;  /* 0x800000ffc5c5d221 */ /* 0x000fe20000010100 */
[----:B------:R-:W-:Y:S02]  /*61b0*/  ISETP.LE.U32.AND P2, PT, R15, UR4, PT ;  /* 0x000000040f007c0c */ /* 0x000fe4000bf43070 */
[----:B------:R-:W-:Y:S02]  /*61c0*/  ISETP.LE.U32.AND P5, PT, R4, UR4, PT ;  /* 0x0000000404007c0c */ /* 0x000fe4000bfa3070 */
[----:B------:R-:W-:Y:S01]  /*61d0*/  SHF.R.U32.HI R4, RZ, 0x8, R31 ;  /* 0x00000008ff047819 */ /* 0x000fe2000001161f */
[----:B------:R-:W-:Y:S01]  /*61e0*/  @!P0 FADD.FTZ R187, -R187, -RZ ;  /* 0x800000ffbbbb8221 */ /* 0x000fe20000010100 */
[----:B------:R-:W-:Y:S02]  /*61f0*/  LOP3.LUT R5, R32, 0xff, RZ, 0xc0, !PT ;  /* 0x000000ff20057812 */ /* 0x000fe400078ec0ff */
[----:B------:R-:W-:Y:S02]  /*6200*/  LOP3.LUT R4, R4, 0xffff, RZ, 0xc0, !PT ;  /* 0x0000ffff04047812 */ /* 0x000fe400078ec0ff */
[----:B------:R-:W-:Y:S02]  /*6210*/  ISETP.LE.U32.AND P4, PT, R16, UR4, PT ;  /* 0x0000000410007c0c */ /* 0x000fe4000bf83070 */
[----:B------:R-:W-:Y:S01]  /*6220*/  ISETP.LE.U32.AND P0, PT, R4, UR4, PT ;  /* 0x0000000404007c0c */ /* 0x000fe2000bf03070 */
[----:B------:R-:W-:Y:S01]  /*6230*/  @!P2 FADD.FTZ R186, -R186, -RZ ;  /* 0x800000ffbabaa221 */ /* 0x000fe20000010100 */
[----:B------:R-:W-:Y:S01]  /*6240*/  LOP3.LUT R4, R9, 0xffff, RZ, 0xc0, !PT ;  /* 0x0000ffff09047812 */ /* 0x000fe200078ec0ff */
[----:B--2---:R-:W-:Y:S01]  /*6250*/  @!P5 FADD.FTZ R194, -R194, -RZ ;  /* 0x800000ffc2c2d221 */ /* 0x004fe20000010100 */
[----:B------:R-:W-:Y:S02]  /*6260*/  ISETP.LE.U32.AND P2, PT, R5, UR4, PT ;  /* 0x0000000405007c0c */ /* 0x000fe4000bf43070 */
[----:B------:R-:W-:Y:S02]  /*6270*/  LOP3.LUT R5, R9, 0xff, RZ, 0xc0, !PT ;  /* 0x000000ff09057812 */ /* 0x000fe400078ec0ff */
[----:B------:R-:W-:Y:S02]  /*6280*/  SHF.R.U32.HI R4, RZ, 0x8, R4 ;  /* 0x00000008ff047819 */ /* 0x000fe40000011604 */
[----:B------:R-:W-:Y:S01]  /*6290*/  ISETP.LE.U32.AND P5, PT, R5, UR4, PT ;  /* 0x0000000405007c0c */ /* 0x000fe2000bfa3070 */
[----:B---3--:R-:W-:Y:S01]  /*62a0*/  @!P4 FADD.FTZ R195, -R195, -RZ ;  /* 0x800000ffc3c3c221 */ /* 0x008fe20000010100 */
[--C-:B------:R-:W-:Y:S01]  /*62b0*/  SHF.R.U32.HI R5, RZ, 0x18, R9.reuse ;  /* 0x00000018ff057819 */ /* 0x100fe20000011609 */
[----:B------:R-:W-:Y:S01]  /*62c0*/  @!P0 FADD.FTZ R160, -R160, -RZ ;  /* 0x800000ffa0a08221 */ /* 0x000fe20000010100 */
[----:B------:R-:W-:Y:S02]  /*62d0*/  SHF.R.U32.HI R9, RZ, 0x10, R9 ;  /* 0x00000010ff097819 */ /* 0x000fe40000011609 */
[----:B------:R-:W-:Y:S01]  /*62e0*/  LOP3.LUT R4, R4, 0xffff, RZ, 0xc0, !PT ;  /* 0x0000ffff04047812 */ /* 0x000fe200078ec0ff */
[----:B------:R-:W-:Y:S01]  /*62f0*/  @!P2 FADD.FTZ R165, -R165, -RZ ;  /* 0x800000ffa5a5a221 */ /* 0x000fe20000010100 */
[----:B------:R-:W-:Y:S02]  /*6300*/  LOP3.LUT R9, R9, 0xff, RZ, 0xc0, !PT ;  /* 0x000000ff09097812 */ /* 0x000fe400078ec0ff */
[----:B------:R-:W-:Y:S02]  /*6310*/  ISETP.LE.U32.AND P0, PT, R4, UR4, PT ;  /* 0x0000000404007c0c */ /* 0x000fe4000bf03070 */
[----:B------:R-:W-:Y:S01]  /*6320*/  LOP3.LUT R4, R8, 0xffff, RZ, 0xc0, !PT ;  /* 0x0000ffff08047812 */ /* 0x000fe200078ec0ff */
[----:B------:R-:W-:Y:S01]  /*6330*/  @!P5 FADD.FTZ R157, -R157, -RZ ;  /* 0x800000ff9d9dd221 */ /* 0x000fe20000010100 */
[----:B------:R-:W-:Y:S02]  /*6340*/  ISETP.LE.U32.AND P6, PT, R22, UR4, PT ;  /* 0x0000000416007c0c */ /* 0x000fe4000bfc3070 */
[----:B------:R-:W-:Y:S02]  /*6350*/  ISETP.LE.U32.AND P3, PT, R9, UR4, PT ;  /* 0x0000000409007c0c */ /* 0x000fe4000bf63070 */
[----:B------:R-:W-:Y:S02]  /*6360*/  SHF.R.U32.HI R4, RZ, 0x8, R4 ;  /* 0x00000008ff047819 */ /* 0x000fe40000011604 */
[----:B------:R-:W-:Y:S02]  /*6370*/  ISETP.LE.U32.AND P4, PT, R5, UR4, PT ;  /* 0x0000000405007c0c */ /* 0x000fe4000bf83070 */
[----:B------:R-:W-:Y:S01]  /*6380*/  LOP3.LUT R4, R4, 0xffff, RZ, 0xc0, !PT ;  /* 0x0000ffff04047812 */ /* 0x000fe200078ec0ff */
[----:B------:R-:W-:Y:S01]  /*6390*/  @!P0 FADD.FTZ R156, -R156, -RZ ;  /* 0x800000ff9c9c8221 */ /* 0x000fe20000010100 */
[--C-:B------:R-:W-:Y:S02]  /*63a0*/  SHF.R.U32.HI R5, RZ, 0x10, R8.reuse ;  /* 0x00000010ff057819 */ /* 0x100fe40000011608 */
[----:B------:R-:W-:Y:S01]  /*63b0*/  ISETP.LE.U32.AND P5, PT, R4, UR4, PT ;  /* 0x0000000404007c0c */ /* 0x000fe2000bfa3070 */
[----:B------:R-:W-:Y:S01]  /*63c0*/  @!P6 FADD.FTZ R164, -R164, -RZ ;  /* 0x800000ffa4a4e221 */ /* 0x000fe20000010100 */
[----:B------:R-:W-:Y:S01]  /*63d0*/  LOP3.LUT R6, R8, 0xff, RZ, 0xc0, !PT ;  /* 0x000000ff08067812 */ /* 0x000fe200078ec0ff */
[----:B------:R-:W-:Y:S01]  /*63e0*/  @!P3 FADD.FTZ R162, -R162, -RZ ;  /* 0x800000ffa2a2b221 */ /* 0x000fe20000010100 */
[----:B------:R-:W-:Y:S02]  /*63f0*/  LOP3.LUT R5, R5, 0xff, RZ, 0xc0, !PT ;  /* 0x000000ff05057812 */ /* 0x000fe400078ec0ff */
[----:B------:R-:W-:Y:S01]  /*6400*/  SHF.R.U32.HI R8, RZ, 0x18, R8 ;  /* 0x00000018ff087819 */ /* 0x000fe20000011608 */
[----:B------:R-:W-:Y:S01]  /*6410*/  @!P4 FADD.FTZ R159, -R159, -RZ ;  /* 0x800000ff9f9fc221 */ /* 0x000fe20000010100 */
[----:B------:R-:W-:Y:S02]  /*6420*/  ISETP.LE.U32.AND P6, PT, R5, UR4, PT ;  /* 0x0000000405007c0c */ /* 0x000fe4000bfc3070 */
[----:B------:R-:W-:Y:S02]  /*6430*/  ISETP.LE.U32.AND P3, PT, R8, UR4, PT ;  /* 0x0000000408007c0c */ /* 0x000fe4000bf63070 */
[----:B------:R-:W-:Y:S01]  /*6440*/  SHF.R.U32.HI R4, RZ, 0x8, R19 ;  /* 0x00000008ff047819 */ /* 0x000fe20000011613 */
[----:B------:R-:W-:Y:S01]  /*6450*/  @!P5 FADD.FTZ R166, -R166, -RZ ;  /* 0x800000ffa6a6d221 */ /* 0x000fe20000010100 */
[----:B------:R-:W-:Y:S02]  /*6460*/  ISETP.LE.U32.AND P0, PT, R20, UR4, PT ;  /* 0x0000000414007c0c */ /* 0x000fe4000bf03070 */
[----:B------:R-:W-:Y:S02]  /*6470*/  LOP3.LUT R4, R4, 0xffff, RZ, 0xc0, !PT ;  /* 0x0000ffff04047812 */ /* 0x000fe400078ec0ff */
[----:B------:R-:W-:Y:S02]  /*6480*/  ISETP.LE.U32.AND P2, PT, R6, UR4, PT ;  /* 0x0000000406007c0c */ /* 0x000fe4000bf43070 */
[----:B------:R-:W-:Y:S01]  /*6490*/  ISETP.LE.U32.AND P5, PT, R4, UR4, PT ;  /* 0x0000000404007c0c */ /* 0x000fe2000bfa3070 */
[----:B------:R-:W-:Y:S01]  /*64a0*/  @!P6 FADD.FTZ R181, -R181, -RZ ;  /* 0x800000ffb5b5e221 */ /* 0x000fe20000010100 */
[----:B------:R-:W-:Y:S01]  /*64b0*/  LOP3.LUT R4, R18, 0xff, RZ, 0xc0, !PT ;  /* 0x000000ff12047812 */ /* 0x000fe200078ec0ff */
[----:B------:R-:W-:Y:S01]  /*64c0*/  @!P3 FADD.FTZ R180, -R180, -RZ ;  /* 0x800000ffb4b4b221 */ /* 0x000fe20000010100 */
[----:B------:R-:W-:Y:S02]  /*64d0*/  SHF.R.U32.HI R6, RZ, 0x8, R12 ;  /* 0x00000008ff067819 */ /* 0x000fe4000001160c */
[----:B------:R-:W-:Y:S01]  /*64e0*/  ISETP.LE.U32.AND P6, PT, R7, UR4, PT ;  /* 0x0000000407007c0c */ /* 0x000fe2000bfc3070 */
[----:B------:R-:W-:Y:S01]  /*64f0*/  @!P0 FADD.FTZ R153, -R153, -RZ ;  /* 0x800000ff99998221 */ /* 0x000fe20000010100 */
[----:B------:R-:W-:Y:S02]  /*6500*/  F2FP.RELU.PACK_AB R7, R204, R205 ;  /* 0x000000cdcc07723e */ /* 0x000fe400000008ff */
[----:B------:R-:W-:Y:S01]  /*6510*/  LOP3.LUT R5, R10, 0xff, RZ, 0xc0, !PT ;  /* 0x000000ff0a057812 */ /* 0x000fe200078ec0ff */
[----:B------:R-:W-:Y:S01]  /*6520*/  @!P2 FADD.FTZ R167, -R167, -RZ ;  /* 0x800000ffa7a7a221 */ /* 0x000fe20000010100 */
[----:B------:R-:W-:Y:S01]  /*6530*/  ISETP.LE.U32.AND P3, PT, R4, UR4, PT ;  /* 0x0000000404007c0c */ /* 0x000fe2000bf63070 */
[----:B------:R-:W-:Y:S01]  /*6540*/  STS [R229+0x1c000], R7 ;  /* 0x01c00007e5007388 */ /* 0x000fe20000000800 */
[----:B------:R-:W-:Y:S01]  /*6550*/  LOP3.LUT R4, R6, 0xffff, RZ, 0xc0, !PT ;  /* 0x0000ffff06047812 */ /* 0x000fe200078ec0ff */
[----:B------:R-:W-:Y:S01]  /*6560*/  @!P5 FADD.FTZ R152, -R152, -RZ ;  /* 0x800000ff9898d221 */ /* 0x000fe20000010100 */
[----:B------:R-:W-:Y:S02]  /*6570*/  F2FP.RELU.PACK_AB R6, R217, R203 ;  /* 0x000000cbd906723e */ /* 0x000fe400000008ff */
[----:B------:R-:W-:Y:S01]  /*6580*/  ISETP.LE.U32.AND P0, PT, R5, UR4, PT ;  /* 0x0000000405007c0c */ /* 0x000fe2000bf03070 */
[----:B------:R-:W-:Y:S01]  /*6590*/  @!P6 FADD.FTZ R158, -R158, -RZ ;  /* 0x800000ff9e9ee221 */ /* 0x000fe20000010100 */
[----:B------:R-:W-:Y:S01]  /*65a0*/  F2FP.RELU.PACK_AB R5, R210, R211 ;  /* 0x000000d3d205723e */ /* 0x000fe200000008ff */
[----:B------:R1:W-:Y:S01]  /*65b0*/  STS [R229+0x1c400], R6 ;  /* 0x01c40006e5007388 */ /* 0x0003e20000000800 */
[----:B------:R-:W-:Y:S02]  /*65c0*/  ISETP.LE.U32.AND P5, PT, R4, UR4, PT ;  /* 0x0000000404007c0c */ /* 0x000fe4000bfa3070 */
[----:B------:R-:W-:Y:S01]  /*65d0*/  F2FP.RELU.PACK_AB R4, R213, R214 ;  /* 0x000000d6d504723e */ /* 0x000fe200000008ff */
[----:B------:R2:W-:Y:S01]  /*65e0*/  STS [R232+0x1c000], R5 ;  /* 0x01c00005e8007388 */ /* 0x0005e20000000800 */
[----:B------:R-:W-:Y:S01]  /*65f0*/  F2FP.RELU.PACK_AB R2, R222, R223 ;  /* 0x000000dfde02723e */ /* 0x000fe200000008ff */
[----:B------:R-:W-:Y:S01]  /*6600*/  @!P3 FADD.FTZ R151, -R151, -RZ ;  /* 0x800000ff9797b221 */ /* 0x000fe20000010100 */
[----:B------:R-:W-:Y:S01]  /*6610*/  F2FP.RELU.PACK_AB R0, R164, R165 ;  /* 0x000000a5a400723e */ /* 0x000fe200000008ff */
[----:B------:R3:W-:Y:S01]  /*6620*/  STS [R232+0x1c400], R4 ;  /* 0x01c40004e8007388 */ /* 0x0007e20000000800 */
[----:B------:R-:W-:Y:S01]  /*6630*/  ISETP.LE.U32.AND P4, PT, R21, UR4, PT ;  /* 0x0000000415007c0c */ /* 0x000fe2000bf83070 */
[----:B------:R-:W-:Y:S01]  /*6640*/  @!P0 FADD.FTZ R163, -R163, -RZ ;  /* 0x800000ffa3a38221 */ /* 0x000fe20000010100 */
[----:B------:R-:W-:Y:S02]  /*6650*/  ISETP.LE.U32.AND P2, PT, R11, UR4, PT ;  /* 0x000000040b007c0c */ /* 0x000fe4000bf43070 */
[----:B------:R-:W-:Y:S01]  /*6660*/  FSETP.GE.FTZ.AND P3, PT, R205, RZ, PT ;  /* 0x000000ffcd00720b */ /* 0x000fe20003f76000 */
[----:B------:R-:W-:Y:S01]  /*6670*/  @!P5 FADD.FTZ R154, -R154, -RZ ;  /* 0x800000ff9a9ad221 */ /* 0x000fe20000010100 */
[----:B------:R-:W-:Y:S07]  /*6680*/  FSETP.GE.FTZ.AND P5, PT, R190, RZ, PT ;  /* 0x000000ffbe00720b */ /* 0x000fee0003fb6000 */
[----:B----4-:R-:W-:Y:S01]  /*6690*/  @!P4 FADD.FTZ R150, -R150, -RZ ;  /* 0x800000ff9696c221 */ /* 0x010fe20000010100 */
[----:B------:R-:W-:Y:S01]  /*66a0*/  FSETP.GE.FTZ.AND P4, PT, R211, RZ, PT ;  /* 0x000000ffd300720b */ /* 0x000fe20003f96000 */
[----:B------:R-:W-:Y:S01]  /*66b0*/  @!P2 FADD.FTZ R155, -R155, -RZ ;  /* 0x800000ff9b9ba221 */ /* 0x000fe20000010100 */
[----:B-1----:R-:W-:Y:S02]  /*66c0*/  F2FP.RELU.PACK_AB R6, R221, R220 ;  /* 0x000000dcdd06723e */ /* 0x002fe400000008ff */
[----:B------:R-:W-:Y:S02]  /*66d0*/  FSETP.GE.FTZ.AND P2, PT, R204, RZ, PT ;  /* 0x000000ffcc00720b */ /* 0x000fe40003f56000 */
[----:B--2---:R-:W-:Y:S01]  /*66e0*/  F2FP.RELU.PACK_AB R5, R224, R225 ;  /* 0x000000e1e005723e */ /* 0x004fe200000008ff */
[----:B------:R1:W-:Y:S01]  /*66f0*/  STS [R229+0x1e000], R6 ;  /* 0x01e00006e5007388 */ /* 0x0003e20000000800 */
[----:B---3--:R-:W-:Y:S03]  /*6700*/  F2FP.RELU.PACK_AB R4, R218, R219 ;  /* 0x000000dbda04723e */ /* 0x008fe600000008ff */
[----:B------:R2:W-:Y:S04]  /*6710*/  STS [R229+0x1e400], R5 ;  /* 0x01e40005e5007388 */ /* 0x0005e80000000800 */
[----:B------:R3:W-:Y:S04]  /*6720*/  STS [R232+0x1e400], R2 ;  /* 0x01e40002e8007388 */ /* 0x0007e80000000800 */
[----:B------:R4:W-:Y:S01]  /*6730*/  STS [R232+0x1e000], R4 ;  /* 0x01e00004e8007388 */ /* 0x0009e20000000800 */
[----:B-1----:R-:W-:Y:S02]  /*6740*/  F2FP.RELU.PACK_AB R6, R199, R202 ;  /* 0x000000cac706723e */ /* 0x002fe400000008ff */
[----:B--2---:R-:W-:Y:S03]  /*6750*/  F2FP.RELU.PACK_AB R5, R201, R206 ;  /* 0x000000cec905723e */ /* 0x004fe600000008ff */
[----:B------:R1:W-:Y:S01]  /*6760*/  STS [R236+0x1c000], R6 ;  /* 0x01c00006ec007388 */ /* 0x0003e20000000800 */
[----:B---3--:R-:W-:Y:S03]  /*6770*/  F2FP.RELU.PACK_AB R2, R189, R191 ;  /* 0x000000bfbd02723e */ /* 0x008fe600000008ff */
[----:B------:R2:W-:Y:S01]  /*6780*/  STS [R236+0x1c400], R5 ;  /* 0x01c40005ec007388 */ /* 0x0005e20000000800 */
[----:B----4-:R-:W-:Y:S03]  /*6790*/  F2FP.RELU.PACK_AB R4, R185, R190 ;  /* 0x000000beb904723e */ /* 0x010fe600000008ff */
[----:B------:R3:W-:Y:S04]  /*67a0*/  STS [R235+0x1c400], R2 ;  /* 0x01c40002eb007388 */ /* 0x0007e80000000800 */
[----:B------:R4:W-:Y:S01]  /*67b0*/  STS [R235+0x1c000], R4 ;  /* 0x01c00004eb007388 */ /* 0x0009e20000000800 */
[----:B-1----:R-:W-:Y:S02]  /*67c0*/  F2FP.RELU.PACK_AB R6, R215, R216 ;  /* 0x000000d8d706723e */ /* 0x002fe400000008ff */
[----:B--2---:R-:W-:Y:S03]  /*67d0*/  F2FP.RELU.PACK_AB R5, R198, R200 ;  /* 0x000000c8c605723e */ /* 0x004fe600000008ff */
[----:B------:R1:W-:Y:S01]  /*67e0*/  STS [R236+0x1e400], R6 ;  /* 0x01e40006ec007388 */ /* 0x0003e20000000800 */
[----:B---3--:R-:W-:Y:S02]  /*67f0*/  F2FP.RELU.PACK_AB R2, R209, R212 ;  /* 0x000000d4d102723e */ /* 0x008fe400000008ff */
[----:B----4-:R-:W-:Y:S03]  /*6800*/  F2FP.RELU.PACK_AB R4, R207, R208 ;  /* 0x000000d0cf04723e */ /* 0x010fe600000008ff */
[----:B------:R2:W-:Y:S04]  /*6810*/  STS [R236+0x1e000], R2 ;  /* 0x01e00002ec007388 */ /* 0x0005e80000000800 */
[----:B------:R3:W-:Y:S04]  /*6820*/  STS [R235+0x1e000], R5 ;  /* 0x01e00005eb007388 */ /* 0x0007e80000000800 */
[----:B------:R4:W-:Y:S01]  /*6830*/  STS [R235+0x1e400], R4 ;  /* 0x01e40004eb007388 */ /* 0x0009e20000000800 */
[----:B-1----:R-:W-:Y:S05]  /*6840*/  F2FP.RELU.PACK_AB R6, R184, R188 ;  /* 0x000000bcb806723e */ /* 0x002fea00000008ff */
[----:B------:R1:W-:Y:S01]  /*6850*/  STS [R230+0x1c400], R6 ;  /* 0x01c40006e6007388 */ /* 0x0003e20000000800 */
[----:B--2---:R-:W-:Y:S02]  /*6860*/  F2FP.RELU.PACK_AB R2, R182, R183 ;  /* 0x000000b7b602723e */ /* 0x004fe400000008ff */
[----:B---3--:R-:W-:Y:S03]  /*6870*/  F2FP.RELU.PACK_AB R5, R192, R193 ;  /* 0x000000c1c005723e */ /* 0x008fe600000008ff */
[----:B------:R2:W-:Y:S01]  /*6880*/  STS [R230+0x1c000], R2 ;  /* 0x01c00002e6007388 */ /* 0x0005e20000000800 */
[----:B----4-:R-:W-:Y:S03]  /*6890*/  F2FP.RELU.PACK_AB R4, R196, R197 ;  /* 0x000000c5c404723e */ /* 0x010fe600000008ff */
[----:B------:R3:W-:Y:S01]  /*68a0*/  STS [R231+0x1c400], R0 ;  /* 0x01c40000e7007388 */ /* 0x0007e20000000800 */
[----:B-1----:R-:W-:Y:S02]  /*68b0*/  F2FP.RELU.PACK_AB R6, R187, R186 ;  /* 0x000000babb06723e */ /* 0x002fe400000008ff */
[----:B--2---:R-:W-:Y:S02]  /*68c0*/  F2FP.RELU.PACK_AB R2, R160, R161 ;  /* 0x000000a1a002723e */ /* 0x004fe400000008ff */
[----:B---3--:R-:W-:Y:S03]  /*68d0*/  F2FP.RELU.PACK_AB R0, R152, R153 ;  /* 0x000000999800723e */ /* 0x008fe600000008ff */
[----:B------:R1:W-:Y:S04]  /*68e0*/  STS [R231+0x1c000], R2 ;  /* 0x01c00002e7007388 */ /* 0x0003e80000000800 */
[----:B------:R2:W-:Y:S04]  /*68f0*/  STS [R230+0x1e000], R5 ;  /* 0x01e00005e6007388 */ /* 0x0005e80000000800 */
[----:B------:R3:W-:Y:S04]  /*6900*/  STS [R230+0x1e400], R4 ;  /* 0x01e40004e6007388 */ /* 0x0007e80000000800 */
        /* <DEDUP_REMOVED lines=17> */
[----:B------:R-:W-:Y:S04]  /*6a20*/  STS [R233+0x1e400], R0 ;  /* 0x01e40000e9007388 */ /* 0x000fe80000000800 */
[----:B------:R-:W-:Y:S08]  /*6a30*/  LDSM.16.M88.4 R64, [R174+0x8000] ;  /* 0x00800000ae40783b */ /* 0x000ff00000000200 */
        /* <DEDUP_REMOVED lines=41> */
[-C--:B------:R-:W-:Y:S07]  /*6cd0*/  HMMA.16816.F32 R60, R144, R134.reuse, R60 ;  /* 0x00000086903c723c */ /* 0x080fee000000183c */
[----:B------:R-:W-:Y:S01]  /*6ce0*/  IMAD.U32 R146, RZ, RZ, UR16 ;  /* 0x00000010ff927e24 */ /* 0x000fe2000f8e00ff */
[----:B------:R-:W-:Y:S01]  /*6cf0*/  HMMA.16816.F32 R64, R136, R134, R64 ;  /* 0x000000868840723c */ /* 0x000fe20000001840 */
[----:B------:R-:W-:Y:S01]  /*6d00*/  IMAD.IADD R145, R174, 0x1, R169 ;  /* 0x00000001ae917824 */ /* 0x000fe200078e02a9 */
[----:B------:R-:W-:Y:S02]  /*6d10*/  LDSM.16.M88.4 R132, [R171+0x10000] ;  /* 0x01000000ab84783b */ /* 0x000fe40000000200 */
[----:B------:R-:W-:Y:S01]  /*6d20*/  IMAD.U32 R147, RZ, RZ, UR13 ;  /* 0x0000000dff937e24 */ /* 0x000fe2000f8e00ff */
[----:B------:R-:W-:Y:S01]  /*6d30*/  LEA R148, P0, R245, R146, 0x2 ;  /* 0x00000092f5947211 */ /* 0x000fe200078010ff */
[----:B------:R-:W-:Y:S03]  /*6d40*/  IMAD.IADD R0, R177, 0x1, R145 ;  /* 0x00000001b1007824 */ /* 0x000fe600078e0291 */
[----:B------:R-:W-:Y:S01]  /*6d50*/  LEA.HI.X.SX32 R149, R245, R147, 0x2, P0 ;  /* 0x00000093f5957211 */ /* 0x000fe200000f16ff */
[----:B------:R-:W1:Y:S01]  /*6d60*/  LDSM.16.M88.4 R140, [R145+0x8000] ;  /* 0x00800000918c783b */ /* 0x000e620000000200 */
[----:B------:R-:W-:Y:S07]  /*6d70*/  FSETP.GE.FTZ.AND P0, PT, R203, RZ, PT ;  /* 0x000000ffcb00720b */ /* 0x000fee0003f16000 */
[----:B------:R-:W2:Y:S08]  /*6d80*/  LDSM.16.M88.4 R136, [R145+0xa000] ;  /* 0x00a000009188783b */ /* 0x000eb00000000200 */
[----:B------:R-:W3:Y:S04]  /*6d90*/  LDG.E R144, [R148.64+0x20] ;  /* 0x0000200894907981 */ /* 0x000ee8000c1e1900 */
[----:B------:R-:W4:Y:S01]  /*6da0*/  LDG.E R146, [R148.64] ;  /* 0x0000000894927981 */ /* 0x000f22000c1e1900 */
[-C--:B-1----:R-:W-:Y:S08]  /*6db0*/  HMMA.16816.F32 R4, R140, R132.reuse, R4 ;  /* 0x000000848c04723c */ /* 0x082ff00000001804 */
[C---:B--2---:R-:W-:Y:S08]  /*6dc0*/  HMMA.16816.F32 R8, R136.reuse, R132, R8 ;  /* 0x000000848808723c */ /* 0x044ff00000001808 */
        /* <DEDUP_REMOVED lines=18> */
[----:B------:R-:W1:Y:S07]  /*6ef0*/  LDSM.16.M88.4 R132, [R0+0x8000] ;  /* 0x008000000084783b */ /* 0x000e6e0000000200 */
[-C--:B-1----:R-:W-:Y:S11]  /*6f00*/  HMMA.16816.F32 R4, R132, R136.reuse, R4 ;  /* 0x000000888404723c */ /* 0x082ff60000001804 */
[----:B------:R-:W-:Y:S11]  /*6f10*/  @!UPT UIADD3 URZ, URZ, URZ, URZ ;  /* 0x0000003f3f3ff290 */ /* 0x000ff6000fffe03f */
[----:B------:R-:W-:Y:S02]  /*6f20*/  @!UPT UIADD3 URZ, URZ, URZ, URZ ;  /* 0x0000003f3f3ff290 */ /* 0x000fe4000fffe03f */
[----:B----4-:R-:W-:Y:S02]  /*6f30*/  FADD.FTZ R140, -R146, R4 ;  /* 0x00000004928c7221 */ /* 0x010fe40000010100 */
[----:B---3--:R-:W-:Y:S02]  /*6f40*/  FADD.FTZ R2, -R144, R6 ;  /* 0x0000000690027221 */ /* 0x008fe40000010100 */
[----:B------:R-:W-:Y:S01]  /*6f50*/  FADD.FTZ R4, -R146, R5 ;  /* 0x0000000592047221 */ /* 0x000fe20000010100 */
[----:B------:R-:W-:Y:S01]  /*6f60*/  FSEL R5, R140, R146, P3 ;  /* 0x000000928c057208 */ /* 0x000fe20001800000 */
[----:B------:R-:W-:Y:S01]  /*6f70*/  FADD.FTZ R7, -R144, R7 ;  /* 0x0000000790077221 */ /* 0x000fe20000010100 */
[----:B------:R-:W-:Y:S01]  /*6f80*/  FSEL R2, R2, R144, P0 ;  /* 0x0000009002027208 */ /* 0x000fe20000000000 */
[----:B------:R1:W2:Y:S01]  /*6f90*/  LDSM.16.M88.4 R140, [R0+0xa000] ;  /* 0x00a00000008c783b */ /* 0x0002a20000000200 */
[----:B------:R-:W-:Y:S01]  /*6fa0*/  FSEL R4, R4, R146, P2 ;  /* 0x0000009204047208 */ /* 0x000fe20001000000 */
[----:B------:R-:W-:Y:S01]  /*6fb0*/  FMUL.FTZ R205, R205, R5 ;  /* 0x00000005cdcd7220 */ /* 0x000fe20000410000 */
[----:B------:R-:W-:Y:S01]  /*6fc0*/  FSETP.GE.FTZ.AND P0, PT, R199, RZ, PT ;  /* 0x000000ffc700720b */ /* 0x000fe20003f16000 */
[----:B------:R-:W-:Y:S01]  /*6fd0*/  FMUL.FTZ R203, R203, R2 ;  /* 0x00000002cbcb7220 */ /* 0x000fe20000410000 */
[----:B------:R-:W-:Y:S01]  /*6fe0*/  FSETP.GE.FTZ.AND P3, PT, R210, RZ, PT ;  /* 0x000000ffd200720b */ /* 0x000fe20003f76000 */
[----:B------:R-:W-:Y:S01]  /*6ff0*/  FMUL.FTZ R204, R204, R4 ;  /* 0x00000004cccc7220 */ /* 0x000fe20000410000 */
[----:B------:R-:W-:Y:S01]  /*7000*/  FSETP.GE.FTZ.AND P2, PT, R202, RZ, PT ;  /* 0x000000ffca00720b */ /* 0x000fe20003f56000 */
[----:B------:R3:W4:Y:S04]  /*7010*/  LDG.E R2, [R148.64+0x100] ;  /* 0x0001000894027981 */ /* 0x000728000c1e1900 */
[----:B-1----:R3:W4:Y:S01]  /*7020*/  LDG.E R0, [R148.64+0x120] ;  /* 0x0001200894007981 */ /* 0x002722000c1e1900 */
[C---:B--2---:R-:W-:Y:S01]  /*7030*/  HMMA.16816.F32 R8, R140.reuse, R136, R8 ;  /* 0x000000888c08723c */ /* 0x044fe20000001808 */
[----:B---3--:R-:W-:Y:S07]  /*7040*/  IMAD.MOV.U32 R148, RZ, RZ, R227 ;  /* 0x000000ffff947224 */ /* 0x008fee00078e00e3 */
[-C--:B------:R-:W-:Y:S01]  /*7050*/  HMMA.16816.F32 R12, R140, R138.reuse, R12 ;  /* 0x0000008a8c0c723c */ /* 0x080fe2000000180c */
[----:B------:R-:W-:Y:S07]  /*7060*/  IMAD.MOV.U32 R149, RZ, RZ, R226 ;  /* 0x000000ffff957224 */ /* 0x000fee00078e00e2 */
[C---:B------:R-:W-:Y:S01]  /*7070*/  HMMA.16816.F32 R16, R132.reuse, R138, R16 ;  /* 0x0000008a8410723c */ /* 0x040fe20000001810 */
[----:B------:R-:W1:Y:S11]  /*7080*/  LDSM.16.M88.4 R136, [R172+0x10800] ;  /* 0x01080000ac88783b */ /* 0x000e760000000200 */
[----:B------:R-:W-:Y:S11]  /*7090*/  @!UPT UIADD3 URZ, URZ, URZ, URZ ;  /* 0x0000003f3f3ff290 */ /* 0x000ff6000fffe03f */
[----:B------:R-:W-:Y:S01]  /*70a0*/  @!UPT UIADD3 URZ, URZ, URZ, URZ ;  /* 0x0000003f3f3ff290 */ /* 0x000fe2000fffe03f */
[C---:B------:R-:W-:Y:S02]  /*70b0*/  FADD.FTZ R16, -R146.reuse, R16 ;  /* 0x0000001092107221 */ /* 0x040fe40000010100 */
[----:B------:R-:W-:Y:S02]  /*70c0*/  FADD.FTZ R17, -R146, R17 ;  /* 0x0000001192117221 */ /* 0x000fe40000010100 */
[----:B------:R-:W-:Y:S01]  /*70d0*/  FADD.FTZ R19, -R144, R19 ;  /* 0x0000001390137221 */ /* 0x000fe20000010100 */
[-C--:B------:R-:W-:Y:S01]  /*70e0*/  FSEL R16, R16, R146.reuse, P4 ;  /* 0x0000009210107208 */ /* 0x080fe20002000000 */
[----:B------:R-:W-:Y:S01]  /*70f0*/  FADD.FTZ R18, -R144, R18 ;  /* 0x0000001290127221 */ /* 0x000fe20000010100 */
[----:B------:R-:W-:Y:S02]  /*7100*/  FSEL R17, R17, R146, P3 ;  /* 0x0000009211117208 */ /* 0x000fe40001800000 */
[----:B------:R-:W-:Y:S01]  /*7110*/  FSETP.GE.FTZ.AND P3, PT, R183, RZ, PT ;  /* 0x000000ffb700720b */ /* 0x000fe20003f76000 */
[----:B------:R-:W-:Y:S01]  /*7120*/  FMUL.FTZ R211, R211, R16 ;  /* 0x00000010d3d37220 */ /* 0x000fe20000410000 */
[----:B------:R-:W-:Y:S01]  /*7130*/  FSETP.GE.FTZ.AND P4, PT, R185, RZ, PT ;  /* 0x000000ffb900720b */ /* 0x000fe20003f96000 */
[----:B------:R-:W-:Y:S01]  /*7140*/  FMUL.FTZ R210, R210, R17 ;  /* 0x00000011d2d27220 */ /* 0x000fe20000410000 */
[-C--:B-1----:R-:W-:Y:S08]  /*7150*/  HMMA.16816.F32 R20, R132, R136.reuse, R20 ;  /* 0x000000888414723c */ /* 0x082ff00000001814 */
[C---:B------:R-:W-:Y:S08]  /*7160*/  HMMA.16816.F32 R24, R140.reuse, R136, R24 ;  /* 0x000000888c18723c */ /* 0x040ff00000001818 */
[-C--:B------:R-:W-:Y:S08]  /*7170*/  HMMA.16816.F32 R28, R140, R138.reuse, R28 ;  /* 0x0000008a8c1c723c */ /* 0x080ff0000000181c */
[C---:B------:R-:W-:Y:S01]  /*7180*/  FADD.FTZ R21, -R146.reuse, R21 ;  /* 0x0000001592157221 */ /* 0x040fe20000010100 */
[C---:B------:R-:W-:Y:S01]  /*7190*/  HMMA.16816.F32 R32, R132.reuse, R138, R32 ;  /* 0x0000008a8420723c */ /* 0x040fe20000001820 */
[----:B------:R-:W1:Y:S02]  /*71a0*/  LDSM.16.M88.4 R136, [R172+0x11000] ;  /* 0x01100000ac88783b */ /* 0x000e640000000200 */
[----:B------:R-:W-:Y:S01]  /*71b0*/  FADD.FTZ R20, -R146, R20 ;  /* 0x0000001492147221 */ /* 0x000fe20000010100 */
[-C--:B------:R-:W-:Y:S01]  /*71c0*/  FSEL R21, R21, R146.reuse, P0 ;  /* 0x0000009215157208 */ /* 0x080fe20000000000 */
[C---:B------:R-:W-:Y:S01]  /*71d0*/  FADD.FTZ R23, -R144.reuse, R23 ;  /* 0x0000001790177221 */ /* 0x040fe20000010100 */
[----:B------:R-:W-:Y:S01]  /*71e0*/  FSETP.GE.FTZ.AND P0, PT, R161, RZ, PT ;  /* 0x000000ffa100720b */ /* 0x000fe20003f16000 */
[----:B------:R-:W-:Y:S01]  /*71f0*/  FADD.FTZ R22, -R144, R22 ;  /* 0x0000001690167221 */ /* 0x000fe20000010100 */
[----:B------:R-:W-:Y:S01]  /*7200*/  FSEL R20, R20, R146, P2 ;  /* 0x0000009214147208 */ /* 0x000fe20001000000 */
[----:B------:R-:W-:Y:S01]  /*7210*/  FMUL.FTZ R199, R199, R21 ;  /* 0x00000015c7c77220 */ /* 0x000fe20000410000 */
[----:B------:R-:W-:Y:S03]  /*7220*/  FSETP.GE.FTZ.AND P2, PT, R182, RZ, PT ;  /* 0x000000ffb600720b */ /* 0x000fe60003f56000 */
[----:B------:R-:W-:Y:S11]  /*7230*/  FMUL.FTZ R202, R202, R20 ;  /* 0x00000014caca7220 */ /* 0x000ff60000410000 */
[C---:B------:R-:W-:Y:S02]  /*7240*/  FADD.FTZ R16, -R146.reuse, R33 ;  /* 0x0000002192107221 */ /* 0x040fe40000010100 */
[----:B------:R-:W-:Y:S02]  /*7250*/  FADD.FTZ R17, -R146, R32 ;  /* 0x0000002092117221 */ /* 0x000fe40000010100 */
[----:B------:R-:W-:Y:S01]  /*7260*/  FADD.FTZ R35, -R144, R35 ;  /* 0x0000002390237221 */ /* 0x000fe20000010100 */
[-C--:B------:R-:W-:Y:S01]  /*7270*/  FSEL R16, R16, R146.reuse, P4 ;  /* 0x0000009210107208 */ /* 0x080fe20002000000 */
[----:B------:R-:W-:Y:S01]  /*7280*/  FADD.FTZ R34, -R144, R34 ;  /* 0x0000002290227221 */ /* 0x000fe20000010100 */
[----:B------:R-:W-:Y:S02]  /*7290*/  FSETP.GE.FTZ.AND P4, PT, R160, RZ, PT ;  /* 0x000000ffa000720b */ /* 0x000fe40003f96000 */
[----:B------:R-:W-:Y:S01]  /*72a0*/  FSEL R17, R17, R146, P5 ;  /* 0x0000009211117208 */ /* 0x000fe20002800000 */
[----:B------:R-:W-:Y:S01]  /*72b0*/  FMUL.FTZ R185, R185, R16 ;  /* 0x00000010b9b97220 */ /* 0x000fe20000410000 */
[----:B------:R-:W-:Y:S03]  /*72c0*/  FSETP.GE.FTZ.AND P5, PT, R162, RZ, PT ;  /* 0x000000ffa200720b */ /* 0x000fe60003fb6000 */
        /* <DEDUP_REMOVED lines=29> */
[----:B------:R-:W-:Y:S01]  /*74a0*/  HMMA.16816.F32 R64, R132, R138, R64 ;  /* 0x0000008a8440723c */ /* 0x000fe20000001840 */
[C---:B------:R-:W-:Y:S03]  /*74b0*/  FADD.FTZ R52, -R146.reuse, R52 ;  /* 0x0000003492347221 */ /* 0x040fe60000010100 */
[----:B------:R-:W-:Y:S02]  /*74c0*/  FADD.FTZ R53, -R146, R53 ;  /* 0x0000003592357221 */ /* 0x000fe40000010100 */
[-C--:B------:R-:W-:Y:S01]  /*74d0*/  FSEL R52, R52, R146.reuse, P3 ;  /* 0x0000009234347208 */ /* 0x080fe20001800000 */
[----:B------:R-:W-:Y:S01]  /*74e0*/  FADD.FTZ R6, -R144, R55 ;  /* 0x0000003790067221 */ /* 0x000fe20000010100 */
[----:B------:R-:W-:Y:S04]  /*74f0*/  FSETP.GE.FTZ.AND P3, PT, R153, RZ, PT ;  /* 0x000000ff9900720b */ /* 0x000fe80003f76000 */
[----:B------:R-:W-:Y:S01]  /*7500*/  FSEL R53, R53, R146, P2 ;  /* 0x0000009235357208 */ /* 0x000fe20001000000 */
[----:B------:R-:W-:Y:S01]  /*7510*/  FMUL.FTZ R157, R157, R52 ;  /* 0x000000349d9d7220 */ /* 0x000fe20000410000 */
[----:B------:R-:W-:Y:S02]  /*7520*/  FSETP.GE.FTZ.AND P2, PT, R217, RZ, PT ;  /* 0x000000ffd900720b */ /* 0x000fe40003f56000 */
[-C--:B------:R-:W-:Y:S01]  /*7530*/  FSEL R6, R6, R144.reuse, P4 ;  /* 0x0000009006067208 */ /* 0x080fe20002000000 */
[----:B------:R-:W-:Y:S01]  /*7540*/  FMUL.FTZ R156, R156, R53 ;  /* 0x000000359c9c7220 */ /* 0x000fe20000410000 */
[----:B------:R-:W-:Y:S02]  /*7550*/  FSEL R7, R7, R144, P2 ;  /* 0x0000009007077208 */ /* 0x000fe40001000000 */
[----:B------:R-:W-:Y:S01]  /*7560*/  FSETP.GE.FTZ.AND P2, PT, R214, RZ, PT ;  /* 0x000000ffd600720b */ /* 0x000fe20003f56000 */
[----:B------:R-:W-:Y:S01]  /*7570*/  FMUL.FTZ R159, R159, R6 ;  /* 0x000000069f9f7220 */ /* 0x000fe20000410000 */
[----:B------:R-:W-:Y:S02]  /*7580*/  FSETP.GE.FTZ.AND P4, PT, R219, RZ, PT ;  /* 0x000000ffdb00720b */ /* 0x000fe40003f96000 */
[----:B------:R-:W-:Y:S01]  /*7590*/  FSEL R18, R18, R144, P2 ;  /* 0x0000009012127208 */ /* 0x000fe20001000000 */
[----:B------:R-:W-:Y:S01]  /*75a0*/  FADD.FTZ R64, -R146, R64 ;  /* 0x0000004092407221 */ /* 0x000fe20000010100 */
[----:B------:R-:W-:Y:S01]  /*75b0*/  FSETP.GE.FTZ.AND P2, PT, R206, RZ, PT ;  /* 0x000000ffce00720b */ /* 0x000fe20003f56000 */
[----:B------:R-:W-:Y:S03]  /*75c0*/  FADD.FTZ R5, -R144, R66 ;  /* 0x0000004290057221 */ /* 0x000fe60000010100 */
[----:B------:R-:W-:Y:S01]  /*75d0*/  FSEL R64, R64, R146, P3 ;  /* 0x0000009240407208 */ /* 0x000fe20001800000 */
[----:B------:R-:W-:Y:S01]  /*75e0*/  @P0 FADD.FTZ R146, -R146, R65 ;  /* 0x0000004192920221 */ /* 0x000fe20000010100 */
        /* <DEDUP_REMOVED lines=16> */
[----:B------:R-:W-:Y:S02]  /*76f0*/  FSEL R35, R35, R144, P0 ;  /* 0x0000009023237208 */ /* 0x000fe40000000000 */
[----:B------:R-:W-:Y:S01]  /*7700*/  FSETP.GE.FTZ.AND P0, PT, R184, RZ, PT ;  /* 0x000000ffb800720b */ /* 0x000fe20003f16000 */
[----:B------:R-:W-:Y:S01]  /*7710*/  FMUL.FTZ R191, R191, R34 ;  /* 0x00000022bfbf7220 */ /* 0x000fe20000410000 */
[----:B------:R-:W-:Y:S01]  /*7720*/  FSETP.GE.FTZ.AND P2, PT, R188, RZ, PT ;  /* 0x000000ffbc00720b */ /* 0x000fe20003f56000 */
[----:B------:R-:W-:Y:S01]  /*7730*/  FMUL.FTZ R189, R189, R35 ;  /* 0x00000023bdbd7220 */ /* 0x000fe20000410000 */
[-C--:B------:R-:W-:Y:S01]  /*7740*/  FSEL R39, R39, R144.reuse, P0 ;  /* 0x0000009027277208 */ /* 0x080fe20000000000 */
[----:B----4-:R-:W-:Y:S01]  /*7750*/  FADD.FTZ R4, -R2, R8 ;  /* 0x0000000802047221 */ /* 0x010fe20000010100 */
[----:B------:R-:W-:Y:S01]  /*7760*/  FSETP.GE.FTZ.AND P0, PT, R164, RZ, PT ;  /* 0x000000ffa400720b */ /* 0x000fe20003f16000 */
[----:B------:R-:W-:Y:S01]  /*7770*/  FADD.FTZ R6, -R2, R13 ;  /* 0x0000000d02067221 */ /* 0x000fe20000010100 */
[-C--:B------:R-:W-:Y:S01]  /*7780*/  FSEL R38, R38, R144.reuse, P2 ;  /* 0x0000009026267208 */ /* 0x080fe20001000000 */
[C---:B------:R-:W-:Y:S01]  /*7790*/  FADD.FTZ R8, -R2.reuse, R9 ;  /* 0x0000000902087221 */ /* 0x040fe20000010100 */
[----:B------:R-:W-:Y:S01]  /*77a0*/  FSETP.GE.FTZ.AND P2, PT, R165, RZ, PT ;  /* 0x000000ffa500720b */ /* 0x000fe20003f56000 */
[C---:B------:R-:W-:Y:S01]  /*77b0*/  FADD.FTZ R56, -R2.reuse, R56 ;  /* 0x0000003802387221 */ /* 0x040fe20000010100 */
[-C--:B------:R-:W-:Y:S01]  /*77c0*/  FSEL R51, R51, R144.reuse, P0 ;  /* 0x0000009033337208 */ /* 0x080fe20000000000 */
        /* <DEDUP_REMOVED lines=8> */
[C---:B------:R-:W-:Y:S01]  /*7850*/  FADD.FTZ R26, -R0.reuse, R26 ;  /* 0x0000001a001a7221 */ /* 0x040fe20000010100 */
[----:B------:R-:W-:Y:S01]  /*7860*/  FSETP.GE.FTZ.AND P3, PT, R151, RZ, PT ;  /* 0x000000ff9700720b */ /* 0x000fe20003f76000 */
[----:B------:R-:W-:Y:S01]  /*7870*/  FADD.FTZ R42, -R0, R42 ;  /* 0x0000002a002a7221 */ /* 0x000fe20000010100 */
        /* <DEDUP_REMOVED lines=8> */
[-C--:B------:R-:W-:Y:S01]  /*7900*/  FSEL R4, R4, R2.reuse, P0 ;  /* 0x0000000204047208 */ /* 0x080fe20000000000 */
[----:B------:R-:W-:Y:S01]  /*7910*/  FADD.FTZ R5, -R2, R24 ;  /* 0x0000001802057221 */ /* 0x000fe20000010100 */
[-C--:B------:R-:W-:Y:S01]  /*7920*/  FSEL R6, R6, R2.reuse, P3 ;  /* 0x0000000206067208 */ /* 0x080fe20001800000 */
[----:B------:R-:W-:Y:S01]  /*7930*/  @P2 FADD.FTZ R144, -R144, R67 ;  /* 0x0000004390902221 */ /* 0x000fe20000010100 */
[----:B------:R-:W-:Y:S01]  /*7940*/  FSETP.GE.FTZ.AND P2, PT, R212, RZ, PT ;  /* 0x000000ffd400720b */ /* 0x000fe20003f56000 */
[----:B------:R-:W-:Y:S01]  /*7950*/  FMUL.FTZ R162, R162, R7 ;  /* 0x00000007a2a27220 */ /* 0x000fe20000410000 */
[----:B------:R-:W-:Y:S01]  /*7960*/  FSETP.GE.FTZ.AND P0, PT, R186, RZ, PT ;  /* 0x000000ffba00720b */ /* 0x000fe20003f16000 */
[C---:B------:R-:W-:Y:S01]  /*7970*/  FADD.FTZ R7, -R2.reuse, R12 ;  /* 0x0000000c02077221 */ /* 0x040fe20000010100 */
        /* <DEDUP_REMOVED lines=8> */
[-C--:B------:R-:W-:Y:S01]  /*7a00*/  FSEL R4, R4, R2.reuse, P0 ;  /* 0x0000000204047208 */ /* 0x080fe20000000000 */
[----:B------:R-:W-:Y:S01]  /*7a10*/  FMUL.FTZ R49, R212, R5 ;  /* 0x00000005d4317220 */ /* 0x000fe20000410000 */
        /* <DEDUP_REMOVED lines=64> */
[----:B------:R-:W-:Y:S01]  /*7e20*/  FSEL R5, R5, R0, P0 ;  /* 0x0000000005057208 */ /* 0x000fe20000000000 */
[----:B------:R-:W-:Y:S01]  /*7e30*/  FADD.FTZ R4, -R0, R43 ;  /* 0x0000002b00047221 */ /* 0x000fe20000010100 */
        /* <DEDUP_REMOVED lines=8> */
[----:B------:R-:W-:Y:S02]  /*7ec0*/  FSETP.GE.FTZ.AND P0, PT, R195, RZ, PT ;  /* 0x000000ffc300720b */ /* 0x000fe40003f16000 */
[----:B------:R-:W-:Y:S01]  /*7ed0*/  FSEL R4, R4, R0, P2 ;  /* 0x0000000004047208 */ /* 0x000fe20001000000 */
[----:B------:R-:W-:Y:S01]  /*7ee0*/  FMUL.FTZ R35, R194, R2 ;  /* 0x00000002c2237220 */ /* 0x000fe20000410000 */
[----:B------:R-:W-:Y:S01]  /*7ef0*/  FSETP.GE.FTZ.AND P2, PT, R158, RZ, PT ;  /* 0x000000ff9e00720b */ /* 0x000fe20003f56000 */
[----:B------:R-:W-:Y:S01]  /*7f00*/  FADD.FTZ R2, -R0, R62 ;  /* 0x0000003e00027221 */ /* 0x000fe20000010100 */
[----:B------:R-:W-:Y:S01]  /*7f10*/  FSEL R5, R42, R0, P3 ;  /* 0x000000002a057208 */ /* 0x000fe20001800000 */
[----:B------:R-:W-:Y:S01]  /*7f20*/  FMUL.FTZ R31, R196, R4 ;  /* 0x00000004c41f7220 */ /* 0x000fe20000410000 */
[----:B------:R-:W-:Y:S01]  /*7f30*/  FSEL R6, R6, R0, P0 ;  /* 0x0000000006067208 */ /* 0x000fe20000000000 */
[C---:B------:R-:W-:Y:S01]  /*7f40*/  FADD.FTZ R4, -R0.reuse, R59 ;  /* 0x0000003b00047221 */ /* 0x040fe20000010100 */
[----:B------:R-:W-:Y:S01]  /*7f50*/  PLOP3.LUT P0, PT, PT, PT, UP5, 0x80, 0x0 ;  /* 0x000000000000781c */ /* 0x000fe20003f0f058 */
[----:B------:R-:W-:Y:S01]  /*7f60*/  FMUL.FTZ R36, R197, R5 ;  /* 0x00000005c5247220 */ /* 0x000fe20000410000 */
[----:B------:R-:W-:Y:S01]  /*7f70*/  FSETP.GE.FTZ.AND P5, PT, R181, RZ, PT ;  /* 0x000000ffb500720b */ /* 0x000fe20003fb6000 */
[----:B------:R-:W-:Y:S01]  /*7f80*/  FADD.FTZ R5, -R0, R58 ;  /* 0x0000003a00057221 */ /* 0x000fe20000010100 */
[----:B------:R-:W-:Y:S01]  /*7f90*/  FSETP.GE.FTZ.AND P4, PT, R180, RZ, PT ;  /* 0x000000ffb400720b */ /* 0x000fe20003f96000 */
[----:B------:R-:W-:Y:S01]  /*7fa0*/  FMUL.FTZ R29, R195, R6 ;  /* 0x00000006c31d7220 */ /* 0x000fe20000410000 */
[----:B------:R-:W-:Y:S02]  /*7fb0*/  FSETP.GE.FTZ.AND P3, PT, R163, RZ, PT ;  /* 0x000000ffa300720b */ /* 0x000fe40003f76000 */
        /* <DEDUP_REMOVED lines=21> */
[----:B------:R-:W-:Y:S02]  /*8110*/  IADD3 R6, P2, R8, R10, RZ ;  /* 0x0000000a08067210 */ /* 0x000fe40007f5e0ff */
[----:B------:R-:W-:Y:S01]  /*8120*/  SHF.L.U64.HI R0, R2, R4, c[0x0][0x194] ;  /* 0x0000650002007619 */ /* 0x000fe20000010204 */
        /* <DEDUP_REMOVED lines=16> */
.L_x_1612:
        /* <DEDUP_REMOVED lines=192> */
.L_x_1613:
[----:B------:R-:W-:Y:S01]  /*8e30*/  LDSM.16.M88.4 R32, [R174+0x14000] ;  /* 0x01400000ae20783b */ /* 0x000fe20000000200 */
[----:B------:R-:W-:Y:S01]  /*8e40*/  IMAD.IADD R144, R169, 0x1, R175 ;  /* 0x00000001a9907824 */ /* 0x000fe200078e02af */
[----:B------:R-:W-:Y:S01]  /*8e50*/  ULOP3.LUT UR4, UR10, 0x1, URZ, 0xc0, !UPT ;  /* 0x000000010a047892 */ /* 0x000fe2000f8ec03f */
[----:B------:R-:W-:Y:S01]  /*8e60*/  IMAD.MOV.U32 R150, RZ, RZ, 0x4 ;  /* 0x00000004ff967424 */ /* 0x000fe200078e00ff */
[----:B------:R-:W-:Y:S01]  /*8e70*/  @UP5 UIADD3 UR5, UP4, UR14, -0x200, URZ ;  /* 0xfffffe000e055890 */ /* 0x000fe2000ff9e03f */
[----:B------:R-:W2:Y:S01]  /*8e80*/  LDSM.16.MT88.4 R16, [R0+0xc000] ;  /* 0x00c000000010783b */ /* 0x000ea20000004200 */
[----:B------:R-:W-:Y:S01]  /*8e90*/  IMAD.MOV.U32 R151, RZ, RZ, c[0x0][0x22c] ;  /* 0x00008b00ff977624 */ /* 0x000fe200078e00ff */
[----:B------:R-:W-:Y:S01]  /*8ea0*/  UISETP.NE.U32.AND UP1, UPT, UR4, 0x1, UPT ;  /* 0x000000010400788c */ /* 0x000fe2000bf25070 */
[----:B------:R-:W-:Y:S01]  /*8eb0*/  IMAD.MOV.U32 R153, RZ, RZ, c[0x0][0x22c] ;  /* 0x00008b00ff997624 */ /* 0x000fe200078e00ff */
[----:B------:R-:W-:Y:S01]  /*8ec0*/  UIADD3 UR6, UR10, -0x1, URZ ;  /* 0xffffffff0a067890 */ /* 0x000fe2000fffe03f */
[----:B------:R-:W3:Y:S01]  /*8ed0*/  LDSM.16.M88.4 R28, [R174+0x16000] ;  /* 0x01600000ae1c783b */ /* 0x000ee20000000200 */
[----:B------:R-:W-:Y:S01]  /*8ee0*/  IMAD R151, R151, c[0x0][0x1c0], RZ ;  /* 0x0000700097977a24 */ /* 0x000fe200078e02ff */
[----:B------:R-:W-:Y:S01]  /*8ef0*/  @UP5 UIADD3.X UR4, UR15, -0x1, URZ, UP4, !UPT ;  /* 0xffffffff0f045890 */ /* 0x000fe2000a7fe43f */
[----:B------:R-:W-:Y:S02]  /*8f00*/  IMAD R153, R153, c[0x0][0x1c0], RZ ;  /* 0x0000700099997a24 */ /* 0x000fe400078e02ff */
[----:B------:R-:W4:Y:S01]  /*8f10*/  LDSM.16.MT88.4 R36, [R2+0xc000] ;  /* 0x00c000000224783b */ /* 0x000f220000004200 */
[----:B------:R-:W-:Y:S02]  /*8f20*/  IMAD.SHL.U32 R151, R151, 0x10, RZ ;  /* 0x0000001097977824 */ /* 0x000fe400078e00ff */
[----:B------:R-:W-:Y:S02]  /*8f30*/  IMAD R153, R153, 0x18, RZ ;  /* 0x0000001899997824 */ /* 0x000fe400078e02ff */
[----:B------:R-:W-:Y:S01]  /*8f40*/  LDSM.16.M88.4 R40, [R175+0x14000] ;  /* 0x01400000af28783b */ /* 0x000fe20000000200 */
[----:B------:R-:W-:Y:S02]  /*8f50*/  IMAD.MOV.U32 R152, RZ, RZ, c[0x0][0x22c] ;  /* 0x00008b00ff987624 */ /* 0x000fe400078e00ff */
[----:B------:R-:W-:Y:S02]  /*8f60*/  IMAD.MOV.U32 R147, RZ, RZ, c[0x0][0x22c] ;  /* 0x00008b00ff937624 */ /* 0x000fe400078e00ff */
[----:B------:R-:W1:Y:S01]  /*8f70*/  LDSM.16.MT88.4 R44, [R0+0xc800] ;  /* 0x00c80000002c783b */ /* 0x000e620000004200 */
[----:B------:R-:W-:Y:S02]  /*8f80*/  IMAD R152, R152, c[0x0][0x1c0], RZ ;  /* 0x0000700098987a24 */ /* 0x000fe400078e02ff */
[----:B------:R-:W-:Y:S02]  /*8f90*/  IMAD R147, R147, c[0x0][0x1c0], RZ ;  /* 0x0000700093937a24 */ /* 0x000fe400078e02ff */
[----:B------:R-:W1:Y:S01]  /*8fa0*/  LDSM.16.M88.4 R48, [R175+0x16000] ;  /* 0x01600000af30783b */ /* 0x000e620000000200 */
[----:B------:R-:W-:Y:S02]  /*8fb0*/  IMAD.SHL.U32 R152, R152, 0x20, RZ ;  /* 0x0000002098987824 */ /* 0x000fe400078e00ff */
[----:B------:R-:W-:Y:S02]  /*8fc0*/  IMAD.U32 R147, R147, -0x80, RZ ;  /* 0xffffff8093937824 */ /* 0x000fe400078e00ff */
[----:B------:R-:W1:Y:S03]  /*8fd0*/  LDSM.16.MT88.4 R52, [R2+0xc800] ;  /* 0x00c800000234783b */ /* 0x000e660000004200 */
[C---:B------:R-:W-:Y:S02]  /*8fe0*/  LEA R227, P2, R147.reuse, R148, 0x2 ;  /* 0x0000009493e37211 */ /* 0x040fe400078410ff */
[----:B------:R-:W-:Y:S02]  /*8ff0*/  LDSM.16.M88.4 R56, [R145+0x14000] ;  /* 0x014000009138783b */ /* 0x000fe40000000200 */
[----:B------:R-:W-:Y:S01]  /*9000*/  LEA.HI.X.SX32 R226, R147, R149, 0x2, P2 ;  /* 0x0000009593e27211 */ /* 0x000fe200010f16ff */
[----:B------:R-:W-:Y:S01]  /*9010*/  IMAD.MOV.U32 R147, RZ, RZ, c[0x0][0x22c] ;  /* 0x00008b00ff937624 */ /* 0x000fe200078e00ff */
[-C--:B-12---:R-:W-:Y:S01]  /*9020*/  HMMA.16816.F32 R4, R32, R16.reuse, RZ ;  /* 0x000000102004723c */ /* 0x086fe200000018ff */
[----:B------:R-:W1:Y:S02]  /*9030*/  LDSM.16.MT88.4 R60, [R0+0xd000] ;  /* 0x00d00000003c783b */ /* 0x000e640000004200 */
[----:B------:R-:W-:Y:S03]  /*9040*/  IMAD R147, R147, c[0x0][0x1c0], RZ ;  /* 0x0000700093937a24 */ /* 0x000fe600078e02ff */
[----:B------:R-:W2:Y:S01]  /*9050*/  LDSM.16.M88.4 R64, [R145+0x16000] ;  /* 0x016000009140783b */ /* 0x000ea20000000200 */
[----:B------:R-:W-:Y:S01]  /*9060*/  IMAD.SHL.U32 R147, R147, 0x8, RZ ;  /* 0x0000000893937824 */ /* 0x000fe200078e00ff */
[C---:B---3--:R-:W-:Y:S03]  /*9070*/  HMMA.16816.F32 R8, R28.reuse, R16, RZ ;  /* 0x000000101c08723c */ /* 0x048fe600000018ff */
[----:B------:R-:W3:Y:S05]  /*9080*/  LDSM.16.MT88.4 R132, [R2+0xd000] ;  /* 0x00d000000284783b */ /* 0x000eea0000004200 */
        /* <DEDUP_REMOVED lines=71> */
[----:B------:R-:W-:Y:S07]  /*9500*/  HMMA.16816.F32 R32, R44, R134, R32 ;  /* 0x000000862c20723c */ /* 0x000fee0000001820 */
[----:B------:R-:W-:Y:S01]  /*9510*/  IMAD.MOV.U32 R47, RZ, RZ, c[0x0][0x22c] ;  /* 0x00008b00ff2f7624 */ /* 0x000fe200078e00ff */
[-C--:B------:R-:W-:Y:S01]  /*9520*/  HMMA.16816.F32 R4, R36, R48.reuse, R4 ;  /* 0x000000302404723c */ /* 0x080fe20000001804 */
[----:B------:R-:W-:Y:S04]  /*9530*/  IMAD.MOV.U32 R46, RZ, RZ, c[0x0][0x22c] ;  /* 0x00008b00ff2e7624 */ /* 0x000fe800078e00ff */
[----:B------:R-:W-:Y:S02]  /*9540*/  IMAD R47, R47, c[0x0][0x1c0], RZ ;  /* 0x000070002f2f7a24 */ /* 0x000fe400078e02ff */
[----:B------:R-:W-:Y:S01]  /*9550*/  IMAD R46, R46, c[0x0][0x1c0], RZ ;  /* 0x000070002e2e7a24 */ /* 0x000fe200078e02ff */
        /* <DEDUP_REMOVED lines=9> */
[C---:B------:R-:W-:Y:S08]  /*95f0*/  HMMA.16816.F32 R24, R136.reuse, R140, R24 ;  /* 0x0000008c8818723c */ /* 0x040ff00000001818 */
[-C--:B------:R-:W-:Y:S08]  /*9600*/  HMMA.16816.F32 R28, R136, R142.reuse, R28 ;  /* 0x0000008e881c723c */ /* 0x080ff0000000181c */
[----:B------:R-:W-:Y:S07]  /*9610*/  HMMA.16816.F32 R32, R36, R142, R32 ;  /* 0x0000008e2420723c */ /* 0x000fee0000001820 */
[----:B------:R-:W-:Y:S01]  /*9620*/  IMAD.MOV.U32 R36, RZ, RZ, R227 ;  /* 0x000000ffff247224 */ /* 0x000fe200078e00e3 */
[-C--:B----4-:R-:W-:Y:S05]  /*9630*/  HMMA.16816.F32 R4, R40, R52.reuse, R4 ;  /* 0x000000342804723c */ /* 0x090fea0000001804 */
[----:B------:R-:W-:Y:S01]  /*9640*/  IMAD.MOV.U32 R37, RZ, RZ, R226 ;  /* 0x000000ffff257224 */ /* 0x000fe200078e00e2 */
[----:B------:R-:W-:Y:S02]  /*9650*/  LEA R44, P2, R147, R36, 0x2 ;  /* 0x00000024932c7211 */ /* 0x000fe400078410ff */
[C---:B-1----:R-:W-:Y:S01]  /*9660*/  HMMA.16816.F32 R8, R56.reuse, R52, R8 ;  /* 0x000000343808723c */ /* 0x042fe20000001808 */
[----:B------:R-:W2:Y:S03]  /*9670*/  LDL R53, [R1+0xc] ;  /* 0x00000c0001357983 */ /* 0x000ea60000100800 */
[----:B------:R-:W-:Y:S02]  /*9680*/  @P0 IADD3 R38, R245, -0x80, RZ ;  /* 0xffffff80f5260810 */ /* 0x000fe40007ffe0ff */
[----:B------:R-:W3:Y:S01]  /*9690*/  LDL R52, [R1+0x4] ;  /* 0x0000040001347983 */ /* 0x000ee20000100800 */
[-C--:B------:R-:W-:Y:S01]  /*96a0*/  LEA.HI.X.SX32 R45, R147, R37.reuse, 0x2, P2 ;  /* 0x00000025932d7211 */ /* 0x080fe200010f16ff */
[-C--:B------:R-:W-:Y:S04]  /*96b0*/  HMMA.16816.F32 R12, R56, R54.reuse, R12 ;  /* 0x00000036380c723c */ /* 0x080fe8000000180c */
[----:B------:R-:W-:Y:S01]  /*96c0*/  @P0 IMAD.WIDE R38, R38, R150, UR14 ;  /* 0x0000000e26260e25 */ /* 0x000fe2000f8e0296 */
[----:B------:R-:W-:Y:S02]  /*96d0*/  @UP5 UMOV UR14, UR5 ;  /* 0x00000005000e5c82 */ /* 0x000fe40008000000 */
[----:B------:R-:W-:Y:S01]  /*96e0*/  @UP5 UMOV UR15, UR4 ;  /* 0x00000004000f5c82 */ /* 0x000fe20008000000 */
[C---:B------:R-:W-:Y:S01]  /*96f0*/  HMMA.16816.F32 R16, R40.reuse, R54, R16 ;  /* 0x000000362810723c */ /* 0x040fe20000001810 */
[----:B------:R1:W5:Y:S03]  /*9700*/  @P0 LDG.E R243, [R38.64] ;  /* 0x0000000826f30981 */ /* 0x000366000c1e1900 */
[----:B------:R-:W-:Y:S02]  /*9710*/  IMAD.MOV.U32 R150, RZ, RZ, c[0x0][0x22c] ;  /* 0x00008b00ff967624 */ /* 0x000fe400078e00ff */
[----:B------:R1:W5:Y:S01]  /*9720*/  @P0 LDG.E R244, [R38.64+0x20] ;  /* 0x0000200826f40981 */ /* 0x000362000c1e1900 */
[C---:B------:R-:W-:Y:S01]  /*9730*/  IADD3 R55, R151.reuse, 0x20, RZ ;  /* 0x0000002097377810 */ /* 0x040fe20007ffe0ff */
[-C--:B------:R-:W-:Y:S03]  /*9740*/  HMMA.16816.F32 R20, R40, R60.reuse, R20 ;  /* 0x0000003c2814723c */ /* 0x080fe60000001814 */
[----:B------:R1:W5:Y:S01]  /*9750*/  @P0 LDG.E R241, [R38.64+0x100] ;  /* 0x0001000826f10981 */ /* 0x000362000c1e1900 */
[----:B------:R-:W-:Y:S01]  /*9760*/  IMAD R150, R150, c[0x0][0x1c0], RZ ;  /* 0x0000700096967a24 */ /* 0x000fe200078e02ff */
[C---:B------:R-:W-:Y:S03]  /*9770*/  IADD3 R54, R151.reuse, 0x20, RZ ;  /* 0x0000002097367810 */ /* 0x040fe60007ffe0ff */
[C---:B------:R-:W-:Y:S01]  /*9780*/  HMMA.16816.F32 R24, R56.reuse, R60, R24 ;  /* 0x0000003c3818723c */ /* 0x040fe20000001818 */
[----:B------:R1:W5:Y:S03]  /*9790*/  @P0 LDG.E R242, [R38.64+0x120] ;  /* 0x0001200826f20981 */ /* 0x000366000c1e1900 */
[----:B------:R-:W-:Y:S02]  /*97a0*/  IMAD R150, R150, 0x28, RZ ;  /* 0x0000002896967824 */ /* 0x000fe400078e02ff */
[----:B------:R4:W-:Y:S02]  /*97b0*/  RED.E.ADD.F32.FTZ.RN.STRONG.GPU [R36.64], R4 ;  /* 0x000000042400798e */ /* 0x0009e4000c10e788 */
[-C--:B------:R-:W-:Y:S03]  /*97c0*/  HMMA.16816.F32 R28, R56, R62.reuse, R28 ;  /* 0x0000003e381c723c */ /* 0x080fe6000000181c */
[----:B------:R4:W-:Y:S04]  /*97d0*/  RED.E.ADD.F32.FTZ.RN.STRONG.GPU [R44.64], R5 ;  /* 0x000000052c00798e */ /* 0x0009e8000c10e788 */
[C---:B------:R-:W-:Y:S01]  /*97e0*/  IADD3 R57, R151.reuse, 0x20, RZ ;  /* 0x0000002097397810 */ /* 0x040fe20007ffe0ff */
[----:B------:R-:W-:Y:S04]  /*97f0*/  HMMA.16816.F32 R32, R40, R62, R32 ;  /* 0x0000003e2820723c */ /* 0x000fe80000001820 */
[----:B------:R-:W-:Y:S03]  /*9800*/  IADD3 R56, R151, 0x20, RZ ;  /* 0x0000002097387810 */ /* 0x000fe60007ffe0ff */
[-C--:B------:R-:W-:Y:S01]  /*9810*/  LEA R40, P2, R153, R36.reuse, 0x2 ;  /* 0x0000002499287211 */ /* 0x080fe200078410ff */
[----:B------:R-:W-:Y:S01]  /*9820*/  IMAD.MOV.U32 R43, RZ, RZ, c[0x0][0x22c] ;  /* 0x00008b00ff2b7624 */ /* 0x000fe200078e00ff */
[-C--:B-1----:R-:W-:Y:S03]  /*9830*/  LEA R38, P0, R151, R36.reuse, 0x2 ;  /* 0x0000002497267211 */ /* 0x082fe600078010ff */
[----:B------:R-:W-:Y:S01]  /*9840*/  IMAD R43, R43, c[0x0][0x1c0], RZ ;  /* 0x000070002b2b7a24 */ /* 0x000fe200078e02ff */
[-C--:B------:R-:W-:Y:S01]  /*9850*/  LEA.HI.X.SX32 R41, R153, R37.reuse, 0x2, P2 ;  /* 0x0000002599297211 */ /* 0x080fe200010f16ff */
[----:B------:R-:W-:Y:S01]  /*9860*/  IMAD.MOV.U32 R42, RZ, RZ, c[0x0][0x22c] ;  /* 0x00008b00ff2a7624 */ /* 0x000fe200078e00ff */
[-C--:B------:R-:W-:Y:S01]  /*9870*/  LEA.HI.X.SX32 R39, R151, R37.reuse, 0x2, P0 ;  /* 0x0000002597277211 */ /* 0x080fe200000f16ff */
[----:B------:R-:W-:Y:S01]  /*9880*/  IMAD R43, R43, 0x70, RZ ;  /* 0x000000702b2b7824 */ /* 0x000fe200078e02ff */
[-C--:B----4-:R-:W-:Y:S01]  /*9890*/  LEA R4, P0, R152, R36.reuse, 0x2 ;  /* 0x0000002498047211 */ /* 0x090fe200078010ff */
[----:B------:R-:W-:Y:S02]  /*98a0*/  IMAD R42, R42, c[0x0][0x1c0], RZ ;  /* 0x000070002a2a7a24 */ /* 0x000fe400078e02ff */
[----:B------:R1:W-:Y:S01]  /*98b0*/  RED.E.ADD.F32.FTZ.RN.STRONG.GPU [R38.64], R6 ;  /* 0x000000062600798e */ /* 0x0003e2000c10e788 */
[-C--:B------:R-:W-:Y:S01]  /*98c0*/  LEA.HI.X.SX32 R5, R152, R37.reuse, 0x2, P0 ;  /* 0x0000002598057211 */ /* 0x080fe200000f16ff */
[----:B------:R-:W-:Y:S03]  /*98d0*/  IMAD R42, R42, 0x78, RZ ;  /* 0x000000782a2a7824 */ /* 0x000fe600078e02ff */
[----:B------:R4:W-:Y:S05]  /*98e0*/  RED.E.ADD.F32.FTZ.RN.STRONG.GPU [R40.64], R7 ;  /* 0x000000072800798e */ /* 0x0009ea000c10e788 */
[----:B------:R4:W-:Y:S01]  /*98f0*/  RED.E.ADD.F32.FTZ.RN.STRONG.GPU [R4.64], R8 ;  /* 0x000000080400798e */ /* 0x0009e2000c10e788 */
[-C--:B-1----:R-:W-:Y:S02]  /*9900*/  LEA R38, P2, R150, R36.reuse, 0x2 ;  /* 0x0000002496267211 */ /* 0x082fe400078410ff */
[-C--:B------:R-:W-:Y:S02]  /*9910*/  LEA R6, P0, R0, R36.reuse, 0x2 ;  /* 0x0000002400067211 */ /* 0x080fe400078010ff */
[-C--:B------:R-:W-:Y:S01]  /*9920*/  LEA.HI.X.SX32 R39, R150, R37.reuse, 0x2, P2 ;  /* 0x0000002596277211 */ /* 0x080fe200010f16ff */
[----:B------:R-:W-:Y:S01]  /*9930*/  IMAD.MOV.U32 R150, RZ, RZ, c[0x0][0x22c] ;  /* 0x00008b00ff967624 */ /* 0x000fe200078e00ff */
[-C--:B----4-:R-:W-:Y:S01]  /*9940*/  LEA.HI.X.SX32 R7, R0, R37.reuse, 0x2, P0 ;  /* 0x0000002500077211 */ /* 0x090fe200000f16ff */
[----:B------:R-:W-:Y:S02]  /*9950*/  IMAD.MOV.U32 R0, RZ, RZ, c[0x0][0x22c] ;  /* 0x00008b00ff007624 */ /* 0x000fe400078e00ff */
[----:B------:R1:W-:Y:S01]  /*9960*/  RED.E.ADD.F32.FTZ.RN.STRONG.GPU [R38.64], R9 ;  /* 0x000000092600798e */ /* 0x0003e2000c10e788 */
[-C--:B------:R-:W-:Y:S01]  /*9970*/  LEA R4, P2, R2, R36.reuse, 0x2 ;  /* 0x0000002402047211 */ /* 0x080fe200078410ff */
[----:B------:R-:W-:Y:S02]  /*9980*/  IMAD R0, R0, c[0x0][0x1c0], RZ ;  /* 0x0000700000007a24 */ /* 0x000fe400078e02ff */
[----:B------:R-:W-:Y:S01]  /*9990*/  IMAD R150, R150, c[0x0][0x1c0], RZ ;  /* 0x0000700096967a24 */ /* 0x000fe200078e02ff */
[-C--:B------:R-:W-:Y:S01]  /*99a0*/  LEA.HI.X.SX32 R5, R2, R37.reuse, 0x2, P2 ;  /* 0x0000002502057211 */ /* 0x080fe200010f16ff */
[----:B------:R-:W-:Y:S01]  /*99b0*/  IMAD.SHL.U32 R0, R0, 0x40, RZ ;  /* 0x0000004000007824 */ /* 0x000fe200078e00ff */
[----:B------:R-:W4:Y:S01]  /*99c0*/  LDL R2, [R1] ;  /* 0x0000000001027983 */ /* 0x000f220000100800 */
[----:B------:R-:W-:Y:S03]  /*99d0*/  IMAD.SHL.U32 R150, R150, 0x8, RZ ;  /* 0x0000000896967824 */ /* 0x000fe600078e00ff */
[-C--:B------:R-:W-:Y:S01]  /*99e0*/  LEA R8, P0, R0, R36.reuse, 0x2 ;  /* 0x0000002400087211 */ /* 0x080fe200078010ff */
[----:B------:R1:W-:Y:S01]  /*99f0*/  RED.E.ADD.F32.FTZ.RN.STRONG.GPU [R6.64], R10 ;  /* 0x0000000a0600798e */ /* 0x0003e2000c10e788 */
[C---:B------:R-:W-:Y:S02]  /*9a00*/  IMAD.IADD R56, R150.reuse, 0x1, R56 ;  /* 0x0000000196387824 */ /* 0x040fe400078e0238 */
[C---:B------:R-:W-:Y:S02]  /*9a10*/  IMAD.IADD R55, R150.reuse, 0x1, R55 ;  /* 0x0000000196377824 */ /* 0x040fe400078e0237 */
[----:B------:R1:W-:Y:S01]  /*9a20*/  RED.E.ADD.F32.FTZ.RN.STRONG.GPU [R4.64], R11 ;  /* 0x0000000b0400798e */ /* 0x0003e2000c10e788 */
[C---:B------:R-:W-:Y:S02]  /*9a30*/  IMAD.IADD R54, R150.reuse, 0x1, R54 ;  /* 0x0000000196367824 */ /* 0x040fe400078e0236 */
[C---:B------:R-:W-:Y:S02]  /*9a40*/  IMAD.IADD R55, R150.reuse, 0x1, R55 ;  /* 0x0000000196377824 */ /* 0x040fe400078e0237 */
[C---:B------:R-:W-:Y:S04]  /*9a50*/  IMAD.IADD R54, R150.reuse, 0x1, R54 ;  /* 0x0000000196367824 */ /* 0x040fe800078e0236 */
[----:B------:R-:W-:Y:S01]  /*9a60*/  IMAD.IADD R54, R150, 0x1, R54 ;  /* 0x0000000196367824 */ /* 0x000fe200078e0236 */
[-C--:B-1----:R-:W-:Y:S02]  /*9a70*/  LEA.HI.X.SX32 R9, R0, R37.reuse, 0x2, P0 ;  /* 0x0000002500097211 */ /* 0x082fe400000f16ff */
[----:B------:R-:W4:Y:S05]  /*9a80*/  LDL R0, [R1+0x8] ;  /* 0x0000080001007983 */ /* 0x000f2a0000100800 */
[----:B------:R1:W-:Y:S01]  /*9a90*/  RED.E.ADD.F32.FTZ.RN.STRONG.GPU [R8.64], R16 ;  /* 0x000000100800798e */ /* 0x0003e2000c10e788 */
[CC--:B------:R-:W-:Y:S04]  /*9aa0*/  LEA R6, P2, R47.reuse, R36.reuse, 0x2 ;  /* 0x000000242f067211 */ /* 0x0c0fe800078410ff */
[-C--:B------:R-:W-:Y:S01]  /*9ab0*/  LEA.HI.X.SX32 R7, R47, R37.reuse, 0x2, P2 ;  /* 0x000000252f077211 */ /* 0x080fe200010f16ff */
[----:B------:R-:W-:Y:S01]  /*9ac0*/  IMAD.MOV.U32 R47, RZ, RZ, c[0x0][0x22c] ;  /* 0x00008b00ff2f7624 */ /* 0x000fe200078e00ff */
[CC--:B------:R-:W-:Y:S03]  /*9ad0*/  LEA R4, P0, R46.reuse, R36.reuse, 0x2 ;  /* 0x000000242e047211 */ /* 0x0c0fe600078010ff */
[----:B------:R1:W-:Y:S01]  /*9ae0*/  RED.E.ADD.F32.FTZ.RN.STRONG.GPU [R6.64], R17 ;  /* 0x000000110600798e */ /* 0x0003e2000c10e788 */
[-C--:B------:R-:W-:Y:S01]  /*9af0*/  LEA.HI.X.SX32 R5, R46, R37.reuse, 0x2, P0 ;  /* 0x000000252e057211 */ /* 0x080fe200000f16ff */
[----:B------:R-:W-:Y:S02]  /*9b00*/  IMAD R47, R47, c[0x0][0x1c0], RZ ;  /* 0x000070002f2f7a24 */ /* 0x000fe400078e02ff */
[----:B------:R-:W-:Y:S02]  /*9b10*/  IMAD.MOV.U32 R46, RZ, RZ, c[0x0][0x22c] ;  /* 0x00008b00ff2e7624 */ /* 0x000fe400078e00ff */
[----:B------:R1:W-:Y:S01]  /*9b20*/  RED.E.ADD.F32.FTZ.RN.STRONG.GPU [R4.64], R18 ;  /* 0x000000120400798e */ /* 0x0003e2000c10e788 */
[----:B------:R-:W-:Y:S02]  /*9b30*/  IMAD R47, R47, 0x60, RZ ;  /* 0x000000602f2f7824 */ /* 0x000fe400078e02ff */
[----:B------:R-:W-:Y:S03]  /*9b40*/  IMAD R46, R46, c[0x0][0x1c0], RZ ;  /* 0x000070002e2e7a24 */ /* 0x000fe600078e02ff */
[CC--:B------:R-:W-:Y:S01]  /*9b50*/  LEA R10, P0, R47.reuse, R36.reuse, 0x2 ;  /* 0x000000242f0a7211 */ /* 0x0c0fe200078010ff */
[----:B------:R-:W-:Y:S01]  /*9b60*/  IMAD R46, R46, 0x68, RZ ;  /* 0x000000682e2e7824 */ /* 0x000fe200078e02ff */
[-C--:B-1----:R-:W-:Y:S02]  /*9b70*/  LEA R16, P2, R48, R36.reuse, 0x2 ;  /* 0x0000002430107211 */ /* 0x082fe400078410ff */
[-C--:B------:R-:W-:Y:S02]  /*9b80*/  LEA.HI.X.SX32 R11, R47, R37.reuse, 0x2, P0 ;  /* 0x000000252f0b7211 */ /* 0x080fe400000f16ff */
[CC--:B------:R-:W-:Y:S04]  /*9b90*/  LEA R8, P3, R46.reuse, R36.reuse, 0x2 ;  /* 0x000000242e087211 */ /* 0x0c0fe800078610ff */
[-C--:B------:R-:W-:Y:S02]  /*9ba0*/  LEA.HI.X.SX32 R9, R46, R37.reuse, 0x2, P3 ;  /* 0x000000252e097211 */ /* 0x080fe400018f16ff */
[-C--:B------:R-:W-:Y:S02]  /*9bb0*/  LEA R46, P6, R55, R36.reuse, 0x2 ;  /* 0x00000024372e7211 */ /* 0x080fe400078c10ff */
[-C--:B------:R-:W-:Y:S02]  /*9bc0*/  LEA.HI.X.SX32 R17, R48, R37.reuse, 0x2, P2 ;  /* 0x0000002530117211 */ /* 0x080fe400010f16ff */
[-C--:B------:R-:W-:Y:S02]  /*9bd0*/  LEA R6, P2, R43, R36.reuse, 0x2 ;  /* 0x000000242b067211 */ /* 0x080fe400078410ff */
[-C--:B------:R-:W-:Y:S01]  /*9be0*/  LEA.HI.X.SX32 R47, R55, R37.reuse, 0x2, P6 ;  /* 0x00000025372f7211 */ /* 0x080fe200030f16ff */
[----:B------:R-:W-:Y:S01]  /*9bf0*/  RED.E.ADD.F32.FTZ.RN.STRONG.GPU [R16.64], R19 ;  /* 0x000000131000798e */ /* 0x000fe2000c10e788 */
[-C--:B------:R-:W-:Y:S02]  /*9c00*/  LEA.HI.X.SX32 R7, R43, R37.reuse, 0x2, P2 ;  /* 0x000000252b077211 */ /* 0x080fe400010f16ff */
[CC--:B------:R-:W-:Y:S02]  /*9c10*/  LEA R4, P0, R42.reuse, R36.reuse, 0x2 ;  /* 0x000000242a047211 */ /* 0x0c0fe400078010ff */
[----:B------:R1:W-:Y:S01]  /*9c20*/  RED.E.ADD.F32.FTZ.RN.STRONG.GPU [R10.64], R12 ;  /* 0x0000000c0a00798e */ /* 0x0003e2000c10e788 */
[CC--:B------:R-:W-:Y:S02]  /*9c30*/  LEA R50, P2, R57.reuse, R36.reuse, 0x2 ;  /* 0x0000002439327211 */ /* 0x0c0fe400078410ff */
[-C--:B------:R-:W-:Y:S02]  /*9c40*/  LEA.HI.X.SX32 R5, R42, R37.reuse, 0x2, P0 ;  /* 0x000000252a057211 */ /* 0x080fe400000f16ff */
[----:B------:R1:W-:Y:S01]  /*9c50*/  RED.E.ADD.F32.FTZ.RN.STRONG.GPU [R8.64], R13 ;  /* 0x0000000d0800798e */ /* 0x0003e2000c10e788 */
[-C--:B------:R-:W-:Y:S02]  /*9c60*/  LEA.HI.X.SX32 R51, R57, R37.reuse, 0x2, P2 ;  /* 0x0000002539337211 */ /* 0x080fe400010f16ff */
[-C--:B------:R-:W-:Y:S02]  /*9c70*/  LEA R48, P0, R56, R36.reuse, 0x2 ;  /* 0x0000002438307211 */ /* 0x080fe400078010ff */
[----:B------:R1:W-:Y:S01]  /*9c80*/  RED.E.ADD.F32.FTZ.RN.STRONG.GPU [R6.64], R14 ;  /* 0x0000000e0600798e */ /* 0x0003e2000c10e788 */
[-C--:B------:R-:W-:Y:S02]  /*9c90*/  LEA R42, P5, R54, R36.reuse, 0x2 ;  /* 0x00000024362a7211 */ /* 0x080fe400078a10ff */
[-C--:B------:R-:W-:Y:S02]  /*9ca0*/  LEA.HI.X.SX32 R49, R56, R37.reuse, 0x2, P0 ;  /* 0x0000002538317211 */ /* 0x080fe400000f16ff */
[----:B------:R1:W-:Y:S01]  /*9cb0*/  RED.E.ADD.F32.FTZ.RN.STRONG.GPU [R4.64], R15 ;  /* 0x0000000f0400798e */ /* 0x0003e2000c10e788 */
[-C--:B------:R-:W-:Y:S04]  /*9cc0*/  LEA.HI.X.SX32 R43, R54, R37.reuse, 0x2, P5 ;  /* 0x00000025362b7211 */ /* 0x080fe800028f16ff */
[----:B------:R-:W-:Y:S05]  /*9cd0*/  RED.E.ADD.F32.FTZ.RN.STRONG.GPU [R36.64+0x80], R20 ;  /* 0x000080142400798e */ /* 0x000fea000c10e788 */
[----:B------:R-:W-:Y:S01]  /*9ce0*/  RED.E.ADD.F32.FTZ.RN.STRONG.GPU [R44.64+0x80], R21 ;  /* 0x000080152c00798e */ /* 0x000fe2000c10e788 */
[CC--:B-1----:R-:W-:Y:S04]  /*9cf0*/  LEA R12, P5, R251.reuse, R36.reuse, 0x2 ;  /* 0x00000024fb0c7211 */ /* 0x0c2fe800078a10ff */
[----:B------:R-:W-:Y:S01]  /*9d00*/  RED.E.ADD.F32.FTZ.RN.STRONG.GPU [R50.64], R22 ;  /* 0x000000163200798e */ /* 0x000fe2000c10e788 */
[-C--:B------:R-:W-:Y:S04]  /*9d10*/  LEA.HI.X.SX32 R13, R251, R37.reuse, 0x2, P5 ;  /* 0x00000025fb0d7211 */ /* 0x080fe800028f16ff */
        /* <DEDUP_REMOVED lines=8> */
[-C--:B---3--:R-:W-:Y:S02]  /*9da0*/  LEA R18, P2, R52, R36.reuse, 0x2 ;  /* 0x0000002434127211 */ /* 0x088fe400078410ff */
        /* <DEDUP_REMOVED lines=8> */
[CC--:B----4-:R-:W-:Y:S04]  /*9e30*/  LEA R16, P0, R2.reuse, R36.reuse, 0x2 ;  /* 0x0000002402107211 */ /* 0x0d0fe800078010ff */
[-C--:B------:R-:W-:Y:S02]  /*9e40*/  LEA.HI.X.SX32 R17, R2, R37.reuse, 0x2, P0 ;  /* 0x0000002502117211 */ /* 0x080fe400000f16ff */
[CC--:B------:R-:W-:Y:S04]  /*9e50*/  LEA R38, P3, R0.reuse, R36.reuse, 0x2 ;  /* 0x0000002400267211 */ /* 0x0c0fe800078610ff */
[-C--:B------:R-:W-:Y:S01]  /*9e60*/  LEA.HI.X.SX32 R39, R0, R37.reuse, 0x2, P3 ;  /* 0x0000002500277211 */ /* 0x080fe200018f16ff */
[----:B------:R-:W-:Y:S01]  /*9e70*/  IMAD.IADD R0, R147, 0x1, R248 ;  /* 0x0000000193007824 */ /* 0x000fe200078e02f8 */
[CC--:B------:R-:W-:Y:S03]  /*9e80*/  LEA R8, P3, R249.reuse, R36.reuse, 0x2 ;  /* 0x00000024f9087211 */ /* 0x0c0fe600078610ff */
[----:B------:R-:W-:Y:S01]  /*9e90*/  RED.E.ADD.F32.FTZ.RN.STRONG.GPU [R38.64], R27 ;  /* 0x0000001b2600798e */ /* 0x000fe2000c10e788 */
[-C--:B------:R-:W-:Y:S02]  /*9ea0*/  LEA.HI.X.SX32 R9, R249, R37.reuse, 0x2, P3 ;  /* 0x00000025f9097211 */ /* 0x080fe400018f16ff */
[C---:B------:R-:W-:Y:S02]  /*9eb0*/  LEA R4, P0, R0.reuse, R36, 0x2 ;  /* 0x0000002400047211 */ /* 0x040fe400078010ff */
[----:B------:R-:W-:Y:S02]  /*9ec0*/  RED.E.ADD.F32.FTZ.RN.STRONG.GPU [R18.64], R32 ;  /* 0x000000201200798e */ /* 0x000fe4000c10e788 */
[----:B------:R-:W-:Y:S01]  /*9ed0*/  LEA.HI.X.SX32 R5, R0, R37, 0x2, P0 ;  /* 0x0000002500057211 */ /* 0x000fe200000f16ff */
        /* <DEDUP_REMOVED lines=112> */
[----:B------:R-:W2:Y:S01]  /*a5e0*/  LDL R147, [R1+0x18] ;  /* 0x0000180001937983 */ /* 0x000ea20000100800 */
[----:B------:R-:W-:-:S02]  /*a5f0*/  FMUL.FTZ R100, R100, c[0x0][0x2e0] ;  /* 0x0000b80064647a20 */ /* 0x000fc40000410000 */
[----:B------:R-:W-:Y:S01]  /*a600*/  FMUL.FTZ R28, R101, c[0x0][0x2e0] ;  /* 0x0000b800651c7a20 */ /* 0x000fe20000410000 */
[----:B------:R-:W3:Y:S01]  /*a610*/  LDL R42, [R1+0x48] ;  /* 0x00004800012a7983 */ /* 0x000ee20000100800 */
[----:B------:R-:W-:Y:S02]  /*a620*/  FMUL.FTZ R102, R102, c[0x0][0x2e0] ;  /* 0x0000b80066667a20 */ /* 0x000fe40000410000 */
[----:B------:R-:W-:Y:S01]  /*a630*/  FMUL.FTZ R27, R103, c[0x0][0x2e0] ;  /* 0x0000b800671b7a20 */ /* 0x000fe20000410000 */
[----:B------:R-:W4:Y:S01]  /*a640*/  LDL R41, [R1+0x34] ;  /* 0x0000340001297983 */ /* 0x000f220000100800 */
[----:B------:R-:W-:Y:S01]  /*a650*/  FMUL.FTZ R112, R112, c[0x0][0x2e0] ;  /* 0x0000b80070707a20 */ /* 0x000fe20000410000 */
[----:B------:R-:W-:Y:S01]  /*a660*/  F2FP.PACK_AB R28, R28, R100 ;  /* 0x000000641c1c723e */ /* 0x000fe200000000ff */
[----:B------:R-:W-:Y:S01]  /*a670*/  FMUL.FTZ R24, R113, c[0x0][0x2e0] ;  /* 0x0000b80071187a20 */ /* 0x000fe20000410000 */
[----:B------:R-:W3:Y:S01]  /*a680*/  LDL R40, [R1+0x1c] ;  /* 0x00001c0001287983 */ /* 0x000ee20000100800 */
        /* <DEDUP_REMOVED lines=11> */
[----:B------:R-:W4:Y:S01]  /*a740*/  LDL R37, [R1+0x20] ;  /* 0x0000200001257983 */ /* 0x000f220000100800 */
        /* <DEDUP_REMOVED lines=27> */
[----:B------:R-:W1:Y:S01]  /*a900*/  S2R R29, SR_TID.X ;  /* 0x00000000001d7919 */ /* 0x000e620000002100 */
        /* <DEDUP_REMOVED lines=20> */
[----:B-1----:R-:W-:Y:S01]  /*aa50*/  SHF.R.S32.HI R30, RZ, 0x1f, R29 ;  /* 0x0000001fff1e7819 */ /* 0x002fe2000001141d */
[----:B------:R-:W-:Y:S01]  /*aa60*/  FMUL.FTZ R82, R82, c[0x0][0x2dc] ;  /* 0x0000b70052527a20 */ /* 0x000fe20000410000 */
[----:B------:R-:W-:Y:S01]  /*aa70*/  F2FP.PACK_AB R17, R17, R70 ;  /* 0x000000461111723e */ /* 0x000fe200000000ff */
[----:B------:R-:W-:Y:S01]  /*aa80*/  FMUL.FTZ R13, R83, c[0x0][0x2dc] ;  /* 0x0000b700530d7a20 */ /* 0x000fe20000410000 */
[----:B------:R-:W-:Y:S01]  /*aa90*/  LEA.HI R2, R30, R29, RZ, 0x2 ;  /* 0x0000001d1e027211 */ /* 0x000fe200078f10ff */
[----:B------:R-:W-:Y:S01]  /*aaa0*/  FMUL.FTZ R72, R72, c[0x0][0x2dc] ;  /* 0x0000b70048487a20 */ /* 0x000fe20000410000 */
[----:B------:R-:W-:Y:S01]  /*aab0*/  SHF.R.S32.HI R150, RZ, 0x1f, R150 ;  /* 0x0000001fff967819 */ /* 0x000fe20000011496 */
[----:B------:R-:W-:Y:S01]  /*aac0*/  FMUL.FTZ R16, R73, c[0x0][0x2dc] ;  /* 0x0000b70049107a20 */ /* 0x000fe20000410000 */
[--C-:B------:R-:W-:Y:S01]  /*aad0*/  SHF.R.S32.HI R4, RZ, 0x2, R2.reuse ;  /* 0x00000002ff047819 */ /* 0x100fe20000011402 */
[----:B------:R-:W-:Y:S01]  /*aae0*/  FMUL.FTZ R74, R74, c[0x0][0x2dc] ;  /* 0x0000b7004a4a7a20 */ /* 0x000fe20000410000 */
[----:B------:R-:W-:Y:S01]  /*aaf0*/  SHF.R.S32.HI R0, RZ, 0x1f, R2 ;  /* 0x0000001fff007819 */ /* 0x000fe20000011402 */
[----:B------:R-:W-:Y:S01]  /*ab00*/  FMUL.FTZ R15, R75, c[0x0][0x2dc] ;  /* 0x0000b7004b0f7a20 */ /* 0x000fe20000410000 */
[----:B------:R-:W-:Y:S01]  /*ab10*/  LEA.HI R150, R150, R151, RZ, 0x7 ;  /* 0x0000009796967211 */ /* 0x000fe200078f38ff */
[----:B------:R-:W-:Y:S01]  /*ab20*/  FMUL.FTZ R76, R76, c[0x0][0x2dc] ;  /* 0x0000b7004c4c7a20 */ /* 0x000fe20000410000 */
[----:B------:R-:W-:Y:S01]  /*ab30*/  LEA.HI R0, R0, R4, RZ, 0x3 ;  /* 0x0000000400007211 */ /* 0x000fe200078f18ff */
[----:B------:R-:W-:Y:S01]  /*ab40*/  FMUL.FTZ R12, R77, c[0x0][0x2dc] ;  /* 0x0000b7004d0c7a20 */ /* 0x000fe20000410000 */
[----:B------:R-:W-:Y:S01]  /*ab50*/  SHF.R.S32.HI R150, RZ, 0x7, R150 ;  /* 0x00000007ff967819 */ /* 0x000fe20000011496 */
[----:B------:R-:W-:Y:S01]  /*ab60*/  FMUL.FTZ R78, R78, c[0x0][0x2dc] ;  /* 0x0000b7004e4e7a20 */ /* 0x000fe20000410000 */
[----:B------:R-:W-:Y:S01]  /*ab70*/  LOP3.LUT R0, R0, 0xfffffff8, RZ, 0xc0, !PT ;  /* 0xfffffff800007812 */ /* 0x000fe200078ec0ff */
[----:B------:R-:W-:Y:S01]  /*ab80*/  FMUL.FTZ R11, R79, c[0x0][0x2dc] ;  /* 0x0000b7004f0b7a20 */ /* 0x000fe20000410000 */
[----:B------:R-:W-:Y:S01]  /*ab90*/  LOP3.LUT R2, R2, 0x7ffffffc, RZ, 0xc0, !PT ;  /* 0x7ffffffc02027812 */ /* 0x000fe200078ec0ff */
[----:B------:R-:W-:Y:S01]  /*aba0*/  FMUL.FTZ R84, R84, c[0x0][0x2dc] ;  /* 0x0000b70054547a20 */ /* 0x000fe20000410000 */
[----:B------:R-:W-:Y:S01]  /*abb0*/  IADD3 R0, R4, -R0, RZ ;  /* 0x8000000004007210 */ /* 0x000fe20007ffe0ff */
[----:B------:R-:W-:Y:S01]  /*abc0*/  FMUL.FTZ R10, R85, c[0x0][0x2dc] ;  /* 0x0000b700550a7a20 */ /* 0x000fe20000410000 */
[----:B------:R-:W-:Y:S01]  /*abd0*/  SHF.L.U32 R4, R150, 0x3, RZ ;  /* 0x0000000396047819 */ /* 0x000fe200000006ff */
[----:B------:R-:W-:Y:S01]  /*abe0*/  FMUL.FTZ R86, R86, c[0x0][0x2dc] ;  /* 0x0000b70056567a20 */ /* 0x000fe20000410000 */
[----:B------:R-:W-:Y:S01]  /*abf0*/  SHF.L.U32 R0, R0, 0x6, RZ ;  /* 0x0000000600007819 */ /* 0x000fe200000006ff */
[----:B------:R-:W-:Y:S01]  /*ac00*/  FMUL.FTZ R9, R87, c[0x0][0x2dc] ;  /* 0x0000b70057097a20 */ /* 0x000fe20000410000 */
[----:B------:R-:W-:Y:S01]  /*ac10*/  IADD3 R2, -R2, R29, RZ ;  /* 0x0000001d02027210 */ /* 0x000fe20007ffe1ff */
[----:B------:R-:W-:Y:S01]  /*ac20*/  FMUL.FTZ R96, R96, c[0x0][0x2dc] ;  /* 0x0000b70060607a20 */ /* 0x000fe20000410000 */
[----:B------:R-:W-:Y:S01]  /*ac30*/  LOP3.LUT R0, R0, 0x1c0, RZ, 0xc0, !PT ;  /* 0x000001c000007812 */ /* 0x000fe200078ec0ff */
[----:B------:R-:W-:Y:S01]  /*ac40*/  FMUL.FTZ R6, R97, c[0x0][0x2dc] ;  /* 0x0000b70061067a20 */ /* 0x000fe20000410000 */
[----:B------:R-:W-:Y:S01]  /*ac50*/  LOP3.LUT R4, R4, 0x8, RZ, 0xc0, !PT ;  /* 0x0000000804047812 */ /* 0x000fe200078ec0ff */
[----:B------:R-:W-:Y:S01]  /*ac60*/  FMUL.FTZ R98, R98, c[0x0][0x2dc] ;  /* 0x0000b70062627a20 */ /* 0x000fe20000410000 */
[----:B------:R-:W-:Y:S01]  /*ac70*/  SHF.R.U32.HI R5, RZ, 0x3, R0 ;  /* 0x00000003ff057819 */ /* 0x000fe20000011600 */
[----:B------:R-:W-:Y:S01]  /*ac80*/  FMUL.FTZ R99, R99, c[0x0][0x2dc] ;  /* 0x0000b70063637a20 */ /* 0x000fe20000410000 */
[----:B------:R-:W-:Y:S01]  /*ac90*/  SHF.L.U32 R2, R2, 0x1, RZ ;  /* 0x0000000102027819 */ /* 0x000fe200000006ff */
[----:B------:R-:W-:Y:S01]  /*aca0*/  FMUL.FTZ R88, R88, c[0x0][0x2dc] ;  /* 0x0000b70058587a20 */ /* 0x000fe20000410000 */
[----:B------:R-:W-:Y:S01]  /*acb0*/  LOP3.LUT R4, R5, R0, R4, 0x1e, !PT ;  /* 0x0000000005047212 */ /* 0x000fe200078e1e04 */
        /* <DEDUP_REMOVED lines=19> */
[----:B------:R-:W-:Y:S02]  /*adf0*/  F2FP.PACK_AB R8, R8, R88 ;  /* 0x000000580808723e */ /* 0x000fe400000000ff */
[----:B------:R-:W-:Y:S01]  /*ae00*/  F2FP.PACK_AB R7, R7, R90 ;  /* 0x0000005a0707723e */ /* 0x000fe200000000ff */
[----:B------:R-:W-:Y:S01]  /*ae10*/  BAR.SYNC.DEFER_BLOCKING 0x0 ;  /* 0x0000000000007b1d */ /* 0x000fe20000010000 */
[----:B------:R-:W-:Y:S01]  /*ae20*/  PLOP3.LUT P0, PT, PT, PT, UP0, 0x80, 0x0 ;  /* 0x000000000000781c */ /* 0x000fe20003f0f008 */
[----:B------:R-:W-:-:S04]  /*ae30*/  @UP0 UIADD3 UR6, UR18, UR22, URZ ;  /* 0x0000001612060290 */ /* 0x000fc8000fffe03f */
[----:B------:R-:W-:-:S04]  /*ae40*/  @UP0 UIMAD.WIDE.U32 UR4, UR6, UR10, URZ ;  /* 0x0000000a060402a5 */ /* 0x000fc8000f8e003f */
[----:B------:R-:W-:-:S03]  /*ae50*/  @UP0 UIMAD UR16, UR6, UR11, UR5 ;  /* 0x0000000b061002a4 */ /* 0x000fc6000f8e0205 */
[----:B------:R-:W-:Y:S01]  /*ae60*/  @UP0 UMOV UR15, UR4 ;  /* 0x00000004000f0c82 */ /* 0x000fe20008000000 */
[----:B--2---:R-:W-:-:S04]  /*ae70*/  LEA R0, R147, R2, 0xa ;  /* 0x0000000293007211 */ /* 0x004fc800078e50ff */
[----:B------:R-:W-:-:S04]  /*ae80*/  IADD3 R0, R0, R4, RZ ;  /* 0x0000000400007210 */ /* 0x000fc80007ffe0ff */
[----:B------:R-:W-:-:S05]  /*ae90*/  LEA R0, R0, 0xc000, 0x1 ;  /* 0x0000c00000007811 */ /* 0x000fca00078e08ff */
[----:B------:R1:W-:Y:S04]  /*aea0*/  STS [R0], R28 ;  /* 0x0000001c00007388 */ /* 0x0003e80000000800 */
        /* <DEDUP_REMOVED lines=20> */
[----:B------:R1:W-:Y:S01]  /*aff0*/  STS [R0+0x6400], R15 ;  /* 0x0064000f00007388 */ /* 0x0003e20000000800 */
[----:B------:R-:W-:-:S03]  /*b000*/  F2FP.PACK_AB R4, R93, R92 ;  /* 0x0000005c5d04723e */ /* 0x000fc600000000ff */
[----:B------:R1:W-:Y:S01]  /*b010*/  STS [R40+0x4000], R12 ;  /* 0x0040000c28007388 */ /* 0x0003e20000000800 */
[----:B------:R-:W-:-:S03]  /*b020*/  F2FP.PACK_AB R2, R95, R94 ;  /* 0x0000005e5f02723e */ /* 0x000fc600000000ff */
        /* <DEDUP_REMOVED lines=15> */
[----:B------:R-:W-:Y:S02]  /*b120*/  ULDC.64 UR12, c[0x0][0x388] ;  /* 0x0000e200000c7ab9 */ /* 0x000fe40000000a00 */
[----:B------:R-:W-:Y:S02]  /*b130*/  UIADD3 UR5, UR5, UR11, URZ ;  /* 0x0000000b05057290 */ /* 0x000fe4000fffe03f */
[----:B------:R-:W-:-:S02]  /*b140*/  UIMAD UR6, UR60, UR12, URZ ;  /* 0x0000000c3c0672a4 */ /* 0x000fc4000f8e023f */
[----:B------:R-:W-:Y:S02]  /*b150*/  UIMAD.WIDE.U32 UR4, UR29, UR12, UR4 ;  /* 0x0000000c1d0472a5 */ /* 0x000fe4000f8e0004 */
[----:B------:R-:W-:-:S04]  /*b160*/  UIMAD UR6, UR29, UR13, UR6 ;  /* 0x0000000d1d0672a4 */ /* 0x000fc8000f8e0206 */
[----:B------:R-:W-:Y:S02]  /*b170*/  UIADD3 UR16, UR5, UR6, URZ ;  /* 0x0000000605107290 */ /* 0x000fe4000fffe03f */
[----:B------:R-:W-:Y:S02]  /*b180*/  UMOV UR15, UR4 ;  /* 0x00000004000f7c82 */ /* 0x000fe40008000000 */
.L_x_1615:
        /* <DEDUP_REMOVED lines=18> */
.L_x_1616:
[----:B------:R-:W-:Y:S01]  /*b2b0*/  BAR.SYNC.DEFER_BLOCKING 0x0 ;  /* 0x0000000000007b1d */ /* 0x000fe20000010000 */
[----:B-1----:R-:W-:Y:S01]  /*b2c0*/  LEA.HI R2, R30, R29, RZ, 0x3 ;  /* 0x0000001d1e027211 */ /* 0x002fe200078f18ff */
[----:B------:R-:W-:Y:S02]  /*b2d0*/  USHF.L.U32 UR4, UR17, 0x7, URZ ;  /* 0x0000000711047899 */ /* 0x000fe4000800063f */
[----:B------:R-:W-:Y:S01]  /*b2e0*/  UIMAD UR7, UR17, -0x80, UR7 ;  /* 0xffffff80110778a4 */ /* 0x000fe2000f8e0207 */
[----:B------:R-:W-:Y:S01]  /*b2f0*/  LOP3.LUT R0, R2, 0xfffffff8, RZ, 0xc0, !PT ;  /* 0xfffffff802007812 */ /* 0x000fe200078ec0ff */
[----:B------:R-:W-:Y:S01]  /*b300*/  USHF.R.S32.HI UR12, URZ, 0x1f, UR4 ;  /* 0x0000001f3f0c7899 */ /* 0x000fe20008011404 */
[----:B------:R-:W-:Y:S01]  /*b310*/  BSSY B0, `(.L_x_1617) ;  /* 0x0000027000007945 */ /* 0x000fe20003800000 */
[----:B------:R-:W-:Y:S01]  /*b320*/  ULDC.64 UR10, c[0x0][0x3a0] ;  /* 0x0000e800000a7ab9 */ /* 0x000fe20000000a00 */
[----:B------:R-:W-:Y:S01]  /*b330*/  IMAD.U32 R13, RZ, RZ, UR4 ;  /* 0x00000004ff0d7e24 */ /* 0x000fe2000f8e00ff */
[----:B------:R-:W-:Y:S01]  /*b340*/  UIMAD UR5, UR12, UR10, URZ ;  /* 0x0000000a0c0572a4 */ /* 0x000fe2000f8e023f */
[----:B------:R-:W-:-:S03]  /*b350*/  IMAD.IADD R0, R29, 0x1, -R0 ;  /* 0x000000011d007824 */ /* 0x000fc600078e0a00 */
[----:B------:R-:W-:Y:S01]  /*b360*/  UIMAD UR5, UR4, UR11, UR5 ;  /* 0x0000000b040572a4 */ /* 0x000fe2000f8e0205 */
[----:B------:R-:W-:Y:S02]  /*b370*/  IMAD.SHL.U32 R6, R0, 0x8, RZ ;  /* 0x0000000800067824 */ /* 0x000fe400078e00ff */
[----:B------:R-:W-:-:S03]  /*b380*/  ULDC.64 UR10, c[0x0][0x3b8] ;  /* 0x0000ee00000a7ab9 */ /* 0x000fc60000000a00 */
[--C-:B------:R-:W-:Y:S01]  /*b390*/  SHF.R.S32.HI R7, RZ, 0x1f, R6.reuse ;  /* 0x0000001fff077819 */ /* 0x100fe20000011406 */
[----:B------:R-:W-:Y:S01]  /*b3a0*/  IMAD.U32 R0, RZ, RZ, UR5 ;  /* 0x00000005ff007e24 */ /* 0x000fe2000f8e00ff */
[----:B------:R-:W-:Y:S01]  /*b3b0*/  UIMAD UR5, UR59, UR10, URZ ;  /* 0x0000000a3b0572a4 */ /* 0x000fe2000f8e023f */
[----:B------:R1:W2:Y:S02]  /*b3c0*/  LDS.128 R20, [R146+0xd000] ;  /* 0x00d0000092147984 */ /* 0x0002a40000000c00 */
[----:B------:R-:W-:Y:S01]  /*b3d0*/  IMAD.WIDE.U32 R4, R13, c[0x0][0x3a0], R6 ;  /* 0x0000e8000d047a25 */ /* 0x000fe200078e0006 */
[----:B------:R-:W-:Y:S01]  /*b3e0*/  UIMAD UR5, UR36, UR11, UR5 ;  /* 0x0000000b240572a4 */ /* 0x000fe2000f8e0205 */
[----:B------:R1:W3:Y:S03]  /*b3f0*/  LDS.128 R24, [R146+0xe000] ;  /* 0x00e0000092187984 */ /* 0x0002e60000000c00 */
[----:B------:R-:W-:Y:S01]  /*b400*/  IADD3 R4, P0, R4, UR15, RZ ;  /* 0x0000000f04047c10 */ /* 0x000fe2000ff1e0ff */
[----:B------:R1:W4:Y:S03]  /*b410*/  LDS.128 R28, [R146+0xf000] ;  /* 0x00f00000921c7984 */ /* 0x0003260000000c00 */
[----:B------:R-:W-:Y:S01]  /*b420*/  IADD3.X R5, R5, UR16, R0, P0, !PT ;  /* 0x0000001005057c10 */ /* 0x000fe200087fe400 */
[----:B------:R1:W1:Y:S01]  /*b430*/  LDS.128 R32, [R146+0x10000] ;  /* 0x0100000092207984 */ /* 0x0002620000000c00 */
[----:B------:R-:W-:Y:S01]  /*b440*/  SHF.R.S32.HI R0, RZ, 0x3, R2 ;  /* 0x00000003ff007819 */ /* 0x000fe20000011402 */
[----:B------:R-:W-:-:S02]  /*b450*/  IMAD.U32 R2, RZ, RZ, UR36 ;  /* 0x00000024ff027e24 */ /* 0x000fc4000f8e00ff */
[----:B------:R1:W1:Y:S01]  /*b460*/  LDS.128 R36, [R146+0x11000] ;  /* 0x0110000092247984 */ /* 0x0002620000000c00 */
[----:B------:R-:W-:Y:S01]  /*b470*/  ISETP.GE.AND P4, PT, R0, UR7, PT ;  /* 0x0000000700007c0c */ /* 0x000fe2000bf86270 */
[----:B------:R-:W-:Y:S01]  /*b480*/  IMAD.WIDE.U32 R4, R2, c[0x0][0x3b8], R4 ;  /* 0x0000ee0002047a25 */ /* 0x000fe200078e0004 */
[----:B------:R-:W-:Y:S01]  /*b490*/  SHF.R.S32.HI R14, RZ, 0x1f, R0 ;  /* 0x0000001fff0e7819 */ /* 0x000fe20000011400 */
[----:B------:R1:W1:Y:S03]  /*b4a0*/  LDS.128 R40, [R146+0x12000] ;  /* 0x0120000092287984 */ /* 0x0002660000000c00 */
[----:B------:R-:W-:Y:S01]  /*b4b0*/  IADD3 R12, R5, UR5, RZ ;  /* 0x00000005050c7c10 */ /* 0x000fe2000fffe0ff */
[----:B------:R1:W1:Y:S06]  /*b4c0*/  LDS.128 R44, [R146+0x13000] ;  /* 0x01300000922c7984 */ /* 0x00026c0000000c00 */
        /* <DEDUP_REMOVED lines=11> */
.L_x_1618:
[----:B------:R-:W-:Y:S05]  /*b580*/  BSYNC B0 ;  /* 0x0000000000007941 */ /* 0x000fea0003800000 */
.L_x_1617:
        /* <DEDUP_REMOVED lines=15> */
.L_x_1620:
[----:B------:R-:W-:Y:S05]  /*b680*/  BSYNC B0 ;  /* 0x0000000000007941 */ /* 0x000fea0003800000 */
.L_x_1619:
        /* <DEDUP_REMOVED lines=15> */
.L_x_1622:
[----:B------:R-:W-:Y:S05]  /*b780*/  BSYNC B0 ;  /* 0x0000000000007941 */ /* 0x000fea0003800000 */
.L_x_1621:
        /* <DEDUP_REMOVED lines=8> */
[----:B--2-4-:R-:W-:-:S04]  /*b810*/  IMAD.WIDE.U32 R10, R2, c[0x0][0x3a0], R4 ;  /* 0x0000e800020a7a25 */ /* 0x014fc800078e0004 */
[----:B------:R-:W-:Y:S01]  /*b820*/  IMAD R2, R2, c[0x0][0x3a4], R8 ;  /* 0x0000e90002027a24 */ /* 0x000fe200078e0208 */
[----:B------:R-:W-:-:S04]  /*b830*/  LEA R4, P0, R10, c[0x0][0x340], 0x1 ;  /* 0x0000d0000a047a11 */ /* 0x000fc800078008ff */
[----:B------:R-:W-:-:S04]  /*b840*/  IADD3 R2, R11, R2, RZ ;  /* 0x000000020b027210 */ /* 0x000fc80007ffe0ff */
[----:B------:R-:W-:-:S05]  /*b850*/  LEA.HI.X R5, R10, c[0x0][0x344], R2, 0x1, P0 ;  /* 0x0000d1000a057a11 */ /* 0x000fca00000f0c02 */
[----:B------:R2:W-:Y:S02]  /*b860*/  STG.E.128 [R4.64], R28 ;  /* 0x0000001c04007986 */ /* 0x0005e4000c101d08 */
.L_x_1624:
[----:B------:R-:W-:Y:S05]  /*b870*/  BSYNC B0 ;  /* 0x0000000000007941 */ /* 0x000fea0003800000 */
.L_x_1623:
[----:B------:R-:W-:Y:S01]  /*b880*/  ULDC.64 UR6, c[0x0][0x3a8] ;  /* 0x0000ea0000067ab9 */ /* 0x000fe20000000a00 */
[----:B------:R-:W-:Y:S01]  /*b890*/  IMAD.WIDE.U32 R6, R13, c[0x0][0x3a8], R6 ;  /* 0x0000ea000d067a25 */ /* 0x000fe200078e0006 */
[----:B------:R-:W-:Y:S01]  /*b8a0*/  UIMAD UR5, UR12, UR6, URZ ;  /* 0x000000060c0572a4 */ /* 0x000fe2000f8e023f */
[----:B------:R-:W-:Y:S03]  /*b8b0*/  BSSY B0, `(.L_x_1625) ;  /* 0x0000015000007945 */ /* 0x000fe60003800000 */
        /* <DEDUP_REMOVED lines=20> */
.L_x_1626:
[----:B------:R-:W-:Y:S05]  /*ba00*/  BSYNC B0 ;  /* 0x0000000000007941 */ /* 0x000fea0003800000 */
.L_x_1625:
        /* <DEDUP_REMOVED lines=13> */
.L_x_1628:
[----:B------:R-:W-:Y:S05]  /*bae0*/  BSYNC B0 ;  /* 0x0000000000007941 */ /* 0x000fea0003800000 */
.L_x_1627:
        /* <DEDUP_REMOVED lines=13> */
.L_x_1630:
[----:B------:R-:W-:Y:S05]  /*bbc0*/  BSYNC B0 ;  /* 0x0000000000007941 */ /* 0x000fea0003800000 */
.L_x_1629:
        /* <DEDUP_REMOVED lines=12> */
.L_x_1611:
        /* <DEDUP_REMOVED lines=20> */
.L_x_1632:
        /* <DEDUP_REMOVED lines=18> */
.L_x_1633:
        /* <DEDUP_REMOVED lines=10> */
[----:B------:R-:W-:Y:S01]  /*bf90*/  IADD3 R6, P0, R6, UR15, RZ ;  /* 0x0000000f06067c10 */ /* 0x000fe2000ff1e0ff */
[----:B------:R-:W-:-:S03]  /*bfa0*/  ULDC.64 UR10, c[0x0][0x3b8] ;  /* 0x0000ee00000a7ab9 */ /* 0x000fc60000000a00 */
[----:B------:R-:W-:Y:S01]  /*bfb0*/  IMAD.U32 R2, RZ, RZ, UR5 ;  /* 0x00000005ff027e24 */ /* 0x000fe2000f8e00ff */
[----:B------:R-:W-:Y:S01]  /*bfc0*/  UIMAD UR5, UR57, UR10, URZ ;  /* 0x0000000a390572a4 */ /* 0x000fe2000f8e023f */
[----:B-1----:R-:W-:-:S03]  /*bfd0*/  SHF.R.S32.HI R0, RZ, 0x1f, R8 ;  /* 0x0000001fff007819 */ /* 0x002fc60000011408 */
[----:B------:R-:W-:Y:S01]  /*bfe0*/  UIMAD UR5, UR36, UR11, UR5 ;  /* 0x0000000b240572a4 */ /* 0x000fe2000f8e0205 */
[----:B------:R-:W-:Y:S01]  /*bff0*/  IADD3.X R7, R7, UR16, R2, P0, !PT ;  /* 0x0000001007077c10 */ /* 0x000fe200087fe402 */
[----:B------:R-:W-:Y:S01]  /*c000*/  IMAD.U32 R2, RZ, RZ, UR36 ;  /* 0x00000024ff027e24 */ /* 0x000fe2000f8e00ff */
[----:B------:R-:W-:-:S03]  /*c010*/  LEA.HI R0, R0, R8, RZ, 0x3 ;  /* 0x0000000800007211 */ /* 0x000fc600078f18ff */
        /* <DEDUP_REMOVED lines=15> */
.L_x_1635:
[----:B------:R-:W-:Y:S05]  /*c110*/  BSYNC B0 ;  /* 0x0000000000007941 */ /* 0x000fea0003800000 */
.L_x_1634:
        /* <DEDUP_REMOVED lines=15> */
.L_x_1637:
[----:B------:R-:W-:Y:S05]  /*c210*/  BSYNC B0 ;  /* 0x0000000000007941 */ /* 0x000fea0003800000 */
.L_x_1636:
        /* <DEDUP_REMOVED lines=15> */
.L_x_1639:
[----:B------:R-:W-:Y:S05]  /*c310*/  BSYNC B0 ;  /* 0x0000000000007941 */ /* 0x000fea0003800000 */
.L_x_1638:
        /* <DEDUP_REMOVED lines=14> */
.L_x_1641:
[----:B------:R-:W-:Y:S05]  /*c400*/  BSYNC B0 ;  /* 0x0000000000007941 */ /* 0x000fea0003800000 */
.L_x_1640:
        /* <DEDUP_REMOVED lines=24> */
.L_x_1643:
[----:B------:R-:W-:Y:S05]  /*c590*/  BSYNC B0 ;  /* 0x0000000000007941 */ /* 0x000fea0003800000 */
.L_x_1642:
        /* <DEDUP_REMOVED lines=13> */
.L_x_1645:
[----:B------:R-:W-:Y:S05]  /*c670*/  BSYNC B0 ;  /* 0x0000000000007941 */ /* 0x000fea0003800000 */
.L_x_1644:
        /* <DEDUP_REMOVED lines=13> */
.L_x_1647:
[----:B------:R-:W-:Y:S05]  /*c750*/  BSYNC B0 ;  /* 0x0000000000007941 */ /* 0x000fea0003800000 */
.L_x_1646:
        /* <DEDUP_REMOVED lines=11> */
.L_x_1631:
[----:B------:R-:W-:Y:S05]  /*c810*/  BSYNC B1 ;  /* 0x0000000000017941 */ /* 0x000fea0003800000 */
.L_x_1606:
        /* <DEDUP_REMOVED lines=11> */
.L_x_1648:
[----:B------:R-:W-:Y:S05]  /*c8d0*/  EXIT ;  /* 0x000000000000794d */ /* 0x000fea0003800000 */
.L_x_1650:
        /* <DEDUP_REMOVED lines=10> */
.L_x_2483:


//--------------------- .text._ZN5flash44flash_bwd_dq_dk_dv_loop_seqk_parallel_kernelI23Flash_bwd_kernel_traitsILi64ELi128ELi128ELi8ELi4ELi4ELi4ELb0ELb0EN7cutlass6half_tE19Flash_kernel_traitsILi64ELi128ELi128ELi8ES3_EELb0ELb0ELb0ELb0ELb0ELb1ELb1EEEvNS_16Flash_bwd_paramsE --------------------------
	.section	.text._ZN5flash44flash_bwd_dq_dk_dv_loop_seqk_parallel_kernelI23Flash_bwd_kernel_traitsILi64ELi128ELi128ELi8ELi4ELi4ELi4ELb0ELb0EN7cutlass6half_tE19Flash_kernel_traitsILi64ELi128ELi128ELi8ES3_EELb0ELb0ELb0ELb0ELb0ELb1ELb1EEEvNS_16Flash_bwd_paramsE,"ax",@progbits
	.sectioninfo	@"SHI_REGISTERS=255"
	.align	128
        .global         _ZN5flash44flash_bwd_dq_dk_dv_loop_seqk_parallel_kernelI23Flash_bwd_kernel_traitsILi64ELi128ELi128ELi8ELi4ELi4ELi4ELb0ELb0EN7cutlass6half_tE19Flash_kernel_traitsILi64ELi128ELi128ELi8ES3_EELb0ELb0ELb0ELb0ELb0ELb1ELb1EEEvNS_16Flash_bwd_paramsE
        .type           _ZN5flash44flash_bwd_dq_dk_dv_loop_seqk_parallel_kernelI23Flash_bwd_kernel_traitsILi64ELi128ELi128ELi8ELi4ELi4ELi4ELb0ELb0EN7cutlass6half_tE19Flash_kernel_traitsILi64ELi128ELi128ELi8ES3_EELb0ELb0ELb0ELb0ELb0ELb1ELb1EEEvNS_16Flash_bwd_paramsE,@function
        .size           _ZN5flash44flash_bwd_dq_dk_dv_loop_seqk_parallel_kernelI23Flash_bwd_kernel_traitsILi64ELi128ELi128ELi8ELi4ELi4ELi4ELb0ELb0EN7cutlass6half_tE19Flash_kernel_traitsILi64ELi128ELi128ELi8ES3_EELb0ELb0ELb0ELb0ELb0ELb1ELb1EEEvNS_16Flash_bwd_paramsE,(.L_x_2484 - _ZN5flash44flash_bwd_dq_dk_dv_loop_seqk_parallel_kernelI23Flash_bwd_kernel_traitsILi64ELi128ELi128ELi8ELi4ELi4ELi4ELb0ELb0EN7cutlass6half_tE19Flash_kernel_traitsILi64ELi128ELi128ELi8ES3_EELb0ELb0ELb0ELb0ELb0ELb1ELb1EEEvNS_16Flash_bwd_paramsE)
        .other          _ZN5flash44flash_bwd_dq_dk_dv_loop_seqk_parallel_kernelI23Flash_bwd_kernel_traitsILi64ELi128ELi128ELi8ELi4ELi4ELi4ELb0ELb0EN7cutlass6half_tE19Flash_kernel_traitsILi64ELi128ELi128ELi8ES3_EELb0ELb0ELb0ELb0ELb0ELb1ELb1EEEvNS_16Flash_bwd_paramsE,@"STO_CUDA_ENTRY STV_DEFAULT"
_ZN5flash44flash_bwd_dq_dk_dv_loop_seqk_parallel_kernelI23Flash_bwd_kernel_traitsILi64ELi128ELi128ELi8ELi4ELi4ELi4ELb0ELb0EN7cutlass6half_tE19Flash_kernel_traitsILi64ELi128ELi128ELi8ES3_EELb0ELb0ELb0ELb0ELb0ELb1ELb1EEEvNS_16Flash_bwd_paramsE:
.text._ZN5flash44flash_bwd_dq_dk_dv_loop_seqk_parallel_kernelI23Flash_bwd_kernel_traitsILi64ELi128ELi128ELi8ELi4ELi4ELi4ELb0ELb0EN7cutlass6half_tE19Flash_kernel_traitsILi64ELi128ELi128ELi8ES3_EELb0ELb0ELb0ELb0ELb0ELb1ELb1EEEvNS_16Flash_bwd_paramsE:
        /* <DEDUP_REMOVED lines=18> */
[----:B------:R-:W-:Y:S01]  /*0120*/  ULDC UR47, c[0x0][0x22c] ;  /* 0x00008b00002f7ab9 */ /* 0x000fe20000000800 */
[----:B------:R-:W3:Y:S01]  /*0130*/  S2UR UR32, SR_CTAID.Y ;  /* 0x00000000002079c3 */ /* 0x000ee20000002600 */
[----:B------:R-:W-:-:S02]  /*0140*/  ULDC UR38, c[0x0][0x1c0] ;  /* 0x0000700000267ab9 */ /* 0x000fc40000000800 */
[----:B------:R-:W-:Y:S02]  /*0150*/  ULDC UR12, c[0x0][0x1c0] ;  /* 0x00007000000c7ab9 */ /* 0x000fe40000000800 */
[----:B------:R-:W-:Y:S02]  /*0160*/  UIMAD.WIDE UR38, UR47, UR38, URZ ;  /* 0x000000262f2672a5 */ /* 0x000fe4000f8e023f */
[----:B------:R-:W-:Y:S02]  /*0170*/  UMOV UR8, 0x80 ;  /* 0x0000008000087882 */ /* 0x000fe40000000000 */
[----:B------:R-:W-:Y:S02]  /*0180*/  ULDC UR6, c[0x0][0x210] ;  /* 0x0000840000067ab9 */ /* 0x000fe40000000800 */
[----:B------:R-:W-:Y:S02]  /*0190*/  ULDC UR56, c[0x0][0x234] ;  /* 0x00008d0000387ab9 */ /* 0x000fe40000000800 */
[----:B------:R-:W-:Y:S01]  /*01a0*/  ULDC UR13, c[0x0][0x1c0] ;  /* 0x00007000000d7ab9 */ /* 0x000fe20000000800 */
[----:B-1----:R-:W-:Y:S01]  /*01b0*/  SHF.R.S32.HI R11, RZ, 0x1f, R13 ;  /* 0x0000001fff0b7819 */ /* 0x002fe2000001140d */
[----:B--2---:R-:W-:-:S02]  /*01c0*/  USHF.R.S32.HI UR7, URZ, 0x1f, UR37 ;  /* 0x0000001f3f077899 */ /* 0x004fc40008011425 */
[----:B------:R-:W-:Y:S01]  /*01d0*/  UIMAD UR48, UR37, UR47, URZ ;  /* 0x0000002f253072a4 */ /* 0x000fe2000f8e023f */
[CC--:B------:R-:W-:Y:S01]  /*01e0*/  LEA.HI R10, R11.reuse, R13.reuse, RZ, 0x4 ;  /* 0x0000000d0b0a7211 */ /* 0x0c0fe200078f20ff */
[----:B------:R-:W-:Y:S01]  /*01f0*/  UIMAD UR47, UR47, UR12, URZ ;  /* 0x0000000c2f2f72a4 */ /* 0x000fe2000f8e023f */
[CC--:B------:R-:W-:Y:S01]  /*0200*/  LEA.HI R4, R11.reuse, R13.reuse, RZ, 0x5 ;  /* 0x0000000d0b047211 */ /* 0x0c0fe200078f28ff */
[----:B------:R-:W-:Y:S01]  /*0210*/  ULDC UR11, c[0x0][0x1c0] ;  /* 0x00007000000b7ab9 */ /* 0x000fe20000000800 */
[----:B------:R-:W-:Y:S01]  /*0220*/  SHF.R.S32.HI R2, RZ, 0x4, R10 ;  /* 0x00000004ff027819 */ /* 0x000fe2000001140a */
[----:B---3--:R-:W-:Y:S01]  /*0230*/  UIMAD.WIDE.U32 UR44, UR32, UR14, URZ ;  /* 0x0000000e202c72a5 */ /* 0x008fe2000f8e003f */
[CC--:B------:R-:W-:Y:S01]  /*0240*/  LEA.HI R15, R11.reuse, R13.reuse, RZ, 0x2 ;  /* 0x0000000d0b0f7211 */ /* 0x0c0fe200078f10ff */
[----:B------:R-:W-:Y:S01]  /*0250*/  UIMAD UR56, UR8, UR6, UR56 ;  /* 0x00000006083872a4 */ /* 0x000fe2000f8e0238 */
[----:B------:R-:W-:Y:S01]  /*0260*/  LEA.HI R0, R10, R2, RZ, 0x1 ;  /* 0x000000020a007211 */ /* 0x000fe200078f08ff */
[----:B------:R-:W-:Y:S01]  /*0270*/  UIMAD UR6, UR32, UR11, UR37 ;  /* 0x0000000b200672a4 */ /* 0x000fe2000f8e0225 */
[----:B------:R-:W-:Y:S01]  /*0280*/  SHF.R.S32.HI R6, RZ, 0x5, R4 ;  /* 0x00000005ff067819 */ /* 0x000fe20000011404 */
[----:B------:R-:W-:Y:S01]  /*0290*/  USHF.L.U32 UR46, UR47, 0x7, URZ ;  /* 0x000000072f2e7899 */ /* 0x000fe2000800063f */
[----:B------:R-:W-:Y:S01]  /*02a0*/  LOP3.LUT R0, R0, 0xfffffffe, RZ, 0xc0, !PT ;  /* 0xfffffffe00007812 */ /* 0x000fe200078ec0ff */
[----:B------:R-:W-:Y:S01]  /*02b0*/  ULDC UR50, c[0x0][0x214] ;  /* 0x0000850000327ab9 */ /* 0x000fe20000000800 */
[--C-:B------:R-:W-:Y:S01]  /*02c0*/  SHF.R.S32.HI R5, RZ, 0x2, R15.reuse ;  /* 0x00000002ff057819 */ /* 0x100fe2000001140f */
[----:B------:R-:W-:Y:S01]  /*02d0*/  ULDC UR57, c[0x0][0x1c8] ;  /* 0x0000720000397ab9 */ /* 0x000fe20000000800 */
[----:B------:R-:W-:Y:S01]  /*02e0*/  SHF.R.S32.HI R3, RZ, 0x1f, R15 ;  /* 0x0000001fff037819 */ /* 0x000fe2000001140f */
[----:B------:R-:W-:Y:S01]  /*02f0*/  IMAD.IADD R193, R2, 0x1, -R0 ;  /* 0x0000000102c17824 */ /* 0x000fe200078e0a00 */
[----:B------:R-:W-:Y:S01]  /*0300*/  SHF.R.S32.HI R0, RZ, 0x1f, R4 ;  /* 0x0000001fff007819 */ /* 0x000fe20000011404 */
[----:B------:R-:W-:Y:S01]  /*0310*/  ULDC.U8 UR10, c[0x0][0x3d0] ;  /* 0x0000f400000a7ab9 */ /* 0x000fe20000000000 */
[----:B------:R-:W-:Y:S01]  /*0320*/  LEA.HI R14, R11, R13, RZ, 0x3 ;  /* 0x0000000d0b0e7211 */ /* 0x000fe200078f18ff */
[----:B------:R-:W-:Y:S01]  /*0330*/  ULDC UR51, c[0x0][0x224] ;  /* 0x0000890000337ab9 */ /* 0x000fe20000000800 */
[----:B------:R-:W-:Y:S01]  /*0340*/  LEA.HI R2, R0, R6, RZ, 0x2 ;  /* 0x0000000600027211 */ /* 0x000fe200078f10ff */
[----:B------:R-:W-:Y:S01]  /*0350*/  @UP2 UIMAD UR55, UR32, UR50, URZ ;  /* 0x00000032203722a4 */ /* 0x000fe2000f8e023f */
[----:B------:R-:W-:Y:S01]  /*0360*/  LEA.HI R0, R3, R5, RZ, 0x3 ;  /* 0x0000000503007211 */ /* 0x000fe200078f18ff */
[----:B------:R-:W-:Y:S01]  /*0370*/  ULDC.64 UR4, c[0x0][0x118] ;  /* 0x0000460000047ab9 */ /* 0x000fe20000000a00 */
[----:B------:R-:W-:Y:S01]  /*0380*/  LOP3.LUT R2, R2, 0xfffffffc, RZ, 0xc0, !PT ;  /* 0xfffffffc02027812 */ /* 0x000fe200078ec0ff */
[----:B------:R-:W-:Y:S01]  /*0390*/  ULOP3.LUT UR57, UR37, UR57, URZ, 0x3c, !UPT ;  /* 0x0000003925397292 */ /* 0x000fe2000f8e3c3f */
[----:B------:R-:W-:Y:S01]  /*03a0*/  LOP3.LUT R0, R0, 0xfffffff8, RZ, 0xc0, !PT ;  /* 0xfffffff800007812 */ /* 0x000fe200078ec0ff */
[----:B------:R-:W-:Y:S01]  /*03b0*/  UISETP.NE.AND UP3, UPT, UR10, URZ, UPT ;  /* 0x0000003f0a00728c */ /* 0x000fe2000bf65270 */
        /* <DEDUP_REMOVED lines=8> */
[----:B------:R-:W-:Y:S01]  /*0440*/  USHF.R.S32.HI UR61, URZ, 0x1f, UR32 ;  /* 0x0000001f3f3d7899 */ /* 0x000fe20008011420 */
[----:B------:R-:W-:Y:S01]  /*0450*/  IMAD.IADD R0, R13, 0x1, -R0 ;  /* 0x000000010d007824 */ /* 0x000fe200078e0a00 */
[----:B------:R-:W-:Y:S01]  /*0460*/  SHF.R.S32.HI R6, RZ, 0x7, R6 ;  /* 0x00000007ff067819 */ /* 0x000fe20000011406 */
[C---:B------:R-:W-:Y:S01]  /*0470*/  IMAD.SHL.U32 R5, R3.reuse, 0x8, RZ ;  /* 0x0000000803057824 */ /* 0x040fe200078e00ff */
[----:B------:R-:W-:Y:S01]  /*0480*/  LOP3.LUT R2, R2, 0x1c0, RZ, 0xc0, !PT ;  /* 0x000001c002027812 */ /* 0x000fe200078ec0ff */
[----:B------:R-:W-:Y:S01]  /*0490*/  USHF.R.S32.HI UR60, URZ, 0x1f, UR37 ;  /* 0x0000001f3f3c7899 */ /* 0x000fe20008011425 */
[----:B------:R-:W-:Y:S01]  /*04a0*/  SHF.R.S32.HI R4, RZ, 0x1f, R0 ;  /* 0x0000001fff047819 */ /* 0x000fe20000011400 */
[----:B------:R-:W-:Y:S01]  /*04b0*/  USHF.R.S32.HI UR59, URZ, 0x1f, UR32 ;  /* 0x0000001f3f3b7899 */ /* 0x000fe20008011420 */
[----:B------:R-:W-:Y:S01]  /*04c0*/  LOP3.LUT R5, R2, 0x38, R5, 0xf8, !PT ;  /* 0x0000003802057812 */ /* 0x000fe200078ef805 */
[----:B------:R-:W-:Y:S01]  /*04d0*/  USHF.R.S32.HI UR58, URZ, 0x1f, UR37 ;  /* 0x0000001f3f3a7899 */ /* 0x000fe20008011425 */
[----:B------:R-:W-:Y:S01]  /*04e0*/  LEA.HI R8, R4, R0, RZ, 0x2 ;  /* 0x0000000004087211 */ /* 0x000fe200078f10ff */
[----:B------:R-:W-:Y:S01]  /*04f0*/  UIMAD.WIDE.U32 UR42, UR38, UR44, URZ ;  /* 0x0000002c262a72a5 */ /* 0x000fe2000f8e003f */
[----:B------:R-:W-:Y:S01]  /*0500*/  LOP3.LUT R0, R10, 0xfffffff0, RZ, 0xc0, !PT ;  /* 0xfffffff00a007812 */ /* 0x000fe200078ec0ff */
[----:B------:R-:W-:Y:S01]  /*0510*/  UIMAD UR52, UR39, UR44, URZ ;  /* 0x0000002c273472a4 */ /* 0x000fe2000f8e023f */
[----:B------:R-:W-:Y:S01]  /*0520*/  SHF.R.U32.HI R4, RZ, 0x3, R2 ;  /* 0x00000003ff047819 */ /* 0x000fe20000011602 */
[----:B------:R-:W-:Y:S01]  /*0530*/  USHF.R.S32.HI UR54, URZ, 0x1f, UR48 ;  /* 0x0000001f3f367899 */ /* 0x000fe20008011430 */
[----:B------:R-:W-:Y:S01]  /*0540*/  LOP3.LUT P4, RZ, R3, 0x2, RZ, 0xc0, !PT ;  /* 0x0000000203ff7812 */ /* 0x000fe2000788c0ff */
[----:B------:R-:W-:Y:S01]  /*0550*/  IMAD.IADD R0, R13, 0x1, -R0 ;  /* 0x000000010d007824 */ /* 0x000fe200078e0a00 */
[----:B------:R-:W-:Y:S01]  /*0560*/  LOP3.LUT R4, R5, R4, RZ, 0x3c, !PT ;  /* 0x0000000405047212 */ /* 0x000fe200078e3cff */
[----:B------:R-:W-:Y:S01]  /*0570*/  UIMAD UR51, UR6, UR51, URZ ;  /* 0x00000033063372a4 */ /* 0x000fe2000f8e023f */
[----:B------:R-:W-:Y:S01]  /*0580*/  LEA.HI R5, R11, R13, RZ, 0x6 ;  /* 0x0000000d0b057211 */ /* 0x000fe200078f30ff */
[----:B------:R-:W-:Y:S01]  /*0590*/  USHF.R.S32.HI UR49, URZ, 0x1f, UR46 ;  /* 0x0000001f3f317899 */ /* 0x000fe2000801142e */
[----:B------:R-:W-:Y:S01]  /*05a0*/  SHF.R.S32.HI R2, RZ, 0x1f, R0 ;  /* 0x0000001fff027819 */ /* 0x000fe20000011400 */
[----:B------:R-:W-:Y:S01]  /*05b0*/  UMOV UR41, 0xffffc000 ;  /* 0xffffc00000297882 */ /* 0x000fe20000000000 */
[----:B------:R-:W-:Y:S01]  /*05c0*/  LOP3.LUT P3, RZ, R3, 0x4, RZ, 0xc0, !PT ;  /* 0x0000000403ff7812 */ /* 0x000fe2000786c0ff */
[----:B------:R-:W-:Y:S01]  /*05d0*/  IMAD.SHL.U32 R5, R5, 0x8, RZ ;  /* 0x0000000805057824 */ /* 0x000fe200078e00ff */
[----:B------:R-:W-:-:S02]  /*05e0*/  LEA.HI R10, R2, R0, RZ, 0x3 ;  /* 0x00000000020a7211 */ /* 0x000fc400078f18ff */
[----:B------:R-:W-:Y:S02]  /*05f0*/  SEL R184, R201, 0xffffffe0, !P4 ;  /* 0xffffffe0c9b87807 */ /* 0x000fe40006000000 */
        /* <DEDUP_REMOVED lines=38> */
[C---:B------:R-:W-:Y:S01]  /*0860*/  IMAD.SHL.U32 R7, R193.reuse, 0x10, RZ ;  /* 0x00000010c1077824 */ /* 0x040fe200078e00ff */
        /* <DEDUP_REMOVED lines=14> */
[----:B------:R-:W-:Y:S02]  /*0950*/  IMAD.SHL.U32 R2, R12, 0x40, RZ ;  /* 0x000000400c027824 */ /* 0x000fe400078e00ff */
[----:B------:R-:W-:Y:S01]  /*0960*/  IMAD.IADD R8, R0, 0x1, R6 ;  /* 0x0000000100087824 */ /* 0x000fe200078e0206 */
[----:B------:R-:W-:Y:S01]  /*0970*/  SHF.R.S32.HI R6, RZ, 0x1f, R5 ;  /* 0x0000001fff067819 */ /* 0x000fe20000011405 */
[----:B------:R-:W-:Y:S01]  /*0980*/  IMAD.SHL.U32 R0, R10, 0x40, RZ ;  /* 0x000000400a007824 */ /* 0x000fe200078e00ff */
[----:B------:R-:W-:Y:S01]  /*0990*/  LOP3.LUT R2, R2, 0x1c0, RZ, 0xc0, !PT ;  /* 0x000001c002027812 */ /* 0x000fe200078ec0ff */
[----:B------:R-:W-:Y:S01]  /*09a0*/  IMAD.SHL.U32 R197, R197, 0x2, RZ ;  /* 0x00000002c5c57824 */ /* 0x000fe200078e00ff */
[----:B------:R-:W-:Y:S01]  /*09b0*/  SHF.L.U64.HI R6, R5, 0x2, R6 ;  /* 0x0000000205067819 */ /* 0x000fe20000010206 */
[----:B------:R-:W-:Y:S01]  /*09c0*/  IMAD.IADD R185, R182, 0x1, R184 ;  /* 0x00000001b6b97824 */ /* 0x000fe200078e02b8 */
[--C-:B------:R-:W-:Y:S01]  /*09d0*/  SHF.R.U32.HI R4, RZ, 0x3, R2.reuse ;  /* 0x00000003ff047819 */ /* 0x100fe20000011602 */
[C---:B------:R-:W-:Y:S01]  /*09e0*/  IMAD.IADD R200, R197.reuse, 0x1, R199 ;  /* 0x00000001c5c87824 */ /* 0x040fe200078e02c7 */
[----:B------:R-:W-:Y:S01]  /*09f0*/  LOP3.LUT R0, R0, 0xfffffe00, RZ, 0xc0, !PT ;  /* 0xfffffe0000007812 */ /* 0x000fe200078ec0ff */
[----:B------:R2:W-:Y:S01]  /*0a00*/  STL [R1+0x58], R6 ;  /* 0x0000580601007387 */ /* 0x0005e20000100800 */
[----:B------:R-:W-:Y:S01]  /*0a10*/  LOP3.LUT R193, R2, 0x8, R193, 0xf8, !PT ;  /* 0x0000000802c17812 */ /* 0x000fe200078ef8c1 */
[--C-:B------:R-:W-:Y:S01]  /*0a20*/  IMAD.IADD R204, R197, 0x1, R201.reuse ;  /* 0x00000001c5cc7824 */ /* 0x100fe200078e02c9 */
        /* <DEDUP_REMOVED lines=27> */
[C---:B------:R-:W-:Y:S01]  /*0be0*/  @P1 IADD3 R12, R8.reuse, 0x23e0, RZ ;  /* 0x000023e0080c1810 */ /* 0x040fe20007ffe0ff */
[----:B------:R-:W-:Y:S01]  /*0bf0*/  IMAD.IADD R202, R201, 0x1, R198 ;  /* 0x00000001c9ca7824 */ /* 0x000fe200078e02c6 */
[----:B------:R-:W-:Y:S01]  /*0c00*/  @P2 IADD3 R6, R8, 0x1fc0, RZ ;  /* 0x00001fc008062810 */ /* 0x000fe20007ffe0ff */
[----:B------:R-:W-:Y:S01]  /*0c10*/  STL [R1+0x74], R4 ;  /* 0x0000740401007387 */ /* 0x000fe20000100800 */
[----:B------:R-:W-:-:S02]  /*0c20*/  IMAD.SHL.U32 R3, R3, 0x2, RZ ;  /* 0x0000000203037824 */ /* 0x000fc400078e00ff */
[----:B------:R-:W-:Y:S01]  /*0c30*/  IMAD.IADD R184, R184, 0x1, R183 ;  /* 0x00000001b8b87824 */ /* 0x000fe200078e02b7 */
        /* <DEDUP_REMOVED lines=16> */
.L_x_1695:
[----:B------:R-:W-:Y:S02]  /*0d40*/  ULDC.64 UR6, c[0x0][0x240] ;  /* 0x0000900000067ab9 */ /* 0x000fe40000000a00 */
[----:B------:R-:W-:Y:S02]  /*0d50*/  UISETP.NE.U32.AND UP6, UPT, URZ, UR6, UPT ;  /* 0x000000063f00728c */ /* 0x000fe4000bfc5070 */
[----:B------:R-:W-:Y:S02]  /*0d60*/  USHF.L.U32 UR13, UR32, 0x2, URZ ;  /* 0x00000002200d7899 */ /* 0x000fe4000800063f */
[----:B------:R-:W-:-:S02]  /*0d70*/  USHF.R.S32.HI UR23, URZ, 0x1f, UR32 ;  /* 0x0000001f3f177899 */ /* 0x000fc40008011420 */
        /* <DEDUP_REMOVED lines=9> */
[----:B------:R-:W-:Y:S01]  /*0e10*/  ULDC.U8 UR14, c[0x0][0x312] ;  /* 0x0000c480000e7ab9 */ /* 0x000fe20000000000 */
[----:B------:R-:W-:Y:S01]  /*0e20*/  PLOP3.LUT P0, PT, PT, PT, UP4, 0x80, 0x0 ;  /* 0x000000000000781c */ /* 0x000fe20003f0f048 */
[----:B------:R-:W-:Y:S01]  /*0e30*/  ULDC.64 UR8, c[0x0][0x248] ;  /* 0x0000920000087ab9 */ /* 0x000fe20000000a00 */
[----:B------:R-:W-:Y:S01]  /*0e40*/  IMAD.U32 R5, RZ, RZ, UR7 ;  /* 0x00000007ff057e24 */ /* 0x000fe2000f8e00ff */
[----:B------:R-:W-:Y:S02]  /*0e50*/  UISETP.NE.AND UP5, UPT, UR14, URZ, UPT ;  /* 0x0000003f0e00728c */ /* 0x000fe4000bfa5270 */
[----:B------:R-:W-:Y:S02]  /*0e60*/  @UP4 UIADD3 UR6, UP0, UR13, UR10, URZ ;  /* 0x0000000a0d064290 */ /* 0x000fe4000ff1e03f */
[----:B------:R1:W2:Y:S01]  /*0e70*/  @P2 LDG.E R8, [R4.64] ;  /* 0x0000000404082981 */ /* 0x0002a2000c1e1900 */
[----:B------:R-:W-:-:S02]  /*0e80*/  UISETP.EQ.U32.AND UP1, UPT, URZ, UR8, UPT ;  /* 0x000000083f00728c */ /* 0x000fc4000bf22070 */
[----:B------:R-:W-:Y:S01]  /*0e90*/  @UP4 UIADD3.X UR7, UR12, UR11, URZ, UP0, !UPT ;  /* 0x0000000b0c074290 */ /* 0x000fe200087fe43f */
[----:B------:R1:W3:Y:S01]  /*0ea0*/  @P2 LDG.E R2, [R4.64+0x4] ;  /* 0x0000040404022981 */ /* 0x0002e2000c1e1900 */
        /* <DEDUP_REMOVED lines=30> */
.L_x_1651:
        /* <DEDUP_REMOVED lines=24> */
[----:B------:R-:W-:Y:S02]  /*1210*/  UIMAD UR13, UR32, UR11, UR7 ;  /* 0x0000000b200d72a4 */ /* 0x000fe4000f8e0207 */
[----:B------:R-:W-:Y:S02]  /*1220*/  UIADD3 UR7, UR28, 0x7f, URZ ;  /* 0x0000007f1c077890 */ /* 0x000fe4000fffe03f */
[----:B------:R-:W-:Y:S01]  /*1230*/  ULDC.64 UR14, c[0x0][0x190] ;  /* 0x00006400000e7ab9 */ /* 0x000fe20000000a00 */
[----:B------:R-:W-:Y:S01]  /*1240*/  PLOP3.LUT P0, PT, PT, PT, UP0, 0x80, 0x0 ;  /* 0x000000000000781c */ /* 0x000fe20003f0f008 */
[----:B------:R-:W-:-:S02]  /*1250*/  USHF.R.S32.HI UR12, URZ, 0x1f, UR7 ;  /* 0x0000001f3f0c7899 */ /* 0x000fc40008011407 */
[----:B------:R-:W-:Y:S02]  /*1260*/  UIMAD.WIDE.U32 UR8, UR32, UR10, URZ ;  /* 0x0000000a200872a5 */ /* 0x000fe4000f8e003f */
[----:B------:R-:W-:Y:S02]  /*1270*/  UISETP.NE.AND UP1, UPT, UR17, -0x1, UPT ;  /* 0xffffffff1100788c */ /* 0x000fe4000bf25270 */
[----:B------:R-:W-:Y:S02]  /*1280*/  UIMAD.WIDE.U32 UR10, UR17, UR14, URZ ;  /* 0x0000000e110a72a5 */ /* 0x000fe4000f8e003f */
[----:B------:R-:W-:Y:S02]  /*1290*/  ULEA.HI UR33, UR12, UR7, URZ, 0x7 ;  /* 0x000000070c217291 */ /* 0x000fe4000f8f383f */
[----:B------:R-:W-:Y:S02]  /*12a0*/  @UP0 UIADD3 UR7, UR16, UR19, URZ ;  /* 0x0000001310070290 */ /* 0x000fe4000fffe03f */
[----:B------:R-:W-:-:S02]  /*12b0*/  ULDC.64 UR20, c[0x0][0x198] ;  /* 0x0000660000147ab9 */ /* 0x000fc40000000a00 */
[----:B------:R-:W-:Y:S02]  /*12c0*/  USEL UR40, UR8, UR10, !UP1 ;  /* 0x0000000a08287287 */ /* 0x000fe4000c800000 */
[----:B------:R-:W-:Y:S02]  /*12d0*/  UIADD3 UR35, UR9, UR13, URZ ;  /* 0x0000000d09237290 */ /* 0x000fe4000fffe03f */
[----:B------:R-:W-:Y:S02]  /*12e0*/  ULOP3.LUT UR12, UR33, 0xffffff80, URZ, 0xc0, !UPT ;  /* 0xffffff80210c7892 */ /* 0x000fe4000f8ec03f */
[----:B------:R-:W-:Y:S02]  /*12f0*/  @UP0 UIMAD.WIDE.U32 UR8, UR7, UR20, URZ ;  /* 0x00000014070802a5 */ /* 0x000fe4000f8e003f */
[----:B------:R-:W-:Y:S02]  /*1300*/  UIMAD UR10, UR17, UR15, URZ ;  /* 0x0000000f110a72a4 */ /* 0x000fe4000f8e023f */
[----:B------:R-:W-:-:S02]  /*1310*/  UIADD3 UR14, UR12, -0x80, URZ ;  /* 0xffffff800c0e7890 */ /* 0x000fc4000fffe03f */
[----:B------:R-:W-:Y:S02]  /*1320*/  @UP0 UIMAD UR36, UR7, UR21, UR9 ;  /* 0x00000015072402a4 */ /* 0x000fe4000f8e0209 */
[----:B------:R-:W-:Y:S02]  /*1330*/  @UP1 UIADD3 UR35, UR11, UR10, URZ ;  /* 0x0000000a0b231290 */ /* 0x000fe4000fffe03f */
[----:B------:R-:W-:Y:S02]  /*1340*/  USHF.R.S32.HI UR29, URZ, 0x1f, UR14 ;  /* 0x0000001f3f1d7899 */ /* 0x000fe4000801140e */
[----:B------:R-:W-:Y:S01]  /*1350*/  @UP0 UMOV UR34, UR8 ;  /* 0x0000000800220c82 */ /* 0x000fe20008000000 */
[----:B------:R-:W-:Y:S05]  /*1360*/  @P0 BRA `(.L_x_1653) ;  /* 0x000000c000000947 */ /* 0x000fea0003800000 */
[----:B------:R-:W-:Y:S02]  /*1370*/  USHF.R.S32.HI UR7, URZ, 0x1f, UR16 ;  /* 0x0000001f3f077899 */ /* 0x000fe40008011410 */
[----:B------:R-:W-:Y:S02]  /*1380*/  ULDC.64 UR10, c[0x0][0x198] ;  /* 0x00006600000a7ab9 */ /* 0x000fe40000000a00 */
[----:B------:R-:W-:-:S02]  /*1390*/  UIMAD UR7, UR7, UR10, URZ ;  /* 0x0000000a070772a4 */ /* 0x000fc4000f8e023f */
[----:B------:R-:W-:Y:S02]  /*13a0*/  UIMAD.WIDE.U32 UR8, UR16, UR10, URZ ;  /* 0x0000000a100872a5 */ /* 0x000fe4000f8e003f */
[----:B------:R-:W-:Y:S02]  /*13b0*/  UIMAD UR11, UR16, UR11, UR7 ;  /* 0x0000000b100b72a4 */ /* 0x000fe4000f8e0207 */
[----:B------:R-:W-:Y:S02]  /*13c0*/  ULDC.64 UR12, c[0x0][0x180] ;  /* 0x00006000000c7ab9 */ /* 0x000fe40000000a00 */
[----:B------:R-:W-:Y:S02]  /*13d0*/  UIADD3 UR9, UR9, UR11, URZ ;  /* 0x0000000b09097290 */ /* 0x000fe4000fffe03f */
[----:B------:R-:W-:Y:S02]  /*13e0*/  UIMAD UR7, UR23, UR12, URZ ;  /* 0x0000000c170772a4 */ /* 0x000fe4000f8e023f */
[----:B------:R-:W-:-:S02]  /*13f0*/  UIMAD.WIDE.U32 UR8, UR32, UR12, UR8 ;  /* 0x0000000c200872a5 */ /* 0x000fc4000f8e0008 */
[----:B------:R-:W-:-:S04]  /*1400*/  UIMAD UR7, UR32, UR13, UR7 ;  /* 0x0000000d200772a4 */ /* 0x000fc8000f8e0207 */
[----:B------:R-:W-:Y:S02]  /*1410*/  UIADD3 UR36, UR9, UR7, URZ ;  /* 0x0000000709247290 */ /* 0x000fe4000fffe03f */
[----:B------:R-:W-:Y:S02]  /*1420*/  UMOV UR34, UR8 ;  /* 0x0000000800227c82 */ /* 0x000fe40008000000 */
.L_x_1653:
        /* <DEDUP_REMOVED lines=18> */
.L_x_1654:
        /* <DEDUP_REMOVED lines=71> */
.L_x_1655:
[----:B------:R-:W-:Y:S02]  /*19c0*/  UMOV UR11, UR51 ;  /* 0x00000033000b7c82 */ /* 0x000fe40008000000 */
.L_x_1656:
[----:B------:R-:W1:Y:S01]  /*19d0*/  S2R R23, SR_TID.X ;  /* 0x0000000000177919 */ /* 0x000e620000002100 */
[----:B------:R-:W-:Y:S01]  /*19e0*/  UIADD3 UR8, UP5, UP4, UR8, UR46, UR48 ;  /* 0x0000002e08087290 */ /* 0x000fe2000fcbe030 */
[----:B------:R-:W-:Y:S01]  /*19f0*/  IMAD.U32 R11, RZ, RZ, UR37 ;  /* 0x00000025ff0b7e24 */ /* 0x000fe2000f8e00ff */
[----:B------:R-:W-:Y:S01]  /*1a00*/  USHF.R.S32.HI UR10, URZ, 0x1f, UR37 ;  /* 0x0000001f3f0a7899 */ /* 0x000fe20008011425 */
[----:B------:R-:W-:Y:S01]  /*1a10*/  BSSY B1, `(.L_x_1652) ;  /* 0x0000ad2000017945 */ /* 0x000fe20003800000 */
[----:B------:R-:W-:Y:S02]  /*1a20*/  UIADD3 UR20, UP1, UP0, UR13, UR8, UR15 ;  /* 0x000000080d147290 */ /* 0x000fe4000f83e00f */
[----:B------:R-:W-:Y:S02]  /*1a30*/  UIADD3 UR11, UR14, UR11, URZ ;  /* 0x0000000b0e0b7290 */ /* 0x000fe4000fffe03f */
[----:B------:R-:W-:-:S02]  /*1a40*/  ULDC.64 UR8, c[0x0][0x1a8] ;  /* 0x00006a0000087ab9 */ /* 0x000fc40000000a00 */
[----:B------:R-:W-:Y:S02]  /*1a50*/  UIMAD UR7, UR10, UR8, URZ ;  /* 0x000000080a0772a4 */ /* 0x000fe4000f8e023f */
[----:B------:R-:W-:Y:S02]  /*1a60*/  UMOV UR15, 0x4 ;  /* 0x00000004000f7882 */ /* 0x000fe40000000000 */
[----:B------:R-:W-:-:S03]  /*1a70*/  UIMAD UR17, UR37, UR9, UR7 ;  /* 0x00000009251172a4 */ /* 0x000fc6000f8e0207 */
[----:B------:R-:W-:Y:S02]  /*1a80*/  ULDC.64 UR8, c[0x0][0x378] ;  /* 0x0000de0000087ab9 */ /* 0x000fe40000000a00 */
[----:B------:R-:W-:Y:S01]  /*1a90*/  UIMAD UR7, UR10, UR8, URZ ;  /* 0x000000080a0772a4 */ /* 0x000fe2000f8e023f */
[----:B-1----:R-:W-:-:S03]  /*1aa0*/  SHF.R.S32.HI R28, RZ, 0x1f, R23 ;  /* 0x0000001fff1c7819 */ /* 0x002fc60000011417 */
[----:B------:R-:W-:Y:S01]  /*1ab0*/  UIMAD UR10, UR37, UR9, UR7 ;  /* 0x00000009250a72a4 */ /* 0x000fe2000f8e0207 */
[----:B------:R-:W-:Y:S02]  /*1ac0*/  LEA.HI R4, R28, R23, RZ, 0x3 ;  /* 0x000000171c047211 */ /* 0x000fe400078f18ff */
[----:B------:R-:W-:Y:S02]  /*1ad0*/  ULDC.64 UR8, c[0x0][0x370] ;  /* 0x0000dc0000087ab9 */ /* 0x000fe40000000a00 */
[----:B------:R-:W-:Y:S01]  /*1ae0*/  UIMAD UR7, UR29, UR8, URZ ;  /* 0x000000081d0772a4 */ /* 0x000fe2000f8e023f */
[----:B------:R-:W-:Y:S01]  /*1af0*/  SHF.R.S32.HI R2, RZ, 0x3, R4 ;  /* 0x00000003ff027819 */ /* 0x000fe20000011404 */
[----:B------:R-:W-:Y:S01]  /*1b00*/  ULEA.HI.SX32 UR8, UR33, 0xffffffff, 0x19 ;  /* 0xffffffff21087891 */ /* 0x000fe2000f8fca3f */
[----:B------:R-:W-:Y:S01]  /*1b10*/  LOP3.LUT R4, R4, 0xfffffff8, RZ, 0xc0, !PT ;  /* 0xfffffff804047812 */ /* 0x000fe200078ec0ff */
[----:B------:R-:W-:Y:S01]  /*1b20*/  UIMAD UR7, UR14, UR9, UR7 ;  /* 0x000000090e0772a4 */ /* 0x000fe2000f8e0207 */
[----:B------:R-:W-:Y:S01]  /*1b30*/  SHF.R.S32.HI R22, RZ, 0x1f, R2 ;  /* 0x0000001fff167819 */ /* 0x000fe20000011402 */
[----:B------:R-:W-:Y:S01]  /*1b40*/  UIADD3 UR9, UR14, UR12, URZ ;  /* 0x0000000c0e097290 */ /* 0x000fe2000fffe03f */
[----:B------:R-:W-:Y:S01]  /*1b50*/  IADD3 R0, P0, R2, UR14, RZ ;  /* 0x0000000e02007c10 */ /* 0x000fe2000ff1e0ff */
[----:B------:R-:W-:Y:S01]  /*1b60*/  IMAD.IADD R4, R23, 0x1, -R4 ;  /* 0x0000000117047824 */ /* 0x000fe200078e0a04 */
[----:B------:R-:W-:-:S02]  /*1b70*/  ULDC.64 UR12, c[0x0][0x200] ;  /* 0x00008000000c7ab9 */ /* 0x000fc40000000a00 */
[----:B------:R-:W-:Y:S01]  /*1b80*/  IADD3.X R7, R22, UR29, RZ, P0, !PT ;  /* 0x0000001d16077c10 */ /* 0x000fe200087fe4ff */
[----:B------:R-:W-:Y:S01]  /*1b90*/  IMAD.SHL.U32 R4, R4, 0x8, RZ ;  /* 0x0000000804047824 */ /* 0x000fe200078e00ff */
[----:B------:R-:W-:-:S03]  /*1ba0*/  UIMAD.WIDE UR12, UR9, UR15, UR12 ;  /* 0x0000000f090c72a5 */ /* 0x000fc6000f8e020c */
[----:B------:R-:W-:Y:S01]  /*1bb0*/  IMAD R7, R7, c[0x0][0x190], RZ ;  /* 0x0000640007077a24 */ /* 0x000fe200078e02ff */
[----:B------:R-:W-:Y:S02]  /*1bc0*/  SHF.R.S32.HI R5, RZ, 0x1f, R4 ;  /* 0x0000001fff057819 */ /* 0x000fe40000011404 */
[----:B------:R-:W-:-:S03]  /*1bd0*/  IADD3 R6, P0, R4, UR25, RZ ;  /* 0x0000001904067c10 */ /* 0x000fc6000ff1e0ff */
[----:B------:R-:W-:-:S04]  /*1be0*/  IMAD.WIDE.U32 R8, R0, c[0x0][0x190], R4 ;  /* 0x0000640000087a25 */ /* 0x000fc800078e0004 */
[----:B------:R-:W-:Y:S01]  /*1bf0*/  IMAD R0, R0, c[0x0][0x194], R7 ;  /* 0x0000650000007a24 */ /* 0x000fe200078e0207 */
[----:B------:R-:W-:Y:S02]  /*1c00*/  IADD3 R8, P1, R8, UR40, RZ ;  /* 0x0000002808087c10 */ /* 0x000fe4000ff3e0ff */
[----:B------:R-:W-:Y:S02]  /*1c10*/  IADD3.X R7, R5, UR27, RZ, P0, !PT ;  /* 0x0000001b05077c10 */ /* 0x000fe400087fe4ff */
[----:B------:R-:W-:Y:S01]  /*1c20*/  IADD3.X R9, R9, UR35, R0, P1, !PT ;  /* 0x0000002309097c10 */ /* 0x000fe20008ffe400 */
[----:B------:R-:W-:-:S04]  /*1c30*/  IMAD.U32 R0, RZ, RZ, UR14 ;  /* 0x0000000eff007e24 */ /* 0x000fc8000f8e00ff */
[----:B------:R-:W-:-:S04]  /*1c40*/  IMAD.WIDE.U32 R6, R0, c[0x0][0x370], R6 ;  /* 0x0000dc0000067a25 */ /* 0x000fc800078e0006 */
[----:B------:R-:W-:Y:S01]  /*1c50*/  IMAD.U32 R0, RZ, RZ, UR37 ;  /* 0x00000025ff007e24 */ /* 0x000fe2000f8e00ff */
[----:B------:R-:W-:Y:S01]  /*1c60*/  IADD3 R7, R7, UR7, RZ ;  /* 0x0000000707077c10 */ /* 0x000fe2000fffe0ff */
[----:B------:R-:W-:Y:S01]  /*1c70*/  UIADD3.X UR7, UR21, UR49, UR54, UP5, UP4 ;  /* 0x0000003115077290 */ /* 0x000fe2000afe8436 */
[----:B------:R-:W-:Y:S01]  /*1c80*/  IMAD.WIDE.U32 R8, R11, c[0x0][0x1a8], R8 ;  /* 0x00006a000b087a25 */ /* 0x000fe200078e0008 */
[----:B------:R-:W-:Y:S02]  /*1c90*/  UISETP.GE.AND UP4, UPT, UR28, 0x1, UPT ;  /* 0x000000011c00788c */ /* 0x000fe4000bf86270 */
[----:B------:R-:W-:Y:S01]  /*1ca0*/  UIADD3.X UR7, UR26, UR7, UR22, UP1, UP0 ;  /* 0x000000071a077290 */ /* 0x000fe20008fe0416 */
[----:B------:R-:W-:Y:S01]  /*1cb0*/  IMAD.WIDE.U32 R6, R0, c[0x0][0x378], R6 ;  /* 0x0000de0000067a25 */ /* 0x000fe200078e0006 */
[----:B------:R-:W-:Y:S01]  /*1cc0*/  LEA.HI R0, R28, R23, RZ, 0x5 ;  /* 0x000000171c007211 */ /* 0x000fe200078f28ff */
[----:B------:R-:W-:Y:S01]  /*1cd0*/  ULDC.64 UR26, c[0x0][0x3c8] ;  /* 0x0000f200001a7ab9 */ /* 0x000fe20000000a00 */
[----:B------:R-:W-:Y:S01]  /*1ce0*/  PLOP3.LUT P0, PT, PT, PT, UP4, 0x80, 0x0 ;  /* 0x000000000000781c */ /* 0x000fe20003f0f048 */
[----:B------:R-:W-:Y:S01]  /*1cf0*/  IMAD R11, R22, c[0x0][0x370], RZ ;  /* 0x0000dc00160b7a24 */ /* 0x000fe200078e02ff */
[----:B------:R-:W-:Y:S01]  /*1d00*/  LOP3.LUT R10, R0, 0xffffffe0, RZ, 0xc0, !PT ;  /* 0xffffffe0000a7812 */ /* 0x000fe200078ec0ff */
[----:B------:R-:W-:Y:S01]  /*1d10*/  UIMAD.WIDE UR14, UR11, UR15, UR26 ;  /* 0x0000000f0b0e72a5 */ /* 0x000fe2000f8e021a */
[----:B------:R-:W-:Y:S01]  /*1d20*/  SHF.R.S32.HI R0, RZ, 0x5, R0 ;  /* 0x00000005ff007819 */ /* 0x000fe20000011400 */
[----:B------:R-:W-:Y:S01]  /*1d30*/  IMAD R11, R2, c[0x0][0x374], R11 ;  /* 0x0000dd00020b7a24 */ /* 0x000fe200078e020b */
[----:B------:R-:W-:Y:S01]  /*1d40*/  IADD3 R7, R7, UR10, RZ ;  /* 0x0000000a07077c10 */ /* 0x000fe2000fffe0ff */
[----:B------:R-:W-:Y:S01]  /*1d50*/  IMAD.IADD R10, R23, 0x1, -R10 ;  /* 0x00000001170a7824 */ /* 0x000fe200078e0a0a */
[----:B------:R-:W-:-:S02]  /*1d60*/  LEA R17, P3, R8, c[0x0][0x160], 0x1 ;  /* 0x0000580008117a11 */ /* 0x000fc400078608ff */
[----:B------:R-:W-:Y:S01]  /*1d70*/  IADD3 R9, R9, UR17, RZ ;  /* 0x0000001109097c10 */ /* 0x000fe2000fffe0ff */
[----:B------:R-:W-:Y:S02]  /*1d80*/  IMAD R10, R0, UR47, R10 ;  /* 0x0000002f000a7c24 */ /* 0x000fe4000f8e020a */
[----:B------:R-:W-:Y:S01]  /*1d90*/  IMAD.WIDE.U32 R6, R2, c[0x0][0x370], R6 ;  /* 0x0000dc0002067a25 */ /* 0x000fe200078e0006 */
[----:B------:R-:W-:Y:S02]  /*1da0*/  LEA.HI.X R16, R8, c[0x0][0x164], R9, 0x1, P3 ;  /* 0x0000590008107a11 */ /* 0x000fe400018f0c09 */
[----:B------:R-:W-:Y:S01]  /*1db0*/  IADD3 R0, P1, R10, UR20, RZ ;  /* 0x000000140a007c10 */ /* 0x000fe2000ff3e0ff */
[----:B------:R-:W-:Y:S01]  /*1dc0*/  IMAD.IADD R7, R7, 0x1, R11 ;  /* 0x0000000107077824 */ /* 0x000fe200078e020b */
[----:B------:R-:W-:Y:S02]  /*1dd0*/  LEA R12, P2, R6, c[0x0][0x330], 0x1 ;  /* 0x0000cc00060c7a11 */ /* 0x000fe400078408ff */
[----:B------:R-:W-:-:S02]  /*1de0*/  LEA.HI.X.SX32 R10, R10, UR7, 0x1, P1 ;  /* 0x000000070a0a7c11 */ /* 0x000fc400088f0eff */
[----:B------:R-:W-:Y:S02]  /*1df0*/  LEA R195, P1, R0, c[0x0][0x350], 0x2 ;  /* 0x0000d40000c37a11 */ /* 0x000fe400078210ff */
[----:B------:R-:W-:Y:S02]  /*1e00*/  LEA.HI.X R6, R6, c[0x0][0x334], R7, 0x1, P2 ;  /* 0x0000cd0006067a11 */ /* 0x000fe400010f0c07 */
[----:B------:R-:W-:Y:S01]  /*1e10*/  LEA.HI.X R194, R0, c[0x0][0x354], R10, 0x2, P1 ;  /* 0x0000d50000c27a11 */ /* 0x000fe200008f140a */
[----:B------:R-:W-:Y:S05]  /*1e20*/  @!P0 BRA `(.L_x_1657) ;  /* 0x00009d8000008947 */ /* 0x000fea0003800000 */
[----:B------:R-:W2:Y:S01]  /*1e30*/  LDL R26, [R1+0x54] ;  /* 0x00005400011a7983 */ /* 0x000ea20000100800 */
[----:B------:R-:W-:Y:S01]  /*1e40*/  PLOP3.LUT P2, PT, PT, PT, UP3, 0x80, 0x0 ;  /* 0x000000000000781c */ /* 0x000fe20003f4f038 */
[----:B------:R-:W-:Y:S01]  /*1e50*/  UMOV UR7, UR8 ;  /* 0x0000000800077c82 */ /* 0x000fe20008000000 */
[C---:B------:R-:W-:Y:S01]  /*1e60*/  IADD3 R0, R2.reuse, 0x20, RZ ;  /* 0x0000002002007810 */ /* 0x040fe20007ffe0ff */
[----:B------:R-:W-:Y:S01]  /*1e70*/  UIMAD UR8, UR7, -0x80, UR28 ;  /* 0xffffff80070878a4 */ /* 0x000fe2000f8e021c */
[C---:B------:R-:W-:Y:S01]  /*1e80*/  IADD3 R18, R2.reuse, 0x40, RZ ;  /* 0x0000004002127810 */ /* 0x040fe20007ffe0ff */
[----:B------:R-:W-:Y:S01]  /*1e90*/  IMAD.MOV.U32 R7, RZ, RZ, R12 ;  /* 0x000000ffff077224 */ /* 0x000fe200078e000c */
[----:B------:R-:W-:Y:S01]  /*1ea0*/  IADD3 R20, R2, 0x60, RZ ;  /* 0x0000006002147810 */ /* 0x000fe20007ffe0ff */
[----:B------:R-:W-:Y:S01]  /*1eb0*/  UIMAD UR9, UR18, -0x80, UR6 ;  /* 0xffffff80120978a4 */ /* 0x000fe2000f8e0206 */
[----:B------:R-:W-:Y:S01]  /*1ec0*/  MOV R21, c[0x0][0x370] ;  /* 0x0000dc0000157a02 */ /* 0x000fe20000000f00 */
[----:B------:R-:W-:Y:S01]  /*1ed0*/  IMAD.MOV.U32 R27, RZ, RZ, R6 ;  /* 0x000000ffff1b7224 */ /* 0x000fe200078e0006 */
[----:B------:R-:W-:Y:S01]  /*1ee0*/  ISETP.GE.AND P0, PT, R0, UR8, PT ;  /* 0x0000000800007c0c */ /* 0x000fe2000bf06270 */
[----:B------:R-:W-:Y:S01]  /*1ef0*/  IMAD.MOV.U32 R24, RZ, RZ, 0x5 ;  /* 0x00000005ff187424 */ /* 0x000fe200078e00ff */
[----:B------:R-:W-:Y:S01]  /*1f00*/  ISETP.GE.AND P3, PT, R2, UR8, PT ;  /* 0x0000000802007c0c */ /* 0x000fe2000bf66270 */
[C---:B------:R-:W-:Y:S01]  /*1f10*/  IMAD.SHL.U32 R25, R21.reuse, 0x20, RZ ;  /* 0x0000002015197824 */ /* 0x040fe200078e00ff */
[----:B------:R-:W-:Y:S01]  /*1f20*/  ISETP.GE.AND P1, PT, R18, UR8, PT ;  /* 0x0000000812007c0c */ /* 0x000fe2000bf26270 */
[----:B------:R-:W-:Y:S01]  /*1f30*/  @P2 BAR.SYNC.DEFER_BLOCKING 0x0 ;  /* 0x0000000000002b1d */ /* 0x000fe20000010000 */
[----:B------:R-:W-:Y:S01]  /*1f40*/  ISETP.GE.AND P6, PT, R20, UR8, PT ;  /* 0x0000000814007c0c */ /* 0x000fe2000bfc6270 */
[----:B------:R-:W-:Y:S01]  /*1f50*/  ULEA.HI UR10, UR7, UR7, URZ, 0x1 ;  /* 0x00000007070a7291 */ /* 0x000fe2000f8f083f */
[----:B------:R-:W-:Y:S01]  /*1f60*/  ISETP.GE.AND P4, PT, R0, UR9, PT ;  /* 0x0000000900007c0c */ /* 0x000fe2000bf86270 */
[----:B------:R-:W-:Y:S01]  /*1f70*/  IMAD.MOV.U32 R29, RZ, RZ, c[0x0][0x190] ;  /* 0x00006400ff1d7624 */ /* 0x000fe200078e00ff */
[----:B------:R-:W-:Y:S01]  /*1f80*/  SHF.L.U64.HI R11, R21, R24, c[0x0][0x374] ;  /* 0x0000dd00150b7619 */ /* 0x000fe20000010218 */
[----:B------:R1:W-:Y:S01]  /*1f90*/  STL [R1+0xc], R7 ;  /* 0x00000c0701007387 */ /* 0x0003e20000100800 */
[----:B------:R-:W-:Y:S01]  /*1fa0*/  ULOP3.LUT UR10, UR10, 0xfffffffe, URZ, 0xc0, !UPT ;  /* 0xfffffffe0a0a7892 */ /* 0x000fe2000f8ec03f */
[-C--:B------:R-:W-:Y:S01]  /*1fb0*/  @!P0 LEA R10, P5, R25, R7.reuse, 0x1 ;  /* 0x00000007190a8211 */ /* 0x080fe200078a08ff */
[----:B------:R-:W-:Y:S01]  /*1fc0*/  IMAD.MOV.U32 R30, RZ, RZ, R17 ;  /* 0x000000ffff1e7224 */ /* 0x000fe200078e0011 */
[----:B------:R-:W-:Y:S01]  /*1fd0*/  MOV R17, UR24 ;  /* 0x0000001800117c02 */ /* 0x000fe20008000f00 */
[--C-:B------:R-:W-:Y:S01]  /*1fe0*/  @!P3 IMAD.MOV.U32 R12, RZ, RZ, R7.reuse ;  /* 0x000000ffff0cb224 */ /* 0x100fe200078e0007 */
[----:B------:R-:W-:Y:S01]  /*1ff0*/  @!P1 LEA R8, P2, R21, R7, 0x7 ;  /* 0x0000000715089211 */ /* 0x000fe200078438ff */
[----:B------:R-:W-:Y:S01]  /*2000*/  @!P1 IMAD.MOV.U32 R9, RZ, RZ, c[0x0][0x374] ;  /* 0x0000dd00ff099624 */ /* 0x000fe200078e00ff */
[----:B------:R-:W-:Y:S01]  /*2010*/  @!P6 MOV R14, c[0x0][0x374] ;  /* 0x0000dd00000eea02 */ /* 0x000fe20000000f00 */
[----:B------:R-:W-:Y:S01]  /*2020*/  @!P6 IMAD.MOV.U32 R6, RZ, RZ, R7 ;  /* 0x000000ffff06e224 */ /* 0x000fe200078e0007 */
[-C--:B------:R-:W-:Y:S01]  /*2030*/  @!P0 LEA.HI.X R11, R25, R27.reuse, R11, 0x1, P5 ;  /* 0x0000001b190b8211 */ /* 0x080fe200028f0c0b */
[----:B------:R-:W-:Y:S01]  /*2040*/  @!P3 IMAD.MOV.U32 R13, RZ, RZ, R27 ;  /* 0x000000ffff0db224 */ /* 0x000fe200078e001b */
[----:B------:R-:W-:Y:S01]  /*2050*/  UIADD3 UR10, UR7, -UR10, URZ ;  /* 0x8000000a070a7290 */ /* 0x000fe2000fffe03f */
[----:B------:R-:W-:Y:S01]  /*2060*/  @!P6 IMAD R14, R14, 0xc0, RZ ;  /* 0x000000c00e0ee824 */ /* 0x000fe200078e02ff */
[----:B------:R-:W-:Y:S01]  /*2070*/  @!P1 LEA.HI.X R9, R21, R27, R9, 0x7, P2 ;  /* 0x0000001b15099211 */ /* 0x000fe200010f3c09 */
[----:B------:R-:W-:Y:S01]  /*2080*/  IMAD.MOV.U32 R31, RZ, RZ, R16 ;  /* 0x000000ffff1f7224 */ /* 0x000fe200078e0010 */
[----:B------:R-:W-:Y:S01]  /*2090*/  UISETP.NE.AND UP0, UPT, UR10, 0x1, UPT ;  /* 0x000000010a00788c */ /* 0x000fe2000bf05270 */
[----:B------:R3:W-:Y:S02]  /*20a0*/  STL [R1+0x8], R27 ;  /* 0x0000081b01007387 */ /* 0x0007e40000100800 */
[----:B------:R-:W-:-:S02]  /*20b0*/  ULDC.64 UR10, c[0x0][0x198] ;  /* 0x00006600000a7ab9 */ /* 0x000fc40000000a00 */
[----:B------:R-:W-:Y:S01]  /*20c0*/  UIMAD UR10, UR23, UR10, URZ ;  /* 0x0000000a170a72a4 */ /* 0x000fe2000f8e023f */
[----:B------:R-:W-:Y:S01]  /*20d0*/  PLOP3.LUT P2, PT, PT, PT, UP0, 0x80, 0x0 ;  /* 0x000000000000781c */ /* 0x000fe20003f4f008 */
[----:B------:R4:W-:Y:S01]  /*20e0*/  STL [R1+0x4], R30 ;  /* 0x0000041e01007387 */ /* 0x0009e20000100800 */
[----:B-1----:R-:W-:Y:S01]  /*20f0*/  @!P6 MOV R7, R27 ;  /* 0x0000001b0007e202 */ /* 0x002fe20000000f00 */
[----:B------:R-:W-:Y:S02]  /*2100*/  UIMAD UR10, UR24, UR11, UR10 ;  /* 0x0000000b180a72a4 */ /* 0x000fe4000f8e020a */
[----:B------:R1:W-:Y:S02]  /*2110*/  STL [R1], R31 ;  /* 0x0000001f01007387 */ /* 0x0003e40000100800 */
[----:B------:R-:W-:-:S04]  /*2120*/  @!P6 IMAD.WIDE.U32 R6, R21, 0xc0, R6 ;  /* 0x000000c01506e825 */ /* 0x000fc800078e0006 */
[----:B------:R-:W-:Y:S02]  /*2130*/  @!P6 IMAD.IADD R7, R7, 0x1, R14 ;  /* 0x000000010707e824 */ /* 0x000fe400078e020e */
        /* <DEDUP_REMOVED lines=21> */
[C---:B--2---:R-:W-:Y:S01]  /*2290*/  IMAD.SHL.U32 R12, R29.reuse, 0x20, RZ ;  /* 0x000000201d0c7824 */ /* 0x044fe200078e00ff */
[----:B-----5:R-:W-:Y:S01]  /*22a0*/  @!P3 MOV R10, R30 ;  /* 0x0000001e000ab202 */ /* 0x020fe20000000f00 */
[----:B------:R-:W-:Y:S01]  /*22b0*/  @!P3 IMAD.MOV.U32 R11, RZ, RZ, R31 ;  /* 0x000000ffff0bb224 */ /* 0x000fe200078e001f */
[----:B-1----:R-:W-:-:S02]  /*22c0*/  SHF.L.U64.HI R9, R29, R24, c[0x0][0x194] ;  /* 0x000065001d097619 */ /* 0x002fc40000010218 */
[----:B------:R-:W-:-:S04]  /*22d0*/  @!P0 LEA R8, P5, R12, R30, 0x1 ;  /* 0x0000001e0c088211 */ /* 0x000fc800078a08ff */
[----:B------:R-:W-:Y:S02]  /*22e0*/  @!P0 LEA.HI.X R9, R12, R31, R9, 0x1, P5 ;  /* 0x0000001f0c098211 */ /* 0x000fe400028f0c09 */
[----:B---3--:R-:W-:Y:S02]  /*22f0*/  IADD3 R6, R26, 0x2000, RZ ;  /* 0x000020001a067810 */ /* 0x008fe40007ffe0ff */
[----:B------:R-:W-:Y:S02]  /*2300*/  ISETP.GE.AND P5, PT, R2, UR9, PT ;  /* 0x0000000902007c0c */ /* 0x000fe4000bfa6270 */
[----:B------:R-:W-:-:S05]  /*2310*/  SEL R6, R6, R26, !P2 ;  /* 0x0000001a06067207 */ /* 0x000fca0005000000 */
[----:B------:R-:W-:Y:S02]  /*2320*/  IMAD.SHL.U32 R196, R6, 0x2, RZ ;  /* 0x0000000206c47824 */ /* 0x000fe400078e00ff */
[----:B------:R-:W-:-:S03]  /*2330*/  IMAD.WIDE.U32 R6, R17, c[0x0][0x198], R4 ;  /* 0x0000660011067a25 */ /* 0x000fc600078e0004 */
        /* <DEDUP_REMOVED lines=20> */
[----:B-1----:R-:W-:Y:S01]  /*2480*/  IMAD.U32 R10, RZ, RZ, UR10 ;  /* 0x0000000aff0a7e24 */ /* 0x002fe2000f8e00ff */
[----:B------:R-:W-:Y:S02]  /*2490*/  @!P1 MOV R11, c[0x0][0x194] ;  /* 0x00006500000b9a02 */ /* 0x000fe40000000f00 */
[----:B------:R-:W-:Y:S01]  /*24a0*/  @P1 STS [R196+0x2004], RZ ;  /* 0x002004ffc4001388 */ /* 0x000fe20000000800 */
[----:B------:R-:W-:Y:S01]  /*24b0*/  ULDC.64 UR10, c[0x0][0x1a0] ;  /* 0x00006800000a7ab9 */ /* 0x000fe20000000a00 */
[----:B------:R-:W-:Y:S01]  /*24c0*/  IADD3.X R7, R7, UR36, R10, P3, !PT ;  /* 0x0000002407077c10 */ /* 0x000fe20009ffe40a */
[----:B------:R-:W-:Y:S01]  /*24d0*/  IMAD R10, R19, c[0x0][0x1b0], RZ ;  /* 0x00006c00130a7a24 */ /* 0x000fe200078e02ff */
[----:B------:R-:W-:Y:S01]  /*24e0*/  @!P4 IADD3 R14, P3, R2, 0x20, RZ ;  /* 0x00000020020ec810 */ /* 0x000fe20007f7e0ff */
[----:B------:R-:W-:Y:S01]  /*24f0*/  @P1 STS [R196+0x2008], RZ ;  /* 0x002008ffc4001388 */ /* 0x000fe20000000800 */
[----:B------:R-:W-:Y:S01]  /*2500*/  @!P1 LEA.HI.X R13, R29, R31, R11, 0x7, P0 ;  /* 0x0000001f1d0d9211 */ /* 0x000fe200000f3c0b */
[----:B------:R-:W-:-:S02]  /*2510*/  IMAD R10, R15, c[0x0][0x1b4], R10 ;  /* 0x00006d000f0a7a24 */ /* 0x000fc400078e020a */
[----:B------:R-:W-:Y:S01]  /*2520*/  IMAD.WIDE.U32 R6, R15, c[0x0][0x1b0], R6 ;  /* 0x00006c000f067a25 */ /* 0x000fe200078e0006 */
[----:B------:R-:W-:Y:S03]  /*2530*/  @P1 STS [R196+0x200c], RZ ;  /* 0x00200cffc4001388 */ /* 0x000fe60000000800 */
[----:B------:R-:W-:Y:S01]  /*2540*/  IMAD.IADD R7, R7, 0x1, R10 ;  /* 0x0000000107077824 */ /* 0x000fe200078e020a */
[----:B------:R-:W-:Y:S01]  /*2550*/  @!PT LDS RZ, [RZ] ;  /* 0x00000000fffff984 */ /* 0x000fe20000000800 */
[----:B------:R-:W-:Y:S01]  /*2560*/  @!PT LDS RZ, [RZ] ;  /* 0x00000000fffff984 */ /* 0x000fe20000000800 */
[----:B------:R-:W-:Y:S01]  /*2570*/  @!PT LDS RZ, [RZ] ;  /* 0x00000000fffff984 */ /* 0x000fe20000000800 */
[----:B------:R1:W-:Y:S01]  /*2580*/  @!P1 LDGSTS.E.BYPASS.LTC128B.128 [R196+0x2000], [R12.64] ;  /* 0x020000000cc49fae */ /* 0x0003e2000b901d44 */
[----:B------:R-:W-:Y:S01]  /*2590*/  ISETP.GE.AND P1, PT, R20, UR9, PT ;  /* 0x0000000914007c0c */ /* 0x000fe2000bf26270 */
[----:B--2---:R-:W-:Y:S02]  /*25a0*/  @!P5 IMAD R8, R22, c[0x0][0x198], RZ ;  /* 0x000066001608da24 */ /* 0x004fe400078e02ff */
[----:B------:R-:W-:Y:S01]  /*25b0*/  @!P4 IMAD.X R9, RZ, RZ, R22, P3 ;  /* 0x000000ffff09c224 */ /* 0x000fe200018e0616 */
[----:B------:R-:W-:Y:S01]  /*25c0*/  ISETP.GE.AND P3, PT, R18, UR9, PT ;  /* 0x0000000912007c0c */ /* 0x000fe2000bf66270 */
[----:B------:R-:W-:Y:S01]  /*25d0*/  @!P5 IMAD R18, R2, c[0x0][0x19c], R8 ;  /* 0x000067000212da24 */ /* 0x000fe200078e0208 */
[----:B------:R-:W-:Y:S01]  /*25e0*/  UIMAD UR9, UR23, UR10, URZ ;  /* 0x0000000a170972a4 */ /* 0x000fe2000f8e023f */
[----:B------:R-:W-:-:S02]  /*25f0*/  @!P4 IMAD R8, R9, c[0x0][0x198], RZ ;  /* 0x000066000908ca24 */ /* 0x000fc400078e02ff */
[----:B------:R-:W-:Y:S01]  /*2600*/  @!P5 IMAD.WIDE.U32 R10, R2, c[0x0][0x198], R6 ;  /* 0x00006600020ada25 */ /* 0x000fe200078e0006 */
[----:B------:R-:W-:-:S03]  /*2610*/  UIMAD UR9, UR24, UR11, UR9 ;  /* 0x0000000b180972a4 */ /* 0x000fc6000f8e0209 */
[----:B------:R-:W-:Y:S01]  /*2620*/  @!P4 IMAD R16, R14, c[0x0][0x19c], R8 ;  /* 0x000067000e10ca24 */ /* 0x000fe200078e0208 */
[----:B------:R-:W-:Y:S01]  /*2630*/  @!P5 IADD3 R11, R11, R18, RZ ;  /* 0x000000120b0bd210 */ /* 0x000fe20007ffe0ff */
[----:B------:R-:W-:Y:S01]  /*2640*/  @!P4 IMAD.MOV.U32 R8, RZ, RZ, R6 ;  /* 0x000000ffff08c224 */ /* 0x000fe200078e0006 */
[----:B------:R-:W-:Y:S01]  /*2650*/  @!P5 LEA R26, P0, R10, c[0x0][0x168], 0x1 ;  /* 0x00005a000a1ada11 */ /* 0x000fe200078008ff */
[----:B------:R-:W-:-:S03]  /*2660*/  @!P4 IMAD.MOV.U32 R9, RZ, RZ, R7 ;  /* 0x000000ffff09c224 */ /* 0x000fc600078e0007 */
[----:B------:R-:W-:Y:S01]  /*2670*/  @!P5 LEA.HI.X R27, R10, c[0x0][0x16c], R11, 0x1, P0 ;  /* 0x00005b000a1bda11 */ /* 0x000fe200000f0c0b */
[----:B------:R-:W-:Y:S01]  /*2680*/  @!P4 IMAD.WIDE.U32 R8, R14, c[0x0][0x198], R8 ;  /* 0x000066000e08ca25 */ /* 0x000fe200078e0008 */
[----:B------:R-:W-:-:S03]  /*2690*/  MOV R10, UR9 ;  /* 0x00000009000a7c02 */ /* 0x000fc60008000f00 */
[----:B------:R-:W-:Y:S01]  /*26a0*/  @!P4 IMAD.IADD R9, R9, 0x1, R16 ;  /* 0x000000010909c824 */ /* 0x000fe200078e0210 */
[C---:B------:R-:W-:Y:S01]  /*26b0*/  @!P4 LEA R24, P0, R8.reuse, c[0x0][0x168], 0x1 ;  /* 0x00005a000818ca11 */ /* 0x040fe200078008ff */
[----:B-1----:R-:W-:Y:S02]  /*26c0*/  IMAD R12, R19, c[0x0][0x1b8], RZ ;  /* 0x00006e00130c7a24 */ /* 0x002fe400078e02ff */
[----:B------:R-:W-:Y:S01]  /*26d0*/  @!P3 IMAD.MOV.U32 R11, RZ, RZ, R7 ;  /* 0x000000ffff0bb224 */ /* 0x000fe200078e0007 */
        /* <DEDUP_REMOVED lines=14> */
[----:B------:R-:W-:-:S03]  /*27c0*/  @!P3 LEA R20, P0, R10, c[0x0][0x168], 0x1 ;  /* 0x00005a000a14ba11 */ /* 0x000fc600078008ff */
[----:B------:R-:W-:Y:S01]  /*27d0*/  @!P1 IMAD R8, R16, c[0x0][0x198], RZ ;  /* 0x0000660010089a24 */ /* 0x000fe200078e02ff */
[----:B------:R-:W-:Y:S01]  /*27e0*/  IADD3 R5, R5, R9, RZ ;  /* 0x0000000905057210 */ /* 0x000fe20007ffe0ff */
[----:B------:R-:W-:Y:S02]  /*27f0*/  @!P3 IMAD.IADD R11, R11, 0x1, R14 ;  /* 0x000000010b0bb824 */ /* 0x000fe400078e020e */
[C---:B------:R-:W-:Y:S02]  /*2800*/  @!P1 IMAD R14, R13.reuse, c[0x0][0x19c], R8 ;  /* 0x000067000d0e9a24 */ /* 0x040fe400078e0208 */
[----:B------:R-:W-:Y:S01]  /*2810*/  @!P1 IMAD.WIDE.U32 R8, R13, c[0x0][0x198], R6 ;  /* 0x000066000d089a25 */ /* 0x000fe200078e0006 */
[----:B------:R-:W-:-:S03]  /*2820*/  @!P3 LEA.HI.X R21, R10, c[0x0][0x16c], R11, 0x1, P0 ;  /* 0x00005b000a15ba11 */ /* 0x000fc600000f0c0b */
[----:B------:R-:W-:Y:S01]  /*2830*/  @!P1 IMAD.IADD R9, R9, 0x1, R14 ;  /* 0x0000000109099824 */ /* 0x000fe200078e020e */
[----:B------:R-:W-:Y:S01]  /*2840*/  @!P1 LEA R16, P0, R8, c[0x0][0x168], 0x1 ;  /* 0x00005a0008109a11 */ /* 0x000fe200078008ff */
[C---:B------:R-:W-:Y:S02]  /*2850*/  @!P5 IMAD R10, R2.reuse, c[0x0][0x1a4], R12 ;  /* 0x00006900020ada24 */ /* 0x040fe400078e020c */
[----:B------:R-:W-:Y:S01]  /*2860*/  @!P5 IMAD.WIDE.U32 R6, R2, c[0x0][0x1a0], R4 ;  /* 0x000068000206da25 */ /* 0x000fe200078e0004 */
[----:B------:R-:W-:-:S03]  /*2870*/  @!P1 LEA.HI.X R17, R8, c[0x0][0x16c], R9, 0x1, P0 ;  /* 0x00005b0008119a11 */ /* 0x000fc600000f0c09 */
[----:B------:R-:W-:Y:S01]  /*2880*/  @!P5 IMAD.IADD R10, R7, 0x1, R10 ;  /* 0x00000001070ad824 */ /* 0x000fe200078e020a */
[C---:B------:R-:W-:Y:S01]  /*2890*/  @!P5 LEA R14, P0, R6.reuse, c[0x0][0x170], 0x1 ;  /* 0x00005c00060eda11 */ /* 0x040fe200078008ff */
[----:B------:R-:W-:Y:S02]  /*28a0*/  @!P6 IMAD.MOV.U32 R7, RZ, RZ, R31 ;  /* 0x000000ffff07e224 */ /* 0x000fe400078e001f */
[----:B------:R-:W-:Y:S01]  /*28b0*/  @!P6 IMAD.MOV.U32 R8, RZ, RZ, c[0x0][0x194] ;  /* 0x00006500ff08e624 */ /* 0x000fe200078e00ff */
[----:B------:R-:W-:Y:S02]  /*28c0*/  @!P5 LEA.HI.X R15, R6, c[0x0][0x174], R10, 0x1, P0 ;  /* 0x00005d00060fda11 */ /* 0x000fe400000f0c0a */
[----:B------:R-:W-:Y:S02]  /*28d0*/  @!P6 MOV R6, R30 ;  /* 0x0000001e0006e202 */ /* 0x000fe40000000f00 */
[----:B----4-:R-:W2:Y:S01]  /*28e0*/  LDL R30, [R1+0x60] ;  /* 0x00006000011e7983 */ /* 0x010ea20000100800 */
[----:B------:R-:W-:-:S02]  /*28f0*/  @!P4 IADD3 R12, P0, R2, 0x20, RZ ;  /* 0x00000020020cc810 */ /* 0x000fc40007f1e0ff */
[----:B------:R-:W-:-:S04]  /*2900*/  @!P6 IMAD.WIDE.U32 R10, R29, 0xc0, R6 ;  /* 0x000000c01d0ae825 */ /* 0x000fc800078e0006 */
[----:B------:R-:W-:Y:S01]  /*2910*/  @!P4 IMAD.X R7, RZ, RZ, R22, P0 ;  /* 0x000000ffff07c224 */ /* 0x000fe200000e0616 */
[----:B------:R-:W-:Y:S01]  /*2920*/  @!P3 IADD3 R13, P0, R2, 0x40, RZ ;  /* 0x00000040020db810 */ /* 0x000fe20007f1e0ff */
[----:B------:R-:W-:-:S03]  /*2930*/  @!P6 IMAD R6, R8, 0xc0, RZ ;  /* 0x000000c00806e824 */ /* 0x000fc600078e02ff */
[----:B------:R-:W-:Y:S01]  /*2940*/  @!P3 IADD3.X R18, RZ, R22, RZ, P0, !PT ;  /* 0x00000016ff12b210 */ /* 0x000fe200007fe4ff */
[----:B------:R-:W-:Y:S01]  /*2950*/  @!P6 IMAD.IADD R11, R11, 0x1, R6 ;  /* 0x000000010b0be824 */ /* 0x000fe200078e0206 */
[----:B------:R-:W-:Y:S01]  /*2960*/  @!P1 IADD3 R2, P0, R2, 0x60, RZ ;  /* 0x0000006002029810 */ /* 0x000fe20007f1e0ff */
[----:B------:R-:W-:Y:S02]  /*2970*/  @!P4 IMAD R6, R7, c[0x0][0x1a0], RZ ;  /* 0x000068000706ca24 */ /* 0x000fe400078e02ff */
[----:B------:R-:W-:Y:S02]  /*2980*/  @!P4 IMAD.MOV.U32 R8, RZ, RZ, R4 ;  /* 0x000000ffff08c224 */ /* 0x000fe400078e0004 */
[----:B------:R-:W-:Y:S01]  /*2990*/  @!P4 IMAD.MOV.U32 R9, RZ, RZ, R5 ;  /* 0x000000ffff09c224 */ /* 0x000fe200078e0005 */
[----:B------:R-:W-:Y:S01]  /*29a0*/  @P6 STS [R196+0x3000], RZ ;  /* 0x003000ffc4006388 */ /* 0x000fe20000000800 */
[----:B------:R-:W-:Y:S02]  /*29b0*/  @!P1 IMAD.X R19, RZ, RZ, R22, P0 ;  /* 0x000000ffff139224 */ /* 0x000fe400000e0616 */
[C---:B------:R-:W-:Y:S01]  /*29c0*/  @!P4 IMAD R22, R12.reuse, c[0x0][0x1a4], R6 ;  /* 0x000069000c16ca24 */ /* 0x040fe200078e0206 */
[----:B------:R-:W-:Y:S01]  /*29d0*/  @P6 STS [R196+0x3004], RZ ;  /* 0x003004ffc4006388 */ /* 0x000fe20000000800 */
[----:B------:R-:W-:Y:S01]  /*29e0*/  @!P4 IMAD.WIDE.U32 R8, R12, c[0x0][0x1a0], R8 ;  /* 0x000068000c08ca25 */ /* 0x000fe200078e0008 */
[----:B------:R-:W-:-:S02]  /*29f0*/  @!P3 MOV R6, R4 ;  /* 0x000000040006b202 */ /* 0x000fc40000000f00 */
[----:B------:R-:W-:Y:S01]  /*2a00*/  @P6 STS [R196+0x3008], RZ ;  /* 0x003008ffc4006388 */ /* 0x000fe20000000800 */
[----:B------:R-:W-:-:S03]  /*2a10*/  @!P3 IMAD R12, R18, c[0x0][0x1a0], RZ ;  /* 0x00006800120cba24 */ /* 0x000fc600078e02ff */
[----:B------:R-:W-:Y:S01]  /*2a20*/  @P6 STS [R196+0x300c], RZ ;  /* 0x00300cffc4006388 */ /* 0x000fe20000000800 */
[----:B------:R-:W-:-:S03]  /*2a30*/  @!P3 IMAD.MOV.U32 R7, RZ, RZ, R5 ;  /* 0x000000ffff07b224 */ /* 0x000fc600078e0005 */
[----:B------:R-:W-:Y:S01]  /*2a40*/  @!PT LDS RZ, [RZ] ;  /* 0x00000000fffff984 */ /* 0x000fe20000000800 */
[----:B------:R-:W-:Y:S01]  /*2a50*/  @!PT LDS RZ, [RZ] ;  /* 0x00000000fffff984 */ /* 0x000fe20000000800 */
[----:B------:R-:W-:Y:S01]  /*2a60*/  @!PT LDS RZ, [RZ] ;  /* 0x00000000fffff984 */ /* 0x000fe20000000800 */
[----:B------:R1:W-:Y:S04]  /*2a70*/  @!P6 LDGSTS.E.BYPASS.LTC128B.128 [R196+0x3000], [R10.64] ;  /* 0x030000000ac4efae */ /* 0x0003e8000b901d44 */
[----:B------:R-:W-:Y:S01]  /*2a80*/  @P5 STS.128 [R0+0xc000], RZ ;  /* 0x00c000ff00005388 */ /* 0x000fe20000000c00 */
[----:B------:R-:W-:-:S03]  /*2a90*/  @!P1 IMAD R18, R19, c[0x0][0x1a0], RZ ;  /* 0x0000680013129a24 */ /* 0x000fc600078e02ff */
[----:B------:R-:W-:Y:S01]  /*2aa0*/  @!PT LDS RZ, [RZ] ;  /* 0x00000000fffff984 */ /* 0x000fe20000000800 */
[----:B------:R-:W-:Y:S01]  /*2ab0*/  @!PT LDS RZ, [RZ] ;  /* 0x00000000fffff984 */ /* 0x000fe20000000800 */
[----:B------:R-:W-:Y:S01]  /*2ac0*/  @!PT LDS RZ, [RZ] ;  /* 0x00000000fffff984 */ /* 0x000fe20000000800 */
[----:B------:R3:W-:Y:S01]  /*2ad0*/  @!P5 LDGSTS.E.BYPASS.LTC128B.128 [R0+0xc000], [R26.64] ;  /* 0x0c0000001a00dfae */ /* 0x0007e2000b901d44 */
[----:B------:R-:W-:-:S03]  /*2ae0*/  @!P3 IMAD R19, R13, c[0x0][0x1a4], R12 ;  /* 0x000069000d13ba24 */ /* 0x000fc600078e020c */
[----:B------:R-:W-:Y:S01]  /*2af0*/  @P4 STS.128 [R0+0xd000], RZ ;  /* 0x00d000ff00004388 */ /* 0x000fe20000000c00 */
[----:B------:R-:W-:-:S03]  /*2b00*/  @!P3 IMAD.WIDE.U32 R6, R13, c[0x0][0x1a0], R6 ;  /* 0x000068000d06ba25 */ /* 0x000fc600078e0006 */
[----:B------:R-:W-:Y:S01]  /*2b10*/  @!PT LDS RZ, [RZ] ;  /* 0x00000000fffff984 */ /* 0x000fe20000000800 */
[----:B------:R-:W-:Y:S01]  /*2b20*/  @!PT LDS RZ, [RZ] ;  /* 0x00000000fffff984 */ /* 0x000fe20000000800 */
[----:B------:R-:W-:Y:S01]  /*2b30*/  @!PT LDS RZ, [RZ] ;  /* 0x00000000fffff984 */ /* 0x000fe20000000800 */
[----:B------:R3:W-:Y:S04]  /*2b40*/  @!P4 LDGSTS.E.BYPASS.LTC128B.128 [R0+0xd000], [R24.64] ;  /* 0x0d0000001800cfae */ /* 0x0007e8000b901d44 */
[----:B------:R-:W-:Y:S01]  /*2b50*/  @P3 STS.128 [R0+0xe000], RZ ;  /* 0x00e000ff00003388 */ /* 0x000fe20000000c00 */
[----:B------:R-:W-:-:S03]  /*2b60*/  @!P4 IMAD.IADD R9, R9, 0x1, R22 ;  /* 0x000000010909c824 */ /* 0x000fc600078e0216 */
[----:B------:R-:W-:Y:S01]  /*2b70*/  @!PT LDS RZ, [RZ] ;  /* 0x00000000fffff984 */ /* 0x000fe20000000800 */
[----:B------:R-:W-:Y:S01]  /*2b80*/  @!PT LDS RZ, [RZ] ;  /* 0x00000000fffff984 */ /* 0x000fe20000000800 */
[----:B------:R-:W-:Y:S01]  /*2b90*/  @!PT LDS RZ, [RZ] ;  /* 0x00000000fffff984 */ /* 0x000fe20000000800 */
[----:B------:R3:W-:Y:S01]  /*2ba0*/  @!P3 LDGSTS.E.BYPASS.LTC128B.128 [R0+0xe000], [R20.64] ;  /* 0x0e0000001400bfae */ /* 0x0007e2000b901d44 */
[----:B------:R-:W-:-:S03]  /*2bb0*/  @!P4 LEA R12, P0, R8, c[0x0][0x170], 0x1 ;  /* 0x00005c00080cca11 */ /* 0x000fc600078008ff */
[----:B------:R-:W-:Y:S01]  /*2bc0*/  @P1 STS.128 [R0+0xf000], RZ ;  /* 0x00f000ff00001388 */ /* 0x000fe20000000c00 */
[----:B------:R-:W-:-:S03]  /*2bd0*/  @!P3 IMAD.IADD R7, R7, 0x1, R19 ;  /* 0x000000010707b824 */ /* 0x000fc600078e0213 */
        /* <DEDUP_REMOVED lines=10> */
[----:B------:R3:W-:Y:S01]  /*2c80*/  @!P5 LDGSTS.E.BYPASS.LTC128B.128 [R0+0x10000], [R14.64] ;  /* 0x100000000e00dfae */ /* 0x0007e2000b901d44 */
[----:B-1----:R-:W-:Y:S02]  /*2c90*/  @!P3 LEA R10, P5, R6, c[0x0][0x170], 0x1 ;  /* 0x00005c00060aba11 */ /* 0x002fe400078a08ff */
[----:B------:R-:W-:Y:S02]  /*2ca0*/  @!P4 LEA.HI.X R13, R8, c[0x0][0x174], R9, 0x1, P0 ;  /* 0x00005d00080dca11 */ /* 0x000fe400000f0c09 */
[----:B------:R-:W-:Y:S02]  /*2cb0*/  @!P3 LEA.HI.X R11, R6, c[0x0][0x174], R7, 0x1, P5 ;  /* 0x00005d00060bba11 */ /* 0x000fe400028f0c07 */
[----:B------:R-:W-:Y:S02]  /*2cc0*/  @!P1 IADD3 R5, R5, R18, RZ ;  /* 0x0000001205059210 */ /* 0x000fe40007ffe0ff */
[----:B------:R-:W-:Y:S01]  /*2cd0*/  @!P1 LEA R8, P0, R4, c[0x0][0x170], 0x1 ;  /* 0x00005c0004089a11 */ /* 0x000fe200078008ff */
        /* <DEDUP_REMOVED lines=10> */
[----:B------:R3:W-:Y:S01]  /*2d80*/  @P1 STS.128 [R0+0x13000], RZ ;  /* 0x013000ff00001388 */ /* 0x0007e20000000c00 */
[----:B------:R-:W-:Y:S01]  /*2d90*/  UMOV UR9, UR12 ;  /* 0x0000000c00097c82 */ /* 0x000fe20008000000 */
[----:B------:R-:W-:Y:S01]  /*2da0*/  IMAD.MOV.U32 R34, RZ, RZ, 0x7f800000 ;  /* 0x7f800000ff227424 */ /* 0x000fe200078e00ff */
[----:B------:R-:W-:Y:S01]  /*2db0*/  MOV R32, 0x7f800000 ;  /* 0x7f80000000207802 */ /* 0x000fe20000000f00 */
[----:B------:R-:W-:-:S02]  /*2dc0*/  IMAD.MOV.U32 R33, RZ, RZ, 0x7f800000 ;  /* 0x7f800000ff217424 */ /* 0x000fc400078e00ff */
[----:B------:R-:W-:Y:S01]  /*2dd0*/  IMAD.MOV.U32 R31, RZ, RZ, 0x7f800000 ;  /* 0x7f800000ff1f7424 */ /* 0x000fe200078e00ff */
[C---:B--2---:R-:W-:Y:S02]  /*2de0*/  IADD3 R2, R30.reuse, 0x40, RZ ;  /* 0x000000401e027810 */ /* 0x044fe40007ffe0ff */
[----:B------:R-:W-:Y:S02]  /*2df0*/  IADD3 R9, R30, 0x8, RZ ;  /* 0x000000081e097810 */ /* 0x000fe40007ffe0ff */
[----:B------:R-:W-:Y:S02]  /*2e00*/  ISETP.GE.AND P5, PT, R2, UR8, PT ;  /* 0x0000000802007c0c */ /* 0x000fe4000bfa6270 */
[----:B------:R-:W-:Y:S02]  /*2e10*/  IADD3 R2, R30, 0x48, RZ ;  /* 0x000000481e027810 */ /* 0x000fe40007ffe0ff */
[----:B------:R-:W-:Y:S02]  /*2e20*/  ISETP.GE.AND P6, PT, R9, UR8, PT ;  /* 0x0000000809007c0c */ /* 0x000fe4000bfc6270 */
[----:B------:R-:W-:-:S02]  /*2e30*/  @!P1 LEA.HI.X R9, R4, c[0x0][0x174], R5, 0x1, P0 ;  /* 0x00005d0004099a11 */ /* 0x000fc400000f0c05 */
[----:B------:R-:W-:Y:S01]  /*2e40*/  ISETP.GE.AND P0, PT, R2, UR8, PT ;  /* 0x0000000802007c0c */ /* 0x000fe2000bf06270 */
[C---:B------:R-:W-:Y:S01]  /*2e50*/  IMAD.SHL.U32 R4, R30.reuse, 0x4, RZ ;  /* 0x000000041e047824 */ /* 0x040fe200078e00ff */
[----:B------:R-:W-:Y:S01]  /*2e60*/  ISETP.GE.AND P4, PT, R30, UR8, PT ;  /* 0x000000081e007c0c */ /* 0x000fe2000bf86270 */
[----:B------:R-:W-:Y:S01]  /*2e70*/  @!PT LDS RZ, [RZ] ;  /* 0x00000000fffff984 */ /* 0x000fe20000000800 */
[----:B------:R-:W-:Y:S01]  /*2e80*/  @!PT LDS RZ, [RZ] ;  /* 0x00000000fffff984 */ /* 0x000fe20000000800 */
[----:B------:R-:W-:Y:S01]  /*2e90*/  @!PT LDS RZ, [RZ] ;  /* 0x00000000fffff984 */ /* 0x000fe20000000800 */
[----:B------:R1:W-:Y:S01]  /*2ea0*/  @!P1 LDGSTS.E.BYPASS.LTC128B.128 [R0+0x13000], [R8.64] ;  /* 0x1300000008009fae */ /* 0x0003e2000b901d44 */
[----:B------:R-:W-:Y:S02]  /*2eb0*/  UMOV UR8, UR13 ;  /* 0x0000000d00087c82 */ /* 0x000fe40008000000 */
[----:B------:R-:W-:Y:S01]  /*2ec0*/  IADD3 R4, P3, R4, UR9, RZ ;  /* 0x0000000904047c10 */ /* 0x000fe2000ff7e0ff */
[----:B------:R-:W0:Y:S06]  /*2ed0*/  LDGDEPBAR ;  /* 0x00000000000079af */ /* 0x000e2c0000000000 */
[----:B------:R-:W-:-:S02]  /*2ee0*/  @!P0 LEA R6, P1, R2, UR9, 0x2 ;  /* 0x0000000902068c11 */ /* 0x000fc4000f8210ff */
[----:B-1----:R-:W-:-:S04]  /*2ef0*/  SHF.R.S32.HI R8, RZ, 0x1f, R30 ;  /* 0x0000001fff087819 */ /* 0x002fc8000001141e */
[----:B------:R-:W-:Y:S02]  /*2f00*/  SHF.L.U64.HI R5, R30, 0x2, R8 ;  /* 0x000000021e057819 */ /* 0x000fe40000010208 */
[----:B---3--:R-:W-:Y:S02]  /*2f10*/  SHF.R.S32.HI R0, RZ, 0x1f, R2 ;  /* 0x0000001fff007819 */ /* 0x008fe40000011402 */
[----:B------:R-:W-:Y:S02]  /*2f20*/  IADD3.X R5, R5, UR8, RZ, P3, !PT ;  /* 0x0000000805057c10 */ /* 0x000fe40009ffe4ff */
[----:B------:R-:W-:-:S03]  /*2f30*/  @!P0 LEA.HI.X R7, R2, UR8, R0, 0x2, P1 ;  /* 0x0000000802078c11 */ /* 0x000fc600088f1400 */
[----:B------:R1:W2:Y:S04]  /*2f40*/  @!P4 LDG.E R34, [R4.64] ;  /* 0x000000040422c981 */ /* 0x0002a8000c1e1900 */
[----:B------:R1:W3:Y:S04]  /*2f50*/  @!P6 LDG.E R33, [R4.64+0x20] ;  /* 0x000020040421e981 */ /* 0x0002e8000c1e1900 */
[----:B------:R1:W4:Y:S04]  /*2f60*/  @!P5 LDG.E R32, [R4.64+0x100] ;  /* 0x000100040420d981 */ /* 0x000328000c1e1900 */
[----:B------:R-:W5:Y:S01]  /*2f70*/  @!P0 LDG.E R31, [R6.64] ;  /* 0x00000004061f8981 */ /* 0x000f62000c1e1900 */
        /* <DEDUP_REMOVED lines=15> */
[----:B-1----:R-:W-:Y:S01]  /*3070*/  IMAD.SHL.U32 R5, R2, 0x10, RZ ;  /* 0x0000001002057824 */ /* 0x002fe200078e00ff */
[----:B------:R-:W-:Y:S01]  /*3080*/  SEL R0, R0, R191, !P2 ;  /* 0x000000bf00007207 */ /* 0x000fe20005000000 */
[----:B------:R-:W-:-:S04]  /*3090*/  IMAD.SHL.U32 R4, R2, 0x8, RZ ;  /* 0x0000000802047824 */ /* 0x000fc800078e00ff */
[----:B------:R-:W-:Y:S01]  /*30a0*/  IMAD.SHL.U32 R180, R0, 0x2, RZ ;  /* 0x0000000200b47824 */ /* 0x000fe200078e00ff */
[----:B------:R-:W-:-:S05]  /*30b0*/  IADD3 R0, R5, 0x20, RZ ;  /* 0x0000002005007810 */ /* 0x000fca0007ffe0ff */
[----:B------:R-:W-:-:S05]  /*30c0*/  IMAD.IADD R0, R4, 0x1, R0 ;  /* 0x0000000104007824 */ /* 0x000fca00078e0200 */
[----:B------:R-:W-:-:S05]  /*30d0*/  IADD3 R0, R4, R0, RZ ;  /* 0x0000000004007210 */ /* 0x000fca0007ffe0ff */
[----:B------:R-:W-:-:S04]  /*30e0*/  IMAD.IADD R0, R4, 0x1, R0 ;  /* 0x0000000104007824 */ /* 0x000fc800078e0200 */
[----:B------:R-:W-:Y:S01]  /*30f0*/  IMAD.IADD R0, R4, 0x1, R0 ;  /* 0x0000000104007824 */ /* 0x000fe200078e0200 */
[----:B------:R-:W-:-:S03]  /*3100*/  SHF.L.U64.HI R5, R30, 0x2, R8 ;  /* 0x000000021e057819 */ /* 0x000fc60000010208 */
[----:B------:R-:W-:Y:S01]  /*3110*/  IMAD.IADD R2, R4, 0x1, R0 ;  /* 0x0000000104027824 */ /* 0x000fe200078e0200 */
[----:B------:R-:W-:Y:S01]  /*3120*/  MOV R189, 0x20 ;  /* 0x0000002000bd7802 */ /* 0x000fe20000000f00 */
[----:B------:R-:W-:Y:S01]  /*3130*/  IMAD.MOV.U32 R181, RZ, RZ, 0x40 ;  /* 0x00000040ffb57424 */ /* 0x000fe200078e00ff */
[----:B------:R-:W-:Y:S01]  /*3140*/  UIADD3 UR10, UR24, 0x80, URZ ;  /* 0x00000080180a7890 */ /* 0x000fe2000fffe03f */
        /* <DEDUP_REMOVED lines=35> */
[C---:B------:R-:W-:Y:S01]  /*3380*/  IMAD.SHL.U32 R188, R193.reuse, 0x2, RZ ;  /* 0x00000002c1bc7824 */ /* 0x040fe200078e00ff */
[----:B------:R-:W-:Y:S01]  /*3390*/  SHF.L.U32 R190, R193, 0x1, RZ ;  /* 0x00000001c1be7819 */ /* 0x000fe200000006ff */
[----:B------:R-:W-:Y:S01]  /*33a0*/  IMAD.IADD R186, R189, 0x1, R192 ;  /* 0x00000001bdba7824 */ /* 0x000fe200078e02c0 */
[----:B------:R-:W-:-:S02]  /*33b0*/  UISETP.GE.AND UP0, UPT, UR10, UR6, UPT ;  /* 0x000000060a00728c */ /* 0x000fc4000bf06270 */
[----:B------:R-:W-:Y:S02]  /*33c0*/  UMOV UR11, UR14 ;  /* 0x0000000e000b7c82 */ /* 0x000fe40008000000 */
[----:B------:R-:W-:Y:S01]  /*33d0*/  UMOV UR10, UR15 ;  /* 0x0000000f000a7c82 */ /* 0x000fe20008000000 */
[----:B--2---:R-:W-:Y:S04]  /*33e0*/  STL [R1+0x18], R34 ;  /* 0x0000182201007387 */ /* 0x004fe80000100800 */
[----:B---3--:R-:W-:Y:S04]  /*33f0*/  STL [R1+0x1c], R33 ;  /* 0x00001c2101007387 */ /* 0x008fe80000100800 */
[----:B----4-:R-:W-:Y:S04]  /*3400*/  STL [R1+0x10], R32 ;  /* 0x0000102001007387 */ /* 0x010fe80000100800 */
[----:B-----5:R-:W-:Y:S04]  /*3410*/  STL [R1+0x14], R31 ;  /* 0x0000141f01007387 */ /* 0x020fe80000100800 */
[----:B------:R-:W-:Y:S04]  /*3420*/  STL [R1+0x40], R0 ;  /* 0x0000400001007387 */ /* 0x000fe80000100800 */
[----:B------:R1:W-:Y:S04]  /*3430*/  STL [R1+0x3c], R2 ;  /* 0x00003c0201007387 */ /* 0x0003e80000100800 */
[----:B------:R2:W-:Y:S01]  /*3440*/  STL [R1+0x4c], R5 ;  /* 0x00004c0501007387 */ /* 0x0005e20000100800 */
[----:B-1----:R-:W-:Y:S01]  /*3450*/  IADD3 R2, R4, R2, RZ ;  /* 0x0000000204027210 */ /* 0x002fe20007ffe0ff */
[C---:B--2---:R-:W-:Y:S01]  /*3460*/  IMAD.SHL.U32 R5, R30.reuse, 0x4, RZ ;  /* 0x000000041e057824 */ /* 0x044fe200078e00ff */
[----:B------:R-:W-:-:S04]  /*3470*/  IADD3 R0, R30, -0x80, RZ ;  /* 0xffffff801e007810 */ /* 0x000fc80007ffe0ff */
[----:B------:R-:W-:Y:S04]  /*3480*/  STL [R1+0x50], R5 ;  /* 0x0000500501007387 */ /* 0x000fe80000100800 */
[----:B------:R1:W-:Y:S01]  /*3490*/  STL [R1+0x38], R2 ;  /* 0x0000380201007387 */ /* 0x0003e20000100800 */
[----:B------:R-:W-:Y:S01]  /*34a0*/  SHF.L.U32 R0, R0, 0x2, RZ ;  /* 0x0000000200007819 */ /* 0x000fe200000006ff */
[----:B-1----:R-:W-:-:S04]  /*34b0*/  IMAD.IADD R2, R4, 0x1, R2 ;  /* 0x0000000104027824 */ /* 0x002fc800078e0202 */
[C---:B------:R-:W-:Y:S01]  /*34c0*/  IMAD.IADD R5, R4.reuse, 0x1, R2 ;  /* 0x0000000104057824 */ /* 0x040fe200078e0202 */
[----:B------:R-:W-:Y:S04]  /*34d0*/  STL [R1+0x34], R2 ;  /* 0x0000340201007387 */ /* 0x000fe80000100800 */
[----:B------:R1:W-:Y:S04]  /*34e0*/  STL [R1+0x48], R0 ;  /* 0x0000480001007387 */ /* 0x0003e80000100800 */
[----:B------:R-:W-:Y:S01]  /*34f0*/  STL [R1+0x30], R5 ;  /* 0x0000300501007387 */ /* 0x000fe20000100800 */
[----:B-1----:R-:W-:-:S05]  /*3500*/  IADD3 R0, R4, R5, RZ ;  /* 0x0000000504007210 */ /* 0x002fca0007ffe0ff */
[----:B------:R1:W-:Y:S02]  /*3510*/  STL [R1+0x2c], R0 ;  /* 0x00002c0001007387 */ /* 0x0003e40000100800 */
[----:B-1----:R-:W-:-:S05]  /*3520*/  IMAD.IADD R0, R4, 0x1, R0 ;  /* 0x0000000104007824 */ /* 0x002fca00078e0200 */
[----:B------:R1:W-:Y:S02]  /*3530*/  STL [R1+0x28], R0 ;  /* 0x0000280001007387 */ /* 0x0003e40000100800 */
[----:B-1----:R-:W-:-:S05]  /*3540*/  IMAD.IADD R0, R4, 0x1, R0 ;  /* 0x0000000104007824 */ /* 0x002fca00078e0200 */
[----:B------:R1:W-:Y:S02]  /*3550*/  STL [R1+0x24], R0 ;  /* 0x0000240001007387 */ /* 0x0003e40000100800 */
[----:B-1----:R-:W-:-:S05]  /*3560*/  IADD3 R0, R4, R0, RZ ;  /* 0x0000000004007210 */ /* 0x002fca0007ffe0ff */
[----:B------:R1:W-:Y:S02]  /*3570*/  STL [R1+0x20], R0 ;  /* 0x0000200001007387 */ /* 0x0003e40000100800 */
[----:B-1----:R-:W-:-:S05]  /*3580*/  IMAD.IADD R0, R4, 0x1, R0 ;  /* 0x0000000104007824 */ /* 0x002fca00078e0200 */
[----:B------:R1:W-:Y:S02]  /*3590*/  STL [R1+0x44], R0 ;  /* 0x0000440001007387 */ /* 0x0003e40000100800 */
.L_x_1660:
[----:B------:R-:W0:Y:S01]  /*35a0*/  LDGDEPBAR ;  /* 0x00000000000079af */ /* 0x000e220000000000 */
[C---:B-1----:R-:W-:Y:S01]  /*35b0*/  IADD3 R0, R187.reuse, R189, RZ ;  /* 0x000000bdbb007210 */ /* 0x042fe20007ffe0ff */
[----:B------:R-:W-:Y:S01]  /*35c0*/  UISETP.GE.AND UP5, UPT, UR7, 0x1, UPT ;  /* 0x000000010700788c */ /* 0x000fe2000bfa6270 */
[-C--:B------:R-:W-:Y:S02]  /*35d0*/  IADD3 R164, R187, R181.reuse, RZ ;  /* 0x000000b5bba47210 */ /* 0x080fe40007ffe0ff */
[----:B------:R-:W-:Y:S02]  /*35e0*/  PLOP3.LUT P2, PT, PT, PT, UP0, 0x80, 0x0 ;  /* 0x000000000000781c */ /* 0x000fe40003f4f008 */
[----:B------:R-:W-:Y:S01]  /*35f0*/  PLOP3.LUT P4, PT, PT, PT, UP0, 0x80, 0x0 ;  /* 0x000000000000781c */ /* 0x000fe20003f8f008 */
[----:B------:R-:W2:Y:S01]  /*3600*/  LDL R206, [R1+0x5c] ;  /* 0x00005c0001ce7983 */ /* 0x000ea20000100800 */
[----:B------:R-:W-:Y:S02]  /*3610*/  PLOP3.LUT P0, PT, PT, PT, UP0, 0x80, 0x0 ;  /* 0x000000000000781c */ /* 0x000fe40003f0f008 */
[----:B------:R-:W-:Y:S01]  /*3620*/  PLOP3.LUT P5, PT, PT, PT, UP0, 0x80, 0x0 ;  /* 0x000000000000781c */ /* 0x000fe20003faf008 */
[----:B------:R-:W3:Y:S01]  /*3630*/  LDL R2, [R1+0x18] ;  /* 0x0000180001027983 */ /* 0x000ee20000100800 */
[----:B------:R-:W-:Y:S03]  /*3640*/  PLOP3.LUT P6, PT, PT, PT, UP0, 0x80, 0x0 ;  /* 0x000000000000781c */ /* 0x000fe60003fcf008 */
[----:B------:R-:W4:Y:S04]  /*3650*/  LDL R205, [R1+0x1c] ;  /* 0x00001c0001cd7983 */ /* 0x000f280000100800 */
[----:B------:R-:W-:Y:S04]  /*3660*/  STL [R1+0x15c], R116 ;  /* 0x00015c7401007387 */ /* 0x000fe80000100800 */
        /* <DEDUP_REMOVED lines=48> */
[----:B------:R-:W-:Y:S01]  /*3970*/  STL [R1+0x98], R3 ;  /* 0x0000980301007387 */ /* 0x000fe20000100800 */
[----:B------:R-:W-:Y:S04]  /*3980*/  DEPBAR.LE SB0, 0x0 ;  /* 0x000080000000791a */ /* 0x000fe80000000000 */
[----:B------:R-:W-:Y:S08]  /*3990*/  BAR.SYNC.DEFER_BLOCKING 0x0 ;  /* 0x0000000000007b1d */ /* 0x000ff00000010000 */
[----:B------:R-:W-:Y:S08]  /*39a0*/  LDSM.16.M88.4 R64, [R187] ;  /* 0x00000000bb40783b */ /* 0x000ff00000000200 */
[----:B------:R-:W1:Y:S08]  /*39b0*/  LDSM.16.M88.4 R16, [R182+0xc000] ;  /* 0x00c00000b610783b */ /* 0x000e700000000200 */
[----:B------:R-:W2:Y:S08]  /*39c0*/  LDSM.16.M88.4 R60, [R187+0x2000] ;  /* 0x00200000bb3c783b */ /* 0x000eb00000000200 */
[----:B------:R-:W3:Y:S08]  /*39d0*/  LDSM.16.M88.4 R32, [R182+0xc800] ;  /* 0x00c80000b620783b */ /* 0x000ef00000000200 */
[----:B------:R-:W4:Y:S08]  /*39e0*/  LDSM.16.M88.4 R48, [R182+0xd000] ;  /* 0x00d00000b630783b */ /* 0x000f300000000200 */
[----:B------:R-:W4:Y:S01]  /*39f0*/  LDSM.16.M88.4 R132, [R182+0xd800] ;  /* 0x00d80000b684783b */ /* 0x000f220000000200 */
[-C--:B-1----:R-:W-:Y:S07]  /*3a00*/  HMMA.16816.F32 R4, R64, R16.reuse, RZ ;  /* 0x000000104004723c */ /* 0x082fee00000018ff */
[----:B------:R-:W-:Y:S01]  /*3a10*/  LDSM.16.M88.4 R136, [R0] ;  /* 0x000000000088783b */ /* 0x000fe20000000200 */
[C---:B--2---:R-:W-:Y:S07]  /*3a20*/  HMMA.16816.F32 R8, R60.reuse, R16, RZ ;  /* 0x000000103c08723c */ /* 0x044fee00000018ff */
[----:B------:R-:W1:Y:S01]  /*3a30*/  LDSM.16.M88.4 R140, [R185+0xc000] ;  /* 0x00c00000b98c783b */ /* 0x000e620000000200 */
[-C--:B------:R-:W-:Y:S07]  /*3a40*/  HMMA.16816.F32 R12, R60, R18.reuse, RZ ;  /* 0x000000123c0c723c */ /* 0x080fee00000018ff */
[----:B------:R2:W1:Y:S01]  /*3a50*/  LDSM.16.M88.4 R144, [R0+0x2000] ;  /* 0x002000000090783b */ /* 0x0004620000000200 */
[----:B---3--:R-:W-:Y:S01]  /*3a60*/  FSETP.NEU.FTZ.AND P3, PT, R2, -INF , PT ;  /* 0xff8000000200780b */ /* 0x008fe20003f7d000 */
[C---:B------:R-:W-:Y:S06]  /*3a70*/  HMMA.16816.F32 R16, R64.reuse, R18, RZ ;  /* 0x000000124010723c */ /* 0x040fec00000018ff */
[----:B------:R-:W3:Y:S02]  /*3a80*/  LDSM.16.M88.4 R148, [R185+0xc800] ;  /* 0x00c80000b994783b */ /* 0x000ee40000000200 */
[-C--:B------:R-:W-:Y:S06]  /*3a90*/  HMMA.16816.F32 R20, R64, R32.reuse, RZ ;  /* 0x000000204014723c */ /* 0x080fec00000018ff */
[----:B------:R-:W-:Y:S02]  /*3aa0*/  LDSM.16.M88.4 R152, [R185+0xd800] ;  /* 0x00d80000b998783b */ /* 0x000fe40000000200 */
[C---:B------:R-:W-:Y:S06]  /*3ab0*/  HMMA.16816.F32 R24, R60.reuse, R32, RZ ;  /* 0x000000203c18723c */ /* 0x040fec00000018ff */
[----:B------:R-:W-:Y:S01]  /*3ac0*/  LDSM.16.M88.4 R156, [R164] ;  /* 0x00000000a49c783b */ /* 0x000fe20000000200 */
[----:B--2---:R-:W-:Y:S01]  /*3ad0*/  IADD3 R0, R0, R181, RZ ;  /* 0x000000b500007210 */ /* 0x004fe20007ffe0ff */
[-C--:B------:R-:W-:Y:S06]  /*3ae0*/  HMMA.16816.F32 R28, R60, R34.reuse, RZ ;  /* 0x000000223c1c723c */ /* 0x080fec00000018ff */
[----:B------:R-:W-:Y:S02]  /*3af0*/  LDSM.16.M88.4 R160, [R183+0xc000] ;  /* 0x00c00000b7a0783b */ /* 0x000fe40000000200 */
[C---:B------:R-:W-:Y:S06]  /*3b00*/  HMMA.16816.F32 R32, R64.reuse, R34, RZ ;  /* 0x000000224020723c */ /* 0x040fec00000018ff */
[----:B------:R-:W-:Y:S02]  /*3b10*/  LDSM.16.M88.4 R164, [R164+0x2000] ;  /* 0x00200000a4a4783b */ /* 0x000fe40000000200 */
[-C--:B----4-:R-:W-:Y:S06]  /*3b20*/  HMMA.16816.F32 R36, R64, R48.reuse, RZ ;  /* 0x000000304024723c */ /* 0x090fec00000018ff */
[----:B------:R-:W-:Y:S02]  /*3b30*/  LDSM.16.M88.4 R168, [R183+0xd000] ;  /* 0x00d00000b7a8783b */ /* 0x000fe40000000200 */
[C---:B------:R-:W-:Y:S06]  /*3b40*/  HMMA.16816.F32 R40, R60.reuse, R48, RZ ;  /* 0x000000303c28723c */ /* 0x040fec00000018ff */
[----:B------:R-:W-:Y:S02]  /*3b50*/  LDSM.16.M88.4 R172, [R183+0xd800] ;  /* 0x00d80000b7ac783b */ /* 0x000fe40000000200 */
[-C--:B------:R-:W-:Y:S06]  /*3b60*/  HMMA.16816.F32 R44, R60, R50.reuse, RZ ;  /* 0x000000323c2c723c */ /* 0x080fec00000018ff */
[----:B------:R-:W-:Y:S02]  /*3b70*/  LDSM.16.M88.4 R176, [R184+0xc000] ;  /* 0x00c00000b8b0783b */ /* 0x000fe40000000200 */
[C---:B------:R-:W-:Y:S08]  /*3b80*/  HMMA.16816.F32 R48, R64.reuse, R50, RZ ;  /* 0x000000324030723c */ /* 0x040ff000000018ff */
[-C--:B------:R-:W-:Y:S08]  /*3b90*/  HMMA.16816.F32 R52, R64, R132.reuse, RZ ;  /* 0x000000844034723c */ /* 0x080ff000000018ff */
[C---:B------:R-:W-:Y:S08]  /*3ba0*/  HMMA.16816.F32 R56, R60.reuse, R132, RZ ;  /* 0x000000843c38723c */ /* 0x040ff000000018ff */
[-C--:B------:R-:W-:Y:S08]  /*3bb0*/  HMMA.16816.F32 R60, R60, R134.reuse, RZ ;  /* 0x000000863c3c723c */ /* 0x080ff000000018ff */
[----:B------:R-:W-:Y:S01]  /*3bc0*/  HMMA.16816.F32 R64, R64, R134, RZ ;  /* 0x000000864040723c */ /* 0x000fe200000018ff */
[----:B------:R-:W2:Y:S07]  /*3bd0*/  LDSM.16.M88.4 R132, [R185+0xd000] ;  /* 0x00d00000b984783b */ /* 0x000eae0000000200 */
[-C--:B-1----:R-:W-:Y:S08]  /*3be0*/  HMMA.16816.F32 R4, R136, R140.reuse, R4 ;  /* 0x0000008c8804723c */ /* 0x082ff00000001804 */
        /* <DEDUP_REMOVED lines=8> */
[----:B------:R-:W3:Y:S07]  /*3c70*/  LDSM.16.M88.4 R148, [R0] ;  /* 0x000000000094783b */ /* 0x000eee0000000200 */
[-C--:B--2---:R-:W-:Y:S08]  /*3c80*/  HMMA.16816.F32 R36, R136, R132.reuse, R36 ;  /* 0x000000848824723c */ /* 0x084ff00000001824 */
[C---:B------:R-:W-:Y:S08]  /*3c90*/  HMMA.16816.F32 R40, R144.reuse, R132, R40 ;  /* 0x000000849028723c */ /* 0x040ff00000001828 */
[-C--:B------:R-:W-:Y:S08]  /*3ca0*/  HMMA.16816.F32 R44, R144, R134.reuse, R44 ;  /* 0x00000086902c723c */ /* 0x080ff0000000182c */
[C---:B------:R-:W-:Y:S01]  /*3cb0*/  HMMA.16816.F32 R48, R136.reuse, R134, R48 ;  /* 0x000000868830723c */ /* 0x040fe20000001830 */
[----:B------:R-:W2:Y:S07]  /*3cc0*/  LDSM.16.M88.4 R132, [R0+0x2000] ;  /* 0x002000000084783b */ /* 0x000eae0000000200 */
[-C--:B------:R-:W-:Y:S08]  /*3cd0*/  HMMA.16816.F32 R52, R136, R152.reuse, R52 ;  /* 0x000000988834723c */ /* 0x080ff00000001834 */
[C---:B------:R-:W-:Y:S08]  /*3ce0*/  HMMA.16816.F32 R56, R144.reuse, R152, R56 ;  /* 0x000000989038723c */ /* 0x040ff00000001838 */
[-C--:B------:R-:W-:Y:S08]  /*3cf0*/  HMMA.16816.F32 R60, R144, R154.reuse, R60 ;  /* 0x0000009a903c723c */ /* 0x080ff0000000183c */
[----:B------:R-:W-:Y:S08]  /*3d00*/  HMMA.16816.F32 R64, R136, R154, R64 ;  /* 0x0000009a8840723c */ /* 0x000ff00000001840 */
[-C--:B------:R-:W-:Y:S08]  /*3d10*/  HMMA.16816.F32 R4, R156, R160.reuse, R4 ;  /* 0x000000a09c04723c */ /* 0x080ff00000001804 */
[C---:B------:R-:W-:Y:S08]  /*3d20*/  HMMA.16816.F32 R8, R164.reuse, R160, R8 ;  /* 0x000000a0a408723c */ /* 0x040ff00000001808 */
[-C--:B------:R-:W-:Y:S08]  /*3d30*/  HMMA.16816.F32 R12, R164, R162.reuse, R12 ;  /* 0x000000a2a40c723c */ /* 0x080ff0000000180c */
[C---:B------:R-:W-:Y:S08]  /*3d40*/  HMMA.16816.F32 R16, R156.reuse, R162, R16 ;  /* 0x000000a29c10723c */ /* 0x040ff00000001810 */
[-C--:B-1----:R-:W-:Y:S08]  /*3d50*/  HMMA.16816.F32 R20, R156, R140.reuse, R20 ;  /* 0x0000008c9c14723c */ /* 0x082ff00000001814 */
        /* <DEDUP_REMOVED lines=33> */
[----:B------:R-:W2:Y:S01]  /*3f70*/  MUFU.TANH R242, R6 ;  /* 0x0000000600f27308 */ /* 0x000ea20000002400 */
[----:B------:R-:W-:Y:S09]  /*3f80*/  FMUL.FTZ R15, R15, c[0x0][0x2ec] ;  /* 0x0000bb000f0f7a20 */ /* 0x000ff20000410000 */
[----:B------:R-:W-:Y:S01]  /*3f90*/  MUFU.TANH R105, R13 ;  /* 0x0000000d00697308 */ /* 0x000fe20000002400 */
[----:B---3--:R-:W-:Y:S09]  /*3fa0*/  FMUL.FTZ R8, R205, 1.4426950216293334961 ;  /* 0x3fb8aa3bcd087820 */ /* 0x008ff20000410000 */
[----:B------:R3:W1:Y:S10]  /*3fb0*/  MUFU.TANH R241, R7 ;  /* 0x0000000700f17308 */ /* 0x0006740000002400 */
[----:B------:R-:W-:Y:S10]  /*3fc0*/  MUFU.TANH R86, R14 ;  /* 0x0000000e00567308 */ /* 0x000ff40000002400 */
[----:B------:R1:W-:Y:S01]  /*3fd0*/  MUFU.TANH R87, R11 ;  /* 0x0000000b00577308 */ /* 0x0003e20000002400 */
[----:B---3--:R-:W3:Y:S09]  /*3fe0*/  LDSM.16.M88.4 R4, [R184+0xc800] ;  /* 0x00c80000b804783b */ /* 0x008ef20000000200 */
[----:B------:R-:W-:Y:S10]  /*3ff0*/  MUFU.TANH R85, R15 ;  /* 0x0000000f00557308 */ /* 0x000ff40000002400 */
[----:B------:R2:W-:Y:S01]  /*4000*/  MUFU.TANH R88, R10 ;  /* 0x0000000a00587308 */ /* 0x0005e20000002400 */
[----:B-1----:R-:W4:Y:S09]  /*4010*/  LDL R11, [R1+0x10] ;  /* 0x00001000010b7983 */ /* 0x002f320000100800 */
[----:B------:R1:W1:Y:S10]  /*4020*/  MUFU.TANH R107, R9 ;  /* 0x00000009006b7308 */ /* 0x0002740000002400 */
[----:B------:R-:W-:Y:S01]  /*4030*/  MUFU.TANH R106, R12 ;  /* 0x0000000c006a7308 */ /* 0x000fe20000002400 */
[-C--:B---3--:R-:W-:Y:S01]  /*4040*/  HMMA.16816.F32 R20, R148, R4.reuse, R20 ;  /* 0x000000049414723c */ /* 0x088fe20000001814 */
[----:B--2---:R-:W-:Y:S04]  /*4050*/  MOV R10, UR18 ;  /* 0x00000012000a7c02 */ /* 0x004fe80008000f00 */
[----:B------:R-:W-:Y:S04]  /*4060*/  @P2 LEA R10, R10, R206, 0x7 ;  /* 0x000000ce0a0a2211 */ /* 0x000fe800078e38ff */
[----:B------:R-:W2:Y:S01]  /*4070*/  MUFU.TANH R213, R16 ;  /* 0x0000001000d57308 */ /* 0x000ea20000002400 */
[----:B------:R-:W-:Y:S01]  /*4080*/  PLOP3.LUT P2, PT, PT, PT, UP0, 0x80, 0x0 ;  /* 0x000000000000781c */ /* 0x000fe20003f4f008 */
[C---:B------:R-:W-:Y:S01]  /*4090*/  HMMA.16816.F32 R24, R132.reuse, R4, R24 ;  /* 0x000000048418723c */ /* 0x040fe20000001818 */
[----:B------:R-:W3:Y:S01]  /*40a0*/  LDL R5, [R1+0x14] ;  /* 0x0000140001057983 */ /* 0x000ee20000100800 */
[C---:B------:R-:W-:Y:S02]  /*40b0*/  @P4 ISETP.GE.AND P4, PT, R10.reuse, UR6, PT ;  /* 0x000000060a004c0c */ /* 0x040fe4000bf86270 */
[----:B------:R-:W-:Y:S01]  /*40c0*/  @P0 IADD3 R0, R10, 0x1, RZ ;  /* 0x000000010a000810 */ /* 0x000fe20007ffe0ff */
[----:B-1----:R-:W-:Y:S01]  /*40d0*/  FMUL.FTZ R9, R2, 1.4426950216293334961 ;  /* 0x3fb8aa3b02097820 */ /* 0x002fe20000410000 */
[----:B------:R-:W-:Y:S02]  /*40e0*/  PLOP3.LUT P0, PT, PT, PT, UP0, 0x80, 0x0 ;  /* 0x000000000000781c */ /* 0x000fe40003f0f008 */
[----:B------:R-:W1:Y:S01]  /*40f0*/  MUFU.TANH R155, R17 ;  /* 0x00000011009b7308 */ /* 0x000e620000002400 */
[----:B------:R-:W-:Y:S01]  /*4100*/  @P5 ISETP.GE.AND P5, PT, R0, UR6, PT ;  /* 0x0000000600005c0c */ /* 0x000fe2000bfa6270 */
[-C--:B------:R-:W-:Y:S02]  /*4110*/  HMMA.16816.F32 R28, R132, R6.reuse, R28 ;  /* 0x00000006841c723c */ /* 0x080fe4000000181c */
[----:B------:R-:W-:Y:S02]  /*4120*/  MOV R0, R152 ;  /* 0x0000009800007202 */ /* 0x000fe40000000f00 */
[----:B------:R-:W-:Y:S02]  /*4130*/  FSEL R9, R9, RZ, P3 ;  /* 0x000000ff09097208 */ /* 0x000fe40001800000 */
[----:B------:R-:W-:Y:S01]  /*4140*/  @P2 FSEL R0, R152, -INF , !P4 ;  /* 0xff80000098002808 */ /* 0x000fe20006000000 */
[----:B------:R-:W-:Y:S01]  /*4150*/  FMUL.FTZ R20, R20, c[0x0][0x2ec] ;  /* 0x0000bb0014147a20 */ /* 0x000fe20000410000 */
[----:B------:R-:W-:Y:S01]  /*4160*/  MUFU.TANH R233, R19 ;  /* 0x0000001300e97308 */ /* 0x000fe20000002400 */
[----:B------:R-:W-:Y:S01]  /*4170*/  PLOP3.LUT P2, PT, PT, PT, UP0, 0x80, 0x0 ;  /* 0x000000000000781c */ /* 0x000fe20003f4f008 */
[C---:B------:R-:W-:Y:S01]  /*4180*/  HMMA.16816.F32 R32, R148.reuse, R6, R32 ;  /* 0x000000069420723c */ /* 0x040fe20000001820 */
[----:B------:R-:W-:Y:S01]  /*4190*/  FSETP.NEU.FTZ.AND P3, PT, R205, -INF , PT ;  /* 0xff800000cd00780b */ /* 0x000fe20003f7d000 */
[--C-:B------:R-:W-:Y:S01]  /*41a0*/  FFMA.FTZ R2, R0, c[0x0][0x23c], -R9.reuse ;  /* 0x00008f0000027a23 */ /* 0x100fe20000010809 */
[----:B------:R-:W-:Y:S01]  /*41b0*/  MOV R0, R156 ;  /* 0x0000009c00007202 */ /* 0x000fe20000000f00 */
[----:B------:R-:W-:Y:S01]  /*41c0*/  FMUL.FTZ R24, R24, c[0x0][0x2ec] ;  /* 0x0000bb0018187a20 */ /* 0x000fe20000410000 */
[----:B------:R-:W-:Y:S01]  /*41d0*/  FSEL R8, R8, RZ, P3 ;  /* 0x000000ff08087208 */ /* 0x000fe20001800000 */
[----:B------:R-:W-:Y:S01]  /*41e0*/  FMUL.FTZ R25, R25, c[0x0][0x2ec] ;  /* 0x0000bb0019197a20 */ /* 0x000fe20000410000 */
[----:B------:R-:W-:Y:S01]  /*41f0*/  @P0 FSEL R0, R156, -INF , !P5 ;  /* 0xff8000009c000808 */ /* 0x000fe20006800000 */
[----:B------:R1:W-:Y:S01]  /*4200*/  MUFU.EX2 R237, R2 ;  /* 0x0000000200ed7308 */ /* 0x0003e20000000800 */
[----:B------:R-:W-:Y:S03]  /*4210*/  PLOP3.LUT P0, PT, PT, PT, UP0, 0x80, 0x0 ;  /* 0x000000000000781c */ /* 0x000fe60003f0f008 */
[----:B------:R-:W-:Y:S02]  /*4220*/  FMUL.FTZ R27, R27, c[0x0][0x2ec] ;  /* 0x0000bb001b1b7a20 */ /* 0x000fe40000410000 */
[----:B------:R-:W-:Y:S02]  /*4230*/  FMUL.FTZ R26, R26, c[0x0][0x2ec] ;  /* 0x0000bb001a1a7a20 */ /* 0x000fe40000410000 */
[----:B------:R-:W-:Y:S02]  /*4240*/  FMUL.FTZ R30, R30, c[0x0][0x2ec] ;  /* 0x0000bb001e1e7a20 */ /* 0x000fe40000410000 */
[----:B------:R-:W2:Y:S01]  /*4250*/  MUFU.TANH R235, R18 ;  /* 0x0000001200eb7308 */ /* 0x000ea20000002400 */
[----:B------:R-:W-:Y:S02]  /*4260*/  FMUL.FTZ R31, R31, c[0x0][0x2ec] ;  /* 0x0000bb001f1f7a20 */ /* 0x000fe40000410000 */
[----:B------:R-:W-:Y:S02]  /*4270*/  FMUL.FTZ R21, R21, c[0x0][0x2ec] ;  /* 0x0000bb0015157a20 */ /* 0x000fe40000410000 */
[----:B------:R-:W-:Y:S02]  /*4280*/  FMUL.FTZ R28, R28, c[0x0][0x2ec] ;  /* 0x0000bb001c1c7a20 */ /* 0x000fe40000410000 */
[----:B------:R-:W-:Y:S02]  /*4290*/  FMUL.FTZ R32, R32, c[0x0][0x2ec] ;  /* 0x0000bb0020207a20 */ /* 0x000fe40000410000 */
[----:B------:R-:W-:Y:S01]  /*42a0*/  FMUL.FTZ R33, R33, c[0x0][0x2ec] ;  /* 0x0000bb0021217a20 */ /* 0x000fe20000410000 */
[----:B------:R-:W-:Y:S01]  /*42b0*/  MUFU.TANH R100, R24 ;  /* 0x0000001800647308 */ /* 0x000fe20000002400 */
[----:B------:R-:W-:Y:S02]  /*42c0*/  FMUL.FTZ R35, R35, c[0x0][0x2ec] ;  /* 0x0000bb0023237a20 */ /* 0x000fe40000410000 */
[----:B------:R-:W-:Y:S02]  /*42d0*/  FMUL.FTZ R34, R34, c[0x0][0x2ec] ;  /* 0x0000bb0022227a20 */ /* 0x000fe40000410000 */
[--C-:B-1----:R-:W-:Y:S01]  /*42e0*/  FFMA.FTZ R2, R0, c[0x0][0x23c], -R9.reuse ;  /* 0x00008f0000027a23 */ /* 0x102fe20000010809 */
[----:B------:R-:W-:Y:S01]  /*42f0*/  MOV R0, R242 ;  /* 0x000000f200007202 */ /* 0x000fe20000000f00 */
[----:B------:R-:W-:Y:S01]  /*4300*/  FMUL.FTZ R22, R22, c[0x0][0x2ec] ;  /* 0x0000bb0016167a20 */ /* 0x000fe20000410000 */
[----:B------:R-:W-:Y:S01]  /*4310*/  @P2 FSEL R0, R242, -INF , !P4 ;  /* 0xff800000f2002808 */ /* 0x000fe20006000000 */
[----:B------:R-:W-:Y:S01]  /*4320*/  FMUL.FTZ R29, R29, c[0x0][0x2ec] ;  /* 0x0000bb001d1d7a20 */ /* 0x000fe20000410000 */
[----:B------:R-:W1:Y:S01]  /*4330*/  MUFU.TANH R154, R20 ;  /* 0x00000014009a7308 */ /* 0x000e620000002400 */
[----:B------:R-:W-:Y:S01]  /*4340*/  PLOP3.LUT P2, PT, PT, PT, UP0, 0x80, 0x0 ;  /* 0x000000000000781c */ /* 0x000fe20003f4f008 */
[----:B------:R-:W-:Y:S08]  /*4350*/  FMUL.FTZ R23, R23, c[0x0][0x2ec] ;  /* 0x0000bb0017177a20 */ /* 0x000ff00000410000 */
[----:B------:R1:W-:Y:S10]  /*4360*/  MUFU.EX2 R157, R2 ;  /* 0x00000002009d7308 */ /* 0x0003f40000000800 */
[----:B------:R-:W-:Y:S10]  /*4370*/  MUFU.TANH R153, R21 ;  /* 0x0000001500997308 */ /* 0x000ff40000002400 */
[----:B------:R-:W-:Y:S01]  /*4380*/  MUFU.TANH R99, R25 ;  /* 0x0000001900637308 */ /* 0x000fe20000002400 */
[--C-:B-1----:R-:W-:Y:S01]  /*4390*/  FFMA.FTZ R2, R0, c[0x0][0x23c], -R8.reuse ;  /* 0x00008f0000027a23 */ /* 0x102fe20000010808 */
[----:B------:R-:W-:Y:S02]  /*43a0*/  MOV R0, R241 ;  /* 0x000000f100007202 */ /* 0x000fe40000000f00 */
[----:B------:R-:W-:Y:S02]  /*43b0*/  @P0 FSEL R0, R241, -INF , !P5 ;  /* 0xff800000f1000808 */ /* 0x000fe40006800000 */
[----:B------:R-:W-:Y:S04]  /*43c0*/  PLOP3.LUT P0, PT, PT, PT, UP0, 0x80, 0x0 ;  /* 0x000000000000781c */ /* 0x000fe80003f0f008 */
[----:B------:R-:W1:Y:S01]  /*43d0*/  MUFU.TANH R231, R22 ;  /* 0x0000001600e77308 */ /* 0x000e620000002400 */
[----:B------:R-:W-:Y:S09]  /*43e0*/  FFMA.FTZ R0, R0, c[0x0][0x23c], -R8 ;  /* 0x00008f0000007a23 */ /* 0x000ff20000010808 */
[----:B------:R-:W-:Y:S10]  /*43f0*/  MUFU.EX2 R13, R2 ;  /* 0x00000002000d7308 */ /* 0x000ff40000000800 */
[----:B------:R1:W-:Y:S10]  /*4400*/  MUFU.EX2 R3, R0 ;  /* 0x0000000000037308 */ /* 0x0003f40000000800 */
[----:B------:R-:W-:Y:S10]  /*4410*/  MUFU.TANH R79, R27 ;  /* 0x0000001b004f7308 */ /* 0x000ff40000002400 */
[----:B------:R-:W-:Y:S01]  /*4420*/  MUFU.TANH R230, R23 ;  /* 0x0000001700e67308 */ /* 0x000fe20000002400 */
[----:B-1----:R-:W-:Y:S02]  /*4430*/  MOV R0, R108 ;  /* 0x0000006c00007202 */ /* 0x002fe40000000f00 */
[----:B------:R-:W-:Y:S02]  /*4440*/  @P2 FSEL R0, R108, -INF , !P4 ;  /* 0xff8000006c002808 */ /* 0x000fe40006000000 */
[----:B------:R-:W-:Y:S05]  /*4450*/  PLOP3.LUT P2, PT, PT, PT, UP0, 0x80, 0x0 ;  /* 0x000000000000781c */ /* 0x000fea0003f4f008 */
[----:B------:R-:W-:Y:S10]  /*4460*/  MUFU.TANH R80, R26 ;  /* 0x0000001a00507308 */ /* 0x000ff40000002400 */
[----:B------:R-:W1:Y:S10]  /*4470*/  MUFU.TANH R177, R32 ;  /* 0x0000002000b17308 */ /* 0x000e740000002400 */
[----:B------:R-:W1:Y:S10]  /*4480*/  MUFU.TANH R247, R28 ;  /* 0x0000001c00f77308 */ /* 0x000e740000002400 */
[----:B------:R-:W-:Y:S10]  /*4490*/  MUFU.TANH R176, R33 ;  /* 0x0000002100b07308 */ /* 0x000ff40000002400 */
[----:B------:R-:W1:Y:S10]  /*44a0*/  MUFU.TANH R245, R29 ;  /* 0x0000001d00f57308 */ /* 0x000e740000002400 */
[----:B------:R-:W-:Y:S10]  /*44b0*/  MUFU.TANH R216, R35 ;  /* 0x0000002300d87308 */ /* 0x000ff40000002400 */
[----:B------:R-:W1:Y:S10]  /*44c0*/  MUFU.TANH R78, R30 ;  /* 0x0000001e004e7308 */ /* 0x000e740000002400 */
[----:B------:R-:W-:Y:S10]  /*44d0*/  MUFU.TANH R217, R34 ;  /* 0x0000002200d97308 */ /* 0x000ff40000002400 */
[----:B------:R-:W1:Y:S01]  /*44e0*/  MUFU.TANH R77, R31 ;  /* 0x0000001f004d7308 */ /* 0x000e620000002400 */
[C---:B----4-:R-:W-:Y:S01]  /*44f0*/  FMUL.FTZ R2, R11.reuse, 1.4426950216293334961 ;  /* 0x3fb8aa3b0b027820 */ /* 0x050fe20000410000 */
[----:B------:R-:W-:Y:S04]  /*4500*/  FSETP.NEU.FTZ.AND P3, PT, R11, -INF , PT ;  /* 0xff8000000b00780b */ /* 0x000fe80003f7d000 */
[----:B------:R-:W-:Y:S05]  /*4510*/  FSEL R2, R2, RZ, P3 ;  /* 0x000000ff02027208 */ /* 0x000fea0001800000 */
[--C-:B------:R-:W-:Y:S01]  /*4520*/  FFMA.FTZ R4, R0, c[0x0][0x23c], -R2.reuse ;  /* 0x00008f0000047a23 */ /* 0x100fe20000010802 */
[----:B------:R-:W-:Y:S02]  /*4530*/  MOV R0, R107 ;  /* 0x0000006b00007202 */ /* 0x000fe40000000f00 */
[----:B------:R-:W-:Y:S01]  /*4540*/  @P0 FSEL R0, R107, -INF , !P5 ;  /* 0xff8000006b000808 */ /* 0x000fe20006800000 */
[----:B------:R4:W-:Y:S01]  /*4550*/  MUFU.EX2 R112, R4 ;  /* 0x0000000400707308 */ /* 0x0009e20000000800 */
[----:B------:R-:W-:Y:S03]  /*4560*/  PLOP3.LUT P0, PT, PT, PT, UP0, 0x80, 0x0 ;  /* 0x000000000000781c */ /* 0x000fe60003f0f008 */
[----:B------:R-:W-:Y:S06]  /*4570*/  FFMA.FTZ R11, R0, c[0x0][0x23c], -R2 ;  /* 0x00008f00000b7a23 */ /* 0x000fec0000010802 */
[----:B------:R2:W-:Y:S01]  /*4580*/  MUFU.EX2 R111, R11 ;  /* 0x0000000b006f7308 */ /* 0x0005e20000000800 */
[C---:B---3--:R-:W-:Y:S01]  /*4590*/  FSETP.NEU.FTZ.AND P3, PT, R5.reuse, -INF , PT ;  /* 0xff8000000500780b */ /* 0x048fe20003f7d000 */
[----:B------:R-:W-:Y:S05]  /*45a0*/  FMUL.FTZ R5, R5, 1.4426950216293334961 ;  /* 0x3fb8aa3b05057820 */ /* 0x000fea0000410000 */
[----:B------:R-:W-:Y:S02]  /*45b0*/  FSEL R0, R5, RZ, P3 ;  /* 0x000000ff05007208 */ /* 0x000fe40001800000 */
[----:B------:R-:W-:Y:S02]  /*45c0*/  PLOP3.LUT P3, PT, PT, PT, UP0, 0x80, 0x0 ;  /* 0x000000000000781c */ /* 0x000fe40003f6f008 */
[----:B----4-:R-:W-:Y:S02]  /*45d0*/  MOV R4, R88 ;  /* 0x0000005800047202 */ /* 0x010fe40000000f00 */
[----:B------:R-:W-:Y:S02]  /*45e0*/  @P2 FSEL R4, R88, -INF , !P4 ;  /* 0xff80000058042808 */ /* 0x000fe40006000000 */
[----:B------:R-:W-:Y:S02]  /*45f0*/  PLOP3.LUT P2, PT, PT, PT, UP0, 0x80, 0x0 ;  /* 0x000000000000781c */ /* 0x000fe40003f4f008 */
[----:B------:R-:W-:Y:S01]  /*4600*/  PLOP3.LUT P4, PT, PT, PT, UP0, 0x80, 0x0 ;  /* 0x000000000000781c */ /* 0x000fe20003f8f008 */
[--C-:B------:R-:W-:Y:S01]  /*4610*/  FFMA.FTZ R5, R4, c[0x0][0x23c], -R0.reuse ;  /* 0x00008f0004057a23 */ /* 0x100fe20000010800 */
[----:B------:R-:W-:Y:S02]  /*4620*/  MOV R4, R87 ;  /* 0x0000005700047202 */ /* 0x000fe40000000f00 */
[----:B------:R-:W-:Y:S01]  /*4630*/  @P0 FSEL R4, R87, -INF , !P5 ;  /* 0xff80000057040808 */ /* 0x000fe20006800000 */
[----:B------:R-:W-:Y:S01]  /*4640*/  MUFU.EX2 R92, R5 ;  /* 0x00000005005c7308 */ /* 0x000fe20000000800 */
[----:B------:R-:W-:Y:S02]  /*4650*/  PLOP3.LUT P0, PT, PT, PT, UP0, 0x80, 0x0 ;  /* 0x000000000000781c */ /* 0x000fe40003f0f008 */
[----:B--2---:R-:W-:Y:S01]  /*4660*/  MOV R11, R213 ;  /* 0x000000d5000b7202 */ /* 0x004fe20000000f00 */
[----:B------:R-:W-:Y:S01]  /*4670*/  FFMA.FTZ R4, R4, c[0x0][0x23c], -R0 ;  /* 0x00008f0004047a23 */ /* 0x000fe20000010800 */
[----:B------:R-:W-:Y:S05]  /*4680*/  PLOP3.LUT P5, PT, PT, PT, UP0, 0x80, 0x0 ;  /* 0x000000000000781c */ /* 0x000fea0003faf008 */
[----:B------:R2:W-:Y:S02]  /*4690*/  MUFU.EX2 R91, R4 ;  /* 0x00000004005b7308 */ /* 0x0005e40000000800 */
[----:B--2---:R-:W-:Y:S02]  /*46a0*/  @P2 IADD3 R4, R10, 0x8, RZ ;  /* 0x000000080a042810 */ /* 0x004fe40007ffe0ff */
[----:B------:R-:W-:Y:S02]  /*46b0*/  PLOP3.LUT P2, PT, PT, PT, UP0, 0x80, 0x0 ;  /* 0x000000000000781c */ /* 0x000fe40003f4f008 */
[----:B------:R-:W-:Y:S02]  /*46c0*/  @P3 ISETP.GE.AND P3, PT, R4, UR6, PT ;  /* 0x0000000604003c0c */ /* 0x000fe4000bf66270 */
[----:B------:R-:W-:Y:S02]  /*46d0*/  @P0 IADD3 R4, R10, 0x9, RZ ;  /* 0x000000090a040810 */ /* 0x000fe40007ffe0ff */
[----:B------:R-:W-:Y:S02]  /*46e0*/  PLOP3.LUT P0, PT, PT, PT, UP0, 0x80, 0x0 ;  /* 0x000000000000781c */ /* 0x000fe40003f0f008 */
[----:B------:R-:W-:Y:S02]  /*46f0*/  @P4 ISETP.GE.AND P4, PT, R4, UR6, PT ;  /* 0x0000000604004c0c */ /* 0x000fe4000bf86270 */
[----:B------:R-:W-:Y:S05]  /*4700*/  MOV R4, R106 ;  /* 0x0000006a00047202 */ /* 0x000fea0000000f00 */
[----:B------:R-:W-:Y:S02]  /*4710*/  @P2 FSEL R4, R106, -INF , !P3 ;  /* 0xff8000006a042808 */ /* 0x000fe40005800000 */
[----:B------:R-:W-:Y:S03]  /*4720*/  PLOP3.LUT P2, PT, PT, PT, UP0, 0x80, 0x0 ;  /* 0x000000000000781c */ /* 0x000fe60003f4f008 */
[--C-:B------:R-:W-:Y:S01]  /*4730*/  FFMA.FTZ R5, R4, c[0x0][0x23c], -R2.reuse ;  /* 0x00008f0004057a23 */ /* 0x100fe20000010802 */
[----:B------:R-:W-:Y:S02]  /*4740*/  MOV R4, R105 ;  /* 0x0000006900047202 */ /* 0x000fe40000000f00 */
[----:B------:R-:W-:Y:S01]  /*4750*/  @P0 FSEL R4, R105, -INF , !P4 ;  /* 0xff80000069040808 */ /* 0x000fe20006000000 */
[----:B------:R2:W-:Y:S01]  /*4760*/  MUFU.EX2 R110, R5 ;  /* 0x00000005006e7308 */ /* 0x0005e20000000800 */
[----:B------:R-:W-:Y:S03]  /*4770*/  PLOP3.LUT P0, PT, PT, PT, UP0, 0x80, 0x0 ;  /* 0x000000000000781c */ /* 0x000fe60003f0f008 */
[----:B--2---:R-:W-:Y:S01]  /*4780*/  FFMA.FTZ R5, R4, c[0x0][0x23c], -R2 ;  /* 0x00008f0004057a23 */ /* 0x004fe20000010802 */
[----:B------:R-:W-:Y:S02]  /*4790*/  MOV R4, R86 ;  /* 0x0000005600047202 */ /* 0x000fe40000000f00 */
[----:B------:R-:W-:Y:S03]  /*47a0*/  @P2 FSEL R4, R86, -INF , !P3 ;  /* 0xff80000056042808 */ /* 0x000fe60005800000 */
[----:B------:R2:W-:Y:S01]  /*47b0*/  MUFU.EX2 R109, R5 ;  /* 0x00000005006d7308 */ /* 0x0005e20000000800 */
[----:B------:R-:W-:Y:S11]  /*47c0*/  PLOP3.LUT P2, PT, PT, PT, UP0, 0x80, 0x0 ;  /* 0x000000000000781c */ /* 0x000ff60003f4f008 */
[----:B------:R-:W-:Y:S02]  /*47d0*/  @!UPT UIADD3 URZ, URZ, URZ, URZ ;  /* 0x0000003f3f3ff290 */ /* 0x000fe4000fffe03f */
[----:B------:R-:W-:Y:S02]  /*47e0*/  @P2 FSEL R11, R213, -INF , !P3 ;  /* 0xff800000d50b2808 */ /* 0x000fe40005800000 */
[----:B------:R-:W-:Y:S03]  /*47f0*/  PLOP3.LUT P2, PT, PT, PT, UP0, 0x80, 0x0 ;  /* 0x000000000000781c */ /* 0x000fe60003f4f008 */
[--C-:B------:R-:W-:Y:S01]  /*4800*/  FFMA.FTZ R12, R11, c[0x0][0x23c], -R9.reuse ;  /* 0x00008f000b0c7a23 */ /* 0x100fe20000010809 */
[----:B------:R-:W-:Y:S03]  /*4810*/  MOV R11, R155 ;  /* 0x0000009b000b7202 */ /* 0x000fe60000000f00 */
[----:B------:R3:W-:Y:S01]  /*4820*/  MUFU.EX2 R246, R12 ;  /* 0x0000000c00f67308 */ /* 0x0007e20000000800 */
[--C-:B--2---:R-:W-:Y:S01]  /*4830*/  FFMA.FTZ R5, R4, c[0x0][0x23c], -R0.reuse ;  /* 0x00008f0004057a23 */ /* 0x104fe20000010800 */
[----:B------:R-:W-:Y:S02]  /*4840*/  MOV R4, R85 ;  /* 0x0000005500047202 */ /* 0x000fe40000000f00 */
[----:B------:R-:W-:Y:S02]  /*4850*/  @P0 FSEL R4, R85, -INF , !P4 ;  /* 0xff80000055040808 */ /* 0x000fe40006000000 */
[----:B------:R-:W-:Y:S03]  /*4860*/  PLOP3.LUT P0, PT, PT, PT, UP0, 0x80, 0x0 ;  /* 0x000000000000781c */ /* 0x000fe60003f0f008 */
[----:B------:R-:W-:Y:S01]  /*4870*/  FFMA.FTZ R4, R4, c[0x0][0x23c], -R0 ;  /* 0x00008f0004047a23 */ /* 0x000fe20000010800 */
[----:B------:R-:W-:Y:S09]  /*4880*/  MUFU.EX2 R90, R5 ;  /* 0x00000005005a7308 */ /* 0x000ff20000000800 */
[----:B------:R-:W-:Y:S01]  /*4890*/  @P0 FSEL R11, R155, -INF , !P4 ;  /* 0xff8000009b0b0808 */ /* 0x000fe20006000000 */
[----:B------:R2:W-:Y:S01]  /*48a0*/  MUFU.EX2 R89, R4 ;  /* 0x0000000400597308 */ /* 0x0005e20000000800 */
[----:B------:R-:W-:Y:S03]  /*48b0*/  PLOP3.LUT P0, PT, PT, PT, UP0, 0x80, 0x0 ;  /* 0x000000000000781c */ /* 0x000fe60003f0f008 */
[--C-:B------:R-:W-:Y:S01]  /*48c0*/  FFMA.FTZ R11, R11, c[0x0][0x23c], -R9.reuse ;  /* 0x00008f000b0b7a23 */ /* 0x100fe20000010809 */
[----:B---3--:R-:W-:Y:S02]  /*48d0*/  MOV R12, R235 ;  /* 0x000000eb000c7202 */ /* 0x008fe40000000f00 */
[----:B------:R-:W-:Y:S02]  /*48e0*/  @P2 FSEL R12, R235, -INF , !P3 ;  /* 0xff800000eb0c2808 */ /* 0x000fe40005800000 */
[----:B------:R-:W-:Y:S01]  /*48f0*/  PLOP3.LUT P3, PT, PT, PT, UP0, 0x80, 0x0 ;  /* 0x000000000000781c */ /* 0x000fe20003f6f008 */
[----:B------:R3:W-:Y:S01]  /*4900*/  MUFU.EX2 R243, R11 ;  /* 0x0000000b00f37308 */ /* 0x0007e20000000800 */
[----:B------:R-:W-:Y:S01]  /*4910*/  PLOP3.LUT P2, PT, PT, PT, UP0, 0x80, 0x0 ;  /* 0x000000000000781c */ /* 0x000fe20003f4f008 */
[--C-:B------:R-:W-:Y:S08]  /*4920*/  FFMA.FTZ R12, R12, c[0x0][0x23c], -R8.reuse ;  /* 0x00008f000c0c7a23 */ /* 0x100ff00000010808 */
[----:B------:R-:W-:Y:S01]  /*4930*/  MUFU.EX2 R116, R12 ;  /* 0x0000000c00747308 */ /* 0x000fe20000000800 */
[----:B--2---:R-:W2:Y:S01]  /*4940*/  LDSM.16.M88.4 R4, [R184+0xd000] ;  /* 0x00d00000b804783b */ /* 0x004ea20000000200 */
[----:B---3--:R-:W-:Y:S02]  /*4950*/  MOV R11, R233 ;  /* 0x000000e9000b7202 */ /* 0x008fe40000000f00 */
[----:B------:R-:W-:Y:S02]  /*4960*/  @P0 FSEL R11, R233, -INF , !P4 ;  /* 0xff800000e90b0808 */ /* 0x000fe40006000000 */
[----:B------:R-:W-:Y:S02]  /*4970*/  PLOP3.LUT P0, PT, PT, PT, UP0, 0x80, 0x0 ;  /* 0x000000000000781c */ /* 0x000fe40003f0f008 */
[----:B------:R-:W-:Y:S01]  /*4980*/  PLOP3.LUT P4, PT, PT, PT, UP0, 0x80, 0x0 ;  /* 0x000000000000781c */ /* 0x000fe20003f8f008 */
[--C-:B------:R-:W-:Y:S04]  /*4990*/  FFMA.FTZ R11, R11, c[0x0][0x23c], -R8.reuse ;  /* 0x00008f000b0b7a23 */ /* 0x100fe80000010808 */
[----:B------:R3:W-:Y:S01]  /*49a0*/  MUFU.EX2 R115, R11 ;  /* 0x0000000b00737308 */ /* 0x0007e20000000800 */
[-C--:B--2---:R-:W-:Y:S01]  /*49b0*/  HMMA.16816.F32 R36, R148, R4.reuse, R36 ;  /* 0x000000049424723c */ /* 0x084fe20000001824 */
[C---:B---3--:R-:W-:Y:S02]  /*49c0*/  @P2 IADD3 R11, R10.reuse, 0x10, RZ ;  /* 0x000000100a0b2810 */ /* 0x048fe40007ffe0ff */
[----:B------:R-:W-:Y:S05]  /*49d0*/  PLOP3.LUT P2, PT, PT, PT, UP0, 0x80, 0x0 ;  /* 0x000000000000781c */ /* 0x000fea0003f4f008 */
[C---:B------:R-:W-:Y:S01]  /*49e0*/  HMMA.16816.F32 R40, R132.reuse, R4, R40 ;  /* 0x000000048428723c */ /* 0x040fe20000001828 */
[----:B------:R-:W-:Y:S03]  /*49f0*/  @P3 ISETP.GE.AND P3, PT, R11, UR6, PT ;  /* 0x000000060b003c0c */ /* 0x000fe6000bf66270 */
[----:B------:R-:W-:Y:S02]  /*4a00*/  @P0 IADD3 R11, R10, 0x11, RZ ;  /* 0x000000110a0b0810 */ /* 0x000fe40007ffe0ff */
[----:B------:R-:W-:Y:S02]  /*4a10*/  PLOP3.LUT P0, PT, PT, PT, UP0, 0x80, 0x0 ;  /* 0x000000000000781c */ /* 0x000fe40003f0f008 */
[----:B------:R-:W-:Y:S01]  /*4a20*/  @P4 ISETP.GE.AND P4, PT, R11, UR6, PT ;  /* 0x000000060b004c0c */ /* 0x000fe2000bf86270 */
[-C--:B------:R-:W-:Y:S03]  /*4a30*/  HMMA.16816.F32 R44, R132, R6.reuse, R44 ;  /* 0x00000006842c723c */ /* 0x080fe6000000182c */
[----:B------:R-:W-:Y:S02]  /*4a40*/  MOV R11, R154 ;  /* 0x0000009a000b7202 */ /* 0x000fe40000000f00 */
[----:B------:R-:W-:Y:S02]  /*4a50*/  @P2 FSEL R11, R154, -INF , !P3 ;  /* 0xff8000009a0b2808 */ /* 0x000fe40005800000 */
[----:B------:R-:W-:Y:S01]  /*4a60*/  PLOP3.LUT P2, PT, PT, PT, UP0, 0x80, 0x0 ;  /* 0x000000000000781c */ /* 0x000fe20003f4f008 */
[C---:B------:R-:W-:Y:S01]  /*4a70*/  HMMA.16816.F32 R48, R148.reuse, R6, R48 ;  /* 0x000000069430723c */ /* 0x040fe20000001830 */
[----:B------:R-:W-:Y:S03]  /*4a80*/  MOV R4, R231 ;  /* 0x000000e700047202 */ /* 0x000fe60000000f00 */
[--C-:B------:R-:W-:Y:S01]  /*4a90*/  FFMA.FTZ R12, R11, c[0x0][0x23c], -R9.reuse ;  /* 0x00008f000b0c7a23 */ /* 0x100fe20000010809 */
[----:B------:R-:W-:Y:S01]  /*4aa0*/  MOV R11, R153 ;  /* 0x00000099000b7202 */ /* 0x000fe20000000f00 */
[----:B------:R-:W-:Y:S01]  /*4ab0*/  FMUL.FTZ R36, R36, c[0x0][0x2ec] ;  /* 0x0000bb0024247a20 */ /* 0x000fe20000410000 */
[----:B------:R-:W-:Y:S01]  /*4ac0*/  @P0 FSEL R11, R153, -INF , !P4 ;  /* 0xff800000990b0808 */ /* 0x000fe20006000000 */
[----:B------:R-:W-:Y:S01]  /*4ad0*/  MUFU.EX2 R238, R12 ;  /* 0x0000000c00ee7308 */ /* 0x000fe20000000800 */
[----:B------:R-:W-:Y:S01]  /*4ae0*/  FMUL.FTZ R40, R40, c[0x0][0x2ec] ;  /* 0x0000bb0028287a20 */ /* 0x000fe20000410000 */
[----:B------:R-:W-:Y:S02]  /*4af0*/  PLOP3.LUT P0, PT, PT, PT, UP0, 0x80, 0x0 ;  /* 0x000000000000781c */ /* 0x000fe40003f0f008 */
[--C-:B------:R-:W-:Y:S01]  /*4b00*/  FFMA.FTZ R5, R11, c[0x0][0x23c], -R9.reuse ;  /* 0x00008f000b057a23 */ /* 0x100fe20000010809 */
[----:B------:R-:W-:Y:S01]  /*4b10*/  @P2 FSEL R4, R231, -INF , !P3 ;  /* 0xff800000e7042808 */ /* 0x000fe20005800000 */
[----:B------:R-:W-:Y:S01]  /*4b20*/  FMUL.FTZ R41, R41, c[0x0][0x2ec] ;  /* 0x0000bb0029297a20 */ /* 0x000fe20000410000 */
[----:B------:R-:W-:Y:S01]  /*4b30*/  PLOP3.LUT P2, PT, PT, PT, UP0, 0x80, 0x0 ;  /* 0x000000000000781c */ /* 0x000fe20003f4f008 */
[----:B------:R-:W-:Y:S01]  /*4b40*/  FMUL.FTZ R42, R42, c[0x0][0x2ec] ;  /* 0x0000bb002a2a7a20 */ /* 0x000fe20000410000 */
[----:B-1----:R-:W-:Y:S01]  /*4b50*/  MOV R11, R177 ;  /* 0x000000b1000b7202 */ /* 0x002fe20000000f00 */
[----:B------:R-:W-:Y:S01]  /*4b60*/  MUFU.TANH R229, R40 ;  /* 0x0000002800e57308 */ /* 0x000fe20000002400 */
[----:B------:R-:W-:Y:S02]  /*4b70*/  FMUL.FTZ R37, R37, c[0x0][0x2ec] ;  /* 0x0000bb0025257a20 */ /* 0x000fe40000410000 */
        /* <DEDUP_REMOVED lines=10> */
[----:B------:R-:W-:Y:S01]  /*4c20*/  MUFU.TANH R228, R41 ;  /* 0x0000002900e47308 */ /* 0x000fe20000002400 */
[----:B------:R-:W-:Y:S02]  /*4c30*/  FMUL.FTZ R47, R47, c[0x0][0x2ec] ;  /* 0x0000bb002f2f7a20 */ /* 0x000fe40000410000 */
[----:B------:R-:W-:Y:S07]  /*4c40*/  FMUL.FTZ R51, R51, c[0x0][0x2ec] ;  /* 0x0000bb0033337a20 */ /* 0x000fee0000410000 */
[----:B------:R-:W-:Y:S01]  /*4c50*/  MUFU.TANH R165, R48 ;  /* 0x0000003000a57308 */ /* 0x000fe20000002400 */
[--C-:B-1----:R-:W-:Y:S01]  /*4c60*/  FFMA.FTZ R5, R4, c[0x0][0x23c], -R8.reuse ;  /* 0x00008f0004057a23 */ /* 0x102fe20000010808 */
[----:B------:R-:W-:Y:S02]  /*4c70*/  MOV R4, R230 ;  /* 0x000000e600047202 */ /* 0x000fe40000000f00 */
[----:B------:R-:W-:Y:S02]  /*4c80*/  @P0 FSEL R4, R230, -INF , !P4 ;  /* 0xff800000e6040808 */ /* 0x000fe40006000000 */
[----:B------:R-:W-:Y:S04]  /*4c90*/  PLOP3.LUT P0, PT, PT, PT, UP0, 0x80, 0x0 ;  /* 0x000000000000781c */ /* 0x000fe80003f0f008 */
[----:B------:R-:W-:Y:S01]  /*4ca0*/  MUFU.TANH R72, R42 ;  /* 0x0000002a00487308 */ /* 0x000fe20000002400 */
[----:B------:R-:W-:Y:S09]  /*4cb0*/  FFMA.FTZ R4, R4, c[0x0][0x23c], -R8 ;  /* 0x00008f0004047a23 */ /* 0x000ff20000010808 */
[----:B------:R1:W-:Y:S10]  /*4cc0*/  MUFU.EX2 R113, R4 ;  /* 0x0000000400717308 */ /* 0x0003f40000000800 */
[----:B------:R2:W-:Y:S10]  /*4cd0*/  MUFU.EX2 R114, R5 ;  /* 0x0000000500727308 */ /* 0x0005f40000000800 */
[----:B------:R-:W3:Y:S01]  /*4ce0*/  MUFU.TANH R173, R36 ;  /* 0x0000002400ad7308 */ /* 0x000ee20000002400 */
[----:B-1----:R-:W-:Y:S02]  /*4cf0*/  MOV R4, R100 ;  /* 0x0000006400047202 */ /* 0x002fe40000000f00 */
[----:B------:R-:W-:Y:S02]  /*4d00*/  @P2 FSEL R4, R100, -INF , !P3 ;  /* 0xff80000064042808 */ /* 0x000fe40005800000 */
[----:B------:R-:W-:Y:S05]  /*4d10*/  PLOP3.LUT P2, PT, PT, PT, UP0, 0x80, 0x0 ;  /* 0x000000000000781c */ /* 0x000fea0003f4f008 */
[----:B------:R-:W-:Y:S01]  /*4d20*/  MUFU.TANH R71, R43 ;  /* 0x0000002b00477308 */ /* 0x000fe20000002400 */
[--C-:B--2---:R-:W-:Y:S01]  /*4d30*/  FFMA.FTZ R5, R4, c[0x0][0x23c], -R2.reuse ;  /* 0x00008f0004057a23 */ /* 0x104fe20000010802 */
[----:B------:R-:W-:Y:S02]  /*4d40*/  MOV R4, R99 ;  /* 0x0000006300047202 */ /* 0x000fe40000000f00 */
[----:B------:R-:W-:Y:S02]  /*4d50*/  @P0 FSEL R4, R99, -INF , !P4 ;  /* 0xff80000063040808 */ /* 0x000fe40006000000 */
[----:B------:R-:W-:Y:S04]  /*4d60*/  PLOP3.LUT P0, PT, PT, PT, UP0, 0x80, 0x0 ;  /* 0x000000000000781c */ /* 0x000fe80003f0f008 */
[----:B------:R1:W-:Y:S01]  /*4d70*/  MUFU.EX2 R104, R5 ;  /* 0x0000000500687308 */ /* 0x0003e20000000800 */
[----:B------:R-:W-:Y:S09]  /*4d80*/  FFMA.FTZ R4, R4, c[0x0][0x23c], -R2 ;  /* 0x00008f0004047a23 */ /* 0x000ff20000010802 */
[----:B------:R2:W-:Y:S10]  /*4d90*/  MUFU.EX2 R103, R4 ;  /* 0x0000000400677308 */ /* 0x0005f40000000800 */
[----:B------:R-:W-:Y:S01]  /*4da0*/  MUFU.TANH R172, R37 ;  /* 0x0000002500ac7308 */ /* 0x000fe20000002400 */
[----:B-1----:R-:W-:Y:S02]  /*4db0*/  MOV R5, R80 ;  /* 0x0000005000057202 */ /* 0x002fe40000000f00 */
[----:B------:R-:W-:Y:S02]  /*4dc0*/  @P2 FSEL R5, R80, -INF , !P3 ;  /* 0xff80000050052808 */ /* 0x000fe40005800000 */
[----:B------:R-:W-:Y:S02]  /*4dd0*/  PLOP3.LUT P2, PT, PT, PT, UP0, 0x80, 0x0 ;  /* 0x000000000000781c */ /* 0x000fe40003f4f008 */
[----:B------:R-:W-:Y:S01]  /*4de0*/  PLOP3.LUT P3, PT, PT, PT, UP0, 0x80, 0x0 ;  /* 0x000000000000781c */ /* 0x000fe20003f6f008 */
[--C-:B------:R-:W-:Y:S02]  /*4df0*/  FFMA.FTZ R5, R5, c[0x0][0x23c], -R0.reuse ;  /* 0x00008f0005057a23 */ /* 0x100fe40000010800 */
[----:B------:R-:W1:Y:S01]  /*4e00*/  MUFU.TANH R214, R38 ;  /* 0x0000002600d67308 */ /* 0x000e620000002400 */
[----:B--2---:R-:W-:Y:S02]  /*4e10*/  MOV R4, R79 ;  /* 0x0000004f00047202 */ /* 0x004fe40000000f00 */
[----:B------:R-:W-:Y:S02]  /*4e20*/  @P0 FSEL R4, R79, -INF , !P4 ;  /* 0xff8000004f040808 */ /* 0x000fe40006000000 */
[----:B------:R-:W-:Y:S02]  /*4e30*/  PLOP3.LUT P4, PT, PT, PT, UP0, 0x80, 0x0 ;  /* 0x000000000000781c */ /* 0x000fe40003f8f008 */
[----:B------:R-:W-:Y:S01]  /*4e40*/  PLOP3.LUT P0, PT, PT, PT, UP0, 0x80, 0x0 ;  /* 0x000000000000781c */ /* 0x000fe20003f0f008 */
[----:B------:R-:W-:Y:S02]  /*4e50*/  FFMA.FTZ R4, R4, c[0x0][0x23c], -R0 ;  /* 0x00008f0004047a23 */ /* 0x000fe40000010800 */
[----:B------:R-:W-:Y:S10]  /*4e60*/  MUFU.EX2 R84, R5 ;  /* 0x0000000500547308 */ /* 0x000ff40000000800 */
[----:B------:R2:W-:Y:S10]  /*4e70*/  MUFU.EX2 R83, R4 ;  /* 0x0000000400537308 */ /* 0x0005f40000000800 */
[----:B------:R-:W4:Y:S10]  /*4e80*/  MUFU.TANH R211, R39 ;  /* 0x0000002700d37308 */ /* 0x000f340000002400 */
[----:B------:R-:W1:Y:S01]  /*4e90*/  MUFU.TANH R225, R44 ;  /* 0x0000002c00e17308 */ /* 0x000e620000002400 */
[----:B--2---:R-:W-:Y:S02]  /*4ea0*/  @P2 IADD3 R4, R10, 0x18, RZ ;  /* 0x000000180a042810 */ /* 0x004fe40007ffe0ff */
[----:B------:R-:W-:Y:S02]  /*4eb0*/  PLOP3.LUT P2, PT, PT, PT, UP0, 0x80, 0x0 ;  /* 0x000000000000781c */ /* 0x000fe40003f4f008 */
[----:B------:R-:W-:Y:S02]  /*4ec0*/  @P3 ISETP.GE.AND P3, PT, R4, UR6, PT ;  /* 0x0000000604003c0c */ /* 0x000fe4000bf66270 */
[----:B------:R-:W-:Y:S03]  /*4ed0*/  @P0 IADD3 R4, R10, 0x19, RZ ;  /* 0x000000190a040810 */ /* 0x000fe60007ffe0ff */
[----:B------:R-:W2:Y:S01]  /*4ee0*/  MUFU.TANH R224, R45 ;  /* 0x0000002d00e07308 */ /* 0x000ea20000002400 */
[----:B------:R-:W-:Y:S02]  /*4ef0*/  PLOP3.LUT P0, PT, PT, PT, UP0, 0x80, 0x0 ;  /* 0x000000000000781c */ /* 0x000fe40003f0f008 */
[----:B------:R-:W-:Y:S02]  /*4f00*/  @P4 ISETP.GE.AND P4, PT, R4, UR6, PT ;  /* 0x0000000604004c0c */ /* 0x000fe4000bf86270 */
[----:B------:R-:W-:Y:S03]  /*4f10*/  MOV R4, R247 ;  /* 0x000000f700047202 */ /* 0x000fe60000000f00 */
[----:B------:R-:W-:Y:S02]  /*4f20*/  @P2 FSEL R4, R247, -INF , !P3 ;  /* 0xff800000f7042808 */ /* 0x000fe40005800000 */
[----:B------:R-:W-:Y:S01]  /*4f30*/  MUFU.TANH R164, R49 ;  /* 0x0000003100a47308 */ /* 0x000fe20000002400 */
[----:B------:R-:W-:Y:S02]  /*4f40*/  PLOP3.LUT P2, PT, PT, PT, UP0, 0x80, 0x0 ;  /* 0x000000000000781c */ /* 0x000fe40003f4f008 */
[--C-:B------:R-:W-:Y:S01]  /*4f50*/  FFMA.FTZ R5, R4, c[0x0][0x23c], -R2.reuse ;  /* 0x00008f0004057a23 */ /* 0x100fe20000010802 */
[----:B------:R-:W-:Y:S02]  /*4f60*/  MOV R4, R245 ;  /* 0x000000f500047202 */ /* 0x000fe40000000f00 */
[----:B------:R-:W-:Y:S02]  /*4f70*/  @P0 FSEL R4, R245, -INF , !P4 ;  /* 0xff800000f5040808 */ /* 0x000fe40006000000 */
[----:B------:R-:W-:Y:S02]  /*4f80*/  PLOP3.LUT P0, PT, PT, PT, UP0, 0x80, 0x0 ;  /* 0x000000000000781c */ /* 0x000fe40003f0f008 */
[----:B------:R1:W-:Y:S10]  /*4f90*/  MUFU.EX2 R102, R5 ;  /* 0x0000000500667308 */ /* 0x0003f40000000800 */
[----:B------:R-:W-:Y:S10]  /*4fa0*/  MUFU.TANH R179, R50 ;  /* 0x0000003200b37308 */ /* 0x000ff40000002400 */
[----:B------:R-:W-:Y:S01]  /*4fb0*/  MUFU.TANH R178, R51 ;  /* 0x0000003300b27308 */ /* 0x000fe20000002400 */
[----:B-1----:R-:W-:Y:S01]  /*4fc0*/  FFMA.FTZ R5, R4, c[0x0][0x23c], -R2 ;  /* 0x00008f0004057a23 */ /* 0x002fe20000010802 */
[----:B------:R-:W-:Y:S02]  /*4fd0*/  MOV R4, R78 ;  /* 0x0000004e00047202 */ /* 0x000fe40000000f00 */
[----:B------:R-:W-:Y:S02]  /*4fe0*/  @P2 FSEL R4, R78, -INF , !P3 ;  /* 0xff8000004e042808 */ /* 0x000fe40005800000 */
[----:B------:R-:W-:Y:S04]  /*4ff0*/  PLOP3.LUT P2, PT, PT, PT, UP0, 0x80, 0x0 ;  /* 0x000000000000781c */ /* 0x000fe80003f4f008 */
[----:B------:R1:W-:Y:S10]  /*5000*/  MUFU.EX2 R101, R5 ;  /* 0x0000000500657308 */ /* 0x0003f40000000800 */
[----:B------:R-:W2:Y:S01]  /*5010*/  MUFU.TANH R252, R46 ;  /* 0x0000002e00fc7308 */ /* 0x000ea20000002400 */
[----:B------:R-:W-:Y:S02]  /*5020*/  @P2 FSEL R11, R177, -INF , !P3 ;  /* 0xff800000b10b2808 */ /* 0x000fe40005800000 */
[----:B------:R-:W-:Y:S03]  /*5030*/  PLOP3.LUT P2, PT, PT, PT, UP0, 0x80, 0x0 ;  /* 0x000000000000781c */ /* 0x000fe60003f4f008 */
[--C-:B------:R-:W-:Y:S01]  /*5040*/  FFMA.FTZ R12, R11, c[0x0][0x23c], -R9.reuse ;  /* 0x00008f000b0c7a23 */ /* 0x100fe20000010809 */
[----:B------:R-:W-:Y:S03]  /*5050*/  MOV R11, R176 ;  /* 0x000000b0000b7202 */ /* 0x000fe60000000f00 */
[----:B------:R-:W2:Y:S01]  /*5060*/  MUFU.TANH R250, R47 ;  /* 0x0000002f00fa7308 */ /* 0x000ea20000002400 */
[--C-:B-1----:R-:W-:Y:S01]  /*5070*/  FFMA.FTZ R5, R4, c[0x0][0x23c], -R0.reuse ;  /* 0x00008f0004057a23 */ /* 0x102fe20000010800 */
[----:B------:R-:W-:Y:S02]  /*5080*/  MOV R4, R77 ;  /* 0x0000004d00047202 */ /* 0x000fe40000000f00 */
[----:B------:R-:W-:Y:S02]  /*5090*/  @P0 FSEL R4, R77, -INF , !P4 ;  /* 0xff8000004d040808 */ /* 0x000fe40006000000 */
[----:B------:R-:W-:Y:S04]  /*50a0*/  PLOP3.LUT P0, PT, PT, PT, UP0, 0x80, 0x0 ;  /* 0x000000000000781c */ /* 0x000fe80003f0f008 */
[----:B------:R-:W-:Y:S01]  /*50b0*/  MUFU.EX2 R82, R5 ;  /* 0x0000000500527308 */ /* 0x000fe20000000800 */
[----:B------:R-:W-:Y:S09]  /*50c0*/  FFMA.FTZ R4, R4, c[0x0][0x23c], -R0 ;  /* 0x00008f0004047a23 */ /* 0x000ff20000010800 */
[----:B------:R1:W-:Y:S01]  /*50d0*/  MUFU.EX2 R81, R4 ;  /* 0x0000000400517308 */ /* 0x0003e20000000800 */
[----:B------:R-:W-:Y:S02]  /*50e0*/  @P0 FSEL R11, R176, -INF , !P4 ;  /* 0xff800000b00b0808 */ /* 0x000fe40006000000 */
[----:B------:R-:W-:Y:S03]  /*50f0*/  PLOP3.LUT P0, PT, PT, PT, UP0, 0x80, 0x0 ;  /* 0x000000000000781c */ /* 0x000fe60003f0f008 */
[--C-:B------:R-:W-:Y:S04]  /*5100*/  FFMA.FTZ R11, R11, c[0x0][0x23c], -R9.reuse ;  /* 0x00008f000b0b7a23 */ /* 0x100fe80000010809 */
[----:B------:R2:W-:Y:S10]  /*5110*/  MUFU.EX2 R223, R12 ;  /* 0x0000000c00df7308 */ /* 0x0005f40000000800 */
[----:B------:R3:W-:Y:S01]  /*5120*/  MUFU.EX2 R219, R11 ;  /* 0x0000000b00db7308 */ /* 0x0007e20000000800 */
[----:B-1----:R-:W1:Y:S01]  /*5130*/  LDSM.16.M88.4 R4, [R184+0xd800] ;  /* 0x00d80000b804783b */ /* 0x002e620000000200 */
[----:B--2---:R-:W-:Y:S02]  /*5140*/  MOV R12, R217 ;  /* 0x000000d9000c7202 */ /* 0x004fe40000000f00 */
[----:B------:R-:W-:Y:S02]  /*5150*/  @P2 FSEL R12, R217, -INF , !P3 ;  /* 0xff800000d90c2808 */ /* 0x000fe40005800000 */
[----:B------:R-:W-:Y:S02]  /*5160*/  PLOP3.LUT P2, PT, PT, PT, UP0, 0x80, 0x0 ;  /* 0x000000000000781c */ /* 0x000fe40003f4f008 */
[----:B------:R-:W-:Y:S01]  /*5170*/  PLOP3.LUT P3, PT, PT, PT, UP0, 0x80, 0x0 ;  /* 0x000000000000781c */ /* 0x000fe20003f6f008 */
[--C-:B------:R-:W-:Y:S01]  /*5180*/  FFMA.FTZ R12, R12, c[0x0][0x23c], -R8.reuse ;  /* 0x00008f000c0c7a23 */ /* 0x100fe20000010808 */
[----:B---3--:R-:W-:Y:S03]  /*5190*/  MOV R11, R216 ;  /* 0x000000d8000b7202 */ /* 0x008fe60000000f00 */
[----:B------:R-:W-:Y:S01]  /*51a0*/  MUFU.EX2 R251, R12 ;  /* 0x0000000c00fb7308 */ /* 0x000fe20000000800 */
[----:B------:R-:W-:Y:S02]  /*51b0*/  @P0 FSEL R11, R216, -INF , !P4 ;  /* 0xff800000d80b0808 */ /* 0x000fe40006000000 */
[----:B------:R-:W-:Y:S02]  /*51c0*/  PLOP3.LUT P4, PT, PT, PT, UP0, 0x80, 0x0 ;  /* 0x000000000000781c */ /* 0x000fe40003f8f008 */
[----:B------:R-:W-:Y:S01]  /*51d0*/  PLOP3.LUT P0, PT, PT, PT, UP0, 0x80, 0x0 ;  /* 0x000000000000781c */ /* 0x000fe20003f0f008 */
[--C-:B------:R-:W-:Y:S04]  /*51e0*/  FFMA.FTZ R11, R11, c[0x0][0x23c], -R8.reuse ;  /* 0x00008f000b0b7a23 */ /* 0x100fe80000010808 */
[----:B------:R2:W-:Y:S01]  /*51f0*/  MUFU.EX2 R249, R11 ;  /* 0x0000000b00f97308 */ /* 0x0005e20000000800 */
[-C--:B-1----:R-:W-:Y:S08]  /*5200*/  HMMA.16816.F32 R52, R148, R4.reuse, R52 ;  /* 0x000000049434723c */ /* 0x082ff00000001834 */
[C---:B------:R-:W-:Y:S01]  /*5210*/  HMMA.16816.F32 R56, R132.reuse, R4, R56 ;  /* 0x000000048438723c */ /* 0x040fe20000001838 */
[C---:B--2---:R-:W-:Y:S07]  /*5220*/  @P2 IADD3 R11, R10.reuse, 0x20, RZ ;  /* 0x000000200a0b2810 */ /* 0x044fee0007ffe0ff */
[-C--:B------:R-:W-:Y:S01]  /*5230*/  HMMA.16816.F32 R60, R132, R6.reuse, R60 ;  /* 0x00000006843c723c */ /* 0x080fe2000000183c */
[----:B------:R-:W-:Y:S02]  /*5240*/  PLOP3.LUT P2, PT, PT, PT, UP0, 0x80, 0x0 ;  /* 0x000000000000781c */ /* 0x000fe40003f4f008 */
[----:B------:R-:W-:Y:S02]  /*5250*/  @P3 ISETP.GE.AND P3, PT, R11, UR6, PT ;  /* 0x000000060b003c0c */ /* 0x000fe4000bf66270 */
[----:B------:R-:W-:Y:S02]  /*5260*/  @P0 IADD3 R11, R10, 0x21, RZ ;  /* 0x000000210a0b0810 */ /* 0x000fe40007ffe0ff */
[----:B------:R-:W-:Y:S01]  /*5270*/  PLOP3.LUT P0, PT, PT, PT, UP0, 0x80, 0x0 ;  /* 0x000000000000781c */ /* 0x000fe20003f0f008 */
[----:B------:R-:W-:Y:S01]  /*5280*/  FMUL.FTZ R52, R52, c[0x0][0x2ec] ;  /* 0x0000bb0034347a20 */ /* 0x000fe20000410000 */
[----:B------:R-:W-:Y:S01]  /*5290*/  @P4 ISETP.GE.AND P4, PT, R11, UR6, PT ;  /* 0x000000060b004c0c */ /* 0x000fe2000bf86270 */
[----:B------:R-:W-:Y:S01]  /*52a0*/  HMMA.16816.F32 R64, R148, R6, R64 ;  /* 0x000000069440723c */ /* 0x000fe20000001840 */
[----:B------:R-:W2:Y:S01]  /*52b0*/  LDL R149, [R1+0x50] ;  /* 0x0000500001957983 */ /* 0x000ea20000100800 */
[----:B------:R-:W-:Y:S01]  /*52c0*/  FMUL.FTZ R53, R53, c[0x0][0x2ec] ;  /* 0x0000bb0035357a20 */ /* 0x000fe20000410000 */
[----:B------:R-:W-:Y:S01]  /*52d0*/  MOV R11, R173 ;  /* 0x000000ad000b7202 */ /* 0x000fe20000000f00 */
[----:B------:R-:W-:Y:S01]  /*52e0*/  FMUL.FTZ R54, R54, c[0x0][0x2ec] ;  /* 0x0000bb0036367a20 */ /* 0x000fe20000410000 */
[----:B------:R-:W-:Y:S01]  /*52f0*/  MOV R4, R214 ;  /* 0x000000d600047202 */ /* 0x000fe20000000f00 */
[----:B------:R-:W-:Y:S01]  /*5300*/  FMUL.FTZ R55, R55, c[0x0][0x2ec] ;  /* 0x0000bb0037377a20 */ /* 0x000fe20000410000 */
[----:B------:R-:W-:Y:S01]  /*5310*/  @P2 FSEL R11, R173, -INF , !P3 ;  /* 0xff800000ad0b2808 */ /* 0x000fe20005800000 */
[----:B------:R-:W-:Y:S01]  /*5320*/  FMUL.FTZ R56, R56, c[0x0][0x2ec] ;  /* 0x0000bb0038387a20 */ /* 0x000fe20000410000 */
[----:B------:R-:W3:Y:S01]  /*5330*/  LDL R148, [R1+0x4c] ;  /* 0x00004c0001947983 */ /* 0x000ee20000100800 */
[----:B------:R-:W1:Y:S01]  /*5340*/  MUFU.TANH R161, R52 ;  /* 0x0000003400a17308 */ /* 0x000e620000002400 */
[----:B------:R-:W-:Y:S01]  /*5350*/  PLOP3.LUT P2, PT, PT, PT, UP0, 0x80, 0x0 ;  /* 0x000000000000781c */ /* 0x000fe20003f4f008 */
[--C-:B------:R-:W-:Y:S01]  /*5360*/  FFMA.FTZ R12, R11, c[0x0][0x23c], -R9.reuse ;  /* 0x00008f000b0c7a23 */ /* 0x100fe20000010809 */
[----:B------:R-:W-:Y:S01]  /*5370*/  MOV R11, R172 ;  /* 0x000000ac000b7202 */ /* 0x000fe20000000f00 */
[----:B------:R-:W-:Y:S01]  /*5380*/  FMUL.FTZ R57, R57, c[0x0][0x2ec] ;  /* 0x0000bb0039397a20 */ /* 0x000fe20000410000 */
[----:B------:R-:W-:Y:S01]  /*5390*/  @P0 FSEL R11, R172, -INF , !P4 ;  /* 0xff800000ac0b0808 */ /* 0x000fe20006000000 */
[----:B------:R-:W-:Y:S01]  /*53a0*/  FMUL.FTZ R58, R58, c[0x0][0x2ec] ;  /* 0x0000bb003a3a7a20 */ /* 0x000fe20000410000 */
[----:B------:R-:W-:Y:S01]  /*53b0*/  MOV R150, R3 ;  /* 0x0000000300967202 */ /* 0x000fe20000000f00 */
[----:B------:R-:W-:Y:S01]  /*53c0*/  FMUL.FTZ R59, R59, c[0x0][0x2ec] ;  /* 0x0000bb003b3b7a20 */ /* 0x000fe20000410000 */
[----:B------:R-:W-:Y:S01]  /*53d0*/  MOV R151, R13 ;  /* 0x0000000d00977202 */ /* 0x000fe20000000f00 */
[--C-:B------:R-:W-:Y:S01]  /*53e0*/  FFMA.FTZ R5, R11, c[0x0][0x23c], -R9.reuse ;  /* 0x00008f000b057a23 */ /* 0x100fe20000010809 */
[----:B------:R-:W-:Y:S01]  /*53f0*/  PLOP3.LUT P0, PT, PT, PT, UP0, 0x80, 0x0 ;  /* 0x000000000000781c */ /* 0x000fe20003f0f008 */
[----:B------:R-:W-:Y:S01]  /*5400*/  FMUL.FTZ R60, R60, c[0x0][0x2ec] ;  /* 0x0000bb003c3c7a20 */ /* 0x000fe20000410000 */
[----:B------:R-:W1:Y:S01]  /*5410*/  MUFU.TANH R160, R53 ;  /* 0x0000003500a07308 */ /* 0x000e620000002400 */
[----:B------:R-:W-:Y:S01]  /*5420*/  FMUL.FTZ R61, R61, c[0x0][0x2ec] ;  /* 0x0000bb003d3d7a20 */ /* 0x000fe20000410000 */
[----:B------:R-:W-:Y:S01]  /*5430*/  @P2 FSEL R4, R214, -INF , !P3 ;  /* 0xff800000d6042808 */ /* 0x000fe20005800000 */
[----:B------:R-:W-:Y:S01]  /*5440*/  FMUL.FTZ R62, R62, c[0x0][0x2ec] ;  /* 0x0000bb003e3e7a20 */ /* 0x000fe20000410000 */
[----:B------:R-:W-:Y:S01]  /*5450*/  PLOP3.LUT P2, PT, PT, PT, UP0, 0x80, 0x0 ;  /* 0x000000000000781c */ /* 0x000fe20003f4f008 */
[----:B------:R-:W-:Y:S02]  /*5460*/  FMUL.FTZ R64, R64, c[0x0][0x2ec] ;  /* 0x0000bb0040407a20 */ /* 0x000fe40000410000 */
[----:B------:R-:W-:Y:S02]  /*5470*/  FMUL.FTZ R65, R65, c[0x0][0x2ec] ;  /* 0x0000bb0041417a20 */ /* 0x000fe40000410000 */
[----:B------:R-:W-:Y:S01]  /*5480*/  FMUL.FTZ R66, R66, c[0x0][0x2ec] ;  /* 0x0000bb0042427a20 */ /* 0x000fe20000410000 */
[----:B------:R1:W-:Y:S01]  /*5490*/  MUFU.EX2 R209, R5 ;  /* 0x0000000500d17308 */ /* 0x0003e20000000800 */
[----:B------:R-:W-:Y:S02]  /*54a0*/  FMUL.FTZ R67, R67, c[0x0][0x2ec] ;  /* 0x0000bb0043437a20 */ /* 0x000fe40000410000 */
[----:B------:R-:W-:Y:S07]  /*54b0*/  FMUL.FTZ R63, R63, c[0x0][0x2ec] ;  /* 0x0000bb003f3f7a20 */ /* 0x000fee0000410000 */
[----:B------:R-:W-:Y:S10]  /*54c0*/  MUFU.TANH R207, R60 ;  /* 0x0000003c00cf7308 */ /* 0x000ff40000002400 */
[----:B------:R-:W-:Y:S01]  /*54d0*/  MUFU.TANH R206, R61 ;  /* 0x0000003d00ce7308 */ /* 0x000fe20000002400 */
[--C-:B-1----:R-:W-:Y:S01]  /*54e0*/  FFMA.FTZ R5, R4, c[0x0][0x23c], -R8.reuse ;  /* 0x00008f0004057a23 */ /* 0x102fe20000010808 */
[----:B----4-:R-:W-:Y:S02]  /*54f0*/  MOV R4, R211 ;  /* 0x000000d300047202 */ /* 0x010fe40000000f00 */
[----:B------:R-:W-:Y:S02]  /*5500*/  @P0 FSEL R4, R211, -INF , !P4 ;  /* 0xff800000d3040808 */ /* 0x000fe40006000000 */
[----:B------:R-:W-:Y:S04]  /*5510*/  PLOP3.LUT P0, PT, PT, PT, UP0, 0x80, 0x0 ;  /* 0x000000000000781c */ /* 0x000fe80003f0f008 */
[----:B------:R-:W-:Y:S01]  /*5520*/  MUFU.TANH R227, R62 ;  /* 0x0000003e00e37308 */ /* 0x000fe20000002400 */
[----:B------:R-:W-:Y:S09]  /*5530*/  FFMA.FTZ R4, R4, c[0x0][0x23c], -R8 ;  /* 0x00008f0004047a23 */ /* 0x000ff20000010808 */
[----:B------:R1:W-:Y:S10]  /*5540*/  MUFU.EX2 R239, R4 ;  /* 0x0000000400ef7308 */ /* 0x0003f40000000800 */
[----:B------:R4:W-:Y:S10]  /*5550*/  MUFU.EX2 R240, R5 ;  /* 0x0000000500f07308 */ /* 0x0009f40000000800 */
[----:B------:R-:W2:Y:S01]  /*5560*/  MUFU.TANH R175, R54 ;  /* 0x0000003600af7308 */ /* 0x000ea20000002400 */
[----:B-1----:R-:W-:Y:S02]  /*5570*/  MOV R4, R229 ;  /* 0x000000e500047202 */ /* 0x002fe40000000f00 */
[----:B------:R-:W-:Y:S02]  /*5580*/  @P2 FSEL R4, R229, -INF , !P3 ;  /* 0xff800000e5042808 */ /* 0x000fe40005800000 */
[----:B------:R-:W-:Y:S05]  /*5590*/  PLOP3.LUT P2, PT, PT, PT, UP0, 0x80, 0x0 ;  /* 0x000000000000781c */ /* 0x000fea0003f4f008 */
[----:B------:R-:W-:Y:S01]  /*55a0*/  MUFU.TANH R159, R64 ;  /* 0x00000040009f7308 */ /* 0x000fe20000002400 */
[--C-:B----4-:R-:W-:Y:S01]  /*55b0*/  FFMA.FTZ R5, R4, c[0x0][0x23c], -R2.reuse ;  /* 0x00008f0004057a23 */ /* 0x110fe20000010802 */
[----:B------:R-:W-:Y:S02]  /*55c0*/  MOV R4, R228 ;  /* 0x000000e400047202 */ /* 0x000fe40000000f00 */
[----:B------:R-:W-:Y:S02]  /*55d0*/  @P0 FSEL R4, R228, -INF , !P4 ;  /* 0xff800000e4040808 */ /* 0x000fe40006000000 */
[----:B------:R-:W-:Y:S04]  /*55e0*/  PLOP3.LUT P0, PT, PT, PT, UP0, 0x80, 0x0 ;  /* 0x000000000000781c */ /* 0x000fe80003f0f008 */
[----:B------:R1:W-:Y:S10]  /*55f0*/  MUFU.EX2 R98, R5 ;  /* 0x0000000500627308 */ /* 0x0003f40000000800 */
[----:B------:R-:W-:Y:S10]  /*5600*/  MUFU.TANH R158, R65 ;  /* 0x00000041009e7308 */ /* 0x000ff40000002400 */
[----:B------:R-:W-:Y:S01]  /*5610*/  MUFU.TANH R163, R66 ;  /* 0x0000004200a37308 */ /* 0x000fe20000002400 */
[----:B-1----:R-:W-:Y:S01]  /*5620*/  FFMA.FTZ R5, R4, c[0x0][0x23c], -R2 ;  /* 0x00008f0004057a23 */ /* 0x002fe20000010802 */
[----:B------:R-:W-:Y:S02]  /*5630*/  MOV R4, R72 ;  /* 0x0000004800047202 */ /* 0x000fe40000000f00 */
[----:B------:R-:W-:Y:S02]  /*5640*/  @P2 FSEL R4, R72, -INF , !P3 ;  /* 0xff80000048042808 */ /* 0x000fe40005800000 */
[----:B------:R-:W-:Y:S04]  /*5650*/  PLOP3.LUT P2, PT, PT, PT, UP0, 0x80, 0x0 ;  /* 0x000000000000781c */ /* 0x000fe80003f4f008 */
[----:B------:R1:W-:Y:S01]  /*5660*/  MUFU.EX2 R97, R5 ;  /* 0x0000000500617308 */ /* 0x0003e20000000800 */
[----:B------:R-:W-:Y:S09]  /*5670*/  PLOP3.LUT P3, PT, PT, PT, UP0, 0x80, 0x0 ;  /* 0x000000000000781c */ /* 0x000ff20003f6f008 */
[----:B------:R-:W-:Y:S10]  /*5680*/  MUFU.TANH R162, R67 ;  /* 0x0000004300a27308 */ /* 0x000ff40000002400 */
[----:B------:R-:W-:Y:S01]  /*5690*/  MUFU.TANH R226, R63 ;  /* 0x0000003f00e27308 */ /* 0x000fe20000002400 */
[--C-:B-1----:R-:W-:Y:S01]  /*56a0*/  FFMA.FTZ R5, R4, c[0x0][0x23c], -R0.reuse ;  /* 0x00008f0004057a23 */ /* 0x102fe20000010800 */
[----:B------:R-:W-:Y:S02]  /*56b0*/  MOV R4, R71 ;  /* 0x0000004700047202 */ /* 0x000fe40000000f00 */
[----:B------:R-:W-:Y:S02]  /*56c0*/  @P0 FSEL R4, R71, -INF , !P4 ;  /* 0xff80000047040808 */ /* 0x000fe40006000000 */
[----:B------:R-:W-:Y:S04]  /*56d0*/  PLOP3.LUT P0, PT, PT, PT, UP0, 0x80, 0x0 ;  /* 0x000000000000781c */ /* 0x000fe80003f0f008 */
[----:B------:R-:W-:Y:S01]  /*56e0*/  MUFU.EX2 R76, R5 ;  /* 0x00000005004c7308 */ /* 0x000fe20000000800 */
[----:B------:R-:W-:Y:S01]  /*56f0*/  PLOP3.LUT P4, PT, PT, PT, UP0, 0x80, 0x0 ;  /* 0x000000000000781c */ /* 0x000fe20003f8f008 */
[----:B------:R-:W-:Y:S08]  /*5700*/  FFMA.FTZ R4, R4, c[0x0][0x23c], -R0 ;  /* 0x00008f0004047a23 */ /* 0x000ff00000010800 */
[----:B------:R1:W-:Y:S10]  /*5710*/  MUFU.EX2 R75, R4 ;  /* 0x00000004004b7308 */ /* 0x0003f40000000800 */
[----:B------:R-:W4:Y:S10]  /*5720*/  MUFU.TANH R174, R55 ;  /* 0x0000003700ae7308 */ /* 0x000f340000002400 */
        /* <DEDUP_REMOVED lines=10> */
[----:B------:R-:W-:Y:S01]  /*57d0*/  MUFU.EX2 R215, R12 ;  /* 0x0000000c00d77308 */ /* 0x000fe20000000800 */
[----:B------:R-:W-:Y:S02]  /*57e0*/  PLOP3.LUT P2, PT, PT, PT, UP0, 0x80, 0x0 ;  /* 0x000000000000781c */ /* 0x000fe40003f4f008 */
[--C-:B------:R-:W-:Y:S01]  /*57f0*/  FFMA.FTZ R5, R4, c[0x0][0x23c], -R2.reuse ;  /* 0x00008f0004057a23 */ /* 0x100fe20000010802 */
[----:B------:R-:W-:Y:S02]  /*5800*/  MOV R4, R224 ;  /* 0x000000e000047202 */ /* 0x000fe40000000f00 */
[----:B------:R-:W-:Y:S02]  /*5810*/  @P0 FSEL R4, R224, -INF , !P6 ;  /* 0xff800000e0040808 */ /* 0x000fe40007000000 */
[----:B------:R-:W-:Y:S02]  /*5820*/  PLOP3.LUT P0, PT, PT, PT, UP0, 0x80, 0x0 ;  /* 0x000000000000781c */ /* 0x000fe40003f0f008 */
[----:B------:R1:W-:Y:S10]  /*5830*/  MUFU.EX2 R96, R5 ;  /* 0x0000000500607308 */ /* 0x0003f40000000800 */
[----:B------:R-:W2:Y:S10]  /*5840*/  MUFU.TANH R234, R58 ;  /* 0x0000003a00ea7308 */ /* 0x000eb40000002400 */
[----:B------:R-:W2:Y:S01]  /*5850*/  MUFU.TANH R232, R59 ;  /* 0x0000003b00e87308 */ /* 0x000ea20000002400 */
[----:B-1----:R-:W-:Y:S01]  /*5860*/  FFMA.FTZ R5, R4, c[0x0][0x23c], -R2 ;  /* 0x00008f0004057a23 */ /* 0x002fe20000010802 */
[----:B------:R-:W-:Y:S02]  /*5870*/  MOV R4, R252 ;  /* 0x000000fc00047202 */ /* 0x000fe40000000f00 */
[----:B------:R-:W-:Y:S02]  /*5880*/  @P2 FSEL R4, R252, -INF , !P5 ;  /* 0xff800000fc042808 */ /* 0x000fe40006800000 */
[----:B------:R-:W-:Y:S04]  /*5890*/  PLOP3.LUT P2, PT, PT, PT, UP0, 0x80, 0x0 ;  /* 0x000000000000781c */ /* 0x000fe80003f4f008 */
[----:B------:R1:W-:Y:S02]  /*58a0*/  MUFU.EX2 R95, R5 ;  /* 0x00000005005f7308 */ /* 0x0003e40000000800 */
[--C-:B-1----:R-:W-:Y:S01]  /*58b0*/  FFMA.FTZ R5, R4, c[0x0][0x23c], -R0.reuse ;  /* 0x00008f0004057a23 */ /* 0x102fe20000010800 */
[----:B------:R-:W-:Y:S02]  /*58c0*/  MOV R4, R250 ;  /* 0x000000fa00047202 */ /* 0x000fe40000000f00 */
[----:B------:R-:W-:Y:S05]  /*58d0*/  @P0 FSEL R4, R250, -INF , !P6 ;  /* 0xff800000fa040808 */ /* 0x000fea0007000000 */
[----:B------:R-:W-:Y:S01]  /*58e0*/  MUFU.EX2 R74, R5 ;  /* 0x00000005004a7308 */ /* 0x000fe20000000800 */
[----:B------:R-:W-:Y:S01]  /*58f0*/  PLOP3.LUT P0, PT, PT, PT, UP0, 0x80, 0x0 ;  /* 0x000000000000781c */ /* 0x000fe20003f0f008 */
[----:B------:R-:W-:Y:S08]  /*5900*/  FFMA.FTZ R4, R4, c[0x0][0x23c], -R0 ;  /* 0x00008f0004047a23 */ /* 0x000ff00000010800 */
[----:B------:R1:W-:Y:S02]  /*5910*/  MUFU.EX2 R73, R4 ;  /* 0x0000000400497308 */ /* 0x0003e40000000800 */
[----:B-1----:R-:W-:Y:S02]  /*5920*/  MOV R4, R165 ;  /* 0x000000a500047202 */ /* 0x002fe40000000f00 */
[----:B------:R-:W-:Y:S02]  /*5930*/  @P0 FSEL R4, R165, -INF , !P5 ;  /* 0xff800000a5040808 */ /* 0x000fe40006800000 */
[----:B------:R-:W-:Y:S03]  /*5940*/  PLOP3.LUT P0, PT, PT, PT, UP0, 0x80, 0x0 ;  /* 0x000000000000781c */ /* 0x000fe60003f0f008 */
[--C-:B------:R-:W-:Y:S01]  /*5950*/  FFMA.FTZ R5, R4, c[0x0][0x23c], -R9.reuse ;  /* 0x00008f0004057a23 */ /* 0x100fe20000010809 */
[----:B------:R-:W-:Y:S02]  /*5960*/  MOV R4, R164 ;  /* 0x000000a400047202 */ /* 0x000fe40000000f00 */
[----:B------:R-:W-:Y:S01]  /*5970*/  @P3 FSEL R4, R164, -INF , !P6 ;  /* 0xff800000a4043808 */ /* 0x000fe20007000000 */
[----:B------:R1:W-:Y:S01]  /*5980*/  MUFU.EX2 R171, R5 ;  /* 0x0000000500ab7308 */ /* 0x0003e20000000800 */
[----:B------:R-:W-:Y:S05]  /*5990*/  PLOP3.LUT P3, PT, PT, PT, UP0, 0x80, 0x0 ;  /* 0x000000000000781c */ /* 0x000fea0003f6f008 */
[----:B------:R-:W-:Y:S02]  /*59a0*/  @P0 IADD3 R6, R10, 0x30, RZ ;  /* 0x000000300a060810 */ /* 0x000fe40007ffe0ff */
[----:B------:R-:W-:Y:S01]  /*59b0*/  PLOP3.LUT P0, PT, PT, PT, UP0, 0x80, 0x0 ;  /* 0x000000000000781c */ /* 0x000fe20003f0f008 */
[--C-:B-1----:R-:W-:Y:S01]  /*59c0*/  FFMA.FTZ R5, R4, c[0x0][0x23c], -R9.reuse ;  /* 0x00008f0004057a23 */ /* 0x102fe20000010809 */
[----:B------:R-:W-:Y:S02]  /*59d0*/  MOV R4, R179 ;  /* 0x000000b300047202 */ /* 0x000fe40000000f00 */
[----:B------:R-:W-:Y:S01]  /*59e0*/  @P2 FSEL R4, R179, -INF , !P5 ;  /* 0xff800000b3042808 */ /* 0x000fe20006800000 */
[----:B------:R1:W-:Y:S01]  /*59f0*/  MUFU.EX2 R170, R5 ;  /* 0x0000000500aa7308 */ /* 0x0003e20000000800 */
[----:B------:R-:W-:Y:S02]  /*5a00*/  @P3 ISETP.GE.AND P5, PT, R6, UR6, PT ;  /* 0x0000000606003c0c */ /* 0x000fe4000bfa6270 */
[----:B------:R-:W-:Y:S02]  /*5a10*/  @P4 IADD3 R6, R10, 0x31, RZ ;  /* 0x000000310a064810 */ /* 0x000fe40007ffe0ff */
[----:B------:R-:W-:Y:S02]  /*5a20*/  PLOP3.LUT P4, PT, PT, PT, UP0, 0x80, 0x0 ;  /* 0x000000000000781c */ /* 0x000fe40003f8f008 */
[----:B------:R-:W-:Y:S02]  /*5a30*/  PLOP3.LUT P3, PT, PT, PT, UP0, 0x80, 0x0 ;  /* 0x000000000000781c */ /* 0x000fe40003f6f008 */
[----:B------:R-:W-:Y:S11]  /*5a40*/  PLOP3.LUT P2, PT, PT, PT, UP0, 0x80, 0x0 ;  /* 0x000000000000781c */ /* 0x000ff60003f4f008 */
[----:B------:R-:W-:Y:S02]  /*5a50*/  @!UPT UIADD3 URZ, URZ, URZ, URZ ;  /* 0x0000003f3f3ff290 */ /* 0x000fe4000fffe03f */
[----:B------:R-:W-:Y:S01]  /*5a60*/  @P2 ISETP.GE.AND P2, PT, R6, UR6, PT ;  /* 0x0000000606002c0c */ /* 0x000fe2000bf46270 */
[--C-:B-1----:R-:W-:Y:S01]  /*5a70*/  FFMA.FTZ R5, R4, c[0x0][0x23c], -R8.reuse ;  /* 0x00008f0004057a23 */ /* 0x102fe20000010808 */
[----:B------:R-:W-:Y:S02]  /*5a80*/  MOV R4, R178 ;  /* 0x000000b200047202 */ /* 0x000fe40000000f00 */
[----:B------:R-:W-:Y:S01]  /*5a90*/  @P0 FSEL R4, R178, -INF , !P6 ;  /* 0xff800000b2040808 */ /* 0x000fe20007000000 */
[----:B------:R1:W-:Y:S01]  /*5aa0*/  MUFU.EX2 R222, R5 ;  /* 0x0000000500de7308 */ /* 0x0003e20000000800 */
[----:B------:R-:W-:Y:S02]  /*5ab0*/  PLOP3.LUT P6, PT, PT, PT, UP0, 0x80, 0x0 ;  /* 0x000000000000781c */ /* 0x000fe40003fcf008 */
[----:B------:R-:W-:Y:S01]  /*5ac0*/  PLOP3.LUT P0, PT, PT, PT, UP0, 0x80, 0x0 ;  /* 0x000000000000781c */ /* 0x000fe20003f0f008 */
[--C-:B-1----:R-:W-:Y:S01]  /*5ad0*/  FFMA.FTZ R5, R4, c[0x0][0x23c], -R8.reuse ;  /* 0x00008f0004057a23 */ /* 0x102fe20000010808 */
[----:B------:R-:W-:Y:S02]  /*5ae0*/  MOV R4, R161 ;  /* 0x000000a100047202 */ /* 0x000fe40000000f00 */
[----:B------:R-:W-:Y:S03]  /*5af0*/  @P3 FSEL R4, R161, -INF , !P5 ;  /* 0xff800000a1043808 */ /* 0x000fe60006800000 */
[----:B------:R1:W1:Y:S01]  /*5b00*/  MUFU.EX2 R221, R5 ;  /* 0x0000000500dd7308 */ /* 0x0002620000000800 */
[----:B------:R-:W-:Y:S01]  /*5b10*/  PLOP3.LUT P3, PT, PT, PT, UP0, 0x80, 0x0 ;  /* 0x000000000000781c */ /* 0x000fe20003f6f008 */
[--C-:B-1----:R-:W-:Y:S01]  /*5b20*/  FFMA.FTZ R5, R4, c[0x0][0x23c], -R9.reuse ;  /* 0x00008f0004057a23 */ /* 0x102fe20000010809 */
[----:B------:R-:W-:Y:S03]  /*5b30*/  MOV R4, R160 ;  /* 0x000000a000047202 */ /* 0x000fe60000000f00 */
[----:B------:R-:W-:Y:S04]  /*5b40*/  @P0 FSEL R4, R160, -INF , !P2 ;  /* 0xff800000a0040808 */ /* 0x000fe80005000000 */
[----:B------:R1:W-:Y:S01]  /*5b50*/  MUFU.EX2 R169, R5 ;  /* 0x0000000500a97308 */ /* 0x0003e20000000800 */
[----:B------:R-:W-:Y:S01]  /*5b60*/  PLOP3.LUT P0, PT, PT, PT, UP0, 0x80, 0x0 ;  /* 0x000000000000781c */ /* 0x000fe20003f0f008 */
[--C-:B-1----:R-:W-:Y:S01]  /*5b70*/  FFMA.FTZ R5, R4, c[0x0][0x23c], -R9.reuse ;  /* 0x00008f0004057a23 */ /* 0x102fe20000010809 */
[----:B--2---:R-:W-:Y:S02]  /*5b80*/  MOV R4, R175 ;  /* 0x000000af00047202 */ /* 0x004fe40000000f00 */
[----:B------:R-:W-:Y:S05]  /*5b90*/  @P3 FSEL R4, R175, -INF , !P5 ;  /* 0xff800000af043808 */ /* 0x000fea0006800000 */
[----:B------:R1:W-:Y:S01]  /*5ba0*/  MUFU.EX2 R168, R5 ;  /* 0x0000000500a87308 */ /* 0x0003e20000000800 */
[----:B------:R-:W-:Y:S01]  /*5bb0*/  PLOP3.LUT P3, PT, PT, PT, UP0, 0x80, 0x0 ;  /* 0x000000000000781c */ /* 0x000fe20003f6f008 */
[--C-:B-1----:R-:W-:Y:S01]  /*5bc0*/  FFMA.FTZ R5, R4, c[0x0][0x23c], -R8.reuse ;  /* 0x00008f0004057a23 */ /* 0x102fe20000010808 */
[----:B----4-:R-:W-:Y:S02]  /*5bd0*/  MOV R4, R174 ;  /* 0x000000ae00047202 */ /* 0x010fe40000000f00 */
[----:B------:R-:W-:Y:S05]  /*5be0*/  @P0 FSEL R4, R174, -INF , !P2 ;  /* 0xff800000ae040808 */ /* 0x000fea0005000000 */
[----:B------:R1:W-:Y:S01]  /*5bf0*/  MUFU.EX2 R220, R5 ;  /* 0x0000000500dc7308 */ /* 0x0003e20000000800 */
[----:B------:R-:W-:Y:S11]  /*5c00*/  PLOP3.LUT P0, PT, PT, PT, UP0, 0x80, 0x0 ;  /* 0x000000000000781c */ /* 0x000ff60003f0f008 */
[----:B------:R-:W-:Y:S02]  /*5c10*/  @!UPT UIADD3 URZ, URZ, URZ, URZ ;  /* 0x0000003f3f3ff290 */ /* 0x000fe4000fffe03f */
[C---:B------:R-:W-:Y:S02]  /*5c20*/  @P0 IADD3 R6, R10.reuse, 0x38, RZ ;  /* 0x000000380a060810 */ /* 0x040fe40007ffe0ff */
[----:B------:R-:W-:Y:S02]  /*5c30*/  @P6 IADD3 R10, R10, 0x39, RZ ;  /* 0x000000390a0a6810 */ /* 0x000fe40007ffe0ff */
[----:B------:R-:W-:Y:S01]  /*5c40*/  PLOP3.LUT P0, PT, PT, PT, UP0, 0x80, 0x0 ;  /* 0x000000000000781c */ /* 0x000fe20003f0f008 */
[----:B-1----:R-:W-:Y:S01]  /*5c50*/  FFMA.FTZ R5, R4, c[0x0][0x23c], -R8 ;  /* 0x00008f0004057a23 */ /* 0x002fe20000010808 */
[----:B------:R-:W-:Y:S02]  /*5c60*/  MOV R4, R212 ;  /* 0x000000d400047202 */ /* 0x000fe40000000f00 */
[----:B------:R-:W-:Y:S01]  /*5c70*/  @P3 FSEL R4, R212, -INF , !P5 ;  /* 0xff800000d4043808 */ /* 0x000fe20006800000 */
[----:B------:R1:W-:Y:S01]  /*5c80*/  MUFU.EX2 R218, R5 ;  /* 0x0000000500da7308 */ /* 0x0003e20000000800 */
[----:B------:R-:W-:Y:S03]  /*5c90*/  PLOP3.LUT P3, PT, PT, PT, UP0, 0x80, 0x0 ;  /* 0x000000000000781c */ /* 0x000fe60003f6f008 */
[--C-:B-1----:R-:W-:Y:S01]  /*5ca0*/  FFMA.FTZ R5, R4, c[0x0][0x23c], -R2.reuse ;  /* 0x00008f0004057a23 */ /* 0x102fe20000010802 */
[----:B------:R-:W-:Y:S02]  /*5cb0*/  MOV R4, R210 ;  /* 0x000000d200047202 */ /* 0x000fe40000000f00 */
        /* <DEDUP_REMOVED lines=8> */
[----:B------:R-:W-:Y:S02]  /*5d40*/  MOV R6, R227 ;  /* 0x000000e300067202 */ /* 0x000fe40000000f00 */
        /* <DEDUP_REMOVED lines=9> */
[----:B------:R-:W-:Y:S11]  /*5de0*/  PLOP3.LUT P2, PT, PT, PT, UP0, 0x80, 0x0 ;  /* 0x000000000000781c */ /* 0x000ff60003f4f008 */
[----:B------:R-:W-:Y:S02]  /*5df0*/  @!UPT UIADD3 URZ, URZ, URZ, URZ ;  /* 0x0000003f3f3ff290 */ /* 0x000fe4000fffe03f */
[----:B------:R-:W-:Y:S02]  /*5e00*/  @P2 FSEL R6, R227, -INF , !P5 ;  /* 0xff800000e3062808 */ /* 0x000fe40006800000 */
[----:B------:R-:W-:Y:S03]  /*5e10*/  PLOP3.LUT P2, PT, PT, PT, UP0, 0x80, 0x0 ;  /* 0x000000000000781c */ /* 0x000fe60003f4f008 */
[--C-:B------:R-:W-:Y:S01]  /*5e20*/  FFMA.FTZ R7, R6, c[0x0][0x23c], -R0.reuse ;  /* 0x00008f0006077a23 */ /* 0x100fe20000010800 */
[----:B------:R-:W-:Y:S01]  /*5e30*/  MOV R6, R159 ;  /* 0x0000009f00067202 */ /* 0x000fe20000000f00 */
[----:B-1----:R-:W-:Y:S01]  /*5e40*/  FFMA.FTZ R5, R4, c[0x0][0x23c], -R0 ;  /* 0x00008f0004057a23 */ /* 0x002fe20000010800 */
[----:B------:R-:W-:Y:S01]  /*5e50*/  MOV R4, R207 ;  /* 0x000000cf00047202 */ /* 0x000fe20000000f00 */
[----:B------:R1:W-:Y:S01]  /*5e60*/  MUFU.EX2 R68, R7 ;  /* 0x0000000700447308 */ /* 0x0003e20000000800 */
[----:B------:R-:W-:Y:S05]  /*5e70*/  @P4 FSEL R4, R207, -INF , !P5 ;  /* 0xff800000cf044808 */ /* 0x000fea0006800000 */
[--C-:B------:R-:W-:Y:S04]  /*5e80*/  FFMA.FTZ R4, R4, c[0x0][0x23c], -R2.reuse ;  /* 0x00008f0004047a23 */ /* 0x100fe80000010802 */
[----:B------:R2:W-:Y:S10]  /*5e90*/  MUFU.EX2 R69, R5 ;  /* 0x0000000500457308 */ /* 0x0005f40000000800 */
[----:B------:R4:W-:Y:S01]  /*5ea0*/  MUFU.EX2 R248, R4 ;  /* 0x0000000400f87308 */ /* 0x0009e20000000800 */
[----:B-1----:R-:W-:Y:S02]  /*5eb0*/  MOV R7, R158 ;  /* 0x0000009e00077202 */ /* 0x002fe40000000f00 */
[----:B------:R-:W-:Y:S02]  /*5ec0*/  @P2 FSEL R7, R158, -INF , !P3 ;  /* 0xff8000009e072808 */ /* 0x000fe40005800000 */
[----:B------:R-:W-:Y:S02]  /*5ed0*/  PLOP3.LUT P2, PT, PT, PT, UP0, 0x80, 0x0 ;  /* 0x000000000000781c */ /* 0x000fe40003f4f008 */
[----:B--2---:R-:W-:Y:S02]  /*5ee0*/  MOV R5, R206 ;  /* 0x000000ce00057202 */ /* 0x004fe40000000f00 */
[----:B------:R-:W-:Y:S02]  /*5ef0*/  @P0 FSEL R5, R206, -INF , !P3 ;  /* 0xff800000ce050808 */ /* 0x000fe40005800000 */
[----:B------:R-:W-:Y:S03]  /*5f00*/  PLOP3.LUT P0, PT, PT, PT, UP0, 0x80, 0x0 ;  /* 0x000000000000781c */ /* 0x000fe60003f0f008 */
[----:B------:R-:W-:Y:S01]  /*5f10*/  FFMA.FTZ R2, R5, c[0x0][0x23c], -R2 ;  /* 0x00008f0005027a23 */ /* 0x000fe20000010802 */
[----:B------:R-:W-:Y:S02]  /*5f20*/  F2FP.PACK_AB R5, R150, R151 ;  /* 0x000000979605723e */ /* 0x000fe400000000ff */
[----:B----4-:R-:W-:Y:S01]  /*5f30*/  F2FP.PACK_AB R4, R157, R237 ;  /* 0x000000ed9d04723e */ /* 0x010fe200000000ff */
[----:B------:R1:W-:Y:S02]  /*5f40*/  MUFU.EX2 R244, R2 ;  /* 0x0000000200f47308 */ /* 0x0003e40000000800 */
[----:B------:R2:W-:Y:S04]  /*5f50*/  STS [R197+0x1c400], R5 ;  /* 0x01c40005c5007388 */ /* 0x0005e80000000800 */
[----:B------:R4:W-:Y:S01]  /*5f60*/  STS [R197+0x1c000], R4 ;  /* 0x01c00004c5007388 */ /* 0x0009e20000000800 */
[----:B------:R-:W-:Y:S02]  /*5f70*/  @P0 FSEL R6, R159, -INF , !P5 ;  /* 0xff8000009f060808 */ /* 0x000fe40006800000 */
[----:B------:R-:W-:Y:S03]  /*5f80*/  PLOP3.LUT P0, PT, PT, PT, UP0, 0x80, 0x0 ;  /* 0x000000000000781c */ /* 0x000fe60003f0f008 */
[--C-:B------:R-:W-:Y:S02]  /*5f90*/  FFMA.FTZ R6, R6, c[0x0][0x23c], -R9.reuse ;  /* 0x00008f0006067a23 */ /* 0x100fe40000010809 */
[----:B------:R-:W-:Y:S01]  /*5fa0*/  FFMA.FTZ R9, R7, c[0x0][0x23c], -R9 ;  /* 0x00008f0007097a23 */ /* 0x000fe20000010809 */
[----:B------:R-:W-:Y:S01]  /*5fb0*/  F2FP.PACK_AB R7, R113, R114 ;  /* 0x000000727107723e */ /* 0x000fe200000000ff */
[----:B------:R3:W-:Y:S01]  /*5fc0*/  MUFU.EX2 R167, R6 ;  /* 0x0000000600a77308 */ /* 0x0007e20000000800 */
[----:B-1----:R-:W-:Y:S09]  /*5fd0*/  F2FP.PACK_AB R2, R115, R116 ;  /* 0x000000747302723e */ /* 0x002ff200000000ff */
[----:B------:R1:W1:Y:S01]  /*5fe0*/  MUFU.EX2 R166, R9 ;  /* 0x0000000900a67308 */ /* 0x0002620000000800 */
[----:B--2---:R-:W-:Y:S01]  /*5ff0*/  F2FP.PACK_AB R5, R111, R112 ;  /* 0x000000706f05723e */ /* 0x004fe200000000ff */
[----:B------:R2:W-:Y:S01]  /*6000*/  STS [R200+0x1c400], R2 ;  /* 0x01c40002c8007388 */ /* 0x0005e20000000800 */
[----:B----4-:R-:W-:Y:S05]  /*6010*/  F2FP.PACK_AB R4, R243, R246 ;  /* 0x000000f6f304723e */ /* 0x010fea00000000ff */
[----:B------:R4:W-:Y:S04]  /*6020*/  STS [R200+0x1c000], R4 ;  /* 0x01c00004c8007388 */ /* 0x0009e80000000800 */
[----:B------:R1:W-:Y:S01]  /*6030*/  STS [R197+0x1e000], R5 ;  /* 0x01e00005c5007388 */ /* 0x0003e20000000800 */
[----:B---3--:R-:W-:Y:S02]  /*6040*/  F2FP.PACK_AB R6, R103, R104 ;  /* 0x000000686706723e */ /* 0x008fe400000000ff */
[----:B--2---:R-:W-:Y:S02]  /*6050*/  F2FP.PACK_AB R2, R109, R110 ;  /* 0x0000006e6d02723e */ /* 0x004fe400000000ff */
[----:B----4-:R-:W-:Y:S02]  /*6060*/  F2FP.PACK_AB R4, R91, R92 ;  /* 0x0000005c5b04723e */ /* 0x010fe400000000ff */
[----:B-1----:R-:W-:Y:S03]  /*6070*/  F2FP.PACK_AB R5, R89, R90 ;  /* 0x0000005a5905723e */ /* 0x002fe600000000ff */
[----:B------:R1:W-:Y:S04]  /*6080*/  STS [R197+0x1e400], R4 ;  /* 0x01e40004c5007388 */ /* 0x0003e80000000800 */
[----:B------:R2:W-:Y:S04]  /*6090*/  STS [R200+0x1e000], R2 ;  /* 0x01e00002c8007388 */ /* 0x0005e80000000800 */
[----:B------:R3:W-:Y:S04]  /*60a0*/  STS [R200+0x1e400], R5 ;  /* 0x01e40005c8007388 */ /* 0x0007e80000000800 */
[----:B------:R4:W-:Y:S01]  /*60b0*/  STS [R204+0x1c400], R7 ;  /* 0x01c40007cc007388 */ /* 0x0009e20000000800 */
[----:B-1----:R-:W-:Y:S02]  /*60c0*/  MOV R4, R163 ;  /* 0x000000a300047202 */ /* 0x002fe40000000f00 */
[----:B------:R-:W-:Y:S02]  /*60d0*/  @P0 FSEL R4, R163, -INF , !P5 ;  /* 0xff800000a3040808 */ /* 0x000fe40006800000 */
[----:B--2---:R-:W-:Y:S02]  /*60e0*/  F2FP.PACK_AB R2, R236, R238 ;  /* 0x000000eeec02723e */ /* 0x004fe400000000ff */
[----:B------:R-:W-:Y:S01]  /*60f0*/  PLOP3.LUT P0, PT, PT, PT, UP0, 0x80, 0x0 ;  /* 0x000000000000781c */ /* 0x000fe20003f0f008 */
[--C-:B------:R-:W-:Y:S01]  /*6100*/  FFMA.FTZ R9, R4, c[0x0][0x23c], -R8.reuse ;  /* 0x00008f0004097a23 */ /* 0x100fe20000010808 */
[----:B------:R-:W-:Y:S01]  /*6110*/  F2FP.PACK_AB R4, R219, R223 ;  /* 0x000000dfdb04723e */ /* 0x000fe200000000ff */
[----:B------:R1:W-:Y:S01]  /*6120*/  STS [R204+0x1c000], R2 ;  /* 0x01c00002cc007388 */ /* 0x0003e20000000800 */
[----:B---3--:R-:W-:Y:S01]  /*6130*/  MOV R5, R162 ;  /* 0x000000a200057202 */ /* 0x008fe20000000f00 */
[----:B------:R-:W-:Y:S01]  /*6140*/  MUFU.EX2 R208, R9 ;  /* 0x0000000900d07308 */ /* 0x000fe20000000800 */
[----:B------:R-:W-:Y:S01]  /*6150*/  @P2 FSEL R5, R162, -INF , !P3 ;  /* 0xff800000a2052808 */ /* 0x000fe20005800000 */
[----:B------:R2:W-:Y:S01]  /*6160*/  STS [R203+0x1c000], R4 ;  /* 0x01c00004cb007388 */ /* 0x0005e20000000800 */
[----:B----4-:R-:W-:Y:S03]  /*6170*/  MOV R7, R226 ;  /* 0x000000e200077202 */ /* 0x010fe60000000f00 */
[----:B------:R-:W-:Y:S01]  /*6180*/  FFMA.FTZ R8, R5, c[0x0][0x23c], -R8 ;  /* 0x00008f0005087a23 */ /* 0x000fe20000010808 */
[----:B------:R-:W-:Y:S02]  /*6190*/  F2FP.PACK_AB R5, R101, R102 ;  /* 0x000000666505723e */ /* 0x000fe400000000ff */
[----:B------:R-:W-:Y:S01]  /*61a0*/  @P0 FSEL R7, R226, -INF , !P3 ;  /* 0xff800000e2070808 */ /* 0x000fe20005800000 */
[----:B------:R-:W3:Y:S04]  /*61b0*/  MUFU.EX2 R205, R8 ;  /* 0x0000000800cd7308 */ /* 0x000ee80000000800 */
[----:B------:R-:W-:Y:S06]  /*61c0*/  FFMA.FTZ R0, R7, c[0x0][0x23c], -R0 ;  /* 0x00008f0007007a23 */ /* 0x000fec0000010800 */
[----:B------:R4:W3:Y:S01]  /*61d0*/  MUFU.EX2 R3, R0 ;  /* 0x0000000000037308 */ /* 0x0008e20000000800 */
[----:B-1----:R-:W-:Y:S02]  /*61e0*/  F2FP.PACK_AB R2, R249, R251 ;  /* 0x000000fbf902723e */ /* 0x002fe400000000ff */
[----:B--2---:R-:W-:Y:S03]  /*61f0*/  F2FP.PACK_AB R4, R81, R82 ;  /* 0x000000525104723e */ /* 0x004fe600000000ff */
[----:B------:R1:W-:Y:S04]  /*6200*/  STS [R203+0x1c400], R2 ;  /* 0x01c40002cb007388 */ /* 0x0003e80000000800 */
[----:B------:R2:W-:Y:S01]  /*6210*/  STS [R204+0x1e000], R6 ;  /* 0x01e00006cc007388 */ /* 0x0005e20000000800 */
[----:B----4-:R-:W-:Y:S02]  /*6220*/  F2FP.PACK_AB R0, R221, R222 ;  /* 0x000000dedd00723e */ /* 0x010fe400000000ff */
[----:B-1----:R-:W-:Y:S02]  /*6230*/  F2FP.PACK_AB R2, R209, R215 ;  /* 0x000000d7d102723e */ /* 0x002fe400000000ff */
[----:B--2---:R-:W-:Y:S05]  /*6240*/  F2FP.PACK_AB R6, R83, R84 ;  /* 0x000000545306723e */ /* 0x004fea00000000ff */
[----:B------:R1:W-:Y:S04]  /*6250*/  STS [R204+0x1e400], R6 ;  /* 0x01e40006cc007388 */ /* 0x0003e80000000800 */
[----:B------:R2:W-:Y:S04]  /*6260*/  STS [R203+0x1e000], R5 ;  /* 0x01e00005cb007388 */ /* 0x0005e80000000800 */
[----:B------:R4:W-:Y:S04]  /*6270*/  STS [R203+0x1e400], R4 ;  /* 0x01e40004cb007388 */ /* 0x0009e80000000800 */
[----:B------:R3:W-:Y:S01]  /*6280*/  STS [R198+0x1c000], R2 ;  /* 0x01c00002c6007388 */ /* 0x0007e20000000800 */
[----:B-1----:R-:W-:Y:S02]  /*6290*/  F2FP.PACK_AB R6, R239, R240 ;  /* 0x000000f0ef06723e */ /* 0x002fe400000000ff */
[----:B--2---:R-:W-:Y:S03]  /*62a0*/  F2FP.PACK_AB R5, R97, R98 ;  /* 0x000000626105723e */ /* 0x004fe600000000ff */
[----:B------:R1:W-:Y:S01]  /*62b0*/  STS [R198+0x1c400], R6 ;  /* 0x01c40006c6007388 */ /* 0x0003e20000000800 */
[----:B----4-:R-:W-:Y:S03]  /*62c0*/  F2FP.PACK_AB R4, R75, R76 ;  /* 0x0000004c4b04723e */ /* 0x010fe600000000ff */
[----:B------:R2:W-:Y:S01]  /*62d0*/  STS [R199+0x1c400], R0 ;  /* 0x01c40000c7007388 */ /* 0x0005e20000000800 */
[----:B---3--:R-:W-:Y:S05]  /*62e0*/  F2FP.PACK_AB R2, R170, R171 ;  /* 0x000000abaa02723e */ /* 0x008fea00000000ff */
[----:B------:R3:W-:Y:S04]  /*62f0*/  STS [R199+0x1c000], R2 ;  /* 0x01c00002c7007388 */ /* 0x0007e80000000800 */
[----:B------:R4:W-:Y:S04]  /*6300*/  STS [R198+0x1e000], R5 ;  /* 0x01e00005c6007388 */ /* 0x0009e80000000800 */
[----:B------:R4:W-:Y:S01]  /*6310*/  STS [R198+0x1e400], R4 ;  /* 0x01e40004c6007388 */ /* 0x0009e20000000800 */
[----:B-1----:R-:W-:Y:S02]  /*6320*/  F2FP.PACK_AB R6, R95, R96 ;  /* 0x000000605f06723e */ /* 0x002fe400000000ff */
[----:B--2---:R-:W-:Y:S03]  /*6330*/  F2FP.PACK_AB R0, R166, R167 ;  /* 0x000000a7a600723e */ /* 0x004fe600000000ff */
[----:B------:R1:W-:Y:S01]  /*6340*/  STS [R199+0x1e000], R6 ;  /* 0x01e00006c7007388 */ /* 0x0003e20000000800 */
[----:B---3--:R-:W-:Y:S02]  /*6350*/  F2FP.PACK_AB R2, R218, R220 ;  /* 0x000000dcda02723e */ /* 0x008fe400000000ff */
[----:B----4-:R-:W-:Y:S02]  /*6360*/  F2FP.PACK_AB R5, R73, R74 ;  /* 0x0000004a4905723e */ /* 0x010fe400000000ff */
[----:B------:R-:W-:Y:S03]  /*6370*/  F2FP.PACK_AB R4, R168, R169 ;  /* 0x000000a9a804723e */ /* 0x000fe600000000ff */
[----:B------:R2:W-:Y:S04]  /*6380*/  STS [R199+0x1e400], R5 ;  /* 0x01e40005c7007388 */ /* 0x0005e80000000800 */
[----:B------:R3:W-:Y:S04]  /*6390*/  STS [R202+0x1c000], R4 ;  /* 0x01c00004ca007388 */ /* 0x0007e80000000800 */
[----:B------:R4:W-:Y:S01]  /*63a0*/  STS [R202+0x1c400], R2 ;  /* 0x01c40002ca007388 */ /* 0x0009e20000000800 */
[----:B-1----:R-:W-:Y:S03]  /*63b0*/  F2FP.PACK_AB R6, R93, R94 ;  /* 0x0000005e5d06723e */ /* 0x002fe600000000ff */
[----:B------:R1:W-:Y:S01]  /*63c0*/  STS [R201+0x1c000], R0 ;  /* 0x01c00000c9007388 */ /* 0x0003e20000000800 */
[----:B--2---:R-:W-:Y:S02]  /*63d0*/  F2FP.PACK_AB R5, R69, R70 ;  /* 0x000000464505723e */ /* 0x004fe400000000ff */
[----:B---3--:R-:W-:Y:S02]  /*63e0*/  F2FP.PACK_AB R4, R205, R208 ;  /* 0x000000d0cd04723e */ /* 0x008fe400000000ff */
[----:B----4-:R-:W-:Y:S03]  /*63f0*/  F2FP.PACK_AB R2, R244, R248 ;  /* 0x000000f8f402723e */ /* 0x010fe600000000ff */
[----:B------:R-:W-:Y:S01]  /*6400*/  STS [R201+0x1c400], R4 ;  /* 0x01c40004c9007388 */ /* 0x000fe20000000800 */
[----:B-1----:R-:W-:Y:S03]  /*6410*/  F2FP.PACK_AB R0, R3, R68 ;  /* 0x000000440300723e */ /* 0x002fe600000000ff */
        /* <DEDUP_REMOVED lines=47> */
[----:B------:R-:W-:Y:S01]  /*6710*/  IADD3 R145, R181, R192, RZ ;  /* 0x000000c0b5917210 */ /* 0x000fe20007ffe0ff */
[----:B------:R-:W-:Y:S01]  /*6720*/  HMMA.16816.F32 R64, R136, R134, R64 ;  /* 0x000000868840723c */ /* 0x000fe20000001840 */
[----:B------:R-:W-:Y:S03]  /*6730*/  LDSM.16.M88.4 R132, [R183+0x10000] ;  /* 0x01000000b784783b */ /* 0x000fe60000000200 */
[----:B------:R-:W-:Y:S02]  /*6740*/  IADD3 R146, P0, R149, UR11, RZ ;  /* 0x0000000b95927c10 */ /* 0x000fe4000ff1e0ff */
[----:B------:R-:W-:Y:S02]  /*6750*/  IADD3 R0, R189, R145, RZ ;  /* 0x00000091bd007210 */ /* 0x000fe40007ffe0ff */
[----:B------:R-:W-:Y:S01]  /*6760*/  IADD3.X R147, R148, UR10, RZ, P0, !PT ;  /* 0x0000000a94937c10 */ /* 0x000fe200087fe4ff */
[----:B------:R-:W1:Y:S01]  /*6770*/  LDSM.16.M88.4 R140, [R145+0x8000] ;  /* 0x00800000918c783b */ /* 0x000e620000000200 */
[----:B------:R-:W-:Y:S07]  /*6780*/  PLOP3.LUT P0, PT, PT, PT, UP5, 0x80, 0x0 ;  /* 0x000000000000781c */ /* 0x000fee0003f0f058 */
[----:B------:R-:W2:Y:S08]  /*6790*/  LDSM.16.M88.4 R136, [R145+0xa000] ;  /* 0x00a000009188783b */ /* 0x000eb00000000200 */
[----:B------:R-:W3:Y:S04]  /*67a0*/  LDG.E R144, [R146.64] ;  /* 0x0000000492907981 */ /* 0x000ee8000c1e1900 */
[----:B------:R4:W3:Y:S01]  /*67b0*/  LDG.E R2, [R146.64+0x100] ;  /* 0x0001000492027981 */ /* 0x0008e2000c1e1900 */
        /* <DEDUP_REMOVED lines=21> */
[----:B------:R2:W4:Y:S03]  /*6910*/  LDSM.16.M88.4 R140, [R0+0xa000] ;  /* 0x00a00000008c783b */ /* 0x0005260000000200 */
[----:B--2---:R-:W-:Y:S04]  /*6920*/  FFMA.FTZ R0, -R152, R152, 1 ;  /* 0x3f80000098007423 */ /* 0x004fe80000010198 */
[----:B------:R-:W-:Y:S01]  /*6930*/  FMUL.FTZ R0, R0, c[0x0][0x2ec] ;  /* 0x0000bb0000007a20 */ /* 0x000fe20000410000 */
[-C--:B-1----:R-:W-:Y:S08]  /*6940*/  HMMA.16816.F32 R4, R132, R136.reuse, R4 ;  /* 0x000000888404723c */ /* 0x082ff00000001804 */
[C---:B----4-:R-:W-:Y:S08]  /*6950*/  HMMA.16816.F32 R8, R140.reuse, R136, R8 ;  /* 0x000000888c08723c */ /* 0x050ff00000001808 */
[-C--:B------:R-:W-:Y:S08]  /*6960*/  HMMA.16816.F32 R12, R140, R138.reuse, R12 ;  /* 0x0000008a8c0c723c */ /* 0x080ff0000000180c */
[C---:B---3--:R-:W-:Y:S01]  /*6970*/  FADD.FTZ R4, -R144.reuse, R4 ;  /* 0x0000000490047221 */ /* 0x048fe20000010100 */
[C---:B------:R-:W-:Y:S01]  /*6980*/  HMMA.16816.F32 R16, R132.reuse, R138, R16 ;  /* 0x0000008a8410723c */ /* 0x040fe20000001810 */
[----:B------:R-:W1:Y:S02]  /*6990*/  LDSM.16.M88.4 R136, [R184+0x10800] ;  /* 0x01080000b888783b */ /* 0x000e640000000200 */
[----:B------:R-:W-:Y:S02]  /*69a0*/  FADD.FTZ R5, -R144, R5 ;  /* 0x0000000590057221 */ /* 0x000fe40000010100 */
[----:B------:R-:W-:Y:S01]  /*69b0*/  FMUL.FTZ R4, R237, R4 ;  /* 0x00000004ed047220 */ /* 0x000fe20000410000 */
[----:B------:R-:W-:Y:S01]  /*69c0*/  MOV R237, R150 ;  /* 0x0000009600ed7202 */ /* 0x000fe20000000f00 */
[----:B------:R-:W-:Y:S02]  /*69d0*/  FMUL.FTZ R148, R157, R5 ;  /* 0x000000059d947220 */ /* 0x000fe40000410000 */
[----:B------:R-:W-:Y:S02]  /*69e0*/  FMUL.FTZ R157, R4, R0 ;  /* 0x00000000049d7220 */ /* 0x000fe40000410000 */
[----:B------:R2:W3:Y:S01]  /*69f0*/  LDG.E R4, [R146.64+0x20] ;  /* 0x0000200492047981 */ /* 0x0004e2000c1e1900 */
[----:B------:R-:W-:Y:S03]  /*6a00*/  FFMA.FTZ R5, -R156, R156, 1 ;  /* 0x3f8000009c057423 */ /* 0x000fe6000001019c */
[----:B------:R2:W4:Y:S01]  /*6a10*/  LDG.E R0, [R146.64+0x120] ;  /* 0x0001200492007981 */ /* 0x000522000c1e1900 */
[----:B------:R-:W-:Y:S04]  /*6a20*/  FMUL.FTZ R5, R5, c[0x0][0x2ec] ;  /* 0x0000bb0005057a20 */ /* 0x000fe80000410000 */
[----:B------:R-:W-:Y:S02]  /*6a30*/  FMUL.FTZ R156, R148, R5 ;  /* 0x00000005949c7220 */ /* 0x000fe40000410000 */
[----:B------:R-:W-:Y:S02]  /*6a40*/  FFMA.FTZ R5, -R155, R155, 1 ;  /* 0x3f8000009b057423 */ /* 0x000fe4000001019b */
[C---:B------:R-:W-:Y:S02]  /*6a50*/  FADD.FTZ R16, -R144.reuse, R16 ;  /* 0x0000001090107221 */ /* 0x040fe40000010100 */
[C---:B------:R-:W-:Y:S02]  /*6a60*/  FADD.FTZ R17, -R144.reuse, R17 ;  /* 0x0000001190117221 */ /* 0x040fe40000010100 */
[----:B------:R-:W-:Y:S01]  /*6a70*/  FMUL.FTZ R5, R5, c[0x0][0x2ec] ;  /* 0x0000bb0005057a20 */ /* 0x000fe20000410000 */
[-C--:B-1----:R-:W-:Y:S08]  /*6a80*/  HMMA.16816.F32 R20, R132, R136.reuse, R20 ;  /* 0x000000888414723c */ /* 0x082ff00000001814 */
[C---:B------:R-:W-:Y:S08]  /*6a90*/  HMMA.16816.F32 R24, R140.reuse, R136, R24 ;  /* 0x000000888c18723c */ /* 0x040ff00000001818 */
[-C--:B------:R-:W-:Y:S08]  /*6aa0*/  HMMA.16816.F32 R28, R140, R138.reuse, R28 ;  /* 0x0000008a8c1c723c */ /* 0x080ff0000000181c */
[C---:B------:R-:W-:Y:S01]  /*6ab0*/  FADD.FTZ R20, -R144.reuse, R20 ;  /* 0x0000001490147221 */ /* 0x040fe20000010100 */
[C---:B------:R-:W-:Y:S01]  /*6ac0*/  HMMA.16816.F32 R32, R132.reuse, R138, R32 ;  /* 0x0000008a8420723c */ /* 0x040fe20000001820 */
[----:B------:R-:W1:Y:S02]  /*6ad0*/  LDSM.16.M88.4 R136, [R184+0x11000] ;  /* 0x01100000b888783b */ /* 0x000e640000000200 */
[----:B------:R-:W-:Y:S04]  /*6ae0*/  FADD.FTZ R21, -R144, R21 ;  /* 0x0000001590157221 */ /* 0x000fe80000010100 */
[----:B------:R-:W-:Y:S11]  /*6af0*/  FMUL.FTZ R21, R236, R21 ;  /* 0x00000015ec157220 */ /* 0x000ff60000410000 */
[----:B------:R-:W-:Y:S06]  /*6b00*/  @!UPT UIADD3 URZ, URZ, URZ, URZ ;  /* 0x0000003f3f3ff290 */ /* 0x000fec000fffe03f */
[C---:B------:R-:W-:Y:S02]  /*6b10*/  FADD.FTZ R33, -R144.reuse, R33 ;  /* 0x0000002190217221 */ /* 0x040fe40000010100 */
[----:B------:R-:W-:Y:S02]  /*6b20*/  FADD.FTZ R32, -R144, R32 ;  /* 0x0000002090207221 */ /* 0x000fe40000010100 */
[----:B------:R-:W-:Y:S01]  /*6b30*/  FMUL.FTZ R33, R219, R33 ;  /* 0x00000021db217220 */ /* 0x000fe20000410000 */
[-C--:B-1----:R-:W-:Y:S08]  /*6b40*/  HMMA.16816.F32 R36, R132, R136.reuse, R36 ;  /* 0x000000888424723c */ /* 0x082ff00000001824 */
[C---:B------:R-:W-:Y:S08]  /*6b50*/  HMMA.16816.F32 R40, R140.reuse, R136, R40 ;  /* 0x000000888c28723c */ /* 0x040ff00000001828 */
[-C--:B------:R-:W-:Y:S08]  /*6b60*/  HMMA.16816.F32 R44, R140, R138.reuse, R44 ;  /* 0x0000008a8c2c723c */ /* 0x080ff0000000182c */
[C---:B------:R-:W-:Y:S01]  /*6b70*/  HMMA.16816.F32 R48, R132.reuse, R138, R48 ;  /* 0x0000008a8430723c */ /* 0x040fe20000001830 */
[----:B------:R-:W1:Y:S07]  /*6b80*/  LDSM.16.M88.4 R136, [R184+0x11800] ;  /* 0x01180000b888783b */ /* 0x000e6e0000000200 */
[-C--:B-1----:R-:W-:Y:S08]  /*6b90*/  HMMA.16816.F32 R52, R132, R136.reuse, R52 ;  /* 0x000000888434723c */ /* 0x082ff00000001834 */
[C---:B------:R-:W-:Y:S07]  /*6ba0*/  HMMA.16816.F32 R56, R140.reuse, R136, R56 ;  /* 0x000000888c38723c */ /* 0x040fee0000001838 */
[----:B------:R-:W-:Y:S01]  /*6bb0*/  MOV R137, R151 ;  /* 0x0000009700897202 */ /* 0x000fe20000000f00 */
[-C--:B------:R-:W-:Y:S08]  /*6bc0*/  HMMA.16816.F32 R60, R140, R138.reuse, R60 ;  /* 0x0000008a8c3c723c */ /* 0x080ff0000000183c */
[----:B------:R-:W-:Y:S07]  /*6bd0*/  HMMA.16816.F32 R64, R132, R138, R64 ;  /* 0x0000008a8440723c */ /* 0x000fee0000001840 */
[----:B------:R-:W-:Y:S02]  /*6be0*/  FMUL.FTZ R134, R246, R16 ;  /* 0x00000010f6867220 */ /* 0x000fe40000410000 */
[----:B------:R-:W-:Y:S03]  /*6bf0*/  FMUL.FTZ R133, R243, R17 ;  /* 0x00000011f3857220 */ /* 0x000fe60000410000 */
[----:B------:R-:W-:Y:S02]  /*6c00*/  FFMA.FTZ R16, -R213, R213, 1 ;  /* 0x3f800000d5107423 */ /* 0x000fe400000101d5 */
[----:B------:R-:W-:Y:S02]  /*6c10*/  FMUL.FTZ R132, R238, R20 ;  /* 0x00000014ee847220 */ /* 0x000fe40000410000 */
[----:B------:R-:W-:Y:S02]  /*6c20*/  FFMA.FTZ R20, -R153, R153, 1 ;  /* 0x3f80000099147423 */ /* 0x000fe40000010199 */
[----:B------:R-:W-:Y:S02]  /*6c30*/  FMUL.FTZ R16, R16, c[0x0][0x2ec] ;  /* 0x0000bb0010107a20 */ /* 0x000fe40000410000 */
[----:B------:R-:W-:Y:S02]  /*6c40*/  FFMA.FTZ R17, -R154, R154, 1 ;  /* 0x3f8000009a117423 */ /* 0x000fe4000001019a */
[----:B------:R-:W-:Y:S02]  /*6c50*/  FMUL.FTZ R154, R133, R5 ;  /* 0x00000005859a7220 */ /* 0x000fe40000410000 */
[----:B------:R-:W-:Y:S02]  /*6c60*/  FMUL.FTZ R5, R20, c[0x0][0x2ec] ;  /* 0x0000bb0014057a20 */ /* 0x000fe40000410000 */
[----:B------:R-:W-:Y:S02]  /*6c70*/  FMUL.FTZ R155, R134, R16 ;  /* 0x00000010869b7220 */ /* 0x000fe40000410000 */
[----:B------:R-:W-:Y:S02]  /*6c80*/  FMUL.FTZ R16, R17, c[0x0][0x2ec] ;  /* 0x0000bb0011107a20 */ /* 0x000fe40000410000 */
[----:B------:R-:W-:Y:S02]  /*6c90*/  FMUL.FTZ R152, R21, R5 ;  /* 0x0000000515987220 */ /* 0x000fe40000410000 */
[----:B------:R-:W-:Y:S02]  /*6ca0*/  FFMA.FTZ R5, -R176, R176, 1 ;  /* 0x3f800000b0057423 */ /* 0x000fe400000101b0 */
[----:B------:R-:W-:Y:S02]  /*6cb0*/  FMUL.FTZ R153, R132, R16 ;  /* 0x0000001084997220 */ /* 0x000fe40000410000 */
[----:B------:R-:W-:Y:S02]  /*6cc0*/  FADD.FTZ R21, -R144, R37 ;  /* 0x0000002590157221 */ /* 0x000fe40000010100 */
[----:B------:R-:W-:Y:S02]  /*6cd0*/  FFMA.FTZ R16, -R177, R177, 1 ;  /* 0x3f800000b1107423 */ /* 0x000fe400000101b1 */
[----:B------:R-:W-:Y:S02]  /*6ce0*/  FMUL.FTZ R5, R5, c[0x0][0x2ec] ;  /* 0x0000bb0005057a20 */ /* 0x000fe40000410000 */
[----:B------:R-:W-:Y:S02]  /*6cf0*/  FFMA.FTZ R20, -R172, R172, 1 ;  /* 0x3f800000ac147423 */ /* 0x000fe400000101ac */
[----:B------:R-:W-:Y:S02]  /*6d00*/  FMUL.FTZ R132, R223, R32 ;  /* 0x00000020df847220 */ /* 0x000fe40000410000 */
[----:B------:R-:W-:Y:S02]  /*6d10*/  FADD.FTZ R32, -R144, R36 ;  /* 0x0000002490207221 */ /* 0x000fe40000010100 */
[----:B------:R-:W-:Y:S02]  /*6d20*/  FMUL.FTZ R21, R209, R21 ;  /* 0x00000015d1157220 */ /* 0x000fe40000410000 */
[----:B------:R-:W-:Y:S02]  /*6d30*/  FMUL.FTZ R16, R16, c[0x0][0x2ec] ;  /* 0x0000bb0010107a20 */ /* 0x000fe40000410000 */
[----:B------:R-:W-:Y:S02]  /*6d40*/  FFMA.FTZ R17, -R173, R173, 1 ;  /* 0x3f800000ad117423 */ /* 0x000fe400000101ad */
[----:B------:R-:W-:Y:S02]  /*6d50*/  FMUL.FTZ R150, R33, R5 ;  /* 0x0000000521967220 */ /* 0x000fe40000410000 */
[----:B------:R-:W-:Y:S02]  /*6d60*/  FMUL.FTZ R5, R20, c[0x0][0x2ec] ;  /* 0x0000bb0014057a20 */ /* 0x000fe40000410000 */
[----:B------:R-:W-:Y:S02]  /*6d70*/  FMUL.FTZ R32, R215, R32 ;  /* 0x00000020d7207220 */ /* 0x000fe40000410000 */
[----:B------:R-:W-:Y:S02]  /*6d80*/  FMUL.FTZ R151, R132, R16 ;  /* 0x0000001084977220 */ /* 0x000fe40000410000 */
[----:B------:R-:W-:Y:S02]  /*6d90*/  FMUL.FTZ R16, R17, c[0x0][0x2ec] ;  /* 0x0000bb0011107a20 */ /* 0x000fe40000410000 */
[----:B------:R-:W-:Y:S02]  /*6da0*/  FADD.FTZ R17, -R144, R49 ;  /* 0x0000003190117221 */ /* 0x000fe40000010100 */
[----:B------:R-:W-:Y:S02]  /*6db0*/  FMUL.FTZ R148, R21, R5 ;  /* 0x0000000515947220 */ /* 0x000fe40000410000 */
[----:B------:R-:W-:Y:S02]  /*6dc0*/  FFMA.FTZ R5, -R164, R164, 1 ;  /* 0x3f800000a4057423 */ /* 0x000fe400000101a4 */
[----:B------:R-:W-:Y:S02]  /*6dd0*/  FADD.FTZ R20, -R144, R48 ;  /* 0x0000003090147221 */ /* 0x000fe40000010100 */
[----:B------:R-:W-:Y:S02]  /*6de0*/  FMUL.FTZ R149, R32, R16 ;  /* 0x0000001020957220 */ /* 0x000fe40000410000 */
[----:B------:R-:W-:Y:S02]  /*6df0*/  FMUL.FTZ R17, R170, R17 ;  /* 0x00000011aa117220 */ /* 0x000fe40000410000 */
[----:B------:R-:W-:Y:S02]  /*6e00*/  FFMA.FTZ R16, -R165, R165, 1 ;  /* 0x3f800000a5107423 */ /* 0x000fe400000101a5 */
[----:B------:R-:W-:Y:S02]  /*6e10*/  FMUL.FTZ R5, R5, c[0x0][0x2ec] ;  /* 0x0000bb0005057a20 */ /* 0x000fe40000410000 */
[----:B------:R-:W-:Y:S02]  /*6e20*/  FMUL.FTZ R20, R171, R20 ;  /* 0x00000014ab147220 */ /* 0x000fe40000410000 */
[----:B------:R-:W-:Y:S02]  /*6e30*/  FMUL.FTZ R16, R16, c[0x0][0x2ec] ;  /* 0x0000bb0010107a20 */ /* 0x000fe40000410000 */
[----:B------:R-:W-:Y:S02]  /*6e40*/  FADD.FTZ R21, -R144, R65 ;  /* 0x0000004190157221 */ /* 0x000fe40000010100 */
[----:B--2---:R-:W-:Y:S02]  /*6e50*/  FMUL.FTZ R146, R17, R5 ;  /* 0x0000000511927220 */ /* 0x004fe40000410000 */
[----:B------:R-:W-:Y:S01]  /*6e60*/  FFMA.FTZ R5, -R158, R158, 1 ;  /* 0x3f8000009e057423 */ /* 0x000fe2000001019e */
[----:B------:R-:W-:Y:S01]  /*6e70*/  MOV R158, R195 ;  /* 0x000000c3009e7202 */ /* 0x000fe20000000f00 */
[----:B------:R-:W-:Y:S02]  /*6e80*/  FADD.FTZ R32, -R144, R64 ;  /* 0x0000004090207221 */ /* 0x000fe40000010100 */
[----:B------:R-:W-:Y:S02]  /*6e90*/  FMUL.FTZ R147, R20, R16 ;  /* 0x0000001014937220 */ /* 0x000fe40000410000 */
[----:B------:R-:W-:Y:S02]  /*6ea0*/  FMUL.FTZ R21, R166, R21 ;  /* 0x00000015a6157220 */ /* 0x000fe40000410000 */
[----:B------:R-:W-:Y:S01]  /*6eb0*/  FFMA.FTZ R16, -R159, R159, 1 ;  /* 0x3f8000009f107423 */ /* 0x000fe2000001019f */
[----:B------:R-:W-:Y:S01]  /*6ec0*/  MOV R159, R194 ;  /* 0x000000c2009f7202 */ /* 0x000fe20000000f00 */
[----:B------:R-:W-:Y:S02]  /*6ed0*/  FMUL.FTZ R5, R5, c[0x0][0x2ec] ;  /* 0x0000bb0005057a20 */ /* 0x000fe40000410000 */
[----:B------:R-:W-:Y:S02]  /*6ee0*/  FMUL.FTZ R32, R167, R32 ;  /* 0x00000020a7207220 */ /* 0x000fe40000410000 */
[----:B------:R-:W-:Y:S02]  /*6ef0*/  FMUL.FTZ R16, R16, c[0x0][0x2ec] ;  /* 0x0000bb0010107a20 */ /* 0x000fe40000410000 */
[----:B------:R-:W-:Y:S02]  /*6f00*/  FMUL.FTZ R141, R21, R5 ;  /* 0x00000005158d7220 */ /* 0x000fe40000410000 */
[----:B------:R-:W-:Y:S02]  /*6f10*/  FFMA.FTZ R5, -R241, R241, 1 ;  /* 0x3f800000f1057423 */ /* 0x000fe400000101f1 */
[----:B------:R-:W-:Y:S02]  /*6f20*/  FADD.FTZ R33, -R144, R53 ;  /* 0x0000003590217221 */ /* 0x000fe40000010100 */
[----:B------:R-:W-:Y:S02]  /*6f30*/  FFMA.FTZ R17, -R160, R160, 1 ;  /* 0x3f800000a0117423 */ /* 0x000fe400000101a0 */
[----:B------:R-:W-:Y:S02]  /*6f40*/  FMUL.FTZ R142, R32, R16 ;  /* 0x00000010208e7220 */ /* 0x000fe40000410000 */
[----:B------:R-:W-:Y:S02]  /*6f50*/  FMUL.FTZ R5, R5, c[0x0][0x2ec] ;  /* 0x0000bb0005057a20 */ /* 0x000fe40000410000 */
[C---:B---3--:R-:W-:Y:S02]  /*6f60*/  FADD.FTZ R7, -R4.reuse, R7 ;  /* 0x0000000704077221 */ /* 0x048fe40000010100 */
[----:B------:R-:W-:Y:S02]  /*6f70*/  FADD.FTZ R16, -R4, R6 ;  /* 0x0000000604107221 */ /* 0x000fe40000010100 */
[----:B------:R-:W-:Y:S02]  /*6f80*/  FFMA.FTZ R6, -R242, R242, 1 ;  /* 0x3f800000f2067423 */ /* 0x000fe400000101f2 */
[----:B------:R-:W-:Y:S02]  /*6f90*/  FMUL.FTZ R7, R237, R7 ;  /* 0x00000007ed077220 */ /* 0x000fe40000410000 */
[----:B------:R-:W-:Y:S02]  /*6fa0*/  FADD.FTZ R36, -R144, R52 ;  /* 0x0000003490247221 */ /* 0x000fe40000010100 */
[----:B------:R-:W-:Y:S02]  /*6fb0*/  FMUL.FTZ R33, R168, R33 ;  /* 0x00000021a8217220 */ /* 0x000fe40000410000 */
[----:B------:R-:W-:Y:S02]  /*6fc0*/  FFMA.FTZ R20, -R161, R161, 1 ;  /* 0x3f800000a1147423 */ /* 0x000fe400000101a1 */
[----:B------:R-:W-:Y:S02]  /*6fd0*/  FMUL.FTZ R17, R17, c[0x0][0x2ec] ;  /* 0x0000bb0011117a20 */ /* 0x000fe40000410000 */
[----:B------:R-:W-:Y:S02]  /*6fe0*/  FMUL.FTZ R16, R137, R16 ;  /* 0x0000001089107220 */ /* 0x000fe40000410000 */
[----:B------:R-:W-:Y:S02]  /*6ff0*/  FMUL.FTZ R6, R6, c[0x0][0x2ec] ;  /* 0x0000bb0006067a20 */ /* 0x000fe40000410000 */
[----:B------:R-:W-:Y:S02]  /*7000*/  FADD.FTZ R19, -R4, R19 ;  /* 0x0000001304137221 */ /* 0x000fe40000010100 */
[----:B------:R-:W-:Y:S02]  /*7010*/  FMUL.FTZ R139, R7, R5 ;  /* 0x00000005078b7220 */ /* 0x000fe40000410000 */
[----:B------:R-:W-:Y:S02]  /*7020*/  FFMA.FTZ R5, -R233, R233, 1 ;  /* 0x3f800000e9057423 */ /* 0x000fe400000101e9 */
[----:B------:R-:W-:Y:S02]  /*7030*/  FMUL.FTZ R36, R169, R36 ;  /* 0x00000024a9247220 */ /* 0x000fe40000410000 */
[----:B------:R-:W-:Y:S02]  /*7040*/  FMUL.FTZ R20, R20, c[0x0][0x2ec] ;  /* 0x0000bb0014147a20 */ /* 0x000fe40000410000 */
[----:B------:R-:W-:Y:S02]  /*7050*/  FMUL.FTZ R143, R33, R17 ;  /* 0x00000011218f7220 */ /* 0x000fe40000410000 */
[----:B------:R-:W-:Y:S02]  /*7060*/  FADD.FTZ R18, -R4, R18 ;  /* 0x0000001204127221 */ /* 0x000fe40000010100 */
[----:B------:R-:W-:Y:S02]  /*7070*/  FMUL.FTZ R140, R16, R6 ;  /* 0x00000006108c7220 */ /* 0x000fe40000410000 */
[----:B------:R-:W-:Y:S02]  /*7080*/  FMUL.FTZ R19, R115, R19 ;  /* 0x0000001373137220 */ /* 0x000fe40000410000 */
[----:B------:R-:W-:Y:S02]  /*7090*/  FADD.FTZ R17, -R4, R23 ;  /* 0x0000001704117221 */ /* 0x000fe40000010100 */
[----:B------:R-:W-:Y:S02]  /*70a0*/  FFMA.FTZ R6, -R235, R235, 1 ;  /* 0x3f800000eb067423 */ /* 0x000fe400000101eb */
[----:B------:R-:W-:Y:S02]  /*70b0*/  FMUL.FTZ R5, R5, c[0x0][0x2ec] ;  /* 0x0000bb0005057a20 */ /* 0x000fe40000410000 */
[----:B------:R-:W-:Y:S02]  /*70c0*/  FFMA.FTZ R16, -R230, R230, 1 ;  /* 0x3f800000e6107423 */ /* 0x000fe400000101e6 */
[----:B------:R-:W-:Y:S02]  /*70d0*/  FMUL.FTZ R144, R36, R20 ;  /* 0x0000001424907220 */ /* 0x000fe40000410000 */
[----:B------:R-:W-:Y:S02]  /*70e0*/  FMUL.FTZ R20, R116, R18 ;  /* 0x0000001274147220 */ /* 0x000fe40000410000 */
[----:B------:R-:W-:Y:S01]  /*70f0*/  FADD.FTZ R18, -R4, R22 ;  /* 0x0000001604127221 */ /* 0x000fe20000010100 */
[----:B------:R1:W5:Y:S01]  /*7100*/  LDL.LU R116, [R1+0x15c] ;  /* 0x00015c0001747983 */ /* 0x0003620000300800 */
[----:B------:R-:W-:Y:S02]  /*7110*/  FMUL.FTZ R17, R113, R17 ;  /* 0x0000001171117220 */ /* 0x000fe40000410000 */
[----:B------:R-:W-:Y:S01]  /*7120*/  FMUL.FTZ R6, R6, c[0x0][0x2ec] ;  /* 0x0000bb0006067a20 */ /* 0x000fe20000410000 */
[----:B------:R1:W5:Y:S01]  /*7130*/  LDL.LU R115, [R1+0x158] ;  /* 0x0001580001737983 */ /* 0x0003620000300800 */
[----:B------:R-:W-:Y:S02]  /*7140*/  FFMA.FTZ R7, -R231, R231, 1 ;  /* 0x3f800000e7077423 */ /* 0x000fe400000101e7 */
[----:B------:R-:W-:Y:S02]  /*7150*/  FMUL.FTZ R23, R19, R5 ;  /* 0x0000000513177220 */ /* 0x000fe40000410000 */
[----:B------:R-:W-:Y:S02]  /*7160*/  FMUL.FTZ R5, R16, c[0x0][0x2ec] ;  /* 0x0000bb0010057a20 */ /* 0x000fe40000410000 */
[----:B------:R-:W-:Y:S02]  /*7170*/  FMUL.FTZ R18, R114, R18 ;  /* 0x0000001272127220 */ /* 0x000fe40000410000 */
[----:B------:R-:W-:Y:S01]  /*7180*/  FMUL.FTZ R138, R20, R6 ;  /* 0x00000006148a7220 */ /* 0x000fe20000410000 */
[----:B------:R1:W5:Y:S01]  /*7190*/  LDL.LU R114, [R1+0x154] ;  /* 0x0001540001727983 */ /* 0x0003620000300800 */
[----:B------:R-:W-:Y:S02]  /*71a0*/  FMUL.FTZ R6, R7, c[0x0][0x2ec] ;  /* 0x0000bb0007067a20 */ /* 0x000fe40000410000 */
[----:B------:R-:W-:Y:S01]  /*71b0*/  FADD.FTZ R19, -R4, R35 ;  /* 0x0000002304137221 */ /* 0x000fe20000010100 */
[----:B------:R1:W5:Y:S01]  /*71c0*/  LDL.LU R113, [R1+0x150] ;  /* 0x0001500001717983 */ /* 0x0003620000300800 */
[----:B------:R-:W-:Y:S02]  /*71d0*/  FMUL.FTZ R136, R17, R5 ;  /* 0x0000000511887220 */ /* 0x000fe40000410000 */
[----:B------:R-:W-:Y:S02]  /*71e0*/  FFMA.FTZ R5, -R216, R216, 1 ;  /* 0x3f800000d8057423 */ /* 0x000fe400000101d8 */
        /* <DEDUP_REMOVED lines=9> */
[----:B------:R-:W-:Y:S02]  /*7280*/  FMUL.FTZ R6, R6, c[0x0][0x2ec] ;  /* 0x0000bb0006067a20 */ /* 0x000fe40000410000 */
[----:B------:R-:W-:Y:S02]  /*7290*/  FFMA.FTZ R7, -R214, R214, 1 ;  /* 0x3f800000d6077423 */ /* 0x000fe400000101d6 */
[----:B------:R-:W-:Y:S02]  /*72a0*/  FMUL.FTZ R134, R19, R5 ;  /* 0x0000000513867220 */ /* 0x000fe40000410000 */
[----:B------:R-:W-:Y:S02]  /*72b0*/  FMUL.FTZ R5, R16, c[0x0][0x2ec] ;  /* 0x0000bb0010057a20 */ /* 0x000fe40000410000 */
[----:B------:R-:W-:Y:S02]  /*72c0*/  FADD.FTZ R18, -R4, R38 ;  /* 0x0000002604127221 */ /* 0x000fe40000010100 */
[----:B------:R-:W-:Y:S02]  /*72d0*/  FMUL.FTZ R135, R20, R6 ;  /* 0x0000000614877220 */ /* 0x000fe40000410000 */
[----:B------:R-:W-:Y:S02]  /*72e0*/  FMUL.FTZ R6, R7, c[0x0][0x2ec] ;  /* 0x0000bb0007067a20 */ /* 0x000fe40000410000 */
[----:B------:R-:W-:Y:S02]  /*72f0*/  FADD.FTZ R7, -R4, R51 ;  /* 0x0000003304077221 */ /* 0x000fe40000010100 */
[----:B------:R-:W-:Y:S02]  /*7300*/  FMUL.FTZ R132, R17, R5 ;  /* 0x0000000511847220 */ /* 0x000fe40000410000 */
[----:B------:R-:W-:Y:S02]  /*7310*/  FFMA.FTZ R5, -R178, R178, 1 ;  /* 0x3f800000b2057423 */ /* 0x000fe400000101b2 */
        /* <DEDUP_REMOVED lines=8> */
[----:B------:R-:W-:Y:S02]  /*73a0*/  FFMA.FTZ R5, -R163, R163, 1 ;  /* 0x3f800000a3057423 */ /* 0x000fe400000101a3 */
[----:B------:R-:W-:Y:S02]  /*73b0*/  FMUL.FTZ R16, R222, R16 ;  /* 0x00000010de107220 */ /* 0x000fe40000410000 */
[C---:B------:R-:W-:Y:S02]  /*73c0*/  FADD.FTZ R19, -R4.reuse, R54 ;  /* 0x0000003604137221 */ /* 0x040fe40000010100 */
[----:B------:R-:W-:Y:S02]  /*73d0*/  FADD.FTZ R18, -R4, R55 ;  /* 0x0000003704127221 */ /* 0x000fe40000010100 */
[----:B------:R-:W-:Y:S02]  /*73e0*/  FMUL.FTZ R6, R6, c[0x0][0x2ec] ;  /* 0x0000bb0006067a20 */ /* 0x000fe40000410000 */
[----:B------:R-:W-:Y:S02]  /*73f0*/  FADD.FTZ R67, -R4, R67 ;  /* 0x0000004304437221 */ /* 0x000fe40000010100 */
[----:B------:R-:W-:Y:S02]  /*7400*/  FMUL.FTZ R17, R208, R17 ;  /* 0x00000011d0117220 */ /* 0x000fe40000410000 */
[----:B------:R-:W-:Y:S02]  /*7410*/  FFMA.FTZ R4, -R162, R162, 1 ;  /* 0x3f800000a2047423 */ /* 0x000fe400000101a2 */
[----:B------:R-:W-:Y:S02]  /*7420*/  FMUL.FTZ R5, R5, c[0x0][0x2ec] ;  /* 0x0000bb0005057a20 */ /* 0x000fe40000410000 */
[----:B------:R-:W-:Y:S02]  /*7430*/  FMUL.FTZ R66, R16, R6 ;  /* 0x0000000610427220 */ /* 0x000fe40000410000 */
[----:B------:R-:W-:Y:S02]  /*7440*/  FMUL.FTZ R16, R205, R67 ;  /* 0x00000043cd107220 */ /* 0x000fe40000410000 */
[----:B------:R-:W-:Y:S02]  /*7450*/  FMUL.FTZ R4, R4, c[0x0][0x2ec] ;  /* 0x0000bb0004047a20 */ /* 0x000fe40000410000 */
[----:B------:R-:W-:Y:S02]  /*7460*/  FMUL.FTZ R54, R17, R5 ;  /* 0x0000000511367220 */ /* 0x000fe40000410000 */
[----:B------:R-:W-:Y:S02]  /*7470*/  FADD.FTZ R5, -R2, R8 ;  /* 0x0000000802057221 */ /* 0x000fe40000010100 */
[----:B------:R-:W-:Y:S02]  /*7480*/  FMUL.FTZ R53, R16, R4 ;  /* 0x0000000410357220 */ /* 0x000fe40000410000 */
[C---:B------:R-:W-:Y:S02]  /*7490*/  FADD.FTZ R4, -R2.reuse, R9 ;  /* 0x0000000902047221 */ /* 0x040fe40000010100 */
[----:B------:R-:W-:Y:S02]  /*74a0*/  FADD.FTZ R8, -R2, R13 ;  /* 0x0000000d02087221 */ /* 0x000fe40000010100 */
[----:B------:R-:W-:Y:S02]  /*74b0*/  FMUL.FTZ R13, R112, R5 ;  /* 0x00000005700d7220 */ /* 0x000fe40000410000 */
[----:B------:R-:W-:Y:S01]  /*74c0*/  FADD.FTZ R9, -R2, R12 ;  /* 0x0000000c02097221 */ /* 0x000fe20000010100 */
[----:B------:R1:W5:Y:S01]  /*74d0*/  LDL.LU R112, [R1+0x14c] ;  /* 0x00014c0001707983 */ /* 0x0003620000300800 */
[----:B------:R-:W-:Y:S02]  /*74e0*/  FMUL.FTZ R12, R111, R4 ;  /* 0x000000046f0c7220 */ /* 0x000fe40000410000 */
[----:B------:R-:W-:Y:S01]  /*74f0*/  FFMA.FTZ R7, -R175, R175, 1 ;  /* 0x3f800000af077423 */ /* 0x000fe200000101af */
[----:B------:R1:W5:Y:S01]  /*7500*/  LDL.LU R111, [R1+0x148] ;  /* 0x00014800016f7983 */ /* 0x0003620000300800 */
[----:B------:R-:W-:Y:S02]  /*7510*/  FMUL.FTZ R9, R110, R9 ;  /* 0x000000096e097220 */ /* 0x000fe40000410000 */
[----:B------:R-:W-:Y:S01]  /*7520*/  FMUL.FTZ R19, R220, R19 ;  /* 0x00000013dc137220 */ /* 0x000fe20000410000 */
[----:B------:R1:W5:Y:S01]  /*7530*/  LDL.LU R110, [R1+0x144] ;  /* 0x00014400016e7983 */ /* 0x0003620000300800 */
[----:B------:R-:W-:Y:S02]  /*7540*/  FFMA.FTZ R6, -R174, R174, 1 ;  /* 0x3f800000ae067423 */ /* 0x000fe400000101ae */
[----:B------:R-:W-:Y:S02]  /*7550*/  FMUL.FTZ R7, R7, c[0x0][0x2ec] ;  /* 0x0000bb0007077a20 */ /* 0x000fe40000410000 */
[----:B------:R-:W-:Y:S02]  /*7560*/  FMUL.FTZ R8, R109, R8 ;  /* 0x000000086d087220 */ /* 0x000fe40000410000 */
[----:B------:R-:W-:Y:S01]  /*7570*/  FMUL.FTZ R18, R218, R18 ;  /* 0x00000012da127220 */ /* 0x000fe20000410000 */
[----:B------:R1:W5:Y:S01]  /*7580*/  LDL.LU R109, [R1+0x140] ;  /* 0x00014000016d7983 */ /* 0x0003620000300800 */
[----:B------:R-:W-:Y:S02]  /*7590*/  FMUL.FTZ R6, R6, c[0x0][0x2ec] ;  /* 0x0000bb0006067a20 */ /* 0x000fe40000410000 */
[----:B------:R-:W-:Y:S02]  /*75a0*/  FMUL.FTZ R64, R19, R7 ;  /* 0x0000000713407220 */ /* 0x000fe40000410000 */
[----:B------:R-:W-:Y:S02]  /*75b0*/  FFMA.FTZ R7, -R108, R108, 1 ;  /* 0x3f8000006c077423 */ /* 0x000fe4000001016c */
[----:B------:R-:W-:Y:S01]  /*75c0*/  FMUL.FTZ R55, R18, R6 ;  /* 0x0000000612377220 */ /* 0x000fe20000410000 */
[----:B------:R1:W5:Y:S01]  /*75d0*/  LDL.LU R108, [R1+0x13c] ;  /* 0x00013c00016c7983 */ /* 0x0003620000300800 */
[----:B------:R-:W-:Y:S02]  /*75e0*/  FFMA.FTZ R6, -R107, R107, 1 ;  /* 0x3f8000006b067423 */ /* 0x000fe4000001016b */
[----:B------:R-:W-:Y:S01]  /*75f0*/  FFMA.FTZ R5, -R106, R106, 1 ;  /* 0x3f8000006a057423 */ /* 0x000fe2000001016a */
[----:B------:R1:W5:Y:S01]  /*7600*/  LDL.LU R107, [R1+0x138] ;  /* 0x00013800016b7983 */ /* 0x0003620000300800 */
[----:B------:R-:W-:Y:S02]  /*7610*/  FMUL.FTZ R7, R7, c[0x0][0x2ec] ;  /* 0x0000bb0007077a20 */ /* 0x000fe40000410000 */
[----:B------:R-:W-:Y:S01]  /*7620*/  FFMA.FTZ R4, -R105, R105, 1 ;  /* 0x3f80000069047423 */ /* 0x000fe20000010169 */
[----:B------:R1:W5:Y:S01]  /*7630*/  LDL.LU R106, [R1+0x134] ;  /* 0x00013400016a7983 */ /* 0x0003620000300800 */
[----:B------:R-:W-:Y:S02]  /*7640*/  FMUL.FTZ R6, R6, c[0x0][0x2ec] ;  /* 0x0000bb0006067a20 */ /* 0x000fe40000410000 */
[----:B------:R-:W-:Y:S01]  /*7650*/  FMUL.FTZ R52, R13, R7 ;  /* 0x000000070d347220 */ /* 0x000fe20000410000 */
[----:B------:R1:W5:Y:S01]  /*7660*/  LDL.LU R105, [R1+0x130] ;  /* 0x0001300001697983 */ /* 0x0003620000300800 */
[----:B------:R-:W-:Y:S02]  /*7670*/  FADD.FTZ R13, -R2, R24 ;  /* 0x00000018020d7221 */ /* 0x000fe40000010100 */
[----:B------:R-:W-:Y:S02]  /*7680*/  FMUL.FTZ R5, R5, c[0x0][0x2ec] ;  /* 0x0000bb0005057a20 */ /* 0x000fe40000410000 */
[----:B------:R-:W-:Y:S02]  /*7690*/  FMUL.FTZ R20, R12, R6 ;  /* 0x000000060c147220 */ /* 0x000fe40000410000 */
[----:B------:R-:W-:Y:S02]  /*76a0*/  FADD.FTZ R12, -R2, R25 ;  /* 0x00000019020c7221 */ /* 0x000fe40000010100 */
[----:B------:R-:W-:Y:S02]  /*76b0*/  FMUL.FTZ R13, R104, R13 ;  /* 0x0000000d680d7220 */ /* 0x000fe40000410000 */
[----:B------:R-:W-:Y:S01]  /*76c0*/  FMUL.FTZ R4, R4, c[0x0][0x2ec] ;  /* 0x0000bb0004047a20 */ /* 0x000fe20000410000 */
[----:B------:R1:W5:Y:S01]  /*76d0*/  LDL.LU R104, [R1+0x12c] ;  /* 0x00012c0001687983 */ /* 0x0003620000300800 */
[----:B------:R-:W-:Y:S02]  /*76e0*/  FMUL.FTZ R19, R9, R5 ;  /* 0x0000000509137220 */ /* 0x000fe40000410000 */
[----:B------:R-:W-:Y:S02]  /*76f0*/  FADD.FTZ R9, -R2, R28 ;  /* 0x0000001c02097221 */ /* 0x000fe40000010100 */
[----:B------:R-:W-:Y:S02]  /*7700*/  FMUL.FTZ R12, R103, R12 ;  /* 0x0000000c670c7220 */ /* 0x000fe40000410000 */
[----:B------:R-:W-:Y:S01]  /*7710*/  FMUL.FTZ R22, R8, R4 ;  /* 0x0000000408167220 */ /* 0x000fe20000410000 */
[----:B------:R1:W5:Y:S01]  /*7720*/  LDL.LU R103, [R1+0x128] ;  /* 0x0001280001677983 */ /* 0x0003620000300800 */
[----:B------:R-:W-:Y:S02]  /*7730*/  FADD.FTZ R8, -R2, R29 ;  /* 0x0000001d02087221 */ /* 0x000fe40000010100 */
[----:B------:R-:W-:Y:S02]  /*7740*/  FMUL.FTZ R9, R102, R9 ;  /* 0x0000000966097220 */ /* 0x000fe40000410000 */
        /* <DEDUP_REMOVED lines=12> */
[----:B------:R-:W-:Y:S02]  /*7810*/  FFMA.FTZ R4, -R245, R245, 1 ;  /* 0x3f800000f5047423 */ /* 0x000fe400000101f5 */
        /* <DEDUP_REMOVED lines=9> */
[----:B------:R-:W-:Y:S01]  /*78b0*/  FFMA.FTZ R6, -R228, R228, 1 ;  /* 0x3f800000e4067423 */ /* 0x000fe200000101e4 */
[----:B------:R1:W5:Y:S01]  /*78c0*/  LDL.LU R97, [R1+0x110] ;  /* 0x0001100001617983 */ /* 0x0003620000300800 */
[----:B------:R-:W-:Y:S02]  /*78d0*/  FMUL.FTZ R49, R8, R4 ;  /* 0x0000000408317220 */ /* 0x000fe40000410000 */
[----:B------:R-:W-:Y:S02]  /*78e0*/  FADD.FTZ R8, -R2, R45 ;  /* 0x0000002d02087221 */ /* 0x000fe40000010100 */
[----:B------:R-:W-:Y:S02]  /*78f0*/  FMUL.FTZ R9, R96, R9 ;  /* 0x0000000960097220 */ /* 0x000fe40000410000 */
[----:B------:R-:W-:Y:S01]  /*7900*/  FFMA.FTZ R5, -R225, R225, 1 ;  /* 0x3f800000e1057423 */ /* 0x000fe200000101e1 */
[----:B------:R1:W5:Y:S01]  /*7910*/  LDL.LU R96, [R1+0x10c] ;  /* 0x00010c0001607983 */ /* 0x0003620000300800 */
[----:B------:R-:W-:Y:S02]  /*7920*/  FMUL.FTZ R6, R6, c[0x0][0x2ec] ;  /* 0x0000bb0006067a20 */ /* 0x000fe40000410000 */
[----:B------:R-:W-:Y:S02]  /*7930*/  FMUL.FTZ R8, R95, R8 ;  /* 0x000000085f087220 */ /* 0x000fe40000410000 */
[----:B------:R-:W-:Y:S01]  /*7940*/  FFMA.FTZ R4, -R224, R224, 1 ;  /* 0x3f800000e0047423 */ /* 0x000fe200000101e0 */
[----:B------:R1:W5:Y:S01]  /*7950*/  LDL.LU R95, [R1+0x108] ;  /* 0x00010800015f7983 */ /* 0x0003620000300800 */
[----:B------:R-:W-:Y:S02]  /*7960*/  FMUL.FTZ R5, R5, c[0x0][0x2ec] ;  /* 0x0000bb0005057a20 */ /* 0x000fe40000410000 */
[----:B------:R-:W-:Y:S02]  /*7970*/  FMUL.FTZ R45, R12, R6 ;  /* 0x000000060c2d7220 */ /* 0x000fe40000410000 */
[----:B------:R-:W-:Y:S02]  /*7980*/  FADD.FTZ R12, -R2, R56 ;  /* 0x00000038020c7221 */ /* 0x000fe40000010100 */
[----:B------:R-:W-:Y:S02]  /*7990*/  FFMA.FTZ R7, -R229, R229, 1 ;  /* 0x3f800000e5077423 */ /* 0x000fe400000101e5 */
[----:B------:R-:W-:Y:S02]  /*79a0*/  FMUL.FTZ R4, R4, c[0x0][0x2ec] ;  /* 0x0000bb0004047a20 */ /* 0x000fe40000410000 */
[----:B------:R-:W-:Y:S02]  /*79b0*/  FMUL.FTZ R44, R9, R5 ;  /* 0x00000005092c7220 */ /* 0x000fe40000410000 */
[----:B------:R-:W-:Y:S02]  /*79c0*/  FADD.FTZ R9, -R2, R57 ;  /* 0x0000003902097221 */ /* 0x000fe40000010100 */
[----:B------:R-:W-:Y:S02]  /*79d0*/  FMUL.FTZ R12, R94, R12 ;  /* 0x0000000c5e0c7220 */ /* 0x000fe40000410000 */
[----:B------:R-:W-:Y:S01]  /*79e0*/  FFMA.FTZ R5, -R210, R210, 1 ;  /* 0x3f800000d2057423 */ /* 0x000fe200000101d2 */
[----:B------:R1:W5:Y:S01]  /*79f0*/  LDL.LU R94, [R1+0x104] ;  /* 0x00010400015e7983 */ /* 0x0003620000300800 */
[----:B------:R-:W-:Y:S02]  /*7a00*/  FMUL.FTZ R7, R7, c[0x0][0x2ec] ;  /* 0x0000bb0007077a20 */ /* 0x000fe40000410000 */
[----:B------:R-:W-:Y:S02]  /*7a10*/  FMUL.FTZ R41, R8, R4 ;  /* 0x0000000408297220 */ /* 0x000fe40000410000 */
[----:B------:R-:W-:Y:S02]  /*7a20*/  FADD.FTZ R8, -R2, R60 ;  /* 0x0000003c02087221 */ /* 0x000fe40000010100 */
[----:B------:R-:W-:Y:S02]  /*7a30*/  FMUL.FTZ R9, R93, R9 ;  /* 0x000000095d097220 */ /* 0x000fe40000410000 */
[----:B------:R-:W-:Y:S01]  /*7a40*/  FFMA.FTZ R4, -R207, R207, 1 ;  /* 0x3f800000cf047423 */ /* 0x000fe200000101cf */
[----:B------:R1:W5:Y:S01]  /*7a50*/  LDL.LU R93, [R1+0x100] ;  /* 0x00010000015d7983 */ /* 0x0003620000300800 */
[----:B------:R-:W-:Y:S02]  /*7a60*/  FMUL.FTZ R5, R5, c[0x0][0x2ec] ;  /* 0x0000bb0005057a20 */ /* 0x000fe40000410000 */
[----:B----4-:R-:W-:Y:S02]  /*7a70*/  FADD.FTZ R10, -R0, R10 ;  /* 0x0000000a000a7221 */ /* 0x010fe40000010100 */
[----:B------:R-:W-:Y:S02]  /*7a80*/  FMUL.FTZ R48, R13, R7 ;  /* 0x000000070d307220 */ /* 0x000fe40000410000 */
[----:B------:R-:W-:Y:S02]  /*7a90*/  FADD.FTZ R7, -R2, R61 ;  /* 0x0000003d02077221 */ /* 0x000fe40000010100 */
[----:B------:R-:W-:Y:S02]  /*7aa0*/  FMUL.FTZ R8, R248, R8 ;  /* 0x00000008f8087220 */ /* 0x000fe40000410000 */
[----:B------:R-:W-:Y:S02]  /*7ab0*/  FFMA.FTZ R2, -R206, R206, 1 ;  /* 0x3f800000ce027423 */ /* 0x000fe400000101ce */
[----:B------:R-:W-:Y:S02]  /*7ac0*/  FMUL.FTZ R4, R4, c[0x0][0x2ec] ;  /* 0x0000bb0004047a20 */ /* 0x000fe40000410000 */
[----:B------:R-:W-:Y:S02]  /*7ad0*/  FMUL.FTZ R39, R9, R5 ;  /* 0x0000000509277220 */ /* 0x000fe40000410000 */
[----:B------:R-:W-:Y:S02]  /*7ae0*/  FADD.FTZ R9, -R0, R11 ;  /* 0x0000000b00097221 */ /* 0x000fe40000010100 */
[----:B------:R-:W-:Y:S02]  /*7af0*/  FMUL.FTZ R10, R92, R10 ;  /* 0x0000000a5c0a7220 */ /* 0x000fe40000410000 */
[----:B------:R-:W-:Y:S01]  /*7b00*/  FMUL.FTZ R7, R244, R7 ;  /* 0x00000007f4077220 */ /* 0x000fe20000410000 */
[----:B------:R1:W5:Y:S01]  /*7b10*/  LDL.LU R92, [R1+0xfc] ;  /* 0x0000fc00015c7983 */ /* 0x0003620000300800 */
[----:B------:R-:W-:Y:S02]  /*7b20*/  FMUL.FTZ R2, R2, c[0x0][0x2ec] ;  /* 0x0000bb0002027a20 */ /* 0x000fe40000410000 */
        /* <DEDUP_REMOVED lines=8> */
[----:B------:R-:W-:Y:S01]  /*7bb0*/  FMUL.FTZ R6, R6, c[0x0][0x2ec] ;  /* 0x0000bb0006067a20 */ /* 0x000fe20000410000 */
[----:B------:R1:W5:Y:S01]  /*7bc0*/  LDL.LU R90, [R1+0xf4] ;  /* 0x0000f400015a7983 */ /* 0x0003620000300800 */
[----:B------:R-:W-:Y:S02]  /*7bd0*/  FMUL.FTZ R7, R89, R7 ;  /* 0x0000000759077220 */ /* 0x000fe40000410000 */
[----:B------:R-:W-:Y:S01]  /*7be0*/  FMUL.FTZ R40, R12, R6 ;  /* 0x000000060c287220 */ /* 0x000fe20000410000 */
[----:B------:R1:W5:Y:S01]  /*7bf0*/  LDL.LU R89, [R1+0xf0] ;  /* 0x0000f00001597983 */ /* 0x0003620000300800 */
[----:B------:R-:W-:Y:S02]  /*7c00*/  FFMA.FTZ R6, -R88, R88, 1 ;  /* 0x3f80000058067423 */ /* 0x000fe40000010158 */
[----:B------:R-:W-:Y:S01]  /*7c10*/  FFMA.FTZ R5, -R87, R87, 1 ;  /* 0x3f80000057057423 */ /* 0x000fe20000010157 */
[----:B------:R1:W5:Y:S01]  /*7c20*/  LDL.LU R88, [R1+0xec] ;  /* 0x0000ec0001587983 */ /* 0x0003620000300800 */
[----:B------:R-:W-:Y:S02]  /*7c30*/  FFMA.FTZ R4, -R86, R86, 1 ;  /* 0x3f80000056047423 */ /* 0x000fe40000010156 */
[----:B------:R-:W-:Y:S01]  /*7c40*/  FMUL.FTZ R6, R6, c[0x0][0x2ec] ;  /* 0x0000bb0006067a20 */ /* 0x000fe20000410000 */
[----:B------:R1:W5:Y:S01]  /*7c50*/  LDL.LU R87, [R1+0xe8] ;  /* 0x0000e80001577983 */ /* 0x0003620000300800 */
[----:B------:R-:W-:Y:S02]  /*7c60*/  FFMA.FTZ R2, -R85, R85, 1 ;  /* 0x3f80000055027423 */ /* 0x000fe40000010155 */
[----:B------:R-:W-:Y:S01]  /*7c70*/  FMUL.FTZ R5, R5, c[0x0][0x2ec] ;  /* 0x0000bb0005057a20 */ /* 0x000fe20000410000 */
[----:B------:R1:W5:Y:S01]  /*7c80*/  LDL.LU R86, [R1+0xe4] ;  /* 0x0000e40001567983 */ /* 0x0003620000300800 */
[----:B------:R-:W-:Y:S02]  /*7c90*/  FMUL.FTZ R16, R10, R6 ;  /* 0x000000060a107220 */ /* 0x000fe40000410000 */
[----:B------:R-:W-:Y:S01]  /*7ca0*/  FADD.FTZ R10, -R0, R26 ;  /* 0x0000001a000a7221 */ /* 0x000fe20000010100 */
[----:B------:R1:W5:Y:S01]  /*7cb0*/  LDL.LU R85, [R1+0xe0] ;  /* 0x0000e00001557983 */ /* 0x0003620000300800 */
[----:B------:R-:W-:Y:S02]  /*7cc0*/  FMUL.FTZ R4, R4, c[0x0][0x2ec] ;  /* 0x0000bb0004047a20 */ /* 0x000fe40000410000 */
[----:B------:R-:W-:Y:S02]  /*7cd0*/  FMUL.FTZ R25, R9, R5 ;  /* 0x0000000509197220 */ /* 0x000fe40000410000 */
[----:B------:R-:W-:Y:S02]  /*7ce0*/  FADD.FTZ R9, -R0, R27 ;  /* 0x0000001b00097221 */ /* 0x000fe40000010100 */
[----:B------:R-:W-:Y:S02]  /*7cf0*/  FMUL.FTZ R10, R84, R10 ;  /* 0x0000000a540a7220 */ /* 0x000fe40000410000 */
[----:B------:R-:W-:Y:S01]  /*7d00*/  FMUL.FTZ R2, R2, c[0x0][0x2ec] ;  /* 0x0000bb0002027a20 */ /* 0x000fe20000410000 */
[----:B------:R1:W5:Y:S01]  /*7d10*/  LDL.LU R84, [R1+0xdc] ;  /* 0x0000dc0001547983 */ /* 0x0003620000300800 */
[----:B------:R-:W-:Y:S02]  /*7d20*/  FMUL.FTZ R15, R8, R4 ;  /* 0x00000004080f7220 */ /* 0x000fe40000410000 */
[C---:B------:R-:W-:Y:S02]  /*7d30*/  FADD.FTZ R8, -R0.reuse, R30 ;  /* 0x0000001e00087221 */ /* 0x040fe40000010100 */
        /* <DEDUP_REMOVED lines=10> */
[----:B------:R-:W-:Y:S02]  /*7de0*/  FFMA.FTZ R2, -R77, R77, 1 ;  /* 0x3f8000004d027423 */ /* 0x000fe4000001014d */
[----:B------:R-:W-:Y:S01]  /*7df0*/  FFMA.FTZ R4, -R78, R78, 1 ;  /* 0x3f8000004e047423 */ /* 0x000fe2000001014e */
[----:B------:R1:W5:Y:S01]  /*7e00*/  LDL.LU R80, [R1+0xcc] ;  /* 0x0000cc0001507983 */ /* 0x0003620000300800 */
[----:B------:R-:W-:Y:S02]  /*7e10*/  FMUL.FTZ R2, R2, c[0x0][0x2ec] ;  /* 0x0000bb0002027a20 */ /* 0x000fe40000410000 */
[C---:B------:R-:W-:Y:S01]  /*7e20*/  FADD.FTZ R31, -R0.reuse, R43 ;  /* 0x0000002b001f7221 */ /* 0x040fe20000010100 */
[----:B------:R1:W5:Y:S01]  /*7e30*/  LDL.LU R79, [R1+0xc8] ;  /* 0x0000c800014f7983 */ /* 0x0003620000300800 */
[----:B------:R-:W-:Y:S02]  /*7e40*/  FMUL.FTZ R13, R7, R2 ;  /* 0x00000002070d7220 */ /* 0x000fe40000410000 */
[C---:B------:R-:W-:Y:S01]  /*7e50*/  FADD.FTZ R7, -R0.reuse, R42 ;  /* 0x0000002a00077221 */ /* 0x040fe20000010100 */
[----:B------:R1:W5:Y:S01]  /*7e60*/  LDL.LU R78, [R1+0xc4] ;  /* 0x0000c400014e7983 */ /* 0x0003620000300800 */
[----:B------:R-:W-:Y:S02]  /*7e70*/  FADD.FTZ R35, -R0, R46 ;  /* 0x0000002e00237221 */ /* 0x000fe40000010100 */
[----:B------:R-:W-:Y:S01]  /*7e80*/  FMUL.FTZ R7, R76, R7 ;  /* 0x000000074c077220 */ /* 0x000fe20000410000 */
[----:B------:R1:W5:Y:S01]  /*7e90*/  LDL.LU R77, [R1+0xc0] ;  /* 0x0000c000014d7983 */ /* 0x0003620000300800 */
[----:B------:R-:W-:Y:S02]  /*7ea0*/  FMUL.FTZ R31, R75, R31 ;  /* 0x0000001f4b1f7220 */ /* 0x000fe40000410000 */
[----:B------:R-:W-:Y:S01]  /*7eb0*/  FADD.FTZ R29, -R0, R47 ;  /* 0x0000002f001d7221 */ /* 0x000fe20000010100 */
[----:B------:R1:W5:Y:S01]  /*7ec0*/  LDL.LU R76, [R1+0xbc] ;  /* 0x0000bc00014c7983 */ /* 0x0003620000300800 */
[----:B------:R-:W-:Y:S02]  /*7ed0*/  FMUL.FTZ R35, R74, R35 ;  /* 0x000000234a237220 */ /* 0x000fe40000410000 */
[----:B------:R-:W-:Y:S01]  /*7ee0*/  FMUL.FTZ R6, R6, c[0x0][0x2ec] ;  /* 0x0000bb0006067a20 */ /* 0x000fe20000410000 */
[----:B------:R1:W5:Y:S01]  /*7ef0*/  LDL.LU R75, [R1+0xb8] ;  /* 0x0000b800014b7983 */ /* 0x0003620000300800 */
[----:B------:R-:W-:Y:S02]  /*7f00*/  FMUL.FTZ R29, R73, R29 ;  /* 0x0000001d491d7220 */ /* 0x000fe40000410000 */
[----:B------:R-:W-:Y:S01]  /*7f10*/  FMUL.FTZ R5, R5, c[0x0][0x2ec] ;  /* 0x0000bb0005057a20 */ /* 0x000fe20000410000 */
[----:B------:R1:W5:Y:S01]  /*7f20*/  LDL.LU R74, [R1+0xb4] ;  /* 0x0000b400014a7983 */ /* 0x0003620000300800 */
[----:B------:R-:W-:Y:S02]  /*7f30*/  FMUL.FTZ R14, R10, R6 ;  /* 0x000000060a0e7220 */ /* 0x000fe40000410000 */
[----:B------:R-:W-:Y:S01]  /*7f40*/  FFMA.FTZ R6, -R72, R72, 1 ;  /* 0x3f80000048067423 */ /* 0x000fe20000010148 */
[----:B------:R1:W5:Y:S01]  /*7f50*/  LDL.LU R73, [R1+0xb0] ;  /* 0x0000b00001497983 */ /* 0x0003620000300800 */
[----:B------:R-:W-:Y:S02]  /*7f60*/  FMUL.FTZ R17, R9, R5 ;  /* 0x0000000509117220 */ /* 0x000fe40000410000 */
[----:B------:R-:W-:Y:S01]  /*7f70*/  FFMA.FTZ R5, -R71, R71, 1 ;  /* 0x3f80000047057423 */ /* 0x000fe20000010147 */
[----:B------:R1:W5:Y:S01]  /*7f80*/  LDL.LU R72, [R1+0xac] ;  /* 0x0000ac0001487983 */ /* 0x0003620000300800 */
[C---:B------:R-:W-:Y:S02]  /*7f90*/  FADD.FTZ R33, -R0.reuse, R58 ;  /* 0x0000003a00217221 */ /* 0x040fe40000010100 */
[----:B------:R-:W-:Y:S01]  /*7fa0*/  FADD.FTZ R30, -R0, R59 ;  /* 0x0000003b001e7221 */ /* 0x000fe20000010100 */
[----:B------:R1:W5:Y:S01]  /*7fb0*/  LDL.LU R71, [R1+0xa8] ;  /* 0x0000a80001477983 */ /* 0x0003620000300800 */
[----:B------:R-:W-:Y:S02]  /*7fc0*/  FMUL.FTZ R33, R70, R33 ;  /* 0x0000002146217220 */ /* 0x000fe40000410000 */
[C---:B------:R-:W-:Y:S01]  /*7fd0*/  FADD.FTZ R34, -R0.reuse, R62 ;  /* 0x0000003e00227221 */ /* 0x040fe20000010100 */
[----:B------:R1:W5:Y:S01]  /*7fe0*/  LDL.LU R70, [R1+0xa4] ;  /* 0x0000a40001467983 */ /* 0x0003620000300800 */
[----:B------:R-:W-:Y:S02]  /*7ff0*/  FMUL.FTZ R30, R69, R30 ;  /* 0x0000001e451e7220 */ /* 0x000fe40000410000 */
[----:B------:R-:W-:Y:S01]  /*8000*/  FADD.FTZ R32, -R0, R63 ;  /* 0x0000003f00207221 */ /* 0x000fe20000010100 */
[----:B------:R1:W5:Y:S01]  /*8010*/  LDL.LU R69, [R1+0xa0] ;  /* 0x0000a00001457983 */ /* 0x0003620000300800 */
[----:B------:R-:W-:Y:S02]  /*8020*/  FMUL.FTZ R34, R68, R34 ;  /* 0x0000002244227220 */ /* 0x000fe40000410000 */
[----:B------:R-:W-:Y:S01]  /*8030*/  FMUL.FTZ R32, R3, R32 ;  /* 0x0000002003207220 */ /* 0x000fe20000410000 */
[----:B------:R1:W5:Y:S01]  /*8040*/  LDL.LU R68, [R1+0x9c] ;  /* 0x00009c0001447983 */ /* 0x0003620000300800 */
[----:B------:R-:W-:Y:S02]  /*8050*/  FMUL.FTZ R4, R4, c[0x0][0x2ec] ;  /* 0x0000bb0004047a20 */ /* 0x000fe40000410000 */
[----:B------:R-:W-:Y:S01]  /*8060*/  FFMA.FTZ R2, -R250, R250, 1 ;  /* 0x3f800000fa027423 */ /* 0x000fe200000101fa */
[----:B------:R1:W5:Y:S01]  /*8070*/  LDL.LU R3, [R1+0x98] ;  /* 0x0000980001037983 */ /* 0x0003620000300800 */
[----:B------:R-:W-:Y:S02]  /*8080*/  FMUL.FTZ R12, R8, R4 ;  /* 0x00000004080c7220 */ /* 0x000fe40000410000 */
[----:B------:R-:W-:Y:S02]  /*8090*/  FFMA.FTZ R4, -R252, R252, 1 ;  /* 0x3f800000fc047423 */ /* 0x000fe400000101fc */
[----:B------:R-:W-:Y:S02]  /*80a0*/  FMUL.FTZ R5, R5, c[0x0][0x2ec] ;  /* 0x0000bb0005057a20 */ /* 0x000fe40000410000 */
[----:B------:R-:W-:Y:S02]  /*80b0*/  FMUL.FTZ R4, R4, c[0x0][0x2ec] ;  /* 0x0000bb0004047a20 */ /* 0x000fe40000410000 */
[----:B------:R-:W-:Y:S02]  /*80c0*/  FMUL.FTZ R2, R2, c[0x0][0x2ec] ;  /* 0x0000bb0002027a20 */ /* 0x000fe40000410000 */
        /* <DEDUP_REMOVED lines=18> */
[----:B-1----:R-:W2:Y:S01]  /*81f0*/  LDL.LU R9, [R1] ;  /* 0x0000000001097983 */ /* 0x002ea20000300800 */
[----:B------:R-:W-:Y:S01]  /*8200*/  IMAD.MOV.U32 R2, RZ, RZ, c[0x0][0x190] ;  /* 0x00006400ff027624 */ /* 0x000fe200078e00ff */
[----:B------:R-:W-:Y:S02]  /*8210*/  ULOP3.LUT UR12, UR7, 0x1, URZ, 0xc0, !UPT ;  /* 0x00000001070c7892 */ /* 0x000fe4000f8ec03f */
[----:B------:R-:W3:Y:S01]  /*8220*/  LDL.LU R8, [R1+0x4] ;  /* 0x0000040001087983 */ /* 0x000ee20000300800 */
[C---:B------:R-:W-:Y:S01]  /*8230*/  IMAD.U32 R0, R2.reuse, -0x80, RZ ;  /* 0xffffff8002007824 */ /* 0x040fe200078e00ff */
[----:B------:R-:W-:Y:S01]  /*8240*/  UISETP.NE.U32.AND UP1, UPT, UR12, 0x1, UPT ;  /* 0x000000010c00788c */ /* 0x000fe2000bf25070 */
[----:B------:R-:W-:Y:S03]  /*8250*/  IMAD.SHL.U32 R10, R2, 0x40, RZ ;  /* 0x00000040020a7824 */ /* 0x000fe600078e00ff */
[----:B------:R-:W-:Y:S06]  /*8260*/  USEL UR12, UR41, 0x4000, !UP1 ;  /* 0x00004000290c7887 */ /* 0x000fec000c800000 */
[----:B------:R-:W-:Y:S02]  /*8270*/  IADD3 R196, R196, UR12, RZ ;  /* 0x0000000cc4c47c10 */ /* 0x000fe4000fffe0ff */
[----:B------:R-:W-:Y:S01]  /*8280*/  IADD3 R187, R187, UR12, RZ ;  /* 0x0000000cbbbb7c10 */ /* 0x000fe2000fffe0ff */
[----:B---3--:R-:W-:Y:S01]  /*8290*/  IMAD.MOV.U32 R4, RZ, RZ, R8 ;  /* 0x000000ffff047224 */ /* 0x008fe200078e0008 */
[----:B--2---:R-:W-:Y:S04]  /*82a0*/  MOV R5, R9 ;  /* 0x0000000900057202 */ /* 0x004fe80000000f00 */
[C---:B------:R-:W-:Y:S01]  /*82b0*/  LEA R6, P2, R0.reuse, R4, 0x1 ;  /* 0x0000000400067211 */ /* 0x040fe200078408ff */
[----:B------:R-:W-:Y:S03]  /*82c0*/  IMAD.MOV.U32 R4, RZ, RZ, 0x6 ;  /* 0x00000006ff047424 */ /* 0x000fe600078e00ff */
[----:B------:R-:W-:Y:S01]  /*82d0*/  LEA.HI.X.SX32 R8, R0, R5, 0x1, P2 ;  /* 0x0000000500087211 */ /* 0x000fe200010f0eff */
[----:B------:R-:W-:Y:S01]  /*82e0*/  STL [R1+0x4], R6 ;  /* 0x0000040601007387 */ /* 0x000fe20000100800 */
[----:B------:R-:W-:Y:S02]  /*82f0*/  SHF.L.U64.HI R0, R2, R4, c[0x0][0x194] ;  /* 0x0000650002007619 */ /* 0x000fe40000010204 */
[----:B------:R-:W-:Y:S01]  /*8300*/  MOV R9, R8 ;  /* 0x0000000800097202 */ /* 0x000fe20000000f00 */
[----:B------:R1:W-:Y:S02]  /*8310*/  STL [R1], R8 ;  /* 0x0000000801007387 */ /* 0x0003e40000100800 */
[----:B-1----:R-:W-:Y:S05]  /*8320*/  IMAD.MOV.U32 R8, RZ, RZ, R6 ;  /* 0x000000ffff087224 */ /* 0x002fea00078e0006 */
[----:B------:R-:W-:Y:S01]  /*8330*/  @!PT LDS RZ, [RZ] ;  /* 0x00000000fffff984 */ /* 0x000fe20000000800 */
[----:B------:R-:W-:Y:S01]  /*8340*/  @!PT LDS RZ, [RZ] ;  /* 0x00000000fffff984 */ /* 0x000fe20000000800 */
[----:B------:R-:W-:Y:S01]  /*8350*/  @!PT LDS RZ, [RZ] ;  /* 0x00000000fffff984 */ /* 0x000fe20000000800 */
[----:B------:R1:W-:Y:S01]  /*8360*/  LDGSTS.E.BYPASS.LTC128B.128 [R196], [R8.64] ;  /* 0x0000000008c47fae */ /* 0x0003e2000b901d44 */
[-C--:B------:R-:W-:Y:S04]  /*8370*/  IADD3 R6, P2, R8, R10.reuse, RZ ;  /* 0x0000000a08067210 */ /* 0x080fe80007f5e0ff */
[-C--:B------:R-:W-:Y:S01]  /*8380*/  IADD3 R4, P3, R6, R10.reuse, RZ ;  /* 0x0000000a06047210 */ /* 0x080fe20007f7e0ff */
[--C-:B------:R-:W-:Y:S03]  /*8390*/  IMAD.X R7, R9, 0x1, R0.reuse, P2 ;  /* 0x0000000109077824 */ /* 0x100fe600010e0600 */
[----:B------:R-:W-:Y:S02]  /*83a0*/  IADD3 R10, P2, R4, R10, RZ ;  /* 0x0000000a040a7210 */ /* 0x000fe40007f5e0ff */
[----:B------:R1:W-:Y:S01]  /*83b0*/  LDGSTS.E.BYPASS.LTC128B.128 [R196+0x1000], [R6.64] ;  /* 0x0100000006c47fae */ /* 0x0003e2000b901d44 */
[----:B------:R-:W-:Y:S05]  /*83c0*/  IADD3.X R5, R7, R0, RZ, P3, !PT ;  /* 0x0000000007057210 */ /* 0x000fea0001ffe4ff */
[----:B------:R1:W-:Y:S01]  /*83d0*/  LDGSTS.E.BYPASS.LTC128B.128 [R196+0x2000], [R4.64] ;  /* 0x0200000004c47fae */ /* 0x0003e2000b901d44 */
[----:B------:R-:W-:Y:S05]  /*83e0*/  IMAD.X R11, R5, 0x1, R0, P2 ;  /* 0x00000001050b7824 */ /* 0x000fea00010e0600 */
[----:B------:R1:W-:Y:S04]  /*83f0*/  LDGSTS.E.BYPASS.LTC128B.128 [R196+0x3000], [R10.64] ;  /* 0x030000000ac47fae */ /* 0x0003e8000b901d44 */
[----:B------:R-:W0:Y:S02]  /*8400*/  LDGDEPBAR ;  /* 0x00000000000079af */ /* 0x000e240000000000 */
.L_x_1658:
[----:B-1----:R-:W-:Y:S01]  /*8410*/  F2FP.PACK_AB R28, R156, R157 ;  /* 0x0000009d9c1c723e */ /* 0x002fe200000000ff */
        /* <DEDUP_REMOVED lines=67> */
[----:B-----5:R-:W-:Y:S04]  /*8850*/  LDSM.16.MT88.4 R4, [R3+0x1c000] ;  /* 0x01c000000304783b */ /* 0x020fe80000004200 */
[----:B------:R-:W1:Y:S04]  /*8860*/  LDSM.16.MT88.4 R8, [R0+0x8000] ;  /* 0x008000000008783b */ /* 0x000e680000004200 */
[----:B------:R-:W3:Y:S04]  /*8870*/  LDSM.16.MT88.4 R12, [R3+0x20000] ;  /* 0x02000000030c783b */ /* 0x000ee80000004200 */
[----:B------:R-:W4:Y:S04]  /*8880*/  LDSM.16.MT88.4 R16, [R2+0x8000] ;  /* 0x008000000210783b */ /* 0x000f280000004200 */
[----:B------:R-:W-:Y:S04]  /*8890*/  LDSM.16.MT88.4 R20, [R3+0x1c800] ;  /* 0x01c800000314783b */ /* 0x000fe80000004200 */
[----:B------:R-:W4:Y:S04]  /*88a0*/  LDSM.16.MT88.4 R24, [R0+0x8800] ;  /* 0x008800000018783b */ /* 0x000f280000004200 */
        /* <DEDUP_REMOVED lines=14> */
[-C--:B------:R-:W-:Y:S08]  /*8990*/  HMMA.16816.F32 R68, R20, R24.reuse, R68 ;  /* 0x000000181444723c */ /* 0x080ff00000001844 */
        /* <DEDUP_REMOVED lines=78> */
[----:B------:R-:W2:Y:S01]  /*8e80*/  LDL.LU R43, [R1+0x8] ;  /* 0x00000800012b7983 */ /* 0x000ea20000300800 */
[----:B------:R-:W-:Y:S03]  /*8e90*/  IMAD.MOV.U32 R11, RZ, RZ, c[0x0][0x370] ;  /* 0x0000dc00ff0b7624 */ /* 0x000fe600078e00ff */
[----:B------:R-:W3:Y:S01]  /*8ea0*/  LDL.LU R42, [R1+0xc] ;  /* 0x00000c00012a7983 */ /* 0x000ee20000300800 */
[C---:B------:R-:W-:Y:S02]  /*8eb0*/  IMAD.U32 R6, R11.reuse, -0x80, RZ ;  /* 0xffffff800b067824 */ /* 0x040fe400078e00ff */
[C---:B------:R-:W-:Y:S02]  /*8ec0*/  IMAD.SHL.U32 R10, R11.reuse, 0x40, RZ ;  /* 0x000000400b0a7824 */ /* 0x040fe400078e00ff */
[----:B---3--:R-:W-:Y:S01]  /*8ed0*/  IMAD.MOV.U32 R4, RZ, RZ, R42 ;  /* 0x000000ffff047224 */ /* 0x008fe200078e002a */
[----:B--2---:R-:W-:Y:S04]  /*8ee0*/  MOV R5, R43 ;  /* 0x0000002b00057202 */ /* 0x004fe80000000f00 */
[C---:B------:R-:W-:Y:S01]  /*8ef0*/  LEA R8, P2, R6.reuse, R4, 0x1 ;  /* 0x0000000406087211 */ /* 0x040fe200078408ff */
[----:B------:R-:W-:Y:S03]  /*8f00*/  IMAD.MOV.U32 R4, RZ, RZ, 0x6 ;  /* 0x00000006ff047424 */ /* 0x000fe600078e00ff */
[----:B------:R-:W-:Y:S01]  /*8f10*/  LEA.HI.X.SX32 R9, R6, R5, 0x1, P2 ;  /* 0x0000000506097211 */ /* 0x000fe200010f0eff */
[----:B------:R1:W-:Y:S01]  /*8f20*/  STL [R1+0xc], R8 ;  /* 0x00000c0801007387 */ /* 0x0003e20000100800 */
[----:B------:R-:W-:Y:S02]  /*8f30*/  IADD3 R6, P2, R8, R10, RZ ;  /* 0x0000000a08067210 */ /* 0x000fe40007f5e0ff */
[----:B------:R-:W-:Y:S01]  /*8f40*/  SHF.L.U64.HI R11, R11, R4, c[0x0][0x374] ;  /* 0x0000dd000b0b7619 */ /* 0x000fe20000010204 */
[----:B------:R-:W-:Y:S01]  /*8f50*/  @!PT LDS RZ, [RZ] ;  /* 0x00000000fffff984 */ /* 0x000fe20000000800 */
[----:B------:R-:W-:Y:S01]  /*8f60*/  @!PT LDS RZ, [RZ] ;  /* 0x00000000fffff984 */ /* 0x000fe20000000800 */
[----:B------:R-:W-:Y:S01]  /*8f70*/  @!PT LDS RZ, [RZ] ;  /* 0x00000000fffff984 */ /* 0x000fe20000000800 */
[----:B------:R1:W-:Y:S01]  /*8f80*/  LDGSTS.E.BYPASS.LTC128B.128 [R146+0x8000], [R8.64] ;  /* 0x0800000008927fae */ /* 0x0003e2000b901d44 */
[-C--:B------:R-:W-:Y:S02]  /*8f90*/  IADD3 R4, P3, R6, R10.reuse, RZ ;  /* 0x0000000a06047210 */ /* 0x080fe40007f7e0ff */
[-C--:B------:R-:W-:Y:S01]  /*8fa0*/  IADD3.X R7, R9, R11.reuse, RZ, P2, !PT ;  /* 0x0000000b09077210 */ /* 0x080fe200017fe4ff */
[----:B------:R1:W-:Y:S01]  /*8fb0*/  STL [R1+0x8], R9 ;  /* 0x0000080901007387 */ /* 0x0003e20000100800 */
[----:B------:R-:W-:Y:S03]  /*8fc0*/  IADD3 R10, P2, R4, R10, RZ ;  /* 0x0000000a040a7210 */ /* 0x000fe60007f5e0ff */
[----:B------:R1:W-:Y:S01]  /*8fd0*/  LDGSTS.E.BYPASS.LTC128B.128 [R146+0x9000], [R6.64] ;  /* 0x0900000006927fae */ /* 0x0003e2000b901d44 */
[----:B------:R-:W-:Y:S05]  /*8fe0*/  IMAD.X R5, R7, 0x1, R11, P3 ;  /* 0x0000000107057824 */ /* 0x000fea00018e060b */
[----:B------:R1:W-:Y:S01]  /*8ff0*/  LDGSTS.E.BYPASS.LTC128B.128 [R146+0xa000], [R4.64] ;  /* 0x0a00000004927fae */ /* 0x0003e2000b901d44 */
[----:B------:R-:W-:Y:S05]  /*9000*/  IADD3.X R11, R5, R11, RZ, P2, !PT ;  /* 0x0000000b050b7210 */ /* 0x000fea00017fe4ff */
[----:B------:R1:W-:Y:S04]  /*9010*/  LDGSTS.E.BYPASS.LTC128B.128 [R146+0xb000], [R10.64] ;  /* 0x0b0000000a927fae */ /* 0x0003e8000b901d44 */
[----:B------:R-:W0:Y:S02]  /*9020*/  LDGDEPBAR ;  /* 0x00000000000079af */ /* 0x000e240000000000 */
.L_x_1659:
        /* <DEDUP_REMOVED lines=25> */
[----:B------:R2:W2:Y:S02]  /*91c0*/  LDL R150, [R1+0x10] ;  /* 0x0000100001967983 */ /* 0x0004a40000100800 */
        /* <DEDUP_REMOVED lines=116> */
[----:B----4-:R3:W-:Y:S04]  /*9910*/  @P0 STL [R1+0x10], R150 ;  /* 0x0000109601000387 */ /* 0x0107e80000100800 */
        /* <DEDUP_REMOVED lines=39> */
[C---:B------:R-:W-:Y:S02]  /*9b90*/  IMAD.IADD R60, R147.reuse, 0x1, R60 ;  /* 0x00000001933c7824 */ /* 0x040fe400078e023c */
[C---:B------:R-:W-:Y:S02]  /*9ba0*/  IMAD.IADD R61, R147.reuse, 0x1, R61 ;  /* 0x00000001933d7824 */ /* 0x040fe400078e023d */
[C---:B------:R-:W-:Y:S01]  /*9bb0*/  IMAD.IADD R60, R147.reuse, 0x1, R60 ;  /* 0x00000001933c7824 */ /* 0x040fe200078e023c */
[CC--:B-1----:R-:W-:Y:S03]  /*9bc0*/  LEA R6, P0, R0.reuse, R36.reuse, 0x2 ;  /* 0x0000002400067211 */ /* 0x0c2fe600078010ff */
        /* <DEDUP_REMOVED lines=19> */
[----:B------:R-:W-:Y:S02]  /*9d00*/  IMAD R41, R41, 0x68, RZ ;  /* 0x0000006829297824 */ /* 0x000fe400078e02ff */
[----:B------:R1:W-:Y:S01]  /*9d10*/  RED.E.ADD.F32.FTZ.RN.STRONG.GPU [R8.64], R16 ;  /* 0x000000100800798e */ /* 0x0003e2000c10e784 */
[----:B------:R-:W-:Y:S02]  /*9d20*/  IMAD R0, R0, c[0x0][0x1c0], RZ ;  /* 0x0000700000007a24 */ /* 0x000fe400078e02ff */
[----:B------:R-:W-:Y:S02]  /*9d30*/  IMAD.MOV.U32 R40, RZ, RZ, c[0x0][0x22c] ;  /* 0x00008b00ff287624 */ /* 0x000fe400078e00ff */
[----:B------:R-:W-:Y:S01]  /*9d40*/  IMAD R0, R0, 0x50, RZ ;  /* 0x0000005000007824 */ /* 0x000fe200078e02ff */
[-C--:B-1----:R-:W-:Y:S01]  /*9d50*/  LEA R6, P2, R48, R36.reuse, 0x2 ;  /* 0x0000002430067211 */ /* 0x082fe200078410ff */
[----:B------:R-:W-:Y:S03]  /*9d60*/  IMAD R40, R40, c[0x0][0x1c0], RZ ;  /* 0x0000700028287a24 */ /* 0x000fe600078e02ff */
[-C--:B------:R-:W-:Y:S01]  /*9d70*/  LEA.HI.X.SX32 R7, R48, R37.reuse, 0x2, P2 ;  /* 0x0000002530077211 */ /* 0x080fe200010f16ff */
[----:B------:R-:W-:Y:S01]  /*9d80*/  IMAD R40, R40, 0x78, RZ ;  /* 0x0000007828287824 */ /* 0x000fe200078e02ff */
[CC--:B------:R-:W-:Y:S03]  /*9d90*/  LEA R4, P0, R0.reuse, R36.reuse, 0x2 ;  /* 0x0000002400047211 */ /* 0x0c0fe600078010ff */
[----:B------:R1:W-:Y:S01]  /*9da0*/  RED.E.ADD.F32.FTZ.RN.STRONG.GPU [R6.64], R17 ;  /* 0x000000110600798e */ /* 0x0003e2000c10e784 */
[-C--:B------:R-:W-:Y:S01]  /*9db0*/  LEA.HI.X.SX32 R5, R0, R37.reuse, 0x2, P0 ;  /* 0x0000002500057211 */ /* 0x080fe200000f16ff */
[----:B------:R-:W-:Y:S04]  /*9dc0*/  IMAD.MOV.U32 R0, RZ, RZ, c[0x0][0x22c] ;  /* 0x00008b00ff007624 */ /* 0x000fe800078e00ff */
[----:B------:R-:W-:Y:S01]  /*9dd0*/  IMAD R0, R0, c[0x0][0x1c0], RZ ;  /* 0x0000700000007a24 */ /* 0x000fe200078e02ff */
[----:B------:R1:W-:Y:S01]  /*9de0*/  RED.E.ADD.F32.FTZ.RN.STRONG.GPU [R4.64], R18 ;  /* 0x000000120400798e */ /* 0x0003e2000c10e784 */
[-C--:B------:R-:W-:Y:S02]  /*9df0*/  LEA R16, P2, R2, R36.reuse, 0x2 ;  /* 0x0000002402107211 */ /* 0x080fe400078410ff */
[----:B------:R-:W-:Y:S01]  /*9e00*/  IMAD R0, R0, 0x60, RZ ;  /* 0x0000006000007824 */ /* 0x000fe200078e02ff */
[CC--:B------:R-:W-:Y:S04]  /*9e10*/  LEA R8, P3, R41.reuse, R36.reuse, 0x2 ;  /* 0x0000002429087211 */ /* 0x0c0fe800078610ff */
[CC--:B------:R-:W-:Y:S02]  /*9e20*/  LEA R10, P0, R0.reuse, R36.reuse, 0x2 ;  /* 0x00000024000a7211 */ /* 0x0c0fe400078010ff */
[-C--:B------:R-:W-:Y:S02]  /*9e30*/  LEA.HI.X.SX32 R9, R41, R37.reuse, 0x2, P3 ;  /* 0x0000002529097211 */ /* 0x080fe400018f16ff */
[-C--:B------:R-:W-:Y:S02]  /*9e40*/  LEA.HI.X.SX32 R11, R0, R37.reuse, 0x2, P0 ;  /* 0x00000025000b7211 */ /* 0x080fe400000f16ff */
[----:B------:R-:W4:Y:S01]  /*9e50*/  LDL R0, [R1+0x44] ;  /* 0x0000440001007983 */ /* 0x000f220000100800 */
[-C--:B-1----:R-:W-:Y:S03]  /*9e60*/  LEA.HI.X.SX32 R17, R2, R37.reuse, 0x2, P2 ;  /* 0x0000002502117211 */ /* 0x082fe600010f16ff */
[----:B------:R-:W4:Y:S01]  /*9e70*/  LDL R2, [R1+0x20] ;  /* 0x0000200001027983 */ /* 0x000f220000100800 */
[CC--:B------:R-:W-:Y:S03]  /*9e80*/  LEA R6, P2, R42.reuse, R36.reuse, 0x2 ;  /* 0x000000242a067211 */ /* 0x0c0fe600078410ff */
[----:B------:R1:W-:Y:S01]  /*9e90*/  RED.E.ADD.F32.FTZ.RN.STRONG.GPU [R16.64], R19 ;  /* 0x000000131000798e */ /* 0x0003e2000c10e784 */
[-C--:B------:R-:W-:Y:S02]  /*9ea0*/  LEA.HI.X.SX32 R7, R42, R37.reuse, 0x2, P2 ;  /* 0x000000252a077211 */ /* 0x080fe400010f16ff */
[CC--:B------:R-:W-:Y:S01]  /*9eb0*/  LEA R4, P0, R40.reuse, R36.reuse, 0x2 ;  /* 0x0000002428047211 */ /* 0x0c0fe200078010ff */
[----:B------:R-:W-:Y:S01]  /*9ec0*/  RED.E.ADD.F32.FTZ.RN.STRONG.GPU [R10.64], R12 ;  /* 0x0000000c0a00798e */ /* 0x000fe2000c10e784 */
[CC--:B------:R-:W-:Y:S02]  /*9ed0*/  LEA R50, P2, R63.reuse, R36.reuse, 0x2 ;  /* 0x000000243f327211 */ /* 0x0c0fe400078410ff */
[-C--:B------:R-:W-:Y:S01]  /*9ee0*/  LEA.HI.X.SX32 R5, R40, R37.reuse, 0x2, P0 ;  /* 0x0000002528057211 */ /* 0x080fe200000f16ff */
[----:B------:R-:W-:Y:S01]  /*9ef0*/  RED.E.ADD.F32.FTZ.RN.STRONG.GPU [R8.64], R13 ;  /* 0x0000000d0800798e */ /* 0x000fe2000c10e784 */
[CC--:B------:R-:W-:Y:S02]  /*9f00*/  LEA R48, P0, R62.reuse, R36.reuse, 0x2 ;  /* 0x000000243e307211 */ /* 0x0c0fe400078010ff */
[-C--:B------:R-:W-:Y:S01]  /*9f10*/  LEA.HI.X.SX32 R51, R63, R37.reuse, 0x2, P2 ;  /* 0x000000253f337211 */ /* 0x080fe200010f16ff */
[----:B------:R2:W-:Y:S01]  /*9f20*/  RED.E.ADD.F32.FTZ.RN.STRONG.GPU [R6.64], R14 ;  /* 0x0000000e0600798e */ /* 0x0005e2000c10e784 */
[-C--:B------:R-:W-:Y:S02]  /*9f30*/  LEA.HI.X.SX32 R49, R62, R37.reuse, 0x2, P0 ;  /* 0x000000253e317211 */ /* 0x080fe400000f16ff */
[CC--:B------:R-:W-:Y:S01]  /*9f40*/  LEA R42, P5, R60.reuse, R36.reuse, 0x2 ;  /* 0x000000243c2a7211 */ /* 0x0c0fe200078a10ff */
[----:B------:R1:W-:Y:S03]  /*9f50*/  RED.E.ADD.F32.FTZ.RN.STRONG.GPU [R4.64], R15 ;  /* 0x0000000f0400798e */ /* 0x0003e6000c10e784 */
[-C--:B------:R-:W-:Y:S01]  /*9f60*/  LEA.HI.X.SX32 R43, R60, R37.reuse, 0x2, P5 ;  /* 0x000000253c2b7211 */ /* 0x080fe200028f16ff */
        /* <DEDUP_REMOVED lines=37> */
[----:B------:R-:W-:Y:S01]  /*a1c0*/  IMAD.MOV.U32 R0, RZ, RZ, 0x40 ;  /* 0x00000040ff007424 */ /* 0x000fe200078e00ff */
[C---:B------:R-:W-:Y:S02]  /*a1d0*/  LEA R6, P2, R2.reuse, R36, 0x2 ;  /* 0x0000002402067211 */ /* 0x040fe400078410ff */
[----:B------:R-:W-:Y:S01]  /*a1e0*/  PLOP3.LUT P0, PT, PT, PT, UP1, 0x80, 0x0 ;  /* 0x000000000000781c */ /* 0x000fe20003f0f018 */
[----:B------:R-:W-:Y:S01]  /*a1f0*/  @UP5 UIADD3 UR11, UP1, UR11, -0x200, URZ ;  /* 0xfffffe000b0b5890 */ /* 0x000fe2000ff3e03f */
[----:B------:R-:W-:Y:S02]  /*a200*/  LEA.HI.X.SX32 R7, R2, R37, 0x2, P2 ;  /* 0x0000002502077211 */ /* 0x000fe400010f16ff */
[----:B------:R-:W-:Y:S01]  /*a210*/  SEL R181, R0, 0xffffffc0, !P1 ;  /* 0xffffffc000b57807 */ /* 0x000fe20004800000 */
[----:B------:R-:W-:Y:S01]  /*a220*/  LDSM.16.MT88.4 R36, [R3+0x19000] ;  /* 0x019000000324783b */ /* 0x000fe20000004200 */
[----:B------:R-:W-:Y:S01]  /*a230*/  ISETP.LT.AND P2, PT, RZ, UR7, PT ;  /* 0x00000007ff007c0c */ /* 0x000fe2000bf41270 */
[----:B------:R-:W-:Y:S02]  /*a240*/  @UP5 UIADD3.X UR10, UR10, -0x1, URZ, UP1, !UPT ;  /* 0xffffffff0a0a5890 */ /* 0x000fe40008ffe43f */
[----:B------:R-:W-:Y:S01]  /*a250*/  RED.E.ADD.F32.FTZ.RN.STRONG.GPU [R6.64], R30 ;  /* 0x0000001e0600798e */ /* 0x000fe2000c10e784 */
[----:B------:R-:W-:Y:S01]  /*a260*/  IMAD.IADD R0, R181, 0x1, R180 ;  /* 0x00000001b5007824 */ /* 0x000fe200078e02b4 */
[----:B------:R-:W-:Y:S02]  /*a270*/  UMOV UR7, UR12 ;  /* 0x0000000c00077c82 */ /* 0x000fe40008000000 */
[----:B------:R-:W-:Y:S04]  /*a280*/  RED.E.ADD.F32.FTZ.RN.STRONG.GPU [R4.64], R31 ;  /* 0x0000001f0400798e */ /* 0x000fe8000c10e784 */
[----:B------:R-:W1:Y:S04]  /*a290*/  LDSM.16.MT88.4 R4, [R3+0x14000] ;  /* 0x014000000304783b */ /* 0x000e680000004200 */
[----:B------:R-:W2:Y:S04]  /*a2a0*/  LDSM.16.MT88.4 R16, [R0] ;  /* 0x000000000010783b */ /* 0x000ea80000004200 */
[----:B------:R-:W3:Y:S04]  /*a2b0*/  LDSM.16.MT88.4 R28, [R0+0x800] ;  /* 0x00080000001c783b */ /* 0x000ee80000004200 */
        /* <DEDUP_REMOVED lines=11> */
[----:B------:R-:W-:Y:S04]  /*a370*/  LDSM.16.MT88.4 R4, [R3+0x15800] ;  /* 0x015800000304783b */ /* 0x000fe80000004200 */
[----:B------:R-:W2:Y:S03]  /*a380*/  LDSM.16.MT88.4 R16, [R180+0x1800] ;  /* 0x00180000b410783b */ /* 0x000ea60000004200 */
        /* <DEDUP_REMOVED lines=48> */
[-C--:B--2---:R-:W-:Y:S08]  /*a690*/  HMMA.16816.F32 R100, R8, R16.reuse, R100 ;  /* 0x000000100864723c */ /* 0x084ff00000001864 */
[C---:B---3--:R-:W-:Y:S08]  /*a6a0*/  HMMA.16816.F32 R104, R24.reuse, R16, R104 ;  /* 0x000000101868723c */ /* 0x048ff00000001868 */
        /* <DEDUP_REMOVED lines=158> */
.L_x_1661:
        /* <DEDUP_REMOVED lines=18> */
.L_x_1662:
        /* <DEDUP_REMOVED lines=8> */
[----:B------:R-:W-:-:S04]  /*b230*/  UIMAD UR8, UR10, UR8, URZ ;  /* 0x000000080a0872a4 */ /* 0x000fc8000f8e023f */
        /* <DEDUP_REMOVED lines=38> */
.L_x_1664:
[----:B--234-:R-:W-:Y:S05]  /*b4a0*/  BSYNC B0 ;  /* 0x0000000000007941 */ /* 0x01cfea0003800000 */
.L_x_1663:
        /* <DEDUP_REMOVED lines=15> */
.L_x_1666:
[----:B------:R-:W-:Y:S05]  /*b5a0*/  BSYNC B0 ;  /* 0x0000000000007941 */ /* 0x000fea0003800000 */
.L_x_1665:
        /* <DEDUP_REMOVED lines=15> */
.L_x_1668:
[----:B------:R-:W-:Y:S05]  /*b6a0*/  BSYNC B0 ;  /* 0x0000000000007941 */ /* 0x000fea0003800000 */
.L_x_1667:
        /* <DEDUP_REMOVED lines=14> */
.L_x_1670:
[----:B------:R-:W-:Y:S05]  /*b790*/  BSYNC B0 ;  /* 0x0000000000007941 */ /* 0x000fea0003800000 */
.L_x_1669:
        /* <DEDUP_REMOVED lines=24> */
.L_x_1672:
[----:B------:R-:W-:Y:S05]  /*b920*/  BSYNC B0 ;  /* 0x0000000000007941 */ /* 0x000fea0003800000 */
.L_x_1671:
        /* <DEDUP_REMOVED lines=13> */
.L_x_1674:
[----:B------:R-:W-:Y:S05]  /*ba00*/  BSYNC B0 ;  /* 0x0000000000007941 */ /* 0x000fea0003800000 */
.L_x_1673:
        /* <DEDUP_REMOVED lines=13> */
.L_x_1676:
[----:B------:R-:W-:Y:S05]  /*bae0*/  BSYNC B0 ;  /* 0x0000000000007941 */ /* 0x000fea0003800000 */
.L_x_1675:
        /* <DEDUP_REMOVED lines=12> */
.L_x_1657:
        /* <DEDUP_REMOVED lines=20> */
.L_x_1678:
        /* <DEDUP_REMOVED lines=18> */
.L_x_1679:
        /* <DEDUP_REMOVED lines=34> */
.L_x_1681:
[----:B------:R-:W-:Y:S05]  /*c030*/  BSYNC B0 ;  /* 0x0000000000007941 */ /* 0x000fea0003800000 */
.L_x_1680:
        /* <DEDUP_REMOVED lines=15> */
.L_x_1683:
[----:B------:R-:W-:Y:S05]  /*c130*/  BSYNC B0 ;  /* 0x0000000000007941 */ /* 0x000fea0003800000 */
.L_x_1682:
        /* <DEDUP_REMOVED lines=15> */
.L_x_1685:
[----:B------:R-:W-:Y:S05]  /*c230*/  BSYNC B0 ;  /* 0x0000000000007941 */ /* 0x000fea0003800000 */
.L_x_1684:
        /* <DEDUP_REMOVED lines=14> */
.L_x_1687:
[----:B------:R-:W-:Y:S05]  /*c320*/  BSYNC B0 ;  /* 0x0000000000007941 */ /* 0x000fea0003800000 */
.L_x_1686:
        /* <DEDUP_REMOVED lines=24> */
.L_x_1689:
[----:B------:R-:W-:Y:S05]  /*c4b0*/  BSYNC B0 ;  /* 0x0000000000007941 */ /* 0x000fea0003800000 */
.L_x_1688:
        /* <DEDUP_REMOVED lines=13> */
.L_x_1691:
[----:B------:R-:W-:Y:S05]  /*c590*/  BSYNC B0 ;  /* 0x0000000000007941 */ /* 0x000fea0003800000 */
.L_x_1690:
        /* <DEDUP_REMOVED lines=13> */
.L_x_1693:
[----:B------:R-:W-:Y:S05]  /*c670*/  BSYNC B0 ;  /* 0x0000000000007941 */ /* 0x000fea0003800000 */
.L_x_1692:
        /* <DEDUP_REMOVED lines=11> */
.L_x_1677:
[----:B------:R-:W-:Y:S05]  /*c730*/  BSYNC B1 ;  /* 0x0000000000017941 */ /* 0x000fea0003800000 */
.L_x_1652:
        /* <DEDUP_REMOVED lines=11> */
.L_x_1694:
[----:B------:R-:W-:Y:S05]  /*c7f0*/  EXIT ;  /* 0x000000000000794d */ /* 0x000fea0003800000 */
.L_x_1696:
        /* <DEDUP_REMOVED lines=16> */
.L_x_2484:


//--------------------- .text._ZN5flash44flash_bwd_dq_dk_dv_loop_seqk_parallel_kernelI23Flash_bwd_kernel_traitsILi64ELi128ELi128ELi8ELi4ELi4ELi4ELb0ELb0EN7cutlass6half_tE19Flash_kernel_traitsILi64ELi128ELi128ELi8ES3_EELb1ELb0ELb0ELb0ELb0ELb0ELb0EEEvNS_16Flash_bwd_paramsE --------------------------
	.section	.text._ZN5flash44flash_bwd_dq_dk_dv_loop_seqk_parallel_kernelI23Flash_bwd_kernel_traitsILi64ELi128ELi128ELi8ELi4ELi4ELi4ELb0ELb0EN7cutlass6half_tE19Flash_kernel_traitsILi64ELi128ELi128ELi8ES3_EELb1ELb0ELb0ELb0ELb0ELb0ELb0EEEvNS_16Flash_bwd_paramsE,"ax",@progbits
	.sectioninfo	@"SHI_REGISTERS=255"
	.align	128
        .global         _ZN5flash44flash_bwd_dq_dk_dv_loop_seqk_parallel_kernelI23Flash_bwd_kernel_traitsILi64ELi128ELi128ELi8ELi4ELi4ELi4ELb0ELb0EN7cutlass6half_tE19Flash_kernel_traitsILi64ELi128ELi128ELi8ES3_EELb1ELb0ELb0ELb0ELb0ELb0ELb0EEEvNS_16Flash_bwd_paramsE
        .type           _ZN5flash44flash_bwd_dq_dk_dv_loop_seqk_parallel_kernelI23Flash_bwd_kernel_traitsILi64ELi128ELi128ELi8ELi4ELi4ELi4ELb0ELb0EN7cutlass6half_tE19Flash_kernel_traitsILi64ELi128ELi128ELi8ES3_EELb1ELb0ELb0ELb0ELb0ELb0ELb0EEEvNS_16Flash_bwd_paramsE,@function
        .size           _ZN5flash44flash_bwd_dq_dk_dv_loop_seqk_parallel_kernelI23Flash_bwd_kernel_traitsILi64ELi128ELi128ELi8ELi4ELi4ELi4ELb0ELb0EN7cutlass6half_tE19Flash_kernel_traitsILi64ELi128ELi128ELi8ES3_EELb1ELb0ELb0ELb0ELb0ELb0ELb0EEEvNS_16Flash_bwd_paramsE,(.L_x_2485 - _ZN5flash44flash_bwd_dq_dk_dv_loop_seqk_parallel_kernelI23Flash_bwd_kernel_traitsILi64ELi128ELi128ELi8ELi4ELi4ELi4ELb0ELb0EN7cutlass6half_tE19Flash_kernel_traitsILi64ELi128ELi128ELi8ES3_EELb1ELb0ELb0ELb0ELb0ELb0ELb0EEEvNS_16Flash_bwd_paramsE)
        .other          _ZN5flash44flash_bwd_dq_dk_dv_loop_seqk_parallel_kernelI23Flash_bwd_kernel_traitsILi64ELi128ELi128ELi8ELi4ELi4ELi4ELb0ELb0EN7cutlass6half_tE19Flash_kernel_traitsILi64ELi128ELi128ELi8ES3_EELb1ELb0ELb0ELb0ELb0ELb0ELb0EEEvNS_16Flash_bwd_paramsE,@"STO_CUDA_ENTRY STV_DEFAULT"
_ZN5flash44flash_bwd_dq_dk_dv_loop_seqk_parallel_kernelI23Flash_bwd_kernel_traitsILi64ELi128ELi128ELi8ELi4ELi4ELi4ELb0ELb0EN7cutlass6half_tE19Flash_kernel_traitsILi64ELi128ELi128ELi8ES3_EELb1ELb0ELb0ELb0ELb0ELb0ELb0EEEvNS_16Flash_bwd_paramsE:
.text._ZN5flash44flash_bwd_dq_dk_dv_loop_seqk_parallel_kernelI23Flash_bwd_kernel_traitsILi64ELi128ELi128ELi8ELi4ELi4ELi4ELb0ELb0EN7cutlass6half_tE19Flash_kernel_traitsILi64ELi128ELi128ELi8ES3_EELb1ELb0ELb0ELb0ELb0ELb0ELb0EEEvNS_16Flash_bwd_paramsE:
        /* <DEDUP_REMOVED lines=21> */
[----:B------:R-:W-:Y:S02]  /*0150*/  UMOV UR5, 0x80 ;  /* 0x0000008000057882 */ /* 0x000fe40000000000 */
[----:B------:R-:W-:Y:S02]  /*0160*/  ULDC UR4, c[0x0][0x210] ;  /* 0x0000840000047ab9 */ /* 0x000fe40000000800 */
[----:B------:R-:W-:Y:S02]  /*0170*/  ULDC UR57, c[0x0][0x234] ;  /* 0x00008d0000397ab9 */ /* 0x000fe40000000800 */
[----:B------:R-:W-:Y:S02]  /*0180*/  ULDC UR10, c[0x0][0x1c0] ;  /* 0x00007000000a7ab9 */ /* 0x000fe40000000800 */
[----:B------:R-:W-:Y:S02]  /*0190*/  ULDC UR11, c[0x0][0x1c0] ;  /* 0x00007000000b7ab9 */ /* 0x000fe40000000800 */
[----:B------:R-:W-:Y:S01]  /*01a0*/  UIMAD.WIDE UR34, UR47, UR34, URZ ;  /* 0x000000222f2272a5 */ /* 0x000fe2000f8e023f */
[----:B-1----:R-:W-:Y:S01]  /*01b0*/  SHF.R.S32.HI R5, RZ, 0x1f, R11 ;  /* 0x0000001fff057819 */ /* 0x002fe2000001140b */
[----:B--2---:R-:W-:-:S02]  /*01c0*/  USHF.R.S32.HI UR6, URZ, 0x1f, UR36 ;  /* 0x0000001f3f067899 */ /* 0x004fc40008011424 */
[----:B------:R-:W-:Y:S01]  /*01d0*/  UIMAD UR48, UR36, UR47, URZ ;  /* 0x0000002f243072a4 */ /* 0x000fe2000f8e023f */
[CC--:B------:R-:W-:Y:S01]  /*01e0*/  LEA.HI R2, R5.reuse, R11.reuse, RZ, 0x4 ;  /* 0x0000000b05027211 */ /* 0x0c0fe200078f20ff */
[----:B------:R-:W-:Y:S01]  /*01f0*/  UIMAD UR57, UR5, UR4, UR57 ;  /* 0x00000004053972a4 */ /* 0x000fe2000f8e0239 */
[CC--:B------:R-:W-:Y:S01]  /*0200*/  LEA.HI R0, R5.reuse, R11.reuse, RZ, 0x5 ;  /* 0x0000000b05007211 */ /* 0x0c0fe200078f28ff */
[----:B------:R-:W-:Y:S01]  /*0210*/  UIMAD UR47, UR47, UR10, URZ ;  /* 0x0000000a2f2f72a4 */ /* 0x000fe2000f8e023f */
[C---:B------:R-:W-:Y:S01]  /*0220*/  LOP3.LUT R4, R2.reuse, 0xfffffff0, RZ, 0xc0, !PT ;  /* 0xfffffff002047812 */ /* 0x040fe200078ec0ff */
[----:B---3--:R-:W-:Y:S01]  /*0230*/  UIMAD.WIDE.U32 UR44, UR32, UR13, URZ ;  /* 0x0000000d202c72a5 */ /* 0x008fe2000f8e003f */
[----:B------:R-:W-:Y:S01]  /*0240*/  SHF.R.S32.HI R3, RZ, 0x4, R2 ;  /* 0x00000004ff037819 */ /* 0x000fe20000011402 */
[----:B------:R-:W-:Y:S01]  /*0250*/  USHF.R.S32.HI UR7, URZ, 0x1f, UR32 ;  /* 0x0000001f3f077899 */ /* 0x000fe20008011420 */
[-C--:B------:R-:W-:Y:S01]  /*0260*/  LEA.HI R14, R5, R11.reuse, RZ, 0x7 ;  /* 0x0000000b050e7211 */ /* 0x080fe200078f38ff */
[----:B------:R-:W-:Y:S01]  /*0270*/  IMAD.IADD R8, R11, 0x1, -R4 ;  /* 0x000000010b087824 */ /* 0x000fe200078e0a04 */
[CC--:B------:R-:W-:Y:S01]  /*0280*/  LEA.HI R9, R5.reuse, R11.reuse, RZ, 0x3 ;  /* 0x0000000b05097211 */ /* 0x0c0fe200078f18ff */
[----:B------:R-:W-:Y:S01]  /*0290*/  UIMAD UR4, UR32, UR11, UR36 ;  /* 0x0000000b200472a4 */ /* 0x000fe2000f8e0224 */
[CC--:B------:R-:W-:Y:S01]  /*02a0*/  LEA.HI R13, R5.reuse, R11.reuse, RZ, 0x6 ;  /* 0x0000000b050d7211 */ /* 0x0c0fe200078f30ff */
[----:B------:R-:W-:Y:S01]  /*02b0*/  ULDC UR12, c[0x0][0x1c0] ;  /* 0x00007000000c7ab9 */ /* 0x000fe20000000800 */
[----:B------:R-:W-:Y:S01]  /*02c0*/  LEA.HI R5, R5, R11, RZ, 0x2 ;  /* 0x0000000b05057211 */ /* 0x000fe200078f10ff */
[----:B------:R-:W-:Y:S01]  /*02d0*/  ULDC UR9, c[0x0][0x1c0] ;  /* 0x0000700000097ab9 */ /* 0x000fe20000000800 */
[----:B------:R-:W-:Y:S01]  /*02e0*/  LEA.HI R2, R2, R3, RZ, 0x1 ;  /* 0x0000000302027211 */ /* 0x000fe200078f08ff */
[----:B------:R-:W-:Y:S01]  /*02f0*/  UIMAD UR5, UR32, UR9, UR36 ;  /* 0x00000009200572a4 */ /* 0x000fe2000f8e0224 */
[----:B------:R-:W-:Y:S01]  /*0300*/  LOP3.LUT R6, R0, 0xffffffe0, RZ, 0xc0, !PT ;  /* 0xffffffe000067812 */ /* 0x000fe200078ec0ff */
[----:B------:R-:W-:Y:S01]  /*0310*/  USHF.L.U32 UR46, UR47, 0x7, URZ ;  /* 0x000000072f2e7899 */ /* 0x000fe2000800063f */
[--C-:B------:R-:W-:Y:S01]  /*0320*/  SHF.R.S32.HI R4, RZ, 0x5, R0.reuse ;  /* 0x00000005ff047819 */ /* 0x100fe20000011400 */
[----:B------:R-:W-:Y:S01]  /*0330*/  USHF.L.U32 UR39, UR4, 0x5, URZ ;  /* 0x0000000504277899 */ /* 0x000fe2000800063f */
[----:B------:R-:W-:Y:S01]  /*0340*/  SHF.R.S32.HI R0, RZ, 0x1f, R0 ;  /* 0x0000001fff007819 */ /* 0x000fe20000011400 */
[----:B------:R-:W-:Y:S01]  /*0350*/  IMAD.IADD R6, R11, 0x1, -R6 ;  /* 0x000000010b067824 */ /* 0x000fe200078e0a06 */
[----:B------:R-:W-:Y:S01]  /*0360*/  LOP3.LUT R10, R5, 0x7ffffffc, RZ, 0xc0, !PT ;  /* 0x7ffffffc050a7812 */ /* 0x000fe200078ec0ff */
[----:B------:R-:W-:Y:S01]  /*0370*/  ULDC UR51, c[0x0][0x214] ;  /* 0x0000850000337ab9 */ /* 0x000fe20000000800 */
[----:B------:R-:W-:Y:S01]  /*0380*/  LOP3.LUT R2, R2, 0xfffffffe, RZ, 0xc0, !PT ;  /* 0xfffffffe02027812 */ /* 0x000fe200078ec0ff */
[----:B------:R-:W-:Y:S01]  /*0390*/  ULDC UR58, c[0x0][0x1c8] ;  /* 0x00007200003a7ab9 */ /* 0x000fe20000000800 */
[----:B------:R-:W-:Y:S01]  /*03a0*/  LEA.HI R0, R0, R4, RZ, 0x2 ;  /* 0x0000000400007211 */ /* 0x000fe200078f10ff */
[----:B------:R-:W-:Y:S01]  /*03b0*/  IMAD.IADD R15, R11, 0x1, -R10 ;  /* 0x000000010b0f7824 */ /* 0x000fe200078e0a0a */
[----:B------:R-:W-:Y:S01]  /*03c0*/  LOP3.LUT R7, R9, 0xfffffff8, RZ, 0xc0, !PT ;  /* 0xfffffff809077812 */ /* 0x000fe200078ec0ff */
[----:B------:R-:W-:Y:S01]  /*03d0*/  IMAD.IADD R10, R3, 0x1, -R2 ;  /* 0x00000001030a7824 */ /* 0x000fe200078e0a02 */
[----:B------:R-:W-:Y:S01]  /*03e0*/  LOP3.LUT R2, R0, 0xfffffffc, RZ, 0xc0, !PT ;  /* 0xfffffffc00027812 */ /* 0x000fe200078ec0ff */
[----:B------:R-:W-:Y:S01]  /*03f0*/  ULDC.U8 UR8, c[0x0][0x3d0] ;  /* 0x0000f40000087ab9 */ /* 0x000fe20000000000 */
[----:B------:R-:W-:Y:S01]  /*0400*/  SHF.R.S32.HI R3, RZ, 0x2, R5 ;  /* 0x00000002ff037819 */ /* 0x000fe20000011405 */
[----:B------:R-:W-:Y:S01]  /*0410*/  IMAD.IADD R7, R11, 0x1, -R7 ;  /* 0x000000010b077824 */ /* 0x000fe200078e0a07 */
[----:B------:R-:W-:Y:S01]  /*0420*/  SHF.R.S32.HI R0, RZ, 0x1f, R5 ;  /* 0x0000001fff007819 */ /* 0x000fe20000011405 */
[----:B------:R-:W-:Y:S01]  /*0430*/  IMAD.IADD R16, R4, 0x1, -R2 ;  /* 0x0000000104107824 */ /* 0x000fe200078e0a02 */
[----:B------:R-:W-:Y:S01]  /*0440*/  SHF.R.S32.HI R2, RZ, 0x1f, R6 ;  /* 0x0000001fff027819 */ /* 0x000fe20000011406 */
[C---:B------:R-:W-:Y:S01]  /*0450*/  IMAD.SHL.U32 R238, R7.reuse, 0x8, RZ ;  /* 0x0000000807ee7824 */ /* 0x040fe200078e00ff */
[----:B------:R-:W-:Y:S01]  /*0460*/  LEA.HI R0, R0, R3, RZ, 0x3 ;  /* 0x0000000300007211 */ /* 0x000fe200078f18ff */
[----:B------:R-:W-:Y:S01]  /*0470*/  ULDC UR52, c[0x0][0x224] ;  /* 0x0000890000347ab9 */ /* 0x000fe20000000800 */
[--C-:B------:R-:W-:Y:S01]  /*0480*/  SHF.R.S32.HI R4, RZ, 0x3, R9.reuse ;  /* 0x00000003ff047819 */ /* 0x100fe20000011409 */
[----:B------:R-:W-:Y:S01]  /*0490*/  STL [R1+0x28], R16 ;  /* 0x0000281001007387 */ /* 0x000fe20000100800 */
[----:B------:R-:W-:Y:S01]  /*04a0*/  LOP3.LUT R0, R0, 0xfffffff8, RZ, 0xc0, !PT ;  /* 0xfffffff800007812 */ /* 0x000fe200078ec0ff */
[----:B------:R-:W-:Y:S01]  /*04b0*/  ULDC UR60, c[0x0][0x374] ;  /* 0x0000dd00003c7ab9 */ /* 0x000fe20000000800 */
[----:B------:R-:W-:Y:S01]  /*04c0*/  LEA.HI R251, R2, R6, RZ, 0x2 ;  /* 0x0000000602fb7211 */ /* 0x000fe200078f10ff */
[----:B------:R-:W-:Y:S01]  /*04d0*/  IMAD.SHL.U32 R2, R4, 0x40, RZ ;  /* 0x0000004004027824 */ /* 0x000fe200078e00ff */
[----:B------:R-:W-:Y:S01]  /*04e0*/  LOP3.LUT P4, RZ, R7, 0x2, RZ, 0xc0, !PT ;  /* 0x0000000207ff7812 */ /* 0x000fe2000788c0ff */
[----:B------:R-:W-:Y:S01]  /*04f0*/  IMAD.IADD R6, R3, 0x1, -R0 ;  /* 0x0000000103067824 */ /* 0x000fe200078e0a00 */
[----:B------:R-:W-:Y:S01]  /*0500*/  SHF.R.S32.HI R3, RZ, 0x1f, R8 ;  /* 0x0000001fff037819 */ /* 0x000fe20000011408 */
[----:B------:R-:W-:Y:S01]  /*0510*/  IMAD.U32 R4, RZ, RZ, UR6 ;  /* 0x00000006ff047e24 */ /* 0x000fe2000f8e00ff */
[----:B------:R-:W-:Y:S01]  /*0520*/  LOP3.LUT R0, R2, 0x1c0, RZ, 0xc0, !PT ;  /* 0x000001c002007812 */ /* 0x000fe200078ec0ff */
[----:B------:R-:W-:Y:S01]  /*0530*/  USHF.R.S32.HI UR6, URZ, 0x1f, UR13 ;  /* 0x0000001f3f067899 */ /* 0x000fe2000801140d */
[----:B------:R-:W-:Y:S01]  /*0540*/  LEA.HI R11, R3, R8, RZ, 0x3 ;  /* 0x00000008030b7211 */ /* 0x000fe200078f18ff */
[----:B------:R-:W-:Y:S01]  /*0550*/  USHF.L.U32 UR13, UR32, 0x7, URZ ;  /* 0x00000007200d7899 */ /* 0x000fe2000800063f */
[----:B------:R-:W-:Y:S01]  /*0560*/  SHF.R.U32.HI R3, RZ, 0x3, R0 ;  /* 0x00000003ff037819 */ /* 0x000fe20000011600 */
[----:B------:R-:W-:Y:S01]  /*0570*/  UIMAD UR54, UR6, UR32, URZ ;  /* 0x00000020063672a4 */ /* 0x000fe2000f8e023f */
[----:B------:R-:W-:Y:S01]  /*0580*/  LOP3.LUT R2, R0, 0x38, R238, 0xf8, !PT ;  /* 0x0000003800027812 */ /* 0x000fe200078ef8ee */
[----:B------:R-:W-:Y:S01]  /*0590*/  @!UP2 UIMAD UR6, UR32, UR12, UR36 ;  /* 0x0000000c2006a2a4 */ /* 0x000fe2000f8e0224 */
[----:B------:R-:W-:Y:S01]  /*05a0*/  LOP3.LUT R0, R11, 0xfffffff8, RZ, 0xc0, !PT ;  /* 0xfffffff80b007812 */ /* 0x000fe200078ec0ff */
[----:B------:R-:W-:Y:S01]  /*05b0*/  IMAD.U32 R4, RZ, RZ, UR13 ;  /* 0x0000000dff047e24 */ /* 0x000fe2000f8e00ff */
[----:B------:R-:W-:Y:S01]  /*05c0*/  LOP3.LUT R3, R2, R3, RZ, 0x3c, !PT ;  /* 0x0000000302037212 */ /* 0x000fe200078e3cff */
[----:B------:R-:W-:Y:S01]  /*05d0*/  IMAD.SHL.U32 R2, R13, 0x8, RZ ;  /* 0x000000080d027824 */ /* 0x000fe200078e00ff */
[----:B------:R-:W-:Y:S01]  /*05e0*/  LOP3.LUT R4, R6, 0x1, RZ, 0xc0, !PT ;  /* 0x0000000106047812 */ /* 0x000fe200078ec0ff */
[----:B------:R-:W-:Y:S01]  /*05f0*/  IMAD.IADD R12, R8, 0x1, -R0 ;  /* 0x00000001080c7824 */ /* 0x000fe200078e0a00 */
[C---:B------:R-:W-:Y:S01]  /*0600*/  LOP3.LUT P3, RZ, R7.reuse, 0x4, RZ, 0xc0, !PT ;  /* 0x0000000407ff7812 */ /* 0x040fe2000786c0ff */
[----:B------:R-:W-:Y:S01]  /*0610*/  IMAD.SHL.U32 R0, R7, 0x40, RZ ;  /* 0x0000004007007824 */ /* 0x000fe200078e00ff */
[----:B------:R-:W-:Y:S01]  /*0620*/  LOP3.LUT R2, R3, 0xfffffe00, R2, 0xf8, !PT ;  /* 0xfffffe0003027812 */ /* 0x000fe200078ef802 */
[C---:B------:R-:W-:Y:S01]  /*0630*/  IMAD.SHL.U32 R3, R10.reuse, 0x200, RZ ;  /* 0x000002000a037824 */ /* 0x040fe200078e00ff */
[----:B------:R-:W-:Y:S01]  /*0640*/  SHF.R.S32.HI R7, RZ, 0x7, R14 ;  /* 0x00000007ff077819 */ /* 0x000fe2000001140e */
[----:B------:R-:W-:Y:S01]  /*0650*/  IMAD.SHL.U32 R8, R10, 0x10, RZ ;  /* 0x000000100a087824 */ /* 0x000fe200078e00ff */
[----:B------:R-:W-:Y:S01]  /*0660*/  LOP3.LUT R0, R0, 0x1c0, RZ, 0xc0, !PT ;  /* 0x000001c000007812 */ /* 0x000fe200078ec0ff */
[----:B------:R1:W-:Y:S01]  /*0670*/  STL [R1+0x24], R2 ;  /* 0x0000240201007387 */ /* 0x0003e20000100800 */
[----:B------:R-:W-:Y:S01]  /*0680*/  ISETP.NE.U32.AND P0, PT, R4, 0x1, PT ;  /* 0x000000010400780c */ /* 0x000fe20003f05070 */
[----:B------:R-:W-:Y:S01]  /*0690*/  ULDC UR59, c[0x0][0x194] ;  /* 0x00006500003b7ab9 */ /* 0x000fe20000000800 */
[----:B------:R-:W-:Y:S01]  /*06a0*/  LOP3.LUT R170, R0, 0x8, R9, 0xf8, !PT ;  /* 0x0000000800aa7812 */ /* 0x000fe200078ef809 */
[----:B------:R-:W-:Y:S01]  /*06b0*/  @UP2 UIMAD UR56, UR32, UR51, URZ ;  /* 0x00000033203822a4 */ /* 0x000fe2000f8e023f */
[----:B------:R-:W-:Y:S01]  /*06c0*/  R2P PR, R6, 0x6 ;  /* 0x0000000606007804 */ /* 0x000fe20000000000 */
[----:B------:R-:W-:Y:S01]  /*06d0*/  UMOV UR38, 0xffffc000 ;  /* 0xffffc00000267882 */ /* 0x000fe20000000000 */
[----:B------:R-:W-:Y:S01]  /*06e0*/  SEL R172, R232, 0xffffffe0, !P4 ;  /* 0xffffffe0e8ac7807 */ /* 0x000fe20006000000 */
[----:B------:R-:W-:Y:S01]  /*06f0*/  ULOP3.LUT UR58, UR36, UR58, URZ, 0x3c, !UPT ;  /* 0x0000003a243a7292 */ /* 0x000fe2000f8e3c3f */
[----:B------:R-:W-:Y:S01]  /*0700*/  SEL R230, R230, 0x10, !P0 ;  /* 0x00000010e6e67807 */ /* 0x000fe20004000000 */
[----:B------:R-:W-:Y:S01]  /*0710*/  UISETP.NE.AND UP3, UPT, UR8, URZ, UPT ;  /* 0x0000003f0800728c */ /* 0x000fe2000bf65270 */
[----:B------:R-:W-:Y:S01]  /*0720*/  SEL R232, R232, 0xffffffe0, !P1 ;  /* 0xffffffe0e8e87807 */ /* 0x000fe20004800000 */
[----:B------:R-:W-:-:S02]  /*0730*/  UIMAD UR60, UR60, 0xc0, URZ ;  /* 0x000000c03c3c78a4 */ /* 0x000fc4000f8e023f */
[----:B------:R-:W-:Y:S02]  /*0740*/  UIMAD UR59, UR59, 0xc0, URZ ;  /* 0x000000c03b3b78a4 */ /* 0x000fe4000f8e023f */
[----:B------:R-:W-:Y:S02]  /*0750*/  USHF.R.S32.HI UR61, URZ, 0x1f, UR36 ;  /* 0x0000001f3f3d7899 */ /* 0x000fe40008011424 */
[----:B------:R-:W-:Y:S02]  /*0760*/  UIMAD.WIDE.U32 UR40, UR34, UR44, URZ ;  /* 0x0000002c222872a5 */ /* 0x000fe4000f8e003f */
[----:B------:R-:W-:Y:S02]  /*0770*/  UIMAD UR53, UR35, UR44, URZ ;  /* 0x0000002c233572a4 */ /* 0x000fe4000f8e023f */
[----:B------:R-:W-:Y:S02]  /*0780*/  USHF.R.S32.HI UR55, URZ, 0x1f, UR48 ;  /* 0x0000001f3f377899 */ /* 0x000fe40008011430 */
[----:B------:R-:W-:Y:S01]  /*0790*/  UIMAD UR52, UR5, UR52, URZ ;  /* 0x00000034053472a4 */ /* 0x000fe2000f8e023f */
[----:B-1----:R-:W-:Y:S01]  /*07a0*/  IMAD.SHL.U32 R2, R16, 0x10, RZ ;  /* 0x0000001010027824 */ /* 0x002fe200078e00ff */
[----:B------:R-:W-:-:S02]  /*07b0*/  @!UP2 UIMAD UR51, UR6, UR51, URZ ;  /* 0x000000330633a2a4 */ /* 0x000fc4000f8e023f */
[----:B------:R-:W-:Y:S02]  /*07c0*/  USHF.R.S32.HI UR50, URZ, 0x1f, UR46 ;  /* 0x0000001f3f327899 */ /* 0x000fe4000801142e */
[----:B------:R-:W-:Y:S01]  /*07d0*/  LOP3.LUT R5, R0, 0x30, R2, 0xf8, !PT ;  /* 0x0000003000057812 */ /* 0x000fe200078ef802 */
[----:B------:R-:W-:Y:S01]  /*07e0*/  USHF.R.S32.HI UR49, URZ, 0x1f, UR39 ;  /* 0x0000001f3f317899 */ /* 0x000fe20008011427 */
[----:B------:R-:W-:Y:S01]  /*07f0*/  SHF.R.U32.HI R0, RZ, 0x3, R0 ;  /* 0x00000003ff007819 */ /* 0x000fe20000011600 */
[----:B------:R-:W-:Y:S01]  /*0800*/  ULDC.64 UR42, c[0x0][0x118] ;  /* 0x00004600002a7ab9 */ /* 0x000fe20000000a00 */
[----:B------:R-:W-:Y:S02]  /*0810*/  LOP3.LUT R4, R5, 0x8, R9, 0xf8, !PT ;  /* 0x0000000805047812 */ /* 0x000fe400078ef809 */
[----:B------:R-:W-:Y:S01]  /*0820*/  LEA.HI.SX32 R251, R251, R2, 0x1e ;  /* 0x00000002fbfb7211 */ /* 0x000fe200078ff2ff */
[----:B------:R-:W-:Y:S01]  /*0830*/  IMAD R2, R7, 0x1000, R3 ;  /* 0x0000100007027824 */ /* 0x000fe200078e0203 */
[----:B------:R-:W-:-:S02]  /*0840*/  LOP3.LUT R170, R170, R0, RZ, 0x3c, !PT ;  /* 0x00000000aaaa7212 */ /* 0x000fc400078e3cff */
[----:B------:R-:W-:Y:S01]  /*0850*/  LOP3.LUT R3, R3, R4, R0, 0xf6, !PT ;  /* 0x0000000403037212 */ /* 0x000fe200078ef600 */
[----:B------:R-:W-:Y:S02]  /*0860*/  IMAD.SHL.U32 R0, R6, 0x40, RZ ;  /* 0x0000004006007824 */ /* 0x000fe400078e00ff */
[----:B------:R-:W-:Y:S02]  /*0870*/  IMAD.IADD R170, R2, 0x1, R170 ;  /* 0x0000000102aa7824 */ /* 0x000fe400078e02aa */
[----:B------:R-:W-:Y:S01]  /*0880*/  IMAD.SHL.U32 R6, R15, 0x2, RZ ;  /* 0x000000020f067824 */ /* 0x000fe200078e00ff */
[----:B------:R-:W-:Y:S01]  /*0890*/  LOP3.LUT R0, R0, 0x1c0, RZ, 0xc0, !PT ;  /* 0x000001c000007812 */ /* 0x000fe200078ec0ff */
[C---:B------:R-:W-:Y:S02]  /*08a0*/  IMAD.SHL.U32 R2, R7.reuse, 0x8, RZ ;  /* 0x0000000807027824 */ /* 0x040fe400078e00ff */
[----:B------:R-:W-:Y:S01]  /*08b0*/  IMAD R5, R7, 0x2000, R6 ;  /* 0x0000200007057824 */ /* 0x000fe200078e0206 */
[----:B------:R-:W-:Y:S01]  /*08c0*/  SHF.R.U32.HI R4, RZ, 0x3, R0 ;  /* 0x00000003ff047819 */ /* 0x000fe20000011600 */
[----:B------:R-:W-:Y:S01]  /*08d0*/  IMAD.U32 R7, RZ, RZ, UR7 ;  /* 0x00000007ff077e24 */ /* 0x000fe2000f8e00ff */
[----:B------:R-:W-:Y:S01]  /*08e0*/  LOP3.LUT R2, R2, 0x8, RZ, 0xc0, !PT ;  /* 0x0000000802027812 */ /* 0x000fe200078ec0ff */
[----:B------:R-:W-:Y:S01]  /*08f0*/  USHF.R.S32.HI UR7, URZ, 0x1f, UR36 ;  /* 0x0000001f3f077899 */ /* 0x000fe20008011424 */
[-C--:B------:R-:W-:Y:S01]  /*0900*/  LOP3.LUT R7, R4, R0.reuse, RZ, 0xfc, !PT ;  /* 0x0000000004077212 */ /* 0x080fe200078efcff */
[----:B------:R-:W-:Y:S01]  /*0910*/  IMAD R5, R16, 0x400, R5 ;  /* 0x0000040010057824 */ /* 0x000fe200078e0205 */
[----:B------:R-:W-:Y:S01]  /*0920*/  LOP3.LUT R9, R2, 0x10, R8, 0xf8, !PT ;  /* 0x0000001002097812 */ /* 0x000fe200078ef808 */
[----:B------:R-:W-:Y:S01]  /*0930*/  IMAD R6, R16, 0x400, R6 ;  /* 0x0000040010067824 */ /* 0x000fe200078e0206 */
[----:B------:R-:W-:Y:S01]  /*0940*/  LOP3.LUT R8, R4, R0, R2, 0x1e, !PT ;  /* 0x0000000004087212 */ /* 0x000fe200078e1e02 */
[----:B------:R-:W-:Y:S01]  /*0950*/  IMAD.U32 R13, RZ, RZ, UR7 ;  /* 0x00000007ff0d7e24 */ /* 0x000fe2000f8e00ff */
[----:B------:R-:W-:Y:S01]  /*0960*/  USHF.R.S32.HI UR7, URZ, 0x1f, UR32 ;  /* 0x0000001f3f077899 */ /* 0x000fe20008011420 */
[----:B------:R-:W-:-:S02]  /*0970*/  IMAD.SHL.U32 R2, R12, 0x40, RZ ;  /* 0x000000400c027824 */ /* 0x000fc400078e00ff */
[----:B------:R-:W-:Y:S02]  /*0980*/  IMAD.IADD R7, R7, 0x1, R5 ;  /* 0x0000000107077824 */ /* 0x000fe400078e0205 */
[----:B------:R-:W-:Y:S01]  /*0990*/  IMAD.SHL.U32 R5, R10, 0x8, RZ ;  /* 0x000000080a057824 */ /* 0x000fe200078e00ff */
[----:B------:R-:W-:Y:S01]  /*09a0*/  LOP3.LUT R2, R2, 0x1c0, RZ, 0xc0, !PT ;  /* 0x000001c002027812 */ /* 0x000fe200078ec0ff */
[----:B------:R-:W-:Y:S02]  /*09b0*/  IMAD.U32 R0, RZ, RZ, UR7 ;  /* 0x00000007ff007e24 */ /* 0x000fe4000f8e00ff */
[----:B------:R-:W-:Y:S01]  /*09c0*/  IMAD.SHL.U32 R0, R11, 0x40, RZ ;  /* 0x000000400b007824 */ /* 0x000fe200078e00ff */
[----:B------:R-:W-:Y:S01]  /*09d0*/  LOP3.LUT R5, R2, 0x8, R5, 0xf8, !PT ;  /* 0x0000000802057812 */ /* 0x000fe200078ef805 */
[----:B------:R-:W-:Y:S01]  /*09e0*/  IMAD.IADD R6, R6, 0x1, R8 ;  /* 0x0000000106067824 */ /* 0x000fe200078e0208 */
[----:B------:R-:W-:Y:S01]  /*09f0*/  SHF.R.U32.HI R4, RZ, 0x3, R2 ;  /* 0x00000003ff047819 */ /* 0x000fe20000011602 */
[----:B------:R-:W-:Y:S01]  /*0a00*/  IMAD.SHL.U32 R228, R7, 0x2, RZ ;  /* 0x0000000207e47824 */ /* 0x000fe200078e00ff */
[----:B------:R-:W-:Y:S01]  /*0a10*/  LOP3.LUT R0, R0, 0xfffffe00, RZ, 0xc0, !PT ;  /* 0xfffffe0000007812 */ /* 0x000fe200078ec0ff */
[----:B------:R-:W-:Y:S01]  /*0a20*/  IMAD.SHL.U32 R170, R170, 0x2, RZ ;  /* 0x00000002aaaa7824 */ /* 0x000fe200078e00ff */
        /* <DEDUP_REMOVED lines=13> */
[----:B------:R-:W-:Y:S01]  /*0b00*/  IADD3 R12, R0, 0x420, RZ ;  /* 0x00000420000c7810 */ /* 0x000fe20007ffe0ff */
[--C-:B------:R-:W-:Y:S01]  /*0b10*/  IMAD.IADD R7, R232, 0x1, R0.reuse ;  /* 0x00000001e8077824 */ /* 0x100fe200078e0200 */
[----:B------:R-:W-:Y:S01]  /*0b20*/  IADD3 R8, R0, 0x2020, RZ ;  /* 0x0000202000087810 */ /* 0x000fe20007ffe0ff */
[----:B------:R-:W-:Y:S01]  /*0b30*/  IMAD.IADD R10, R4, 0x1, R0 ;  /* 0x00000001040a7824 */ /* 0x000fe200078e0200 */
[----:B------:R-:W-:Y:S01]  /*0b40*/  @P1 IADD3 R12, R0, 0x3e0, RZ ;  /* 0x000003e0000c1810 */ /* 0x000fe20007ffe0ff */
[----:B------:R-:W-:Y:S01]  /*0b50*/  IMAD.IADD R229, R228, 0x1, R4 ;  /* 0x00000001e4e57824 */ /* 0x000fe200078e0204 */
[C---:B------:R-:W-:Y:S01]  /*0b60*/  IADD3 R11, R0.reuse, 0x2420, RZ ;  /* 0x00002420000b7810 */ /* 0x040fe20007ffe0ff */
[----:B------:R-:W-:Y:S01]  /*0b70*/  STL [R1+0x58], R7 ;  /* 0x0000580701007387 */ /* 0x000fe20000100800 */
[----:B------:R-:W-:Y:S01]  /*0b80*/  @P1 IADD3 R8, R0, 0x1fe0, RZ ;  /* 0x00001fe000081810 */ /* 0x000fe20007ffe0ff */
[----:B------:R-:W-:Y:S01]  /*0b90*/  IMAD.IADD R230, R230, 0x1, R229 ;  /* 0x00000001e6e67824 */ /* 0x000fe200078e02e5 */
[C---:B------:R-:W-:Y:S01]  /*0ba0*/  IADD3 R5, R0.reuse, 0x2440, RZ ;  /* 0x0000244000057810 */ /* 0x040fe20007ffe0ff */
[----:B------:R-:W-:Y:S01]  /*0bb0*/  STL [R1+0x3c], R10 ;  /* 0x00003c0a01007387 */ /* 0x000fe20000100800 */
[----:B------:R-:W-:Y:S01]  /*0bc0*/  @P1 IADD3 R11, R0, 0x23e0, RZ ;  /* 0x000023e0000b1810 */ /* 0x000fe20007ffe0ff */
[----:B------:R-:W-:Y:S01]  /*0bd0*/  IMAD.IADD R4, R4, 0x1, R8 ;  /* 0x0000000104047824 */ /* 0x000fe200078e0208 */
[----:B------:R-:W-:Y:S01]  /*0be0*/  @P2 IADD3 R5, R0, 0x23c0, RZ ;  /* 0x000023c000052810 */ /* 0x000fe20007ffe0ff */
[----:B------:R-:W-:Y:S01]  /*0bf0*/  STL [R1+0x44], R12 ;  /* 0x0000440c01007387 */ /* 0x000fe20000100800 */
[----:B------:R-:W-:Y:S01]  /*0c00*/  SEL R2, R2, 0x3c0, !P2 ;  /* 0x000003c002027807 */ /* 0x000fe20005000000 */
[--C-:B------:R-:W-:Y:S01]  /*0c10*/  IMAD.IADD R235, R228, 0x1, R232.reuse ;  /* 0x00000001e4eb7824 */ /* 0x100fe200078e02e8 */
[C---:B------:R-:W-:Y:S01]  /*0c20*/  IADD3 R6, R0.reuse, 0x2040, RZ ;  /* 0x0000204000067810 */ /* 0x040fe20007ffe0ff */
[----:B------:R-:W-:Y:S01]  /*0c30*/  STL [R1+0x2c], R8 ;  /* 0x00002c0801007387 */ /* 0x000fe20000100800 */
[----:B------:R-:W-:Y:S01]  /*0c40*/  @P2 IADD3 R6, R0, 0x1fc0, RZ ;  /* 0x00001fc000062810 */ /* 0x000fe20007ffe0ff */
[----:B------:R-:W-:-:S02]  /*0c50*/  IMAD.IADD R234, R231, 0x1, R232 ;  /* 0x00000001e7ea7824 */ /* 0x000fc400078e02e8 */
[----:B------:R-:W-:Y:S01]  /*0c60*/  STL [R1+0x40], R11 ;  /* 0x0000400b01007387 */ /* 0x000fe20000100800 */
[----:B------:R-:W-:Y:S02]  /*0c70*/  IMAD.IADD R233, R232, 0x1, R229 ;  /* 0x00000001e8e97824 */ /* 0x000fe400078e02e5 */
[----:B------:R-:W-:Y:S01]  /*0c80*/  IMAD.SHL.U32 R3, R3, 0x2, RZ ;  /* 0x0000000203037824 */ /* 0x000fe200078e00ff */
[----:B------:R1:W-:Y:S01]  /*0c90*/  STL [R1+0x34], R5 ;  /* 0x0000340501007387 */ /* 0x0003e20000100800 */
[----:B------:R-:W-:-:S03]  /*0ca0*/  IMAD.IADD R172, R172, 0x1, R171 ;  /* 0x00000001acac7824 */ /* 0x000fc600078e02ab */
        /* <DEDUP_REMOVED lines=11> */
.L_x_1773:
[----:B------:R-:W-:Y:S02]  /*0d60*/  ULDC.64 UR4, c[0x0][0x240] ;  /* 0x0000900000047ab9 */ /* 0x000fe40000000a00 */
[----:B------:R-:W-:Y:S02]  /*0d70*/  UISETP.NE.U32.AND UP6, UPT, URZ, UR4, UPT ;  /* 0x000000043f00728c */ /* 0x000fe4000bfc5070 */
[----:B------:R-:W-:Y:S02]  /*0d80*/  USHF.R.S32.HI UR18, URZ, 0x1f, UR32 ;  /* 0x0000001f3f127899 */ /* 0x000fe40008011420 */
[----:B------:R-:W-:Y:S02]  /*0d90*/  USHF.L.U32 UR13, UR32, 0x2, URZ ;  /* 0x00000002200d7899 */ /* 0x000fe4000800063f */
        /* <DEDUP_REMOVED lines=9> */
[----:B------:R-:W-:-:S02]  /*0e30*/  ULDC.U8 UR4, c[0x0][0x312] ;  /* 0x0000c48000047ab9 */ /* 0x000fc40000000000 */
[----:B------:R-:W-:Y:S01]  /*0e40*/  UISETP.NE.AND UP5, UPT, UR4, URZ, UPT ;  /* 0x0000003f0400728c */ /* 0x000fe2000bfa5270 */
[----:B------:R-:W-:Y:S01]  /*0e50*/  IMAD.U32 R5, RZ, RZ, UR5 ;  /* 0x00000005ff057e24 */ /* 0x000fe2000f8e00ff */
[----:B------:R-:W-:Y:S02]  /*0e60*/  ULDC.64 UR20, c[0x0][0x118] ;  /* 0x0000460000147ab9 */ /* 0x000fe40000000a00 */
[----:B------:R-:W-:Y:S01]  /*0e70*/  @UP4 UIADD3 UR4, UP0, UR13, UR8, URZ ;  /* 0x000000080d044290 */ /* 0x000fe2000ff1e03f */
[----:B------:R-:W-:Y:S01]  /*0e80*/  PLOP3.LUT P0, PT, PT, PT, UP4, 0x80, 0x0 ;  /* 0x000000000000781c */ /* 0x000fe20003f0f048 */
[----:B------:R1:W2:Y:S01]  /*0e90*/  @P2 LDG.E R8, [R4.64] ;  /* 0x0000001404082981 */ /* 0x0002a2000c1e1900 */
[----:B------:R-:W-:Y:S02]  /*0ea0*/  ULDC.64 UR6, c[0x0][0x248] ;  /* 0x0000920000067ab9 */ /* 0x000fe40000000a00 */
[----:B------:R-:W-:Y:S01]  /*0eb0*/  @UP4 UIADD3.X UR5, UR10, UR9, URZ, UP0, !UPT ;  /* 0x000000090a054290 */ /* 0x000fe200087fe43f */
[----:B---3--:R1:W3:Y:S01]  /*0ec0*/  @P2 LDG.E R2, [R4.64+0x4] ;  /* 0x0000041404022981 */ /* 0x0082e2000c1e1900 */
        /* <DEDUP_REMOVED lines=31> */
.L_x_1697:
        /* <DEDUP_REMOVED lines=23> */
[----:B------:R-:W-:Y:S02]  /*1230*/  UIMAD.WIDE.U32 UR8, UR32, UR4, URZ ;  /* 0x00000004200872a5 */ /* 0x000fe4000f8e003f */
[----:B------:R-:W-:Y:S02]  /*1240*/  UIMAD UR5, UR32, UR5, UR6 ;  /* 0x00000005200572a4 */ /* 0x000fe4000f8e0206 */
[----:B------:R-:W-:Y:S02]  /*1250*/  UISETP.NE.AND UP1, UPT, UR12, -0x1, UPT ;  /* 0xffffffff0c00788c */ /* 0x000fe4000bf25270 */
[----:B------:R-:W-:-:S02]  /*1260*/  ULDC.64 UR10, c[0x0][0x190] ;  /* 0x00006400000a7ab9 */ /* 0x000fc40000000a00 */
[----:B------:R-:W-:Y:S02]  /*1270*/  UIADD3 UR33, UR9, UR5, URZ ;  /* 0x0000000509217290 */ /* 0x000fe4000fffe03f */
[----:B------:R-:W-:Y:S02]  /*1280*/  UIMAD.WIDE.U32 UR4, UR12, UR10, URZ ;  /* 0x0000000a0c0472a5 */ /* 0x000fe4000f8e003f */
[----:B-1----:R-:W-:Y:S02]  /*1290*/  UISETP.NE.AND UP0, UPT, UR22, -0x1, UPT ;  /* 0xffffffff1600788c */ /* 0x002fe4000bf05270 */
[----:B------:R-:W-:Y:S02]  /*12a0*/  USEL UR37, UR8, UR4, !UP1 ;  /* 0x0000000408257287 */ /* 0x000fe4000c800000 */
[----:B------:R-:W-:Y:S02]  /*12b0*/  UIMAD UR4, UR12, UR11, URZ ;  /* 0x0000000b0c0472a4 */ /* 0x000fe4000f8e023f */
[----:B------:R-:W-:Y:S01]  /*12c0*/  ULDC.64 UR8, c[0x0][0x198] ;  /* 0x0000660000087ab9 */ /* 0x000fe20000000a00 */
[----:B------:R-:W-:Y:S01]  /*12d0*/  PLOP3.LUT P0, PT, PT, PT, UP0, 0x80, 0x0 ;  /* 0x000000000000781c */ /* 0x000fe20003f0f008 */
[----:B------:R-:W-:-:S02]  /*12e0*/  @UP1 UIADD3 UR33, UR5, UR4, URZ ;  /* 0x0000000405211290 */ /* 0x000fc4000fffe03f */
        /* <DEDUP_REMOVED lines=23> */
.L_x_1699:
        /* <DEDUP_REMOVED lines=18> */
.L_x_1700:
        /* <DEDUP_REMOVED lines=30> */
[----:B------:R-:W-:Y:S01]  /*1760*/  UIMAD UR9, UR11, UR9, UR5 ;  /* 0x000000090b0972a4 */ /* 0x000fe2000f8e0205 */
[----:B------:R-:W-:Y:S01]  /*1770*/  IMAD.MOV.U32 R4, RZ, RZ, RZ ;  /* 0x000000ffff047224 */ /* 0x000fe200078e00ff */
[----:B------:R-:W-:Y:S01]  /*1780*/  USHF.L.U32 UR11, UR32, 0x7, URZ ;  /* 0x00000007200b7899 */ /* 0x000fe2000800063f */
[----:B------:R-:W-:Y:S01]  /*1790*/  IMAD R0, R0, R6, RZ ;  /* 0x0000000600007224 */ /* 0x000fe200078e02ff */
[----:B------:R-:W-:Y:S02]  /*17a0*/  USEL UR14, UR4, URZ, UP3 ;  /* 0x0000003f040e7287 */ /* 0x000fe40009800000 */
[----:B------:R-:W-:Y:S01]  /*17b0*/  USHF.L.U64.HI UR4, UR32, 0x7, UR18 ;  /* 0x0000000720047899 */ /* 0x000fe20008010212 */
[----:B------:R-:W-:Y:S01]  /*17c0*/  IMAD.HI.U32 R0, R5, R0, R4 ;  /* 0x0000000005007227 */ /* 0x000fe200078e0004 */
[----:B------:R-:W-:Y:S02]  /*17d0*/  USEL UR5, UR11, URZ, UP6 ;  /* 0x0000003f0b057287 */ /* 0x000fe4000b000000 */
[----:B------:R-:W-:-:S02]  /*17e0*/  USEL UR4, UR4, URZ, UP6 ;  /* 0x0000003f04047287 */ /* 0x000fc4000b000000 */
[----:B------:R-:W-:Y:S01]  /*17f0*/  UIADD3 UR6, UP0, UR13, UR5, URZ ;  /* 0x000000050d067290 */ /* 0x000fe2000ff1e03f */
[----:B------:R-:W-:Y:S01]  /*1800*/  IMAD.HI.U32 R0, R0, R2, RZ ;  /* 0x0000000200007227 */ /* 0x000fe200078e00ff */
[----:B------:R-:W-:Y:S02]  /*1810*/  ULDC UR11, c[0x0][0x234] ;  /* 0x00008d00000b7ab9 */ /* 0x000fe40000000800 */
[----:B------:R-:W-:Y:S01]  /*1820*/  UIADD3.X UR5, UR30, UR4, URZ, UP0, !UPT ;  /* 0x000000041e057290 */ /* 0x000fe200087fe43f */
[----:B------:R-:W-:Y:S01]  /*1830*/  IMAD.MOV R4, RZ, RZ, -R0 ;  /* 0x000000ffff047224 */ /* 0x000fe200078e0a00 */
[----:B------:R-:W-:Y:S02]  /*1840*/  UIMAD UR4, UR35, UR6, URZ ;  /* 0x00000006230472a4 */ /* 0x000fe4000f8e023f */
[----:B------:R-:W-:Y:S01]  /*1850*/  USEL UR9, UR9, URZ, UP3 ;  /* 0x0000003f09097287 */ /* 0x000fe20009800000 */
[----:B------:R-:W-:Y:S01]  /*1860*/  IMAD R2, R6, R4, R2 ;  /* 0x0000000406027224 */ /* 0x000fe200078e0202 */
[----:B------:R-:W-:-:S02]  /*1870*/  UIMAD UR8, UR34, UR5, UR4 ;  /* 0x00000005220872a4 */ /* 0x000fc4000f8e0204 */
[----:B------:R-:W-:Y:S02]  /*1880*/  @UP2 USEL UR4, UR56, UR12, !UP1 ;  /* 0x0000000c38042287 */ /* 0x000fe4000c800000 */
[----:B------:R-:W-:Y:S01]  /*1890*/  ISETP.GT.U32.AND P0, PT, R6, R2, PT ;  /* 0x000000020600720c */ /* 0x000fe20003f04070 */
[----:B------:R-:W-:Y:S02]  /*18a0*/  USHF.R.S32.HI UR18, URZ, 0x1f, UR19 ;  /* 0x0000001f3f127899 */ /* 0x000fe40008011413 */
[----:B------:R-:W-:Y:S02]  /*18b0*/  @UP2 UIMAD UR11, UR36, UR11, UR4 ;  /* 0x0000000b240b22a4 */ /* 0x000fe4000f8e0204 */
[----:B------:R-:W-:-:S04]  /*18c0*/  UIMAD.WIDE.U32 UR4, UR34, UR6, URZ ;  /* 0x00000006220472a5 */ /* 0x000fc8000f8e003f */
[----:B------:R-:W-:Y:S02]  /*18d0*/  UIADD3 UR8, UR5, UR8, URZ ;  /* 0x0000000805087290 */ /* 0x000fe4000fffe03f */
[----:B------:R-:W-:Y:S02]  /*18e0*/  @!UP2 UMOV UR11, UR51 ;  /* 0x00000033000bac82 */ /* 0x000fe40008000000 */
        /* <DEDUP_REMOVED lines=16> */
.L_x_1701:
[----:B------:R-:W-:Y:S02]  /*19f0*/  UMOV UR6, UR52 ;  /* 0x0000003400067c82 */ /* 0x000fe40008000000 */
.L_x_1702:
[----:B------:R-:W1:Y:S01]  /*1a00*/  S2R R19, SR_TID.X ;  /* 0x0000000000137919 */ /* 0x000e620000002100 */
[----:B------:R-:W-:Y:S01]  /*1a10*/  UIADD3 UR4, UP5, UP4, UR4, UR46, UR48 ;  /* 0x0000002e04047290 */ /* 0x000fe2000fcbe030 */
[----:B------:R-:W-:Y:S01]  /*1a20*/  SHF.R.S32.HI R239, RZ, 0x1f, R238 ;  /* 0x0000001fffef7819 */ /* 0x000fe200000114ee */
[----:B------:R-:W-:Y:S01]  /*1a30*/  USHF.R.S32.HI UR12, URZ, 0x1f, UR36 ;  /* 0x0000001f3f0c7899 */ /* 0x000fe20008011424 */
[----:B------:R-:W-:Y:S01]  /*1a40*/  IMAD.U32 R9, RZ, RZ, UR13 ;  /* 0x0000000dff097e24 */ /* 0x000fe2000f8e00ff */
[----:B------:R-:W-:Y:S01]  /*1a50*/  UIADD3 UR14, UP1, UP0, UR14, UR4, UR15 ;  /* 0x000000040e0e7290 */ /* 0x000fe2000f83e00f */
[----:B------:R-:W-:Y:S01]  /*1a60*/  BSSY B1, `(.L_x_1698) ;  /* 0x0000b9c000017945 */ /* 0x000fe20003800000 */
[----:B------:R-:W-:Y:S02]  /*1a70*/  UIADD3.X UR4, UR8, UR50, UR55, UP5, UP4 ;  /* 0x0000003208047290 */ /* 0x000fe4000afe8437 */
[----:B------:R-:W-:-:S02]  /*1a80*/  UIADD3 UR6, UR13, UR6, URZ ;  /* 0x000000060d067290 */ /* 0x000fc4000fffe03f */
[----:B------:R-:W-:Y:S02]  /*1a90*/  UIADD3.X UR10, UR9, UR4, UR10, UP1, UP0 ;  /* 0x00000004090a7290 */ /* 0x000fe40008fe040a */
[----:B------:R-:W-:Y:S02]  /*1aa0*/  UISETP.GE.AND UP0, UPT, UR29, 0x1, UPT ;  /* 0x000000011d00788c */ /* 0x000fe4000bf06270 */
[----:B------:R-:W-:Y:S02]  /*1ab0*/  ULDC.64 UR4, c[0x0][0x1a8] ;  /* 0x00006a0000047ab9 */ /* 0x000fe40000000a00 */
[----:B------:R-:W-:Y:S02]  /*1ac0*/  UIMAD UR4, UR12, UR4, URZ ;  /* 0x000000040c0472a4 */ /* 0x000fe4000f8e023f */
[----:B------:R-:W-:Y:S02]  /*1ad0*/  UMOV UR15, 0x4 ;  /* 0x00000004000f7882 */ /* 0x000fe40000000000 */
[----:B------:R-:W-:Y:S01]  /*1ae0*/  UIMAD UR9, UR36, UR5, UR4 ;  /* 0x00000005240972a4 */ /* 0x000fe2000f8e0204 */
[----:B-1----:R-:W-:-:S02]  /*1af0*/  SHF.R.S32.HI R20, RZ, 0x1f, R19 ;  /* 0x0000001fff147819 */ /* 0x002fc40000011413 */
[----:B------:R-:W-:Y:S02]  /*1b00*/  ULDC.64 UR4, c[0x0][0x378] ;  /* 0x0000de0000047ab9 */ /* 0x000fe40000000a00 */
[----:B------:R-:W-:Y:S01]  /*1b10*/  UIMAD UR4, UR12, UR4, URZ ;  /* 0x000000040c0472a4 */ /* 0x000fe2000f8e023f */
[CC--:B------:R-:W-:Y:S02]  /*1b20*/  LEA.HI R2, R20.reuse, R19.reuse, RZ, 0x3 ;  /* 0x0000001314027211 */ /* 0x0c0fe400078f18ff */
[----:B------:R-:W-:Y:S01]  /*1b30*/  LEA.HI R8, R20, R19, RZ, 0x5 ;  /* 0x0000001314087211 */ /* 0x000fe200078f28ff */
[----:B------:R-:W-:Y:S01]  /*1b40*/  UIMAD UR8, UR36, UR5, UR4 ;  /* 0x00000005240872a4 */ /* 0x000fe2000f8e0204 */
[----:B------:R-:W-:Y:S02]  /*1b50*/  SHF.R.S32.HI R2, RZ, 0x3, R2 ;  /* 0x00000003ff027819 */ /* 0x000fe40000011402 */
[----:B------:R-:W-:Y:S02]  /*1b60*/  ULDC.64 UR4, c[0x0][0x370] ;  /* 0x0000dc0000047ab9 */ /* 0x000fe40000000a00 */
[----:B------:R-:W-:Y:S01]  /*1b70*/  SHF.R.S32.HI R18, RZ, 0x1f, R2 ;  /* 0x0000001fff127819 */ /* 0x000fe20000011402 */
[----:B------:R-:W-:Y:S01]  /*1b80*/  UIMAD UR4, UR30, UR4, URZ ;  /* 0x000000041e0472a4 */ /* 0x000fe2000f8e023f */
[----:B------:R-:W-:-:S03]  /*1b90*/  IADD3 R0, P0, R2, UR13, RZ ;  /* 0x0000000d02007c10 */ /* 0x000fc6000ff1e0ff */
[----:B------:R-:W-:Y:S01]  /*1ba0*/  UIMAD UR4, UR13, UR5, UR4 ;  /* 0x000000050d0472a4 */ /* 0x000fe2000f8e0204 */
[----:B------:R-:W-:Y:S01]  /*1bb0*/  IADD3.X R7, R18, UR30, RZ, P0, !PT ;  /* 0x0000001e12077c10 */ /* 0x000fe200087fe4ff */
[----:B------:R-:W-:Y:S01]  /*1bc0*/  IMAD.WIDE.U32 R4, R0, c[0x0][0x190], R238 ;  /* 0x0000640000047a25 */ /* 0x000fe200078e00ee */
[----:B------:R-:W-:-:S03]  /*1bd0*/  UIADD3 UR5, UR13, UR11, URZ ;  /* 0x0000000b0d057290 */ /* 0x000fc6000fffe03f */
[----:B------:R-:W-:Y:S01]  /*1be0*/  IMAD R7, R7, c[0x0][0x190], RZ ;  /* 0x0000640007077a24 */ /* 0x000fe200078e02ff */
[----:B------:R-:W-:Y:S01]  /*1bf0*/  IADD3 R6, P0, R4, UR37, RZ ;  /* 0x0000002504067c10 */ /* 0x000fe2000ff1e0ff */
[----:B------:R-:W-:Y:S02]  /*1c00*/  ULDC.64 UR12, c[0x0][0x200] ;  /* 0x00008000000c7ab9 */ /* 0x000fe40000000a00 */
[----:B------:R-:W-:Y:S01]  /*1c10*/  IMAD R0, R0, c[0x0][0x194], R7 ;  /* 0x0000650000007a24 */ /* 0x000fe200078e0207 */
[----:B------:R-:W-:-:S04]  /*1c20*/  UIMAD.WIDE UR12, UR5, UR15, UR12 ;  /* 0x0000000f050c72a5 */ /* 0x000fc8000f8e020c */
        /* <DEDUP_REMOVED lines=9> */
[----:B------:R-:W-:Y:S02]  /*1cc0*/  IADD3 R5, R5, UR4, RZ ;  /* 0x0000000405057c10 */ /* 0x000fe4000fffe0ff */
[----:B------:R-:W-:Y:S01]  /*1cd0*/  LEA.HI.X.SX32 R10, R0, UR10, 0x1, P0 ;  /* 0x0000000a000a7c11 */ /* 0x000fe200080f0eff */
[----:B------:R-:W-:Y:S01]  /*1ce0*/  IMAD.U32 R0, RZ, RZ, UR36 ;  /* 0x00000024ff007e24 */ /* 0x000fe2000f8e00ff */
[----:B------:R-:W-:Y:S01]  /*1cf0*/  LEA R9, P0, R8, c[0x0][0x350], 0x2 ;  /* 0x0000d40008097a11 */ /* 0x000fe200078010ff */
[----:B------:R-:W-:Y:S02]  /*1d00*/  ULDC.64 UR10, c[0x0][0x3c8] ;  /* 0x0000f200000a7ab9 */ /* 0x000fe40000000a00 */
[----:B------:R-:W-:Y:S01]  /*1d10*/  IMAD.WIDE.U32 R4, R0, c[0x0][0x378], R4 ;  /* 0x0000de0000047a25 */ /* 0x000fe200078e0004 */
[----:B------:R-:W-:Y:S01]  /*1d20*/  LEA.HI.X R8, R8, c[0x0][0x354], R10, 0x2, P0 ;  /* 0x0000d50008087a11 */ /* 0x000fe200000f140a */
[----:B------:R-:W-:Y:S01]  /*1d30*/  UIMAD.WIDE UR4, UR6, UR15, UR10 ;  /* 0x0000000f060472a5 */ /* 0x000fe2000f8e020a */
[----:B------:R-:W-:Y:S01]  /*1d40*/  PLOP3.LUT P0, PT, PT, PT, UP0, 0x80, 0x0 ;  /* 0x000000000000781c */ /* 0x000fe20003f0f008 */
[----:B------:R-:W-:Y:S01]  /*1d50*/  IMAD.WIDE.U32 R6, R0, c[0x0][0x1a8], R6 ;  /* 0x00006a0000067a25 */ /* 0x000fe200078e0006 */
[----:B------:R-:W-:Y:S01]  /*1d60*/  IADD3 R5, R5, UR8, RZ ;  /* 0x0000000805057c10 */ /* 0x000fe2000fffe0ff */
[----:B------:R-:W-:-:S02]  /*1d70*/  ULEA.HI.SX32 UR8, UR31, 0xffffffff, 0x19 ;  /* 0xffffffff1f087891 */ /* 0x000fc4000f8fca3f */
[----:B------:R-:W-:Y:S01]  /*1d80*/  IMAD R0, R18, c[0x0][0x370], RZ ;  /* 0x0000dc0012007a24 */ /* 0x000fe200078e02ff */
[----:B------:R-:W-:Y:S01]  /*1d90*/  IADD3 R11, R7, UR9, RZ ;  /* 0x00000009070b7c10 */ /* 0x000fe2000fffe0ff */
[----:B------:R-:W-:-:S04]  /*1da0*/  IMAD.WIDE.U32 R4, R2, c[0x0][0x370], R4 ;  /* 0x0000dc0002047a25 */ /* 0x000fc800078e0004 */
        /* <DEDUP_REMOVED lines=11> */
[----:B------:R-:W-:Y:S01]  /*1e60*/  ULEA.HI UR4, UR8, UR8, URZ, 0x1 ;  /* 0x0000000808047291 */ /* 0x000fe2000f8f083f */
[----:B------:R-:W-:Y:S01]  /*1e70*/  MOV R242, R5 ;  /* 0x0000000500f27202 */ /* 0x000fe20000000f00 */
[----:B------:R-:W-:Y:S01]  /*1e80*/  UMOV UR14, UR5 ;  /* 0x00000005000e7c82 */ /* 0x000fe20008000000 */
[----:B------:R-:W-:Y:S01]  /*1e90*/  IMAD.MOV.U32 R244, RZ, RZ, R6 ;  /* 0x000000fffff47224 */ /* 0x000fe200078e0006 */
[----:B------:R-:W-:Y:S01]  /*1ea0*/  ULOP3.LUT UR4, UR4, 0xfffffffe, URZ, 0xc0, !UPT ;  /* 0xfffffffe04047892 */ /* 0x000fe2000f8ec03f */
[----:B------:R-:W-:Y:S01]  /*1eb0*/  MOV R241, R7 ;  /* 0x0000000700f17202 */ /* 0x000fe20000000f00 */
[----:B------:R-:W-:Y:S01]  /*1ec0*/  IMAD.MOV.U32 R243, RZ, RZ, R4 ;  /* 0x000000fffff37224 */ /* 0x000fe200078e0004 */
[----:B------:R-:W-:Y:S01]  /*1ed0*/  MOV R237, R9 ;  /* 0x0000000900ed7202 */ /* 0x000fe20000000f00 */
[----:B------:R-:W-:Y:S01]  /*1ee0*/  UIADD3 UR4, UR8, -UR4, URZ ;  /* 0x8000000408047290 */ /* 0x000fe2000fffe03f */
[----:B------:R-:W-:-:S03]  /*1ef0*/  IMAD.MOV.U32 R236, RZ, RZ, R8 ;  /* 0x000000ffffec7224 */ /* 0x000fc600078e0008 */
        /* <DEDUP_REMOVED lines=16> */
.L_x_1705:
[----:B------:R-:W-:Y:S05]  /*2000*/  BSYNC B0 ;  /* 0x0000000000007941 */ /* 0x000fea0003800000 */
.L_x_1704:
        /* <DEDUP_REMOVED lines=16> */
.L_x_1707:
[----:B------:R-:W-:Y:S05]  /*2110*/  BSYNC B0 ;  /* 0x0000000000007941 */ /* 0x000fea0003800000 */
.L_x_1706:
        /* <DEDUP_REMOVED lines=16> */
.L_x_1709:
[----:B------:R-:W-:Y:S05]  /*2220*/  BSYNC B0 ;  /* 0x0000000000007941 */ /* 0x000fea0003800000 */
.L_x_1708:
        /* <DEDUP_REMOVED lines=17> */
.L_x_1711:
[----:B------:R-:W-:Y:S05]  /*2340*/  BSYNC B0 ;  /* 0x0000000000007941 */ /* 0x000fea0003800000 */
.L_x_1710:
        /* <DEDUP_REMOVED lines=22> */
.L_x_1713:
[----:B------:R-:W-:Y:S05]  /*24b0*/  BSYNC B0 ;  /* 0x0000000000007941 */ /* 0x000fea0003800000 */
.L_x_1712:
        /* <DEDUP_REMOVED lines=20> */
.L_x_1715:
[----:B------:R-:W-:Y:S05]  /*2600*/  BSYNC B0 ;  /* 0x0000000000007941 */ /* 0x000fea0003800000 */
.L_x_1714:
        /* <DEDUP_REMOVED lines=20> */
.L_x_1717:
[----:B------:R-:W-:Y:S05]  /*2750*/  BSYNC B0 ;  /* 0x0000000000007941 */ /* 0x000fea0003800000 */
.L_x_1716:
        /* <DEDUP_REMOVED lines=21> */
.L_x_1719:
[----:B------:R-:W-:Y:S05]  /*28b0*/  BSYNC B0 ;  /* 0x0000000000007941 */ /* 0x000fea0003800000 */
.L_x_1718:
[----:B------:R-:W-:Y:S01]  /*28c0*/  ULDC.64 UR10, c[0x0][0x198] ;  /* 0x00006600000a7ab9 */ /* 0x000fe20000000a00 */
[----:B------:R-:W-:Y:S01]  /*28d0*/  IMAD.U32 R13, RZ, RZ, UR19 ;  /* 0x00000013ff0d7e24 */ /* 0x000fe2000f8e00ff */
[----:B------:R-:W-:Y:S01]  /*28e0*/  UIMAD UR5, UR18, UR10, URZ ;  /* 0x0000000a120572a4 */ /* 0x000fe2000f8e023f */
[C---:B------:R-:W-:Y:S01]  /*28f0*/  IADD3 R8, R251.reuse, 0x48, RZ ;  /* 0x00000048fb087810 */ /* 0x040fe20007ffe0ff */
[----:B------:R-:W-:Y:S01]  /*2900*/  IMAD.MOV.U32 R249, RZ, RZ, 0x7f800000 ;  /* 0x7f800000fff97424 */ /* 0x000fe200078e00ff */
[----:B------:R-:W-:Y:S01]  /*2910*/  IADD3 R7, R251, 0x8, RZ ;  /* 0x00000008fb077810 */ /* 0x000fe20007ffe0ff */
[----:B------:R-:W-:Y:S01]  /*2920*/  UIMAD UR5, UR19, UR11, UR5 ;  /* 0x0000000b130572a4 */ /* 0x000fe2000f8e0205 */
[----:B-1----:R-:W-:Y:S01]  /*2930*/  IMAD.WIDE.U32 R4, R13, c[0x0][0x198], R238 ;  /* 0x000066000d047a25 */ /* 0x002fe200078e00ee */
[----:B------:R-:W-:Y:S02]  /*2940*/  ISETP.GE.AND P1, PT, R8, UR4, PT ;  /* 0x0000000408007c0c */ /* 0x000fe4000bf26270 */
[----:B------:R-:W-:Y:S01]  /*2950*/  ISETP.GE.AND P4, PT, R7, UR4, PT ;  /* 0x0000000407007c0c */ /* 0x000fe2000bf86270 */
[----:B------:R-:W-:Y:S01]  /*2960*/  IMAD.MOV.U32 R245, RZ, RZ, 0x7f800000 ;  /* 0x7f800000fff57424 */ /* 0x000fe200078e00ff */
[----:B------:R-:W-:Y:S01]  /*2970*/  IADD3 R6, P0, R4, UR26, RZ ;  /* 0x0000001a04067c10 */ /* 0x000fe2000ff1e0ff */
[----:B------:R-:W-:Y:S01]  /*2980*/  IMAD.U32 R9, RZ, RZ, UR5 ;  /* 0x00000005ff097e24 */ /* 0x000fe2000f8e00ff */
[----:B------:R-:W-:-:S02]  /*2990*/  MOV R248, 0x7f800000 ;  /* 0x7f80000000f87802 */ /* 0x000fc40000000f00 */
[----:B------:R-:W-:Y:S02]  /*29a0*/  IADD3 R4, R251, 0x40, RZ ;  /* 0x00000040fb047810 */ /* 0x000fe40007ffe0ff */
[----:B------:R-:W-:Y:S01]  /*29b0*/  IADD3.X R7, R5, UR27, R9, P0, !PT ;  /* 0x0000001b05077c10 */ /* 0x000fe200087fe409 */
[----:B------:R-:W-:Y:S01]  /*29c0*/  IMAD.MOV.U32 R9, RZ, RZ, 0x4 ;  /* 0x00000004ff097424 */ /* 0x000fe200078e00ff */
[----:B------:R-:W-:Y:S02]  /*29d0*/  ISETP.GE.AND P5, PT, R251, UR4, PT ;  /* 0x00000004fb007c0c */ /* 0x000fe4000bfa6270 */
[----:B------:R-:W-:Y:S01]  /*29e0*/  ISETP.GE.AND P3, PT, R4, UR4, PT ;  /* 0x0000000404007c0c */ /* 0x000fe2000bf66270 */
[----:B------:R-:W-:Y:S01]  /*29f0*/  @!P1 IMAD.WIDE R8, R8, R9, UR12 ;  /* 0x0000000c08089e25 */ /* 0x000fe2000f8e0209 */
[----:B------:R-:W-:Y:S02]  /*2a00*/  MOV R4, 0x4 ;  /* 0x0000000400047802 */ /* 0x000fe40000000f00 */
[----:B------:R-:W-:-:S02]  /*2a10*/  MOV R250, 0x7f800000 ;  /* 0x7f80000000fa7802 */ /* 0x000fc40000000f00 */
[----:B------:R1:W5:Y:S01]  /*2a20*/  @!P1 LDG.E R248, [R8.64] ;  /* 0x0000001408f89981 */ /* 0x000362000c1e1900 */
[----:B------:R-:W-:Y:S01]  /*2a30*/  IMAD.WIDE R4, R251, R4, UR12 ;  /* 0x0000000cfb047e25 */ /* 0x000fe2000f8e0204 */
[----:B------:R-:W-:-:S04]  /*2a40*/  UIMAD UR4, UR16, -0x80, UR7 ;  /* 0xffffff80100478a4 */ /* 0x000fc8000f8e0207 */
[----:B------:R2:W5:Y:S02]  /*2a50*/  @!P5 LDG.E R249, [R4.64] ;  /* 0x0000001404f9d981 */ /* 0x000564000c1e1900 */
[----:B------:R-:W-:Y:S02]  /*2a60*/  ISETP.GE.AND P5, PT, R2, UR4, PT ;  /* 0x0000000402007c0c */ /* 0x000fe4000bfa6270 */
[----:B------:R2:W5:Y:S04]  /*2a70*/  @!P4 LDG.E R250, [R4.64+0x20] ;  /* 0x0000201404fac981 */ /* 0x000568000c1e1900 */
[----:B------:R2:W5:Y:S07]  /*2a80*/  @!P3 LDG.E R245, [R4.64+0x100] ;  /* 0x0001001404f5b981 */ /* 0x00056e000c1e1900 */
[----:B------:R1:W-:Y:S01]  /*2a90*/  @P5 STS.128 [R0+0xc000], RZ ;  /* 0x00c000ff00005388 */ /* 0x0003e20000000c00 */
[----:B------:R-:W-:Y:S01]  /*2aa0*/  BSSY B0, `(.L_x_1720) ;  /* 0x0000015000007945 */ /* 0x000fe20003800000 */
[----:B--2---:R-:W-:-:S04]  /*2ab0*/  IMAD R4, R15, c[0x0][0x1b0], RZ ;  /* 0x00006c000f047a24 */ /* 0x004fc800078e02ff */
[C---:B------:R-:W-:Y:S02]  /*2ac0*/  IMAD R10, R12.reuse, c[0x0][0x1b4], R4 ;  /* 0x00006d000c0a7a24 */ /* 0x040fe400078e0204 */
[----:B------:R-:W-:-:S05]  /*2ad0*/  IMAD.WIDE.U32 R4, R12, c[0x0][0x1b0], R6 ;  /* 0x00006c000c047a25 */ /* 0x000fca00078e0006 */
[----:B------:R-:W-:Y:S01]  /*2ae0*/  IADD3 R10, R5, R10, RZ ;  /* 0x0000000a050a7210 */ /* 0x000fe20007ffe0ff */
        /* <DEDUP_REMOVED lines=16> */
.L_x_1721:
[----:B-1----:R-:W-:Y:S05]  /*2bf0*/  BSYNC B0 ;  /* 0x0000000000007941 */ /* 0x002fea0003800000 */
.L_x_1720:
        /* <DEDUP_REMOVED lines=21> */
.L_x_1723:
[----:B------:R-:W-:Y:S05]  /*2d50*/  BSYNC B0 ;  /* 0x0000000000007941 */ /* 0x000fea0003800000 */
.L_x_1722:
        /* <DEDUP_REMOVED lines=21> */
.L_x_1725:
[----:B------:R-:W-:Y:S05]  /*2eb0*/  BSYNC B0 ;  /* 0x0000000000007941 */ /* 0x000fea0003800000 */
.L_x_1724:
        /* <DEDUP_REMOVED lines=21> */
.L_x_1727:
[----:B------:R-:W-:Y:S05]  /*3010*/  BSYNC B0 ;  /* 0x0000000000007941 */ /* 0x000fea0003800000 */
.L_x_1726:
        /* <DEDUP_REMOVED lines=29> */
.L_x_1729:
[----:B------:R-:W-:Y:S05]  /*31f0*/  BSYNC B0 ;  /* 0x0000000000007941 */ /* 0x000fea0003800000 */
.L_x_1728:
        /* <DEDUP_REMOVED lines=20> */
.L_x_1731:
[----:B------:R-:W-:Y:S05]  /*3340*/  BSYNC B0 ;  /* 0x0000000000007941 */ /* 0x000fea0003800000 */
.L_x_1730:
        /* <DEDUP_REMOVED lines=20> */
.L_x_1733:
[----:B------:R-:W-:Y:S05]  /*3490*/  BSYNC B0 ;  /* 0x0000000000007941 */ /* 0x000fea0003800000 */
.L_x_1732:
        /* <DEDUP_REMOVED lines=19> */
.L_x_1735:
[----:B------:R-:W-:Y:S05]  /*35d0*/  BSYNC B0 ;  /* 0x0000000000007941 */ /* 0x000fea0003800000 */
.L_x_1734:
[----:B------:R-:W-:Y:S02]  /*35e0*/  IMAD.MOV.U32 R6, RZ, RZ, c[0x0][0x308] ;  /* 0x0000c200ff067624 */ /* 0x000fe400078e00ff */
[----:B------:R-:W-:Y:S01]  /*35f0*/  IMAD.MOV.U32 R7, RZ, RZ, c[0x0][0x30c] ;  /* 0x0000c300ff077624 */ /* 0x000fe200078e00ff */
[----:B-12-4-:R-:W-:Y:S01]  /*3600*/  LEA.HI R0, R20, R19, RZ, 0x4 ;  /* 0x0000001314007211 */ /* 0x016fe200078f20ff */
[----:B------:R-:W0:Y:S04]  /*3610*/  LDGDEPBAR ;  /* 0x00000000000079af */ /* 0x000e280000000000 */
[----:B------:R1:W2:Y:S04]  /*3620*/  LDG.E.64 R4, [R6.64+0x8] ;  /* 0x0000081406047981 */ /* 0x0002a8000c1e1b00 */
[----:B-1----:R-:W4:Y:S01]  /*3630*/  LDG.E.64 R6, [R6.64] ;  /* 0x0000001406067981 */ /* 0x002f22000c1e1b00 */
[----:B------:R-:W-:Y:S01]  /*3640*/  LOP3.LUT R0, R0, 0xfffffff0, RZ, 0xc0, !PT ;  /* 0xfffffff000007812 */ /* 0x000fe200078ec0ff */
[----:B------:R-:W-:Y:S01]  /*3650*/  IMAD.MOV.U32 R178, RZ, RZ, 0x20 ;  /* 0x00000020ffb27424 */ /* 0x000fe200078e00ff */
[----:B------:R-:W-:Y:S01]  /*3660*/  UIADD3 UR4, UR19, 0x80, URZ ;  /* 0x0000008013047890 */ /* 0x000fe2000fffe03f */
[----:B------:R-:W-:Y:S01]  /*3670*/  IMAD.MOV.U32 R169, RZ, RZ, 0x40 ;  /* 0x00000040ffa97424 */ /* 0x000fe200078e00ff */
[----:B------:R-:W-:Y:S01]  /*3680*/  CS2R R126, SRZ ;  /* 0x00000000007e7805 */ /* 0x000fe2000001ff00 */
[----:B------:R-:W-:Y:S01]  /*3690*/  IMAD.IADD R0, R19, 0x1, -R0 ;  /* 0x0000000113007824 */ /* 0x000fe200078e0a00 */
[----:B------:R-:W-:Y:S01]  /*36a0*/  CS2R R124, SRZ ;  /* 0x00000000007c7805 */ /* 0x000fe2000001ff00 */
[----:B------:R-:W-:Y:S01]  /*36b0*/  IMAD.SHL.U32 R177, R180, 0x2, RZ ;  /* 0x00000002b4b17824 */ /* 0x000fe200078e00ff */
[----:B------:R-:W-:Y:S01]  /*36c0*/  CS2R R130, SRZ ;  /* 0x0000000000827805 */ /* 0x000fe2000001ff00 */
[----:B------:R-:W-:Y:S01]  /*36d0*/  IMAD.MOV.U32 R240, RZ, RZ, R199 ;  /* 0x000000fffff07224 */ /* 0x000fe200078e00c7 */
        /* <DEDUP_REMOVED lines=12> */
[----:B------:R-:W-:Y:S01]  /*37a0*/  IADD3 R0, R0, -R2, RZ ;  /* 0x8000000200007210 */ /* 0x000fe20007ffe0ff */
[----:B------:R-:W-:Y:S01]  /*37b0*/  CS2R R106, SRZ ;  /* 0x00000000006a7805 */ /* 0x000fe2000001ff00 */
[--C-:B------:R-:W-:Y:S01]  /*37c0*/  SHF.R.S32.HI R2, RZ, 0x1f, R14.reuse ;  /* 0x0000001fff027819 */ /* 0x100fe2000001140e */
[----:B------:R-:W-:Y:S01]  /*37d0*/  CS2R R104, SRZ ;  /* 0x0000000000687805 */ /* 0x000fe2000001ff00 */
[C---:B------:R-:W-:Y:S01]  /*37e0*/  LOP3.LUT P0, RZ, R0.reuse, 0x2, RZ, 0xc0, !PT ;  /* 0x0000000200ff7812 */ /* 0x040fe2000780c0ff */
[----:B------:R-:W-:Y:S01]  /*37f0*/  CS2R R102, SRZ ;  /* 0x0000000000667805 */ /* 0x000fe2000001ff00 */
[----:B------:R-:W-:Y:S01]  /*3800*/  LOP3.LUT P1, RZ, R0, 0x4, RZ, 0xc0, !PT ;  /* 0x0000000400ff7812 */ /* 0x000fe2000782c0ff */
        /* <DEDUP_REMOVED lines=20> */
[----:B------:R-:W-:Y:S01]  /*3950*/  SHF.L.U32 R176, R180, 0x1, RZ ;  /* 0x00000001b4b07819 */ /* 0x000fe200000006ff */
[----:B------:R-:W-:Y:S01]  /*3960*/  UISETP.GE.AND UP1, UPT, UR4, UR7, UPT ;  /* 0x000000070400728c */ /* 0x000fe2000bf26270 */
[----:B--2---:R-:W-:-:S04]  /*3970*/  IADD3 R246, P4, P3, R4, UR39, R14 ;  /* 0x0000002704f67c10 */ /* 0x004fc8000fb9e00e */
[----:B------:R-:W-:Y:S01]  /*3980*/  IADD3.X R0, R5, UR49, R2, P4, P3 ;  /* 0x0000003105007c10 */ /* 0x000fe2000a7e6402 */
[----:B------:R-:W-:Y:S01]  /*3990*/  IMAD.WIDE.U32 R246, R246, -0x2daee0ad, RZ ;  /* 0xd2511f53f6f67825 */ /* 0x000fe200078e00ff */
[----:B------:R-:W-:-:S03]  /*39a0*/  IADD3 R2, R179, 0x2000, RZ ;  /* 0x00002000b3027810 */ /* 0x000fc60007ffe0ff */
[----:B------:R1:W-:Y:S01]  /*39b0*/  STL [R1+0x20], R0 ;  /* 0x0000200001007387 */ /* 0x0003e20000100800 */
[----:B------:R-:W-:-:S05]  /*39c0*/  SEL R2, R2, R179, !P2 ;  /* 0x000000b302027207 */ /* 0x000fca0005000000 */
[----:B------:R-:W-:Y:S01]  /*39d0*/  IMAD.SHL.U32 R168, R2, 0x2, RZ ;  /* 0x0000000202a87824 */ /* 0x000fe200078e00ff */
[----:B----4-:R2:W4:Y:S08]  /*39e0*/  R2UR UR9, R7 ;  /* 0x00000000070973c2 */ /* 0x01053000000e0000 */
[----:B------:R2:W3:Y:S01]  /*39f0*/  R2UR UR10, R6 ;  /* 0x00000000060a73c2 */ /* 0x0004e200000e0000 */
[----:B-1----:R-:W-:-:S04]  /*3a00*/  IADD3 R0, R180, 0x2000, RZ ;  /* 0x00002000b4007810 */ /* 0x002fc80007ffe0ff */
[----:B------:R-:W-:-:S04]  /*3a10*/  SEL R0, R0, R180, !P2 ;  /* 0x000000b400007207 */ /* 0x000fc80005000000 */
[----:B------:R-:W-:Y:S01]  /*3a20*/  SHF.L.U32 R175, R0, 0x1, RZ ;  /* 0x0000000100af7819 */ /* 0x000fe200000006ff */
[----:B------:R-:W-:-:S04]  /*3a30*/  IMAD.MOV.U32 R0, RZ, RZ, c[0x0][0x22c] ;  /* 0x00008b00ff007624 */ /* 0x000fc800078e00ff */
[----:B------:R-:W-:-:S04]  /*3a40*/  IMAD R0, R0, c[0x0][0x1c0], RZ ;  /* 0x0000700000007a24 */ /* 0x000fc800078e02ff */
[C---:B------:R-:W-:Y:S01]  /*3a50*/  IMAD.SHL.U32 R9, R0.reuse, 0x10, RZ ;  /* 0x0000001000097824 */ /* 0x040fe200078e00ff */
[----:B------:R-:W-:-:S04]  /*3a60*/  SHF.L.U32 R8, R0, 0x3, RZ ;  /* 0x0000000300087819 */ /* 0x000fc800000006ff */
[----:B------:R-:W-:-:S05]  /*3a70*/  IADD3 R2, R9, 0x20, RZ ;  /* 0x0000002009027810 */ /* 0x000fca0007ffe0ff */
[----:B------:R-:W-:-:S04]  /*3a80*/  IMAD.IADD R0, R8, 0x1, R2 ;  /* 0x0000000108007824 */ /* 0x000fc800078e0202 */
[----:B------:R-:W-:-:S05]  /*3a90*/  IMAD.IADD R0, R8, 0x1, R0 ;  /* 0x0000000108007824 */ /* 0x000fca00078e0200 */
[----:B------:R-:W-:-:S05]  /*3aa0*/  IADD3 R0, R8, R0, RZ ;  /* 0x0000000008007210 */ /* 0x000fca0007ffe0ff */
[----:B------:R-:W-:-:S05]  /*3ab0*/  IMAD.IADD R0, R8, 0x1, R0 ;  /* 0x0000000108007824 */ /* 0x000fca00078e0200 */
[----:B------:R1:W-:Y:S02]  /*3ac0*/  STL [R1+0x1c], R0 ;  /* 0x00001c0001007387 */ /* 0x0003e40000100800 */
[----:B-1----:R-:W-:-:S05]  /*3ad0*/  IMAD.IADD R0, R8, 0x1, R0 ;  /* 0x0000000108007824 */ /* 0x002fca00078e0200 */
[----:B------:R1:W-:Y:S02]  /*3ae0*/  STL [R1+0x18], R0 ;  /* 0x0000180001007387 */ /* 0x0003e40000100800 */
[----:B-1----:R-:W-:-:S05]  /*3af0*/  IADD3 R0, R8, R0, RZ ;  /* 0x0000000008007210 */ /* 0x002fca0007ffe0ff */
[----:B------:R1:W-:Y:S02]  /*3b00*/  STL [R1+0x14], R0 ;  /* 0x0000140001007387 */ /* 0x0003e40000100800 */
[----:B-1----:R-:W-:-:S04]  /*3b10*/  IMAD.IADD R0, R8, 0x1, R0 ;  /* 0x0000000108007824 */ /* 0x002fc800078e0200 */
[C---:B------:R-:W-:Y:S01]  /*3b20*/  IMAD.IADD R2, R8.reuse, 0x1, R0 ;  /* 0x0000000108027824 */ /* 0x040fe200078e0200 */
[----:B------:R-:W-:Y:S04]  /*3b30*/  STL [R1+0x10], R0 ;  /* 0x0000100001007387 */ /* 0x000fe80000100800 */
[----:B------:R1:W-:Y:S02]  /*3b40*/  STL [R1+0xc], R2 ;  /* 0x00000c0201007387 */ /* 0x0003e40000100800 */
[----:B-1----:R-:W-:-:S05]  /*3b50*/  IADD3 R2, R8, R2, RZ ;  /* 0x0000000208027210 */ /* 0x002fca0007ffe0ff */
[----:B------:R1:W-:Y:S02]  /*3b60*/  STL [R1+0x8], R2 ;  /* 0x0000080201007387 */ /* 0x0003e40000100800 */
[----:B-1----:R-:W-:-:S05]  /*3b70*/  IMAD.IADD R2, R8, 0x1, R2 ;  /* 0x0000000108027824 */ /* 0x002fca00078e0202 */
[----:B------:R1:W-:Y:S02]  /*3b80*/  STL [R1+0x4], R2 ;  /* 0x0000040201007387 */ /* 0x0003e40000100800 */
[----:B-1----:R-:W-:-:S05]  /*3b90*/  IMAD.IADD R2, R8, 0x1, R2 ;  /* 0x0000000108027824 */ /* 0x002fca00078e0202 */
[----:B------:R2:W-:Y:S01]  /*3ba0*/  STL [R1], R2 ;  /* 0x0000000201007387 */ /* 0x0005e20000100800 */
[----:B------:R-:W-:-:S05]  /*3bb0*/  IADD3 R252, R8, R2, RZ ;  /* 0x0000000208fc7210 */ /* 0x000fca0007ffe0ff */
[----:B--234-:R-:W-:Y:S02]  /*3bc0*/  IMAD.IADD R0, R8, 0x1, R252 ;  /* 0x0000000108007824 */ /* 0x01cfe400078e02fc */
.L_x_1738:
[----:B------:R-:W-:Y:S01]  /*3bd0*/  PLOP3.LUT P0, PT, PT, PT, UP1, 0x80, 0x0 ;  /* 0x000000000000781c */ /* 0x000fe20003f0f018 */
[----:B------:R-:W0:Y:S01]  /*3be0*/  LDGDEPBAR ;  /* 0x00000000000079af */ /* 0x000e220000000000 */
[----:B------:R-:W-:Y:S01]  /*3bf0*/  PLOP3.LUT P4, PT, PT, PT, UP1, 0x80, 0x0 ;  /* 0x000000000000781c */ /* 0x000fe20003f8f018 */
[C---:B------:R-:W-:Y:S01]  /*3c00*/  IMAD.IADD R0, R175.reuse, 0x1, R178 ;  /* 0x00000001af007824 */ /* 0x040fe200078e02b2 */
[----:B------:R-:W-:Y:S01]  /*3c10*/  PLOP3.LUT P3, PT, PT, PT, UP1, 0x80, 0x0 ;  /* 0x000000000000781c */ /* 0x000fe20003f6f018 */
[----:B------:R-:W-:Y:S01]  /*3c20*/  IMAD.IADD R164, R175, 0x1, R169 ;  /* 0x00000001afa47824 */ /* 0x000fe200078e02a9 */
        /* <DEDUP_REMOVED lines=94> */
[C---:B------:R-:W-:Y:S03]  /*4210*/  @P4 ISETP.GE.AND P4, PT, R148.reuse, UR7, PT ;  /* 0x0000000794004c0c */ /* 0x040fe6000bf86270 */
[----:B------:R-:W-:Y:S02]  /*4220*/  @P3 IADD3 R0, R148, 0x1, RZ ;  /* 0x0000000194003810 */ /* 0x000fe40007ffe0ff */
[----:B------:R-:W-:Y:S02]  /*4230*/  PLOP3.LUT P3, PT, PT, PT, UP1, 0x80, 0x0 ;  /* 0x000000000000781c */ /* 0x000fe40003f6f018 */
[----:B------:R-:W-:Y:S01]  /*4240*/  @P6 ISETP.GE.AND P6, PT, R0, UR7, PT ;  /* 0x0000000700006c0c */ /* 0x000fe2000bfc6270 */
[-C--:B------:R-:W-:Y:S08]  /*4250*/  HMMA.16816.F32 R52, R156, R132.reuse, R52 ;  /* 0x000000849c34723c */ /* 0x080ff00000001834 */
[C---:B------:R-:W-:Y:S08]  /*4260*/  HMMA.16816.F32 R56, R164.reuse, R132, R56 ;  /* 0x00000084a438723c */ /* 0x040ff00000001838 */
[-C--:B------:R-:W-:Y:S08]  /*4270*/  HMMA.16816.F32 R60, R164, R134.reuse, R60 ;  /* 0x00000086a43c723c */ /* 0x080ff0000000183c */
[----:B------:R-:W-:Y:S01]  /*4280*/  HMMA.16816.F32 R64, R156, R134, R64 ;  /* 0x000000869c40723c */ /* 0x000fe20000001840 */
[----:B------:R-:W2:Y:S07]  /*4290*/  LDSM.16.M88.4 R132, [R172+0xc800] ;  /* 0x00c80000ac84783b */ /* 0x000eae0000000200 */
[-C--:B-1----:R-:W-:Y:S08]  /*42a0*/  HMMA.16816.F32 R4, R136, R140.reuse, R4 ;  /* 0x0000008c8804723c */ /* 0x082ff00000001804 */
[C---:B------:R-:W-:Y:S07]  /*42b0*/  HMMA.16816.F32 R8, R144.reuse, R140, R8 ;  /* 0x0000008c9008723c */ /* 0x040fee0000001808 */
[----:B------:R-:W-:Y:S01]  /*42c0*/  FMUL.FTZ R141, R249, 1.4426950216293334961 ;  /* 0x3fb8aa3bf98d7820 */ /* 0x000fe20000410000 */
[-C--:B------:R-:W-:Y:S01]  /*42d0*/  HMMA.16816.F32 R12, R144, R142.reuse, R12 ;  /* 0x0000008e900c723c */ /* 0x080fe2000000180c */
[----:B------:R-:W-:Y:S07]  /*42e0*/  FMUL.FTZ R140, R250, 1.4426950216293334961 ;  /* 0x3fb8aa3bfa8c7820 */ /* 0x000fee0000410000 */
[----:B------:R-:W-:Y:S01]  /*42f0*/  @P0 FSEL R4, R4, -INF , !P4 ;  /* 0xff80000004040808 */ /* 0x000fe20006000000 */
[C---:B------:R-:W-:Y:S01]  /*4300*/  HMMA.16816.F32 R16, R136.reuse, R142, R16 ;  /* 0x0000008e8810723c */ /* 0x040fe20000001810 */
[----:B------:R-:W-:Y:S02]  /*4310*/  PLOP3.LUT P0, PT, PT, PT, UP1, 0x80, 0x0 ;  /* 0x000000000000781c */ /* 0x000fe40003f0f018 */
[----:B------:R-:W-:Y:S02]  /*4320*/  @P2 FSEL R6, R6, -INF , !P4 ;  /* 0xff80000006062808 */ /* 0x000fe40006000000 */
[----:B------:R-:W-:Y:S02]  /*4330*/  PLOP3.LUT P2, PT, PT, PT, UP1, 0x80, 0x0 ;  /* 0x000000000000781c */ /* 0x000fe40003f4f018 */
[----:B------:R-:W-:Y:S01]  /*4340*/  @P5 FSEL R8, R8, -INF , !P4 ;  /* 0xff80000008085808 */ /* 0x000fe20006000000 */
[-C--:B--2---:R-:W-:Y:S01]  /*4350*/  HMMA.16816.F32 R20, R136, R132.reuse, R20 ;  /* 0x000000848814723c */ /* 0x084fe20000001814 */
[----:B------:R-:W-:Y:S03]  /*4360*/  PLOP3.LUT P5, PT, PT, PT, UP1, 0x80, 0x0 ;  /* 0x000000000000781c */ /* 0x000fe60003faf018 */
[----:B------:R-:W-:Y:S02]  /*4370*/  @P3 FSEL R10, R10, -INF , !P4 ;  /* 0xff8000000a0a3808 */ /* 0x000fe40006000000 */
[----:B------:R-:W-:Y:S02]  /*4380*/  PLOP3.LUT P4, PT, PT, PT, UP1, 0x80, 0x0 ;  /* 0x000000000000781c */ /* 0x000fe40003f8f018 */
[----:B------:R-:W-:Y:S01]  /*4390*/  @P0 IADD3 R0, R148, 0x8, RZ ;  /* 0x0000000894000810 */ /* 0x000fe20007ffe0ff */
[C---:B------:R-:W-:Y:S01]  /*43a0*/  HMMA.16816.F32 R24, R144.reuse, R132, R24 ;  /* 0x000000849018723c */ /* 0x040fe20000001818 */
[----:B------:R-:W-:Y:S02]  /*43b0*/  PLOP3.LUT P0, PT, PT, PT, UP1, 0x80, 0x0 ;  /* 0x000000000000781c */ /* 0x000fe40003f0f018 */
[----:B------:R-:W-:Y:S02]  /*43c0*/  PLOP3.LUT P3, PT, PT, PT, UP1, 0x80, 0x0 ;  /* 0x000000000000781c */ /* 0x000fe40003f6f018 */
[----:B------:R-:W-:Y:S02]  /*43d0*/  @P2 FSEL R5, R5, -INF , !P6 ;  /* 0xff80000005052808 */ /* 0x000fe40007000000 */
[----:B------:R-:W-:Y:S01]  /*43e0*/  PLOP3.LUT P2, PT, PT, PT, UP1, 0x80, 0x0 ;  /* 0x000000000000781c */ /* 0x000fe20003f4f018 */
[-C--:B------:R-:W-:Y:S01]  /*43f0*/  HMMA.16816.F32 R28, R144, R134.reuse, R28 ;  /* 0x00000086901c723c */ /* 0x080fe2000000181c */
[----:B------:R-:W-:Y:S03]  /*4400*/  @P5 ISETP.GE.AND P5, PT, R0, UR7, PT ;  /* 0x0000000700005c0c */ /* 0x000fe6000bfa6270 */
[----:B------:R-:W-:Y:S02]  /*4410*/  @P4 FSEL R9, R9, -INF , !P6 ;  /* 0xff80000009094808 */ /* 0x000fe40007000000 */
[----:B------:R-:W-:Y:S02]  /*4420*/  PLOP3.LUT P4, PT, PT, PT, UP1, 0x80, 0x0 ;  /* 0x000000000000781c */ /* 0x000fe40003f8f018 */
[----:B------:R-:W-:Y:S01]  /*4430*/  @P0 FSEL R11, R11, -INF , !P6 ;  /* 0xff8000000b0b0808 */ /* 0x000fe20007000000 */
[C---:B------:R-:W-:Y:S01]  /*4440*/  HMMA.16816.F32 R32, R136.reuse, R134, R32 ;  /* 0x000000868820723c */ /* 0x040fe20000001820 */
[----:B------:R-:W-:Y:S01]  /*4450*/  PLOP3.LUT P0, PT, PT, PT, UP1, 0x80, 0x0 ;  /* 0x000000000000781c */ /* 0x000fe20003f0f018 */
[----:B------:R-:W1:Y:S01]  /*4460*/  LDSM.16.M88.4 R132, [R172+0xd000] ;  /* 0x00d00000ac84783b */ /* 0x000e620000000200 */
[----:B------:R-:W-:Y:S02]  /*4470*/  @P3 FSEL R7, R7, -INF , !P6 ;  /* 0xff80000007073808 */ /* 0x000fe40007000000 */
[----:B------:R-:W-:Y:S02]  /*4480*/  PLOP3.LUT P3, PT, PT, PT, UP1, 0x80, 0x0 ;  /* 0x000000000000781c */ /* 0x000fe40003f6f018 */
[----:B------:R-:W-:Y:S02]  /*4490*/  @P2 IADD3 R0, R148, 0x9, RZ ;  /* 0x0000000994002810 */ /* 0x000fe40007ffe0ff */
[----:B------:R-:W-:Y:S02]  /*44a0*/  PLOP3.LUT P6, PT, PT, PT, UP1, 0x80, 0x0 ;  /* 0x000000000000781c */ /* 0x000fe40003fcf018 */
[----:B------:R-:W-:Y:S02]  /*44b0*/  PLOP3.LUT P2, PT, PT, PT, UP1, 0x80, 0x0 ;  /* 0x000000000000781c */ /* 0x000fe40003f4f018 */
[----:B------:R-:W-:Y:S02]  /*44c0*/  @P4 ISETP.GE.AND P4, PT, R0, UR7, PT ;  /* 0x0000000700004c0c */ /* 0x000fe4000bf86270 */
[----:B------:R-:W-:Y:S02]  /*44d0*/  @P0 FSEL R14, R14, -INF , !P5 ;  /* 0xff8000000e0e0808 */ /* 0x000fe40006800000 */
[----:B------:R-:W-:Y:S02]  /*44e0*/  PLOP3.LUT P0, PT, PT, PT, UP1, 0x80, 0x0 ;  /* 0x000000000000781c */ /* 0x000fe40003f0f018 */
[----:B------:R-:W-:Y:S02]  /*44f0*/  @P3 FSEL R12, R12, -INF , !P5 ;  /* 0xff8000000c0c3808 */ /* 0x000fe40006800000 */
[----:B------:R-:W-:Y:S02]  /*4500*/  PLOP3.LUT P3, PT, PT, PT, UP1, 0x80, 0x0 ;  /* 0x000000000000781c */ /* 0x000fe40003f6f018 */
[----:B------:R-:W-:Y:S02]  /*4510*/  @P6 FSEL R16, R16, -INF , !P5 ;  /* 0xff80000010106808 */ /* 0x000fe40006800000 */
[----:B------:R-:W-:Y:S02]  /*4520*/  PLOP3.LUT P6, PT, PT, PT, UP1, 0x80, 0x0 ;  /* 0x000000000000781c */ /* 0x000fe40003fcf018 */
[----:B------:R-:W-:Y:S02]  /*4530*/  @P2 FSEL R18, R18, -INF , !P5 ;  /* 0xff80000012122808 */ /* 0x000fe40006800000 */
[----:B------:R-:W-:Y:S02]  /*4540*/  PLOP3.LUT P2, PT, PT, PT, UP1, 0x80, 0x0 ;  /* 0x000000000000781c */ /* 0x000fe40003f4f018 */
[----:B------:R-:W-:Y:S02]  /*4550*/  PLOP3.LUT P5, PT, PT, PT, UP1, 0x80, 0x0 ;  /* 0x000000000000781c */ /* 0x000fe40003faf018 */
[----:B------:R-:W-:Y:S02]  /*4560*/  @P0 FSEL R13, R13, -INF , !P4 ;  /* 0xff8000000d0d0808 */ /* 0x000fe40006000000 */
[----:B------:R-:W-:Y:S02]  /*4570*/  PLOP3.LUT P0, PT, PT, PT, UP1, 0x80, 0x0 ;  /* 0x000000000000781c */ /* 0x000fe40003f0f018 */
[----:B------:R-:W-:Y:S02]  /*4580*/  @P3 IADD3 R0, R148, 0x10, RZ ;  /* 0x0000001094003810 */ /* 0x000fe40007ffe0ff */
[----:B------:R-:W-:Y:S02]  /*4590*/  PLOP3.LUT P3, PT, PT, PT, UP1, 0x80, 0x0 ;  /* 0x000000000000781c */ /* 0x000fe40003f6f018 */
[----:B------:R-:W-:Y:S01]  /*45a0*/  @P6 ISETP.GE.AND P6, PT, R0, UR7, PT ;  /* 0x0000000700006c0c */ /* 0x000fe2000bfc6270 */
[-C--:B-1----:R-:W-:Y:S01]  /*45b0*/  HMMA.16816.F32 R36, R136, R132.reuse, R36 ;  /* 0x000000848824723c */ /* 0x082fe20000001824 */
[----:B------:R-:W-:Y:S02]  /*45c0*/  @P2 FSEL R17, R17, -INF , !P4 ;  /* 0xff80000011112808 */ /* 0x000fe40006000000 */
[----:B------:R-:W-:Y:S02]  /*45d0*/  PLOP3.LUT P2, PT, PT, PT, UP1, 0x80, 0x0 ;  /* 0x000000000000781c */ /* 0x000fe40003f4f018 */
[----:B------:R-:W-:Y:S02]  /*45e0*/  @P5 FSEL R15, R15, -INF , !P4 ;  /* 0xff8000000f0f5808 */ /* 0x000fe40006000000 */
[----:B------:R-:W-:Y:S01]  /*45f0*/  PLOP3.LUT P5, PT, PT, PT, UP1, 0x80, 0x0 ;  /* 0x000000000000781c */ /* 0x000fe20003faf018 */
[C---:B------:R-:W-:Y:S01]  /*4600*/  HMMA.16816.F32 R40, R144.reuse, R132, R40 ;  /* 0x000000849028723c */ /* 0x040fe20000001828 */
[----:B------:R-:W-:Y:S02]  /*4610*/  @P0 IADD3 R0, R148, 0x11, RZ ;  /* 0x0000001194000810 */ /* 0x000fe40007ffe0ff */
[----:B------:R-:W-:Y:S02]  /*4620*/  PLOP3.LUT P0, PT, PT, PT, UP1, 0x80, 0x0 ;  /* 0x000000000000781c */ /* 0x000fe40003f0f018 */
[----:B------:R-:W-:Y:S02]  /*4630*/  @P3 FSEL R19, R19, -INF , !P4 ;  /* 0xff80000013133808 */ /* 0x000fe40006000000 */
[----:B------:R-:W-:Y:S01]  /*4640*/  PLOP3.LUT P3, PT, PT, PT, UP1, 0x80, 0x0 ;  /* 0x000000000000781c */ /* 0x000fe20003f6f018 */
[-C--:B------:R-:W-:Y:S01]  /*4650*/  HMMA.16816.F32 R44, R144, R134.reuse, R44 ;  /* 0x00000086902c723c */ /* 0x080fe2000000182c */
[----:B------:R-:W-:Y:S03]  /*4660*/  PLOP3.LUT P4, PT, PT, PT, UP1, 0x80, 0x0 ;  /* 0x000000000000781c */ /* 0x000fe60003f8f018 */
[----:B------:R-:W-:Y:S02]  /*4670*/  @P2 FSEL R20, R20, -INF , !P6 ;  /* 0xff80000014142808 */ /* 0x000fe40007000000 */
[----:B------:R-:W-:Y:S02]  /*4680*/  PLOP3.LUT P2, PT, PT, PT, UP1, 0x80, 0x0 ;  /* 0x000000000000781c */ /* 0x000fe40003f4f018 */
[----:B------:R-:W-:Y:S01]  /*4690*/  @P5 ISETP.GE.AND P5, PT, R0, UR7, PT ;  /* 0x0000000700005c0c */ /* 0x000fe2000bfa6270 */
[C---:B------:R-:W-:Y:S03]  /*46a0*/  HMMA.16816.F32 R48, R136.reuse, R134, R48 ;  /* 0x000000868830723c */ /* 0x040fe60000001830 */
[----:B------:R-:W-:Y:S02]  /*46b0*/  @P0 FSEL R26, R26, -INF , !P6 ;  /* 0xff8000001a1a0808 */ /* 0x000fe40007000000 */
[----:B------:R-:W-:Y:S02]  /*46c0*/  PLOP3.LUT P0, PT, PT, PT, UP1, 0x80, 0x0 ;  /* 0x000000000000781c */ /* 0x000fe40003f0f018 */
[----:B------:R-:W-:Y:S02]  /*46d0*/  @P3 FSEL R22, R22, -INF , !P6 ;  /* 0xff80000016163808 */ /* 0x000fe40007000000 */
[----:B------:R-:W-:Y:S03]  /*46e0*/  FSETP.NEU.FTZ.AND P3, PT, R249, -INF , PT ;  /* 0xff800000f900780b */ /* 0x000fe60003f7d000 */
[----:B------:R-:W-:Y:S02]  /*46f0*/  @P4 FSEL R24, R24, -INF , !P6 ;  /* 0xff80000018184808 */ /* 0x000fe40007000000 */
[----:B------:R-:W-:Y:S02]  /*4700*/  PLOP3.LUT P6, PT, PT, PT, UP1, 0x80, 0x0 ;  /* 0x000000000000781c */ /* 0x000fe40003fcf018 */
[----:B------:R-:W-:Y:S02]  /*4710*/  PLOP3.LUT P4, PT, PT, PT, UP1, 0x80, 0x0 ;  /* 0x000000000000781c */ /* 0x000fe40003f8f018 */
[----:B------:R-:W-:Y:S02]  /*4720*/  FSEL R141, R141, RZ, P3 ;  /* 0x000000ff8d8d7208 */ /* 0x000fe40001800000 */
[----:B------:R-:W-:Y:S02]  /*4730*/  PLOP3.LUT P3, PT, PT, PT, UP1, 0x80, 0x0 ;  /* 0x000000000000781c */ /* 0x000fe40003f6f018 */
        /* <DEDUP_REMOVED lines=9> */
[--C-:B------:R-:W-:Y:S01]  /*47d0*/  FFMA.FTZ R20, R20, c[0x0][0x23c], -R141.reuse ;  /* 0x00008f0014147a23 */ /* 0x100fe2000001088d */
[----:B------:R-:W-:Y:S01]  /*47e0*/  FSETP.NEU.FTZ.AND P6, PT, R250, -INF , PT ;  /* 0xff800000fa00780b */ /* 0x000fe20003fdd000 */
[--C-:B------:R-:W-:Y:S01]  /*47f0*/  FFMA.FTZ R21, R21, c[0x0][0x23c], -R141.reuse ;  /* 0x00008f0015157a23 */ /* 0x100fe2000001088d */
[----:B------:R-:W-:Y:S01]  /*4800*/  @P4 ISETP.GE.AND P4, PT, R0, UR7, PT ;  /* 0x0000000700004c0c */ /* 0x000fe2000bf86270 */
[----:B------:R1:W-:Y:S01]  /*4810*/  MUFU.EX2 R206, R5 ;  /* 0x0000000500ce7308 */ /* 0x0003e20000000800 */
[----:B------:R-:W-:Y:S02]  /*4820*/  @P3 FSEL R25, R25, -INF , !P5 ;  /* 0xff80000019193808 */ /* 0x000fe40006800000 */
[----:B------:R-:W-:Y:S02]  /*4830*/  @P2 FSEL R27, R27, -INF , !P5 ;  /* 0xff8000001b1b2808 */ /* 0x000fe40006800000 */
[----:B------:R-:W-:Y:S02]  /*4840*/  PLOP3.LUT P5, PT, PT, PT, UP1, 0x80, 0x0 ;  /* 0x000000000000781c */ /* 0x000fe40003faf018 */
[----:B------:R-:W-:Y:S02]  /*4850*/  PLOP3.LUT P3, PT, PT, PT, UP1, 0x80, 0x0 ;  /* 0x000000000000781c */ /* 0x000fe40003f6f018 */
[----:B------:R-:W-:Y:S01]  /*4860*/  PLOP3.LUT P2, PT, PT, PT, UP1, 0x80, 0x0 ;  /* 0x000000000000781c */ /* 0x000fe20003f4f018 */
[----:B------:R2:W4:Y:S01]  /*4870*/  MUFU.EX2 R207, R4 ;  /* 0x0000000400cf7308 */ /* 0x0005220000000800 */
        /* <DEDUP_REMOVED lines=11> */
[--C-:B------:R-:W-:Y:S01]  /*4930*/  FFMA.FTZ R22, R22, c[0x0][0x23c], -R140.reuse ;  /* 0x00008f0016167a23 */ /* 0x100fe2000001088c */
[----:B------:R-:W-:Y:S01]  /*4940*/  @P2 FSEL R30, R30, -INF , !P4 ;  /* 0xff8000001e1e2808 */ /* 0x000fe20006000000 */
[----:B------:R-:W-:Y:S01]  /*4950*/  FFMA.FTZ R23, R23, c[0x0][0x23c], -R140 ;  /* 0x00008f0017177a23 */ /* 0x000fe2000001088c */
[----:B------:R-:W-:Y:S01]  /*4960*/  @P6 FSEL R32, R32, -INF , !P4 ;  /* 0xff80000020206808 */ /* 0x000fe20006000000 */
[----:B------:R-:W2:Y:S01]  /*4970*/  MUFU.EX2 R203, R6 ;  /* 0x0000000600cb7308 */ /* 0x000ea20000000800 */
[----:B------:R-:W-:Y:S01]  /*4980*/  FSEL R2, R2, RZ, P5 ;  /* 0x000000ff02027208 */ /* 0x000fe20002800000 */
[----:B------:R-:W-:Y:S01]  /*4990*/  FMUL.FTZ R0, R248, 1.4426950216293334961 ;  /* 0x3fb8aa3bf8007820 */ /* 0x000fe20000410000 */
[----:B------:R-:W-:Y:S01]  /*49a0*/  @P0 FSEL R34, R34, -INF , !P4 ;  /* 0xff80000022220808 */ /* 0x000fe20006000000 */
[--C-:B------:R-:W-:Y:S01]  /*49b0*/  FFMA.FTZ R32, R32, c[0x0][0x23c], -R141.reuse ;  /* 0x00008f0020207a23 */ /* 0x100fe2000001088d */
[----:B------:R-:W-:Y:S01]  /*49c0*/  PLOP3.LUT P4, PT, PT, PT, UP1, 0x80, 0x0 ;  /* 0x000000000000781c */ /* 0x000fe20003f8f018 */
[----:B------:R-:W-:Y:S01]  /*49d0*/  FFMA.FTZ R8, R8, c[0x0][0x23c], -R2 ;  /* 0x00008f0008087a23 */ /* 0x000fe20000010802 */
[----:B------:R-:W-:Y:S01]  /*49e0*/  PLOP3.LUT P0, PT, PT, PT, UP1, 0x80, 0x0 ;  /* 0x000000000000781c */ /* 0x000fe20003f0f018 */
[----:B------:R-:W-:Y:S01]  /*49f0*/  FFMA.FTZ R34, R34, c[0x0][0x23c], -R140 ;  /* 0x00008f0022227a23 */ /* 0x000fe2000001088c */
[----:B------:R-:W-:Y:S01]  /*4a00*/  FSETP.NEU.FTZ.AND P2, PT, R248, -INF , PT ;  /* 0xff800000f800780b */ /* 0x000fe20003f5d000 */
[----:B------:R-:W-:Y:S01]  /*4a10*/  MUFU.EX2 R191, R32 ;  /* 0x0000002000bf7308 */ /* 0x000fe20000000800 */
[----:B------:R-:W-:Y:S01]  /*4a20*/  PLOP3.LUT P6, PT, PT, PT, UP1, 0x80, 0x0 ;  /* 0x000000000000781c */ /* 0x000fe20003fcf018 */
[--C-:B------:R-:W-:Y:S01]  /*4a30*/  FFMA.FTZ R9, R9, c[0x0][0x23c], -R2.reuse ;  /* 0x00008f0009097a23 */ /* 0x100fe20000010802 */
[----:B------:R-:W-:Y:S01]  /*4a40*/  PLOP3.LUT P5, PT, PT, PT, UP1, 0x80, 0x0 ;  /* 0x000000000000781c */ /* 0x000fe20003faf018 */
[--C-:B------:R-:W-:Y:S01]  /*4a50*/  FFMA.FTZ R12, R12, c[0x0][0x23c], -R2.reuse ;  /* 0x00008f000c0c7a23 */ /* 0x100fe20000010802 */
[----:B------:R-:W-:Y:S01]  /*4a60*/  FSEL R0, R0, RZ, P2 ;  /* 0x000000ff00007208 */ /* 0x000fe20001000000 */
[--C-:B------:R-:W-:Y:S01]  /*4a70*/  FFMA.FTZ R13, R13, c[0x0][0x23c], -R2.reuse ;  /* 0x00008f000d0d7a23 */ /* 0x100fe20000010802 */
[----:B------:R-:W-:Y:S01]  /*4a80*/  PLOP3.LUT P2, PT, PT, PT, UP1, 0x80, 0x0 ;  /* 0x000000000000781c */ /* 0x000fe20003f4f018 */
[----:B------:R-:W-:Y:S01]  /*4a90*/  FFMA.FTZ R24, R24, c[0x0][0x23c], -R2 ;  /* 0x00008f0018187a23 */ /* 0x000fe20000010802 */
[----:B-1----:R-:W-:Y:S01]  /*4aa0*/  @P4 IADD3 R5, R148, 0x21, RZ ;  /* 0x0000002194054810 */ /* 0x002fe20007ffe0ff */
[----:B------:R1:W-:Y:S01]  /*4ab0*/  MUFU.EX2 R222, R8 ;  /* 0x0000000800de7308 */ /* 0x0003e20000000800 */
[----:B------:R-:W-:Y:S01]  /*4ac0*/  PLOP3.LUT P4, PT, PT, PT, UP1, 0x80, 0x0 ;  /* 0x000000000000781c */ /* 0x000fe20003f8f018 */
[--C-:B------:R-:W-:Y:S01]  /*4ad0*/  FFMA.FTZ R10, R10, c[0x0][0x23c], -R0.reuse ;  /* 0x00008f000a0a7a23 */ /* 0x100fe20000010800 */
[----:B------:R-:W-:Y:S01]  /*4ae0*/  @P0 FSEL R29, R29, -INF , !P3 ;  /* 0xff8000001d1d0808 */ /* 0x000fe20005800000 */
[--C-:B------:R-:W-:Y:S01]  /*4af0*/  FFMA.FTZ R11, R11, c[0x0][0x23c], -R0.reuse ;  /* 0x00008f000b0b7a23 */ /* 0x100fe20000010800 */
[----:B------:R-:W-:Y:S01]  /*4b00*/  PLOP3.LUT P0, PT, PT, PT, UP1, 0x80, 0x0 ;  /* 0x000000000000781c */ /* 0x000fe20003f0f018 */
[--C-:B------:R-:W-:Y:S01]  /*4b10*/  FFMA.FTZ R14, R14, c[0x0][0x23c], -R0.reuse ;  /* 0x00008f000e0e7a23 */ /* 0x100fe20000010800 */
[----:B--2---:R-:W-:Y:S01]  /*4b20*/  @P6 IADD3 R4, R148, 0x20, RZ ;  /* 0x0000002094046810 */ /* 0x004fe20007ffe0ff */
[----:B------:R-:W-:Y:S01]  /*4b30*/  FFMA.FTZ R15, R15, c[0x0][0x23c], -R0 ;  /* 0x00008f000f0f7a23 */ /* 0x000fe20000010800 */
[----:B------:R-:W-:Y:S01]  /*4b40*/  PLOP3.LUT P6, PT, PT, PT, UP1, 0x80, 0x0 ;  /* 0x000000000000781c */ /* 0x000fe20003fcf018 */
[----:B------:R3:W-:Y:S01]  /*4b50*/  MUFU.EX2 R223, R9 ;  /* 0x0000000900df7308 */ /* 0x0007e20000000800 */
[----:B------:R-:W-:Y:S01]  /*4b60*/  @P5 ISETP.GE.AND P5, PT, R4, UR7, PT ;  /* 0x0000000704005c0c */ /* 0x000fe2000bfa6270 */
[----:B------:R-:W-:Y:S01]  /*4b70*/  FFMA.FTZ R25, R25, c[0x0][0x23c], -R2 ;  /* 0x00008f0019197a23 */ /* 0x000fe20000010802 */
[----:B------:R-:W-:Y:S01]  /*4b80*/  @P2 FSEL R31, R31, -INF , !P3 ;  /* 0xff8000001f1f2808 */ /* 0x000fe20005800000 */
[--C-:B------:R-:W-:Y:S01]  /*4b90*/  FFMA.FTZ R26, R26, c[0x0][0x23c], -R0.reuse ;  /* 0x00008f001a1a7a23 */ /* 0x100fe20000010800 */
[----:B------:R-:W-:Y:S01]  /*4ba0*/  PLOP3.LUT P2, PT, PT, PT, UP1, 0x80, 0x0 ;  /* 0x000000000000781c */ /* 0x000fe20003f4f018 */
[--C-:B------:R-:W-:Y:S01]  /*4bb0*/  FFMA.FTZ R27, R27, c[0x0][0x23c], -R0.reuse ;  /* 0x00008f001b1b7a23 */ /* 0x100fe20000010800 */
[----:B------:R-:W-:Y:S01]  /*4bc0*/  @P4 FSEL R33, R33, -INF , !P3 ;  /* 0xff80000021214808 */ /* 0x000fe20005800000 */
[----:B------:R-:W-:Y:S01]  /*4bd0*/  FFMA.FTZ R30, R30, c[0x0][0x23c], -R0 ;  /* 0x00008f001e1e7a23 */ /* 0x000fe20000010800 */
[----:B------:R-:W-:Y:S01]  /*4be0*/  @P0 FSEL R35, R35, -INF , !P3 ;  /* 0xff80000023230808 */ /* 0x000fe20005800000 */
[----:B------:R-:W-:Y:S01]  /*4bf0*/  MUFU.EX2 R192, R34 ;  /* 0x0000002200c07308 */ /* 0x000fe20000000800 */
[----:B------:R-:W-:Y:S01]  /*4c00*/  PLOP3.LUT P3, PT, PT, PT, UP1, 0x80, 0x0 ;  /* 0x000000000000781c */ /* 0x000fe20003f6f018 */
[----:B------:R-:W-:Y:S01]  /*4c10*/  FFMA.FTZ R33, R33, c[0x0][0x23c], -R141 ;  /* 0x00008f0021217a23 */ /* 0x000fe2000001088d */
[----:B------:R-:W-:Y:S01]  /*4c20*/  PLOP3.LUT P4, PT, PT, PT, UP1, 0x80, 0x0 ;  /* 0x000000000000781c */ /* 0x000fe20003f8f018 */
[----:B------:R-:W-:Y:S01]  /*4c30*/  FFMA.FTZ R35, R35, c[0x0][0x23c], -R140 ;  /* 0x00008f0023237a23 */ /* 0x000fe2000001088c */
[----:B------:R-:W-:Y:S01]  /*4c40*/  PLOP3.LUT P0, PT, PT, PT, UP1, 0x80, 0x0 ;  /* 0x000000000000781c */ /* 0x000fe20003f0f018 */
[----:B------:R-:W-:Y:S01]  /*4c50*/  FFMA.FTZ R31, R31, c[0x0][0x23c], -R0 ;  /* 0x00008f001f1f7a23 */ /* 0x000fe20000010800 */
[----:B------:R-:W-:Y:S01]  /*4c60*/  @P6 ISETP.GE.AND P6, PT, R5, UR7, PT ;  /* 0x0000000705006c0c */ /* 0x000fe2000bfc6270 */
[----:B------:R-:W-:Y:S01]  /*4c70*/  FFMA.FTZ R28, R28, c[0x0][0x23c], -R2 ;  /* 0x00008f001c1c7a23 */ /* 0x000fe20000010802 */
[----:B------:R-:W-:Y:S01]  /*4c80*/  @P2 FSEL R36, R36, -INF , !P5 ;  /* 0xff80000024242808 */ /* 0x000fe20006800000 */
[----:B------:R2:W2:Y:S01]  /*4c90*/  MUFU.EX2 R219, R7 ;  /* 0x0000000700db7308 */ /* 0x0004a20000000800 */
[----:B------:R-:W-:Y:S01]  /*4ca0*/  PLOP3.LUT P2, PT, PT, PT, UP1, 0x80, 0x0 ;  /* 0x000000000000781c */ /* 0x000fe20003f4f018 */
[----:B-1----:R-:W-:Y:S02]  /*4cb0*/  IMAD.U32 R8, RZ, RZ, UR8 ;  /* 0x00000008ff087e24 */ /* 0x002fe4000f8e00ff */
[----:B------:R-:W-:Y:S01]  /*4cc0*/  @P3 FSEL R40, R40, -INF , !P5 ;  /* 0xff80000028283808 */ /* 0x000fe20006800000 */
[----:B------:R-:W-:Y:S01]  /*4cd0*/  IMAD.U32 R4, RZ, RZ, UR16 ;  /* 0x00000010ff047e24 */ /* 0x000fe2000f8e00ff */
[----:B------:R-:W-:Y:S01]  /*4ce0*/  PLOP3.LUT P3, PT, PT, PT, UP1, 0x80, 0x0 ;  /* 0x000000000000781c */ /* 0x000fe20003f6f018 */
[----:B------:R-:W-:Y:S01]  /*4cf0*/  IMAD R8, R8, 0x8, R182 ;  /* 0x0000000808087824 */ /* 0x000fe200078e02b6 */
[----:B------:R-:W-:Y:S01]  /*4d00*/  @P4 FSEL R38, R38, -INF , !P5 ;  /* 0xff80000026264808 */ /* 0x000fe20006800000 */
[----:B------:R-:W-:Y:S01]  /*4d10*/  IMAD R4, R4, 0x2, R183 ;  /* 0x0000000204047824 */ /* 0x000fe200078e02b7 */
[----:B------:R-:W-:Y:S01]  /*4d20*/  PLOP3.LUT P4, PT, PT, PT, UP1, 0x80, 0x0 ;  /* 0x000000000000781c */ /* 0x000fe20003f8f018 */
[----:B------:R1:W-:Y:S01]  /*4d30*/  MUFU.EX2 R226, R10 ;  /* 0x0000000a00e27308 */ /* 0x0003e20000000800 */
[----:B------:R-:W-:Y:S01]  /*4d40*/  @P0 FSEL R42, R42, -INF , !P5 ;  /* 0xff8000002a2a0808 */ /* 0x000fe20006800000 */
[----:B------:R-:W-:Y:S01]  /*4d50*/  IMAD.SHL.U32 R6, R4, 0x2, RZ ;  /* 0x0000000204067824 */ /* 0x000fe200078e00ff */
[----:B------:R-:W-:Y:S01]  /*4d60*/  PLOP3.LUT P0, PT, PT, PT, UP1, 0x80, 0x0 ;  /* 0x000000000000781c */ /* 0x000fe20003f0f018 */
[----:B------:R-:W-:Y:S01]  /*4d70*/  IMAD.WIDE.U32 R4, R8, -0x326172a9, RZ ;  /* 0xcd9e8d5708047825 */ /* 0x000fe200078e00ff */
[----:B---3--:R-:W-:Y:S02]  /*4d80*/  LOP3.LUT R9, R181, UR10, RZ, 0x3c, !PT ;  /* 0x0000000ab5097c12 */ /* 0x008fe4000f8e3cff */
[----:B------:R-:W-:Y:S01]  /*4d90*/  PLOP3.LUT P5, PT, PT, PT, UP1, 0x80, 0x0 ;  /* 0x000000000000781c */ /* 0x000fe20003faf018 */
[----:B------:R-:W-:Y:S01]  /*4da0*/  FFMA.FTZ R29, R29, c[0x0][0x23c], -R2 ;  /* 0x00008f001d1d7a23 */ /* 0x000fe20000010802 */
[-C--:B------:R-:W-:Y:S01]  /*4db0*/  LOP3.LUT R132, R5, R9.reuse, RZ, 0x3c, !PT ;  /* 0x0000000905847212 */ /* 0x080fe200078e3cff */
[----:B------:R3:W3:Y:S01]  /*4dc0*/  MUFU.EX2 R227, R11 ;  /* 0x0000000b00e37308 */ /* 0x0006e20000000800 */
[----:B------:R-:W-:Y:S01]  /*4dd0*/  @P2 IADD3 R5, R148, 0x28, RZ ;  /* 0x0000002894052810 */ /* 0x000fe20007ffe0ff */
[----:B------:R-:W-:Y:S01]  /*4de0*/  FFMA.FTZ R36, R36, c[0x0][0x23c], -R141 ;  /* 0x00008f0024247a23 */ /* 0x000fe2000001088d */
[----:B------:R-:W-:Y:S01]  /*4df0*/  PLOP3.LUT P2, PT, PT, PT, UP1, 0x80, 0x0 ;  /* 0x000000000000781c */ /* 0x000fe20003f4f018 */
[----:B------:R-:W-:Y:S01]  /*4e00*/  FFMA.FTZ R38, R38, c[0x0][0x23c], -R140 ;  /* 0x00008f0026267a23 */ /* 0x000fe2000001088c */
[----:B--2---:R-:W-:Y:S01]  /*4e10*/  IADD3 R7, R6, 0x1, RZ ;  /* 0x0000000106077810 */ /* 0x004fe20007ffe0ff */
[----:B------:R-:W-:Y:S01]  /*4e20*/  FFMA.FTZ R40, R40, c[0x0][0x23c], -R2 ;  /* 0x00008f0028287a23 */ /* 0x000fe20000010802 */
[----:B------:R-:W-:Y:S01]  /*4e30*/  @P3 FSEL R37, R37, -INF , !P6 ;  /* 0xff80000025253808 */ /* 0x000fe20007000000 */
[----:B------:R-:W-:Y:S01]  /*4e40*/  FFMA.FTZ R42, R42, c[0x0][0x23c], -R0 ;  /* 0x00008f002a2a7a23 */ /* 0x000fe20000010800 */
[----:B------:R-:W-:Y:S01]  /*4e50*/  PLOP3.LUT P3, PT, PT, PT, UP1, 0x80, 0x0 ;  /* 0x000000000000781c */ /* 0x000fe20003f6f018 */
[----:B------:R-:W-:Y:S01]  /*4e60*/  MUFU.EX2 R189, R33 ;  /* 0x0000002100bd7308 */ /* 0x000fe20000000800 */
[----:B------:R-:W-:Y:S01]  /*4e70*/  LOP3.LUT R7, R247, UR9, R7, 0x96, !PT ;  /* 0x00000009f7077c12 */ /* 0x000fe2000f8e9607 */
[--C-:B------:R-:W-:Y:S01]  /*4e80*/  FFMA.FTZ R37, R37, c[0x0][0x23c], -R141.reuse ;  /* 0x00008f0025257a23 */ /* 0x100fe2000001088d */
[----:B------:R-:W-:Y:S02]  /*4e90*/  @P4 ISETP.GE.AND P4, PT, R5, UR7, PT ;  /* 0x0000000705004c0c */ /* 0x000fe4000bf86270 */
[----:B-1----:R-:W-:Y:S01]  /*4ea0*/  LOP3.LUT R10, R247, UR9, R6, 0x96, !PT ;  /* 0x00000009f70a7c12 */ /* 0x002fe2000f8e9606 */
[----:B------:R-:W-:Y:S01]  /*4eb0*/  IMAD.WIDE.U32 R6, R7, -0x326172a9, RZ ;  /* 0xcd9e8d5707067825 */ /* 0x000fe200078e00ff */
[----:B------:R-:W-:Y:S02]  /*4ec0*/  @P0 FSEL R39, R39, -INF , !P6 ;  /* 0xff80000027270808 */ /* 0x000fe40007000000 */
[----:B------:R-:W-:Y:S01]  /*4ed0*/  PLOP3.LUT P0, PT, PT, PT, UP1, 0x80, 0x0 ;  /* 0x000000000000781c */ /* 0x000fe20003f0f018 */
[----:B------:R1:W-:Y:S01]  /*4ee0*/  MUFU.EX2 R221, R12 ;  /* 0x0000000c00dd7308 */ /* 0x0003e20000000800 */
[----:B------:R-:W-:Y:S01]  /*4ef0*/  LOP3.LUT R149, R7, UR4, R4, 0x96, !PT ;  /* 0x0000000407957c12 */ /* 0x000fe2000f8e9604 */
[----:B------:R-:W-:Y:S01]  /*4f00*/  FFMA.FTZ R39, R39, c[0x0][0x23c], -R140 ;  /* 0x00008f0027277a23 */ /* 0x000fe2000001088c */
[----:B------:R-:W-:Y:S01]  /*4f10*/  @P5 FSEL R41, R41, -INF , !P6 ;  /* 0xff80000029295808 */ /* 0x000fe20007000000 */
[----:B---3--:R-:W-:Y:S01]  /*4f20*/  IMAD.WIDE.U32 R10, R10, -0x326172a9, RZ ;  /* 0xcd9e8d570a0a7825 */ /* 0x008fe200078e00ff */
[----:B------:R-:W-:Y:S02]  /*4f30*/  @P2 FSEL R43, R43, -INF , !P6 ;  /* 0xff8000002b2b2808 */ /* 0x000fe40007000000 */
[----:B------:R-:W-:Y:S01]  /*4f40*/  PLOP3.LUT P6, PT, PT, PT, UP1, 0x80, 0x0 ;  /* 0x000000000000781c */ /* 0x000fe20003fcf018 */
[----:B------:R-:W-:Y:S01]  /*4f50*/  FFMA.FTZ R41, R41, c[0x0][0x23c], -R2 ;  /* 0x00008f0029297a23 */ /* 0x000fe20000010802 */
[----:B------:R-:W-:Y:S01]  /*4f60*/  LOP3.LUT R143, R11, UR4, R4, 0x96, !PT ;  /* 0x000000040b8f7c12 */ /* 0x000fe2000f8e9604 */
[----:B------:R-:W2:Y:S01]  /*4f70*/  MUFU.EX2 R225, R14 ;  /* 0x0000000e00e17308 */ /* 0x000ea20000000800 */
[----:B------:R-:W-:Y:S01]  /*4f80*/  IADD3 R4, R8, 0x4, RZ ;  /* 0x0000000408047810 */ /* 0x000fe20007ffe0ff */
[----:B------:R-:W-:Y:S01]  /*4f90*/  FFMA.FTZ R43, R43, c[0x0][0x23c], -R0 ;  /* 0x00008f002b2b7a23 */ /* 0x000fe20000010800 */
[----:B------:R-:W-:Y:S02]  /*4fa0*/  @P3 IADD3 R8, R148, 0x29, RZ ;  /* 0x0000002994083810 */ /* 0x000fe40007ffe0ff */
[----:B------:R-:W-:Y:S01]  /*4fb0*/  PLOP3.LUT P3, PT, PT, PT, UP1, 0x80, 0x0 ;  /* 0x000000000000781c */ /* 0x000fe20003f6f018 */
[----:B------:R-:W-:Y:S01]  /*4fc0*/  IMAD.WIDE.U32 R4, R4, -0x326172a9, RZ ;  /* 0xcd9e8d5704047825 */ /* 0x000fe200078e00ff */
[----:B------:R-:W-:Y:S02]  /*4fd0*/  PLOP3.LUT P5, PT, PT, PT, UP1, 0x80, 0x0 ;  /* 0x000000000000781c */ /* 0x000fe40003faf018 */
[----:B------:R-:W-:Y:S01]  /*4fe0*/  @P0 FSEL R44, R44, -INF , !P4 ;  /* 0xff8000002c2c0808 */ /* 0x000fe20006000000 */
[----:B------:R3:W-:Y:S01]  /*4ff0*/  MUFU.EX2 R224, R15 ;  /* 0x0000000f00e07308 */ /* 0x0007e20000000800 */
[----:B------:R-:W-:Y:S02]  /*5000*/  PLOP3.LUT P0, PT, PT, PT, UP1, 0x80, 0x0 ;  /* 0x000000000000781c */ /* 0x000fe40003f0f018 */
[----:B------:R-:W-:Y:S01]  /*5010*/  @P6 FSEL R48, R48, -INF , !P4 ;  /* 0xff80000030306808 */ /* 0x000fe20006000000 */
[----:B------:R-:W-:Y:S01]  /*5020*/  FFMA.FTZ R44, R44, c[0x0][0x23c], -R2 ;  /* 0x00008f002c2c7a23 */ /* 0x000fe20000010802 */
[----:B------:R-:W-:Y:S02]  /*5030*/  PLOP3.LUT P6, PT, PT, PT, UP1, 0x80, 0x0 ;  /* 0x000000000000781c */ /* 0x000fe40003fcf018 */
[----:B------:R-:W-:Y:S01]  /*5040*/  LOP3.LUT R133, R11, UR4, R4, 0x96, !PT ;  /* 0x000000040b857c12 */ /* 0x000fe2000f8e9604 */
[--C-:B------:R-:W-:Y:S01]  /*5050*/  FFMA.FTZ R48, R48, c[0x0][0x23c], -R141.reuse ;  /* 0x00008f0030307a23 */ /* 0x100fe2000001088d */
[----:B------:R-:W-:Y:S01]  /*5060*/  @P3 FSEL R50, R50, -INF , !P4 ;  /* 0xff80000032323808 */ /* 0x000fe20006000000 */
[----:B------:R2:W2:Y:S01]  /*5070*/  MUFU.EX2 R220, R13 ;  /* 0x0000000d00dc7308 */ /* 0x0004a20000000800 */
[----:B------:R-:W-:Y:S02]  /*5080*/  PLOP3.LUT P3, PT, PT, PT, UP1, 0x80, 0x0 ;  /* 0x000000000000781c */ /* 0x000fe40003f6f018 */
[----:B------:R-:W-:Y:S01]  /*5090*/  @P5 FSEL R46, R46, -INF , !P4 ;  /* 0xff8000002e2e5808 */ /* 0x000fe20006000000 */
[----:B------:R-:W-:Y:S01]  /*50a0*/  FFMA.FTZ R50, R50, c[0x0][0x23c], -R140 ;  /* 0x00008f0032327a23 */ /* 0x000fe2000001088c */
[----:B------:R-:W-:Y:S02]  /*50b0*/  PLOP3.LUT P5, PT, PT, PT, UP1, 0x80, 0x0 ;  /* 0x000000000000781c */ /* 0x000fe40003faf018 */
[----:B------:R-:W-:Y:S01]  /*50c0*/  LOP3.LUT R135, R7, UR4, R4, 0x96, !PT ;  /* 0x0000000407877c12 */ /* 0x000fe2000f8e9604 */
[----:B------:R-:W-:Y:S01]  /*50d0*/  UIADD3 UR4, UR9, -0x4498517b, URZ ;  /* 0xbb67ae8509047890 */ /* 0x000fe2000fffe03f */
[----:B------:R-:W-:Y:S01]  /*50e0*/  PLOP3.LUT P2, PT, PT, PT, UP1, 0x80, 0x0 ;  /* 0x000000000000781c */ /* 0x000fe20003f4f018 */
[----:B------:R-:W-:Y:S01]  /*50f0*/  MUFU.EX2 R213, R16 ;  /* 0x0000001000d57308 */ /* 0x000fe20000000800 */
[----:B-1----:R-:W-:Y:S01]  /*5100*/  LOP3.LUT R12, R5, R9, RZ, 0x3c, !PT ;  /* 0x00000009050c7212 */ /* 0x002fe200078e3cff */
[----:B------:R-:W-:Y:S01]  /*5110*/  FFMA.FTZ R46, R46, c[0x0][0x23c], -R0 ;  /* 0x00008f002e2e7a23 */ /* 0x000fe20000010800 */
[----:B------:R-:W-:Y:S01]  /*5120*/  @P0 IADD3 R5, R148, 0x30, RZ ;  /* 0x0000003094050810 */ /* 0x000fe20007ffe0ff */
[----:B---3--:R-:W-:Y:S01]  /*5130*/  IMAD.WIDE.U32 R14, R132, -0x2daee0ad, RZ ;  /* 0xd2511f53840e7825 */ /* 0x008fe200078e00ff */
[----:B------:R-:W-:Y:S02]  /*5140*/  PLOP3.LUT P0, PT, PT, PT, UP1, 0x80, 0x0 ;  /* 0x000000000000781c */ /* 0x000fe40003f0f018 */
[----:B------:R-:W-:Y:S01]  /*5150*/  LOP3.LUT R4, R246, UR4, RZ, 0x3c, !PT ;  /* 0x00000004f6047c12 */ /* 0x000fe2000f8e3cff */
[----:B------:R-:W-:Y:S01]  /*5160*/  UIADD3 UR4, UR10, 0x3c6ef372, URZ ;  /* 0x3c6ef3720a047890 */ /* 0x000fe2000fffe03f */
[----:B------:R-:W-:Y:S01]  /*5170*/  @P6 IADD3 R11, R148, 0x38, RZ ;  /* 0x00000038940b6810 */ /* 0x000fe20007ffe0ff */
[----:B------:R1:W-:Y:S01]  /*5180*/  MUFU.EX2 R212, R17 ;  /* 0x0000001100d47308 */ /* 0x0003e20000000800 */
[----:B------:R-:W-:Y:S02]  /*5190*/  PLOP3.LUT P6, PT, PT, PT, UP1, 0x80, 0x0 ;  /* 0x000000000000781c */ /* 0x000fe40003fcf018 */
[----:B------:R-:W-:Y:S01]  /*51a0*/  @P3 ISETP.GE.AND P3, PT, R5, UR7, PT ;  /* 0x0000000705003c0c */ /* 0x000fe2000bf66270 */
[----:B--2---:R-:W-:Y:S01]  /*51b0*/  IMAD.WIDE.U32 R12, R12, -0x2daee0ad, RZ ;  /* 0xd2511f530c0c7825 */ /* 0x004fe200078e00ff */
[----:B------:R-:W-:Y:S02]  /*51c0*/  LOP3.LUT R5, R4, R15, RZ, 0x3c, !PT ;  /* 0x0000000f04057212 */ /* 0x000fe400078e3cff */
[----:B------:R-:W-:Y:S02]  /*51d0*/  PLOP3.LUT P4, PT, PT, PT, UP1, 0x80, 0x0 ;  /* 0x000000000000781c */ /* 0x000fe40003f8f018 */
[----:B------:R-:W-:Y:S01]  /*51e0*/  @P5 IADD3 R7, R148, 0x31, RZ ;  /* 0x0000003194075810 */ /* 0x000fe20007ffe0ff */
[----:B------:R-:W-:Y:S01]  /*51f0*/  MUFU.EX2 R216, R18 ;  /* 0x0000001200d87308 */ /* 0x000fe20000000800 */
[----:B------:R-:W-:Y:S02]  /*5200*/  PLOP3.LUT P5, PT, PT, PT, UP1, 0x80, 0x0 ;  /* 0x000000000000781c */ /* 0x000fe40003faf018 */
[----:B------:R-:W-:Y:S02]  /*5210*/  @P2 ISETP.GE.AND P2, PT, R8, UR7, PT ;  /* 0x0000000708002c0c */ /* 0x000fe4000bf46270 */
[----:B------:R-:W-:Y:S01]  /*5220*/  LOP3.LUT R8, R4, R13, RZ, 0x3c, !PT ;  /* 0x0000000d04087212 */ /* 0x000fe200078e3cff */
[----:B------:R-:W-:Y:S01]  /*5230*/  IMAD.WIDE.U32 R4, R5, -0x326172a9, RZ ;  /* 0xcd9e8d5705047825 */ /* 0x000fe200078e00ff */
[----:B------:R-:W-:Y:S02]  /*5240*/  @P0 IADD3 R148, R148, 0x39, RZ ;  /* 0x0000003994940810 */ /* 0x000fe40007ffe0ff */
[----:B------:R-:W-:Y:S01]  /*5250*/  PLOP3.LUT P0, PT, PT, PT, UP1, 0x80, 0x0 ;  /* 0x000000000000781c */ /* 0x000fe20003f0f018 */
[----:B------:R2:W3:Y:S01]  /*5260*/  MUFU.EX2 R215, R19 ;  /* 0x0000001300d77308 */ /* 0x0004e20000000800 */
[----:B------:R-:W-:Y:S01]  /*5270*/  @P6 ISETP.GE.AND P6, PT, R148, UR7, PT ;  /* 0x0000000794006c0c */ /* 0x000fe2000bfc6270 */
[----:B------:R-:W-:Y:S01]  /*5280*/  IMAD.WIDE.U32 R8, R8, -0x326172a9, RZ ;  /* 0xcd9e8d5708087825 */ /* 0x000fe200078e00ff */
[C---:B------:R-:W-:Y:S02]  /*5290*/  LOP3.LUT R142, R5.reuse, UR4, R10, 0x96, !PT ;  /* 0x00000004058e7c12 */ /* 0x040fe4000f8e960a */
[----:B------:R-:W-:Y:S01]  /*52a0*/  LOP3.LUT R148, R5, UR4, R6, 0x96, !PT ;  /* 0x0000000405947c12 */ /* 0x000fe2000f8e9606 */
[----:B-1----:R-:W-:Y:S01]  /*52b0*/  IMAD.WIDE.U32 R16, R149, -0x2daee0ad, RZ ;  /* 0xd2511f5395107825 */ /* 0x002fe200078e00ff */
[----:B------:R-:W-:Y:S02]  /*52c0*/  @P4 ISETP.GE.AND P4, PT, R7, UR7, PT ;  /* 0x0000000707004c0c */ /* 0x000fe4000bf86270 */
[----:B------:R-:W-:Y:S01]  /*52d0*/  @P5 ISETP.GE.AND P5, PT, R11, UR7, PT ;  /* 0x000000070b005c0c */ /* 0x000fe2000bfa6270 */
[----:B------:R1:W1:Y:S01]  /*52e0*/  MUFU.EX2 R204, R20 ;  /* 0x0000001400cc7308 */ /* 0x0002620000000800 */
[C---:B------:R-:W-:Y:S01]  /*52f0*/  LOP3.LUT R132, R9.reuse, UR4, R10, 0x96, !PT ;  /* 0x0000000409847c12 */ /* 0x040fe2000f8e960a */
[----:B------:R-:W-:Y:S01]  /*5300*/  IMAD.WIDE.U32 R148, R148, -0x2daee0ad, RZ ;  /* 0xd2511f5394947825 */ /* 0x000fe200078e00ff */
[----:B------:R-:W-:Y:S01]  /*5310*/  LOP3.LUT R134, R9, UR4, R6, 0x96, !PT ;  /* 0x0000000409867c12 */ /* 0x000fe2000f8e9606 */
[----:B------:R-:W-:Y:S01]  /*5320*/  UIADD3 UR4, UR9, 0x32370b8f, URZ ;  /* 0x32370b8f09047890 */ /* 0x000fe2000fffe03f */
[----:B------:R-:W-:Y:S01]  /*5330*/  @P0 FSEL R45, R45, -INF , !P2 ;  /* 0xff8000002d2d0808 */ /* 0x000fe20005000000 */
[----:B------:R-:W-:Y:S01]  /*5340*/  IMAD.WIDE.U32 R6, R135, -0x2daee0ad, RZ ;  /* 0xd2511f5387067825 */ /* 0x000fe200078e00ff */
[----:B------:R-:W-:Y:S03]  /*5350*/  PLOP3.LUT P0, PT, PT, PT, UP1, 0x80, 0x0 ;  /* 0x000000000000781c */ /* 0x000fe60003f0f018 */
[----:B------:R-:W-:Y:S01]  /*5360*/  LOP3.LUT R150, R149, UR4, R16, 0x96, !PT ;  /* 0x0000000495967c12 */ /* 0x000fe2000f8e9610 */
[----:B------:R-:W-:Y:S01]  /*5370*/  IMAD.WIDE.U32 R10, R133, -0x2daee0ad, RZ ;  /* 0xd2511f53850a7825 */ /* 0x000fe200078e00ff */
[----:B------:R-:W-:Y:S03]  /*5380*/  MUFU.EX2 R190, R35 ;  /* 0x0000002300be7308 */ /* 0x000fe60000000800 */
[----:B--2---:R-:W-:Y:S04]  /*5390*/  IMAD.WIDE.U32 R18, R143, -0x2daee0ad, RZ ;  /* 0xd2511f538f127825 */ /* 0x004fe800078e00ff */
[----:B------:R-:W-:Y:S01]  /*53a0*/  IMAD.WIDE.U32 R142, R142, -0x2daee0ad, RZ ;  /* 0xd2511f538e8e7825 */ /* 0x000fe200078e00ff */
[--C-:B------:R-:W-:Y:S02]  /*53b0*/  LOP3.LUT R5, R19, UR5, R14.reuse, 0x96, !PT ;  /* 0x0000000513057c12 */ /* 0x100fe4000f8e960e */
[----:B------:R-:W-:Y:S01]  /*53c0*/  LOP3.LUT R19, R17, UR5, R14, 0x96, !PT ;  /* 0x0000000511137c12 */ /* 0x000fe2000f8e960e */
[----:B------:R-:W-:Y:S01]  /*53d0*/  MUFU.EX2 R161, R48 ;  /* 0x0000003000a17308 */ /* 0x000fe20000000800 */
[--C-:B------:R-:W-:Y:S01]  /*53e0*/  LOP3.LUT R14, R11, UR5, R12.reuse, 0x96, !PT ;  /* 0x000000050b0e7c12 */ /* 0x100fe2000f8e960c */
[----:B------:R-:W-:Y:S01]  /*53f0*/  IMAD.WIDE.U32 R16, R5, -0x326172a9, RZ ;  /* 0xcd9e8d5705107825 */ /* 0x000fe200078e00ff */
[----:B------:R-:W-:Y:S01]  /*5400*/  LOP3.LUT R12, R7, UR5, R12, 0x96, !PT ;  /* 0x00000005070c7c12 */ /* 0x000fe2000f8e960c */
[----:B------:R-:W-:Y:S01]  /*5410*/  UIADD3 UR5, UR10, -0x255992d5, URZ ;  /* 0xdaa66d2b0a057890 */ /* 0x000fe2000fffe03f */
[----:B------:R-:W-:Y:S01]  /*5420*/  LOP3.LUT R152, R143, UR4, R18, 0x96, !PT ;  /* 0x000000048f987c12 */ /* 0x000fe2000f8e9612 */
[----:B------:R-:W-:Y:S01]  /*5430*/  IMAD.WIDE.U32 R132, R132, -0x2daee0ad, RZ ;  /* 0xd2511f5384847825 */ /* 0x000fe200078e00ff */
[----:B------:R-:W-:Y:S02]  /*5440*/  @P0 FSEL R47, R47, -INF , !P2 ;  /* 0xff8000002f2f0808 */ /* 0x000fe40005000000 */
[----:B------:R-:W-:Y:S01]  /*5450*/  PLOP3.LUT P0, PT, PT, PT, UP1, 0x80, 0x0 ;  /* 0x000000000000781c */ /* 0x000fe20003f0f018 */
[----:B------:R-:W-:Y:S01]  /*5460*/  IMAD.WIDE.U32 R134, R134, -0x2daee0ad, RZ ;  /* 0xd2511f5386867825 */ /* 0x000fe200078e00ff */
[----:B-1----:R-:W-:Y:S01]  /*5470*/  LOP3.LUT R20, R133, UR4, R10, 0x96, !PT ;  /* 0x0000000485147c12 */ /* 0x002fe2000f8e960a */
[----:B------:R-:W-:Y:S01]  /*5480*/  MUFU.EX2 R167, R50 ;  /* 0x0000003200a77308 */ /* 0x000fe20000000800 */
[----:B------:R-:W-:Y:S01]  /*5490*/  LOP3.LUT R17, R17, UR5, R4, 0x96, !PT ;  /* 0x0000000511117c12 */ /* 0x000fe2000f8e9604 */
[----:B------:R-:W-:Y:S01]  /*54a0*/  IMAD.WIDE.U32 R18, R19, -0x326172a9, RZ ;  /* 0xcd9e8d5713127825 */ /* 0x000fe200078e00ff */
[----:B------:R-:W-:Y:S01]  /*54b0*/  LOP3.LUT R10, R135, UR4, R6, 0x96, !PT ;  /* 0x00000004870a7c12 */ /* 0x000fe2000f8e9606 */
[----:B------:R-:W-:Y:S02]  /*54c0*/  UIADD3 UR4, UR10, 0x78dde6e4, URZ ;  /* 0x78dde6e40a047890 */ /* 0x000fe4000fffe03f */
[----:B------:R-:W-:Y:S01]  /*54d0*/  IMAD.WIDE.U32 R150, R150, -0x326172a9, RZ ;  /* 0xcd9e8d5796967825 */ /* 0x000fe200078e00ff */
[----:B------:R-:W-:Y:S02]  /*54e0*/  LOP3.LUT R11, R19, UR5, R4, 0x96, !PT ;  /* 0x00000005130b7c12 */ /* 0x000fe4000f8e9604 */
[----:B------:R-:W1:Y:S01]  /*54f0*/  LDSM.16.M88.4 R4, [R172+0xd800] ;  /* 0x00d80000ac04783b */ /* 0x000e620000000200 */
[----:B------:R-:W-:Y:S01]  /*5500*/  @P0 FSEL R49, R49, -INF , !P2 ;  /* 0xff80000031310808 */ /* 0x000fe20005000000 */
[----:B------:R-:W-:Y:S01]  /*5510*/  IMAD.WIDE.U32 R152, R152, -0x326172a9, RZ ;  /* 0xcd9e8d5798987825 */ /* 0x000fe200078e00ff */
[----:B------:R-:W-:Y:S01]  /*5520*/  PLOP3.LUT P0, PT, PT, PT, UP1, 0x80, 0x0 ;  /* 0x000000000000781c */ /* 0x000fe20003f0f018 */
[----:B------:R-:W-:Y:S01]  /*5530*/  MUFU.EX2 R210, R30 ;  /* 0x0000001e00d27308 */ /* 0x000fe20000000800 */
[----:B------:R-:W-:Y:S01]  /*5540*/  LOP3.LUT R143, R151, UR4, R18, 0x96, !PT ;  /* 0x00000004978f7c12 */ /* 0x000fe2000f8e9612 */
[--C-:B------:R-:W-:Y:S02]  /*5550*/  FFMA.FTZ R49, R49, c[0x0][0x23c], -R141.reuse ;  /* 0x00008f0031317a23 */ /* 0x100fe4000001088d */
[----:B------:R-:W-:Y:S04]  /*5560*/  IMAD.WIDE.U32 R18, R10, -0x326172a9, RZ ;  /* 0xcd9e8d570a127825 */ /* 0x000fe800078e00ff */
[----:B------:R-:W-:Y:S02]  /*5570*/  FFMA.FTZ R45, R45, c[0x0][0x23c], -R2 ;  /* 0x00008f002d2d7a23 */ /* 0x000fe40000010802 */
[----:B------:R-:W-:Y:S01]  /*5580*/  MUFU.EX2 R160, R49 ;  /* 0x0000003100a07308 */ /* 0x000fe20000000800 */
[----:B------:R-:W-:Y:S01]  /*5590*/  FFMA.FTZ R47, R47, c[0x0][0x23c], -R0 ;  /* 0x00008f002f2f7a23 */ /* 0x000fe20000010800 */
[----:B------:R-:W-:Y:S01]  /*55a0*/  @P0 FSEL R51, R51, -INF , !P2 ;  /* 0xff80000033330808 */ /* 0x000fe20005000000 */
[----:B------:R-:W-:Y:S01]  /*55b0*/  IMAD.WIDE.U32 R10, R11, -0x2daee0ad, RZ ;  /* 0xd2511f530b0a7825 */ /* 0x000fe200078e00ff */
[----:B------:R-:W-:Y:S02]  /*55c0*/  PLOP3.LUT P0, PT, PT, PT, UP1, 0x80, 0x0 ;  /* 0x000000000000781c */ /* 0x000fe40003f0f018 */
[----:B------:R-:W-:Y:S01]  /*55d0*/  PLOP3.LUT P2, PT, PT, PT, UP1, 0x80, 0x0 ;  /* 0x000000000000781c */ /* 0x000fe20003f4f018 */
[----:B------:R-:W-:Y:S03]  /*55e0*/  IMAD.WIDE.U32 R14, R14, -0x326172a9, RZ ;  /* 0xcd9e8d570e0e7825 */ /* 0x000fe600078e00ff */
[----:B------:R2:W-:Y:S01]  /*55f0*/  MUFU.EX2 R201, R21 ;  /* 0x0000001500c97308 */ /* 0x0005e20000000800 */
[----:B------:R-:W-:Y:S01]  /*5600*/  IMAD.WIDE.U32 R12, R12, -0x326172a9, RZ ;  /* 0xcd9e8d570c0c7825 */ /* 0x000fe200078e00ff */
[----:B------:R-:W-:Y:S02]  /*5610*/  LOP3.LUT R9, R15, UR5, R8, 0x96, !PT ;  /* 0x000000050f097c12 */ /* 0x000fe4000f8e9608 */
[----:B------:R-:W-:Y:S01]  /*5620*/  LOP3.LUT R15, R153, UR4, R16, 0x96, !PT ;  /* 0x00000004990f7c12 */ /* 0x000fe2000f8e9610 */
[----:B------:R-:W-:Y:S01]  /*5630*/  FFMA.FTZ R51, R51, c[0x0][0x23c], -R140 ;  /* 0x00008f0033337a23 */ /* 0x000fe2000001088c */
[----:B------:R-:W-:Y:S01]  /*5640*/  LOP3.LUT R13, R13, UR5, R8, 0x96, !PT ;  /* 0x000000050d0d7c12 */ /* 0x000fe2000f8e9608 */
[----:B------:R-:W-:Y:S01]  /*5650*/  UIADD3 UR5, UR9, -0x126145ec, URZ ;  /* 0xed9eba1409057890 */ /* 0x000fe2000fffe03f */
[----:B------:R-:W-:Y:S02]  /*5660*/  IMAD.WIDE.U32 R8, R9, -0x2daee0ad, RZ ;  /* 0xd2511f5309087825 */ /* 0x000fe400078e00ff */
[----:B------:R3:W-:Y:S02]  /*5670*/  MUFU.EX2 R208, R22 ;  /* 0x0000001600d07308 */ /* 0x0007e40000000800 */
[----:B------:R-:W-:Y:S01]  /*5680*/  IMAD.WIDE.U32 R16, R17, -0x2daee0ad, RZ ;  /* 0xd2511f5311107825 */ /* 0x000fe200078e00ff */
[-C--:B-1----:R-:W-:Y:S07]  /*5690*/  HMMA.16816.F32 R52, R136, R4.reuse, R52 ;  /* 0x000000048834723c */ /* 0x082fee0000001834 */
[----:B------:R-:W-:Y:S01]  /*56a0*/  MUFU.EX2 R166, R51 ;  /* 0x0000003300a67308 */ /* 0x000fe20000000800 */
[C---:B------:R-:W-:Y:S01]  /*56b0*/  HMMA.16816.F32 R56, R144.reuse, R4, R56 ;  /* 0x000000049038723c */ /* 0x040fe20000001838 */
[----:B--2---:R-:W-:Y:S08]  /*56c0*/  IMAD.WIDE.U32 R20, R20, -0x326172a9, RZ ;  /* 0xcd9e8d5714147825 */ /* 0x004ff000078e00ff */
[----:B------:R-:W-:Y:S01]  /*56d0*/  MUFU.EX2 R209, R31 ;  /* 0x0000001f00d17308 */ /* 0x000fe20000000800 */
[-C--:B------:R-:W-:Y:S02]  /*56e0*/  HMMA.16816.F32 R60, R144, R6.reuse, R60 ;  /* 0x00000006903c723c */ /* 0x080fe4000000183c */
[----:B---3--:R-:W-:Y:S02]  /*56f0*/  LOP3.LUT R22, R9, UR5, R132, 0x96, !PT ;  /* 0x0000000509167c12 */ /* 0x008fe4000f8e9684 */
[----:B------:R-:W-:Y:S01]  /*5700*/  LOP3.LUT R9, R19, UR4, R12, 0x96, !PT ;  /* 0x0000000413097c12 */ /* 0x000fe2000f8e960c */
[----:B------:R-:W-:Y:S01]  /*5710*/  IMAD.WIDE.U32 R12, R13, -0x2daee0ad, RZ ;  /* 0xd2511f530d0c7825 */ /* 0x000fe200078e00ff */
[----:B------:R-:W-:Y:S02]  /*5720*/  @P0 FSEL R52, R52, -INF , !P3 ;  /* 0xff80000034340808 */ /* 0x000fe40005800000 */
[----:B------:R-:W-:Y:S01]  /*5730*/  HMMA.16816.F32 R64, R136, R6, R64 ;  /* 0x000000068840723c */ /* 0x000fe20000001840 */
[----:B------:R-:W-:Y:S01]  /*5740*/  PLOP3.LUT P0, PT, PT, PT, UP1, 0x80, 0x0 ;  /* 0x000000000000781c */ /* 0x000fe20003f0f018 */
[----:B------:R1:W2:Y:S02]  /*5750*/  MUFU.EX2 R214, R24 ;  /* 0x0000001800d67308 */ /* 0x0002a40000000800 */
[----:B------:R-:W-:Y:S01]  /*5760*/  @P2 FSEL R54, R54, -INF , !P3 ;  /* 0xff80000036362808 */ /* 0x000fe20005800000 */
[----:B------:R-:W-:Y:S01]  /*5770*/  IMAD.WIDE.U32 R132, R9, -0x2daee0ad, RZ ;  /* 0xd2511f5309847825 */ /* 0x000fe200078e00ff */
[----:B------:R-:W-:Y:S03]  /*5780*/  PLOP3.LUT P2, PT, PT, PT, UP1, 0x80, 0x0 ;  /* 0x000000000000781c */ /* 0x000fe60003f4f018 */
[--C-:B------:R-:W-:Y:S03]  /*5790*/  FFMA.FTZ R52, R52, c[0x0][0x23c], -R141.reuse ;  /* 0x00008f0034347a23 */ /* 0x100fe6000001088d */
[----:B------:R3:W-:Y:S01]  /*57a0*/  MUFU.EX2 R205, R23 ;  /* 0x0000001700cd7308 */ /* 0x0007e20000000800 */
[----:B------:R-:W-:Y:S01]  /*57b0*/  FFMA.FTZ R54, R54, c[0x0][0x23c], -R140 ;  /* 0x00008f0036367a23 */ /* 0x000fe2000001088c */
[----:B------:R-:W-:Y:S02]  /*57c0*/  @P0 FSEL R56, R56, -INF , !P3 ;  /* 0xff80000038380808 */ /* 0x000fe40005800000 */
[----:B------:R-:W-:Y:S03]  /*57d0*/  PLOP3.LUT P0, PT, PT, PT, UP1, 0x80, 0x0 ;  /* 0x000000000000781c */ /* 0x000fe60003f0f018 */
[----:B------:R-:W-:Y:S01]  /*57e0*/  @P2 FSEL R58, R58, -INF , !P3 ;  /* 0xff8000003a3a2808 */ /* 0x000fe20005800000 */
[----:B------:R-:W-:Y:S01]  /*57f0*/  FFMA.FTZ R56, R56, c[0x0][0x23c], -R2 ;  /* 0x00008f0038387a23 */ /* 0x000fe20000010802 */
[----:B------:R-:W-:Y:S02]  /*5800*/  PLOP3.LUT P2, PT, PT, PT, UP1, 0x80, 0x0 ;  /* 0x000000000000781c */ /* 0x000fe40003f4f018 */
[----:B------:R-:W-:Y:S01]  /*5810*/  PLOP3.LUT P3, PT, PT, PT, UP1, 0x80, 0x0 ;  /* 0x000000000000781c */ /* 0x000fe20003f6f018 */
[----:B------:R2:W-:Y:S01]  /*5820*/  MUFU.EX2 R211, R25 ;  /* 0x0000001900d37308 */ /* 0x0005e20000000800 */
[----:B------:R-:W-:Y:S01]  /*5830*/  FFMA.FTZ R58, R58, c[0x0][0x23c], -R0 ;  /* 0x00008f003a3a7a23 */ /* 0x000fe20000010800 */
[----:B-1----:R-:W-:Y:S01]  /*5840*/  LOP3.LUT R24, R21, UR4, R14, 0x96, !PT ;  /* 0x0000000415187c12 */ /* 0x002fe2000f8e960e */
[----:B------:R-:W-:Y:S01]  /*5850*/  UIADD3 UR4, UR9, -0x56f99767, URZ ;  /* 0xa906689909047890 */ /* 0x000fe2000fffe03f */
[----:B------:R-:W-:Y:S01]  /*5860*/  IMAD.WIDE.U32 R14, R15, -0x2daee0ad, RZ ;  /* 0xd2511f530f0e7825 */ /* 0x000fe200078e00ff */
[----:B------:R-:W-:Y:S02]  /*5870*/  @P0 FSEL R53, R53, -INF , !P4 ;  /* 0xff80000035350808 */ /* 0x000fe40006000000 */
[----:B------:R-:W-:Y:S03]  /*5880*/  PLOP3.LUT P0, PT, PT, PT, UP1, 0x80, 0x0 ;  /* 0x000000000000781c */ /* 0x000fe60003f0f018 */
[----:B------:R-:W-:Y:S01]  /*5890*/  @P2 FSEL R55, R55, -INF , !P4 ;  /* 0xff80000037372808 */ /* 0x000fe20006000000 */
[----:B------:R1:W-:Y:S01]  /*58a0*/  MUFU.EX2 R218, R26 ;  /* 0x0000001a00da7308 */ /* 0x0003e20000000800 */
[----:B------:R-:W-:Y:S01]  /*58b0*/  PLOP3.LUT P2, PT, PT, PT, UP1, 0x80, 0x0 ;  /* 0x000000000000781c */ /* 0x000fe20003f4f018 */
[--C-:B------:R-:W-:Y:S01]  /*58c0*/  FFMA.FTZ R53, R53, c[0x0][0x23c], -R141.reuse ;  /* 0x00008f0035357a23 */ /* 0x100fe2000001088d */
[----:B---3--:R-:W-:Y:S01]  /*58d0*/  LOP3.LUT R23, R17, UR5, R142, 0x96, !PT ;  /* 0x0000000511177c12 */ /* 0x008fe2000f8e968e */
[----:B------:R-:W-:Y:S01]  /*58e0*/  IMAD.WIDE.U32 R142, R143, -0x2daee0ad, RZ ;  /* 0xd2511f538f8e7825 */ /* 0x000fe200078e00ff */
[----:B------:R-:W-:Y:S02]  /*58f0*/  LOP3.LUT R17, R11, UR5, R148, 0x96, !PT ;  /* 0x000000050b117c12 */ /* 0x000fe4000f8e9694 */
[----:B------:R-:W-:Y:S01]  /*5900*/  LOP3.LUT R11, R15, UR4, R16, 0x96, !PT ;  /* 0x000000040f0b7c12 */ /* 0x000fe2000f8e9610 */
[----:B------:R-:W-:Y:S01]  /*5910*/  FFMA.FTZ R55, R55, c[0x0][0x23c], -R140 ;  /* 0x00008f0037377a23 */ /* 0x000fe2000001088c */
[----:B------:R-:W-:Y:S01]  /*5920*/  @P3 FSEL R57, R57, -INF , !P4 ;  /* 0xff80000039393808 */ /* 0x000fe20006000000 */
[----:B------:R3:W3:Y:S01]  /*5930*/  MUFU.EX2 R217, R27 ;  /* 0x0000001b00d97308 */ /* 0x0006e20000000800 */
[----:B------:R-:W-:Y:S01]  /*5940*/  @P0 FSEL R59, R59, -INF , !P4 ;  /* 0xff8000003b3b0808 */ /* 0x000fe20006000000 */
[----:B------:R-:W-:Y:S01]  /*5950*/  IMAD.WIDE.U32 R16, R17, -0x326172a9, RZ ;  /* 0xcd9e8d5711107825 */ /* 0x000fe200078e00ff */
[----:B------:R-:W-:Y:S02]  /*5960*/  PLOP3.LUT P0, PT, PT, PT, UP1, 0x80, 0x0 ;  /* 0x000000000000781c */ /* 0x000fe40003f0f018 */
[----:B------:R-:W-:Y:S01]  /*5970*/  PLOP3.LUT P3, PT, PT, PT, UP1, 0x80, 0x0 ;  /* 0x000000000000781c */ /* 0x000fe20003f6f018 */
[----:B--2---:R-:W-:Y:S01]  /*5980*/  IMAD.WIDE.U32 R24, R24, -0x2daee0ad, RZ ;  /* 0xd2511f5318187825 */ /* 0x004fe200078e00ff */
[----:B------:R-:W-:Y:S02]  /*5990*/  PLOP3.LUT P4, PT, PT, PT, UP1, 0x80, 0x0 ;  /* 0x000000000000781c */ /* 0x000fe40003f8f018 */
[----:B------:R-:W-:Y:S01]  /*59a0*/  @P2 FSEL R60, R60, -INF , !P5 ;  /* 0xff8000003c3c2808 */ /* 0x000fe20006800000 */
[----:B------:R-:W-:Y:S01]  /*59b0*/  MUFU.EX2 R158, R52 ;  /* 0x00000034009e7308 */ /* 0x000fe20000000800 */
[----:B------:R-:W-:Y:S01]  /*59c0*/  LOP3.LUT R21, R25, UR4, R8, 0x96, !PT ;  /* 0x0000000419157c12 */ /* 0x000fe2000f8e9608 */
[----:B------:R-:W-:Y:S01]  /*59d0*/  FFMA.FTZ R57, R57, c[0x0][0x23c], -R2 ;  /* 0x00008f0039397a23 */ /* 0x000fe20000010802 */
[----:B------:R-:W-:Y:S01]  /*59e0*/  LOP3.LUT R25, R133, UR4, R12, 0x96, !PT ;  /* 0x0000000485197c12 */ /* 0x000fe2000f8e960c */
[----:B------:R-:W-:Y:S01]  /*59f0*/  FFMA.FTZ R60, R60, c[0x0][0x23c], -R2 ;  /* 0x00008f003c3c7a23 */ /* 0x000fe20000010802 */
[----:B-1----:R-:W-:Y:S01]  /*5a00*/  LOP3.LUT R26, R13, UR5, R134, 0x96, !PT ;  /* 0x000000050d1a7c12 */ /* 0x002fe2000f8e9686 */
[----:B------:R-:W-:Y:S01]  /*5a10*/  UIADD3 UR5, UR9, 0x646e171e, URZ ;  /* 0x646e171e09057890 */ /* 0x000fe2000fffe03f */
[----:B------:R-:W-:Y:S01]  /*5a20*/  LOP3.LUT R13, R143, UR4, R10, 0x96, !PT ;  /* 0x000000048f0d7c12 */ /* 0x000fe2000f8e960a */
[----:B------:R-:W-:Y:S01]  /*5a30*/  IMAD.WIDE.U32 R8, R23, -0x326172a9, RZ ;  /* 0xcd9e8d5717087825 */ /* 0x000fe200078e00ff */
[----:B------:R-:W-:Y:S01]  /*5a40*/  PLOP3.LUT P2, PT, PT, PT, UP1, 0x80, 0x0 ;  /* 0x000000000000781c */ /* 0x000fe20003f4f018 */
[----:B------:R-:W-:Y:S01]  /*5a50*/  UIADD3 UR4, UR10, 0x1715609d, URZ ;  /* 0x1715609d0a047890 */ /* 0x000fe2000fffe03f */
[----:B------:R-:W-:Y:S01]  /*5a60*/  @P0 FSEL R66, R66, -INF , !P5 ;  /* 0xff80000042420808 */ /* 0x000fe20006800000 */
[----:B------:R-:W-:Y:S01]  /*5a70*/  IMAD.WIDE.U32 R10, R11, -0x326172a9, RZ ;  /* 0xcd9e8d570b0a7825 */ /* 0x000fe200078e00ff */
[----:B------:R-:W-:Y:S01]  /*5a80*/  PLOP3.LUT P0, PT, PT, PT, UP1, 0x80, 0x0 ;  /* 0x000000000000781c */ /* 0x000fe20003f0f018 */
[----:B------:R-:W-:Y:S01]  /*5a90*/  MUFU.EX2 R155, R60 ;  /* 0x0000003c009b7308 */ /* 0x000fe20000000800 */
[----:B------:R-:W-:Y:S01]  /*5aa0*/  @P3 FSEL R62, R62, -INF , !P5 ;  /* 0xff8000003e3e3808 */ /* 0x000fe20006800000 */
[----:B------:R-:W-:Y:S01]  /*5ab0*/  IMAD.WIDE.U32 R22, R22, -0x326172a9, RZ ;  /* 0xcd9e8d5716167825 */ /* 0x000fe200078e00ff */
[----:B------:R-:W-:Y:S02]  /*5ac0*/  LOP3.LUT R15, R11, UR6, R8, 0x96, !PT ;  /* 0x000000060b0f7c12 */ /* 0x000fe4000f8e9608 */
[----:B------:R-:W-:Y:S01]  /*5ad0*/  LOP3.LUT R9, R9, UR4, R152, 0x96, !PT ;  /* 0x0000000409097c12 */ /* 0x000fe2000f8e9698 */
[----:B---3--:R-:W-:Y:S01]  /*5ae0*/  IMAD.WIDE.U32 R26, R26, -0x326172a9, RZ ;  /* 0xcd9e8d571a1a7825 */ /* 0x008fe200078e00ff */
[----:B------:R-:W-:Y:S02]  /*5af0*/  LOP3.LUT R20, R23, UR4, R20, 0x96, !PT ;  /* 0x0000000417147c12 */ /* 0x000fe4000f8e9614 */
[----:B------:R-:W-:Y:S01]  /*5b00*/  LOP3.LUT R6, R15, 0xff, RZ, 0xc0, !PT ;  /* 0x000000ff0f067812 */ /* 0x000fe200078ec0ff */
[----:B------:R1:W2:Y:S01]  /*5b10*/  MUFU.EX2 R202, R28 ;  /* 0x0000001c00ca7308 */ /* 0x0002a20000000800 */
[----:B------:R-:W-:Y:S01]  /*5b20*/  LOP3.LUT R150, R17, UR4, R150, 0x96, !PT ;  /* 0x0000000411967c12 */ /* 0x000fe2000f8e9696 */
[----:B------:R-:W-:Y:S01]  /*5b30*/  FFMA.FTZ R62, R62, c[0x0][0x23c], -R0 ;  /* 0x00008f003e3e7a23 */ /* 0x000fe20000010800 */
[----:B------:R-:W-:Y:S01]  /*5b40*/  LOP3.LUT R143, R27, UR4, R18, 0x96, !PT ;  /* 0x000000041b8f7c12 */ /* 0x000fe2000f8e9612 */
[----:B------:R-:W-:Y:S01]  /*5b50*/  ULDC.U8 UR4, c[0x0][0x2d8] ;  /* 0x0000b60000047ab9 */ /* 0x000fe20000000000 */
[----:B------:R-:W-:Y:S01]  /*5b60*/  SHF.R.U32.HI R27, RZ, 0x10, R10 ;  /* 0x00000010ff1b7819 */ /* 0x000fe2000001160a */
[----:B------:R-:W-:Y:S01]  /*5b70*/  IMAD.WIDE.U32 R8, R9, -0x2daee0ad, RZ ;  /* 0xd2511f5309087825 */ /* 0x000fe200078e00ff */
[----:B------:R-:W-:Y:S02]  /*5b80*/  @P4 FSEL R64, R64, -INF , !P5 ;  /* 0xff80000040404808 */ /* 0x000fe40006800000 */
[----:B------:R-:W-:Y:S01]  /*5b90*/  ISETP.LE.U32.AND P5, PT, R6, UR4, PT ;  /* 0x0000000406007c0c */ /* 0x000fe2000bfa3070 */
[----:B------:R-:W-:Y:S01]  /*5ba0*/  IMAD.WIDE.U32 R4, R20, -0x2daee0ad, RZ ;  /* 0xd2511f5314047825 */ /* 0x000fe200078e00ff */
[--C-:B------:R-:W-:Y:S01]  /*5bb0*/  SHF.R.U32.HI R30, RZ, 0x18, R8.reuse ;  /* 0x00000018ff1e7819 */ /* 0x100fe20000011608 */
[----:B------:R-:W-:Y:S01]  /*5bc0*/  MUFU.EX2 R163, R62 ;  /* 0x0000003e00a37308 */ /* 0x000fe20000000800 */
[----:B------:R-:W-:Y:S01]  /*5bd0*/  LOP3.LUT R6, R15, 0xffff, RZ, 0xc0, !PT ;  /* 0x0000ffff0f067812 */ /* 0x000fe200078ec0ff */
[----:B------:R-:W-:Y:S01]  /*5be0*/  FFMA.FTZ R64, R64, c[0x0][0x23c], -R141 ;  /* 0x00008f0040407a23 */ /* 0x000fe2000001088d */
[----:B------:R-:W-:Y:S01]  /*5bf0*/  SHF.R.U32.HI R31, RZ, 0x10, R8 ;  /* 0x00000010ff1f7819 */ /* 0x000fe20000011608 */
[----:B------:R-:W-:Y:S01]  /*5c00*/  FFMA.FTZ R66, R66, c[0x0][0x23c], -R140 ;  /* 0x00008f0042427a23 */ /* 0x000fe2000001088c */
[----:B------:R-:W-:Y:S01]  /*5c10*/  PLOP3.LUT P3, PT, PT, PT, UP1, 0x80, 0x0 ;  /* 0x000000000000781c */ /* 0x000fe20003f6f018 */
[----:B------:R-:W-:Y:S01]  /*5c20*/  FFMA.FTZ R59, R59, c[0x0][0x23c], -R0 ;  /* 0x00008f003b3b7a23 */ /* 0x000fe20000010800 */
[----:B------:R-:W-:Y:S02]  /*5c30*/  @P2 FSEL R61, R61, -INF , !P6 ;  /* 0xff8000003d3d2808 */ /* 0x000fe40007000000 */
[----:B------:R-:W-:Y:S01]  /*5c40*/  PLOP3.LUT P2, PT, PT, PT, UP1, 0x80, 0x0 ;  /* 0x000000000000781c */ /* 0x000fe20003f4f018 */
[----:B------:R-:W-:Y:S01]  /*5c50*/  MUFU.EX2 R153, R64 ;  /* 0x0000004000997308 */ /* 0x000fe20000000800 */
[----:B------:R-:W-:Y:S01]  /*5c60*/  LOP3.LUT R14, R9, UR5, R14, 0x96, !PT ;  /* 0x00000005090e7c12 */ /* 0x000fe2000f8e960e */
[----:B------:R-:W-:Y:S01]  /*5c70*/  FFMA.FTZ R2, R61, c[0x0][0x23c], -R2 ;  /* 0x00008f003d027a23 */ /* 0x000fe20000010802 */
[----:B-1----:R-:W-:Y:S01]  /*5c80*/  SHF.R.U32.HI R28, RZ, 0x18, R4 ;  /* 0x00000018ff1c7819 */ /* 0x002fe20000011604 */
[----:B----4-:R-:W-:Y:S01]  /*5c90*/  @!P5 FADD.FTZ R207, -R207, -RZ ;  /* 0x800000ffcfcfd221 */ /* 0x010fe20000010100 */
[----:B------:R-:W-:Y:S02]  /*5ca0*/  LOP3.LUT R12, R5, UR5, R24, 0x96, !PT ;  /* 0x00000005050c7c12 */ /* 0x000fe4000f8e9618 */
[C---:B------:R-:W-:Y:S02]  /*5cb0*/  LOP3.LUT R24, R8.reuse, 0xff, RZ, 0xc0, !PT ;  /* 0x000000ff08187812 */ /* 0x040fe400078ec0ff */
[----:B------:R-:W-:Y:S01]  /*5cc0*/  LOP3.LUT R135, R8, 0xffff, RZ, 0xc0, !PT ;  /* 0x0000ffff08877812 */ /* 0x000fe200078ec0ff */
[----:B------:R-:W-:Y:S01]  /*5cd0*/  MUFU.EX2 R151, R66 ;  /* 0x0000004200977308 */ /* 0x000fe20000000800 */
[----:B------:R-:W-:Y:S01]  /*5ce0*/  SHF.R.U32.HI R6, RZ, 0x8, R6 ;  /* 0x00000008ff067819 */ /* 0x000fe20000011606 */
[----:B------:R-:W-:Y:S01]  /*5cf0*/  IMAD.WIDE.U32 R8, R21, -0x326172a9, RZ ;  /* 0xcd9e8d5715087825 */ /* 0x000fe200078e00ff */
[--C-:B------:R-:W-:Y:S02]  /*5d00*/  SHF.R.U32.HI R7, RZ, 0x18, R15.reuse ;  /* 0x00000018ff077819 */ /* 0x100fe4000001160f */
[----:B------:R-:W-:Y:S02]  /*5d10*/  LOP3.LUT R6, R6, 0xffff, RZ, 0xc0, !PT ;  /* 0x0000ffff06067812 */ /* 0x000fe400078ec0ff */
[----:B------:R-:W-:Y:S02]  /*5d20*/  SHF.R.U32.HI R15, RZ, 0x10, R15 ;  /* 0x00000010ff0f7819 */ /* 0x000fe4000001160f */
[----:B------:R-:W-:Y:S01]  /*5d30*/  LOP3.LUT R20, R10, 0xffff, RZ, 0xc0, !PT ;  /* 0x0000ffff0a147812 */ /* 0x000fe200078ec0ff */
[----:B------:R-:W-:Y:S01]  /*5d40*/  MUFU.EX2 R154, R2 ;  /* 0x00000002009a7308 */ /* 0x000fe20000000800 */
[----:B------:R-:W-:Y:S02]  /*5d50*/  LOP3.LUT R11, R9, UR6, R22, 0x96, !PT ;  /* 0x00000006090b7c12 */ /* 0x000fe4000f8e9616 */
[----:B------:R-:W-:Y:S02]  /*5d60*/  @P0 FSEL R65, R65, -INF , !P6 ;  /* 0xff80000041410808 */ /* 0x000fe40007000000 */
[----:B------:R-:W-:Y:S02]  /*5d70*/  ISETP.LE.U32.AND P0, PT, R6, UR4, PT ;  /* 0x0000000406007c0c */ /* 0x000fe4000bf03070 */
[----:B------:R-:W-:Y:S01]  /*5d80*/  LOP3.LUT R15, R15, 0xff, RZ, 0xc0, !PT ;  /* 0x000000ff0f0f7812 */ /* 0x000fe200078ec0ff */
[----:B------:R-:W-:Y:S01]  /*5d90*/  FFMA.FTZ R141, R65, c[0x0][0x23c], -R141 ;  /* 0x00008f00418d7a23 */ /* 0x000fe2000001088d */
[----:B------:R-:W-:Y:S01]  /*5da0*/  LOP3.LUT R6, R11, 0xffff, RZ, 0xc0, !PT ;  /* 0x0000ffff0b067812 */ /* 0x000fe200078ec0ff */
[----:B------:R-:W-:Y:S01]  /*5db0*/  MUFU.EX2 R162, R54 ;  /* 0x0000003600a27308 */ /* 0x000fe20000000800 */
[----:B------:R-:W-:Y:S02]  /*5dc0*/  @P3 FSEL R63, R63, -INF , !P6 ;  /* 0xff8000003f3f3808 */ /* 0x000fe40007000000 */
[----:B------:R-:W-:Y:S02]  /*5dd0*/  @P2 FSEL R67, R67, -INF , !P6 ;  /* 0xff80000043432808 */ /* 0x000fe40007000000 */
[----:B------:R-:W-:Y:S01]  /*5de0*/  ISETP.LE.U32.AND P6, PT, R15, UR4, PT ;  /* 0x000000040f007c0c */ /* 0x000fe2000bfc3070 */
[----:B------:R-:W-:Y:S01]  /*5df0*/  FFMA.FTZ R0, R63, c[0x0][0x23c], -R0 ;  /* 0x00008f003f007a23 */ /* 0x000fe20000010800 */
[----:B------:R-:W-:Y:S01]  /*5e00*/  ISETP.LE.U32.AND P3, PT, R7, UR4, PT ;  /* 0x0000000407007c0c */ /* 0x000fe2000bf63070 */
[----:B------:R-:W-:Y:S01]  /*5e10*/  FFMA.FTZ R140, R67, c[0x0][0x23c], -R140 ;  /* 0x00008f00438c7a23 */ /* 0x000fe2000001088c */
[----:B------:R-:W-:Y:S01]  /*5e20*/  LOP3.LUT R7, R11, 0xff, RZ, 0xc0, !PT ;  /* 0x000000ff0b077812 */ /* 0x000fe200078ec0ff */
[----:B------:R-:W-:Y:S01]  /*5e30*/  MUFU.EX2 R152, R141 ;  /* 0x0000008d00987308 */ /* 0x000fe20000000800 */
[----:B------:R-:W-:Y:S01]  /*5e40*/  SHF.R.U32.HI R6, RZ, 0x8, R6 ;  /* 0x00000008ff067819 */ /* 0x000fe20000011606 */
[----:B------:R-:W-:Y:S01]  /*5e50*/  @!P0 FADD.FTZ R206, -R206, -RZ ;  /* 0x800000ffcece8221 */ /* 0x000fe20000010100 */
[C---:B------:R-:W-:Y:S02]  /*5e60*/  LOP3.LUT R19, R4.reuse, 0xff, RZ, 0xc0, !PT ;  /* 0x000000ff04137812 */ /* 0x040fe400078ec0ff */
[----:B------:R-:W-:Y:S02]  /*5e70*/  LOP3.LUT R133, R4, 0xffff, RZ, 0xc0, !PT ;  /* 0x0000ffff04857812 */ /* 0x000fe400078ec0ff */
[----:B------:R-:W-:Y:S01]  /*5e80*/  SHF.R.U32.HI R134, RZ, 0x10, R4 ;  /* 0x00000010ff867819 */ /* 0x000fe20000011604 */
[----:B------:R-:W-:Y:S01]  /*5e90*/  @!P6 FADD.FTZ R203, -R203, -RZ ;  /* 0x800000ffcbcbe221 */ /* 0x000fe20000010100 */
[----:B------:R-:W-:Y:S01]  /*5ea0*/  ISETP.LE.U32.AND P2, PT, R7, UR4, PT ;  /* 0x0000000407007c0c */ /* 0x000fe2000bf43070 */
[----:B------:R-:W-:Y:S01]  /*5eb0*/  IMAD.WIDE.U32 R4, R13, -0x326172a9, RZ ;  /* 0xcd9e8d570d047825 */ /* 0x000fe200078e00ff */
[--C-:B------:R-:W-:Y:S01]  /*5ec0*/  SHF.R.U32.HI R7, RZ, 0x18, R11.reuse ;  /* 0x00000018ff077819 */ /* 0x100fe2000001160b */
[----:B------:R-:W-:Y:S01]  /*5ed0*/  MUFU.EX2 R156, R53 ;  /* 0x00000035009c7308 */ /* 0x000fe20000000800 */
[----:B------:R-:W-:Y:S01]  /*5ee0*/  SHF.R.U32.HI R11, RZ, 0x10, R11 ;  /* 0x00000010ff0b7819 */ /* 0x000fe2000001160b */
[----:B------:R-:W-:Y:S01]  /*5ef0*/  @!P3 FADD.FTZ R219, -R219, -RZ ;  /* 0x800000ffdbdbb221 */ /* 0x000fe20000010100 */
[----:B------:R-:W-:Y:S02]  /*5f00*/  LOP3.LUT R13, R5, UR6, R16, 0x96, !PT ;  /* 0x00000006050d7c12 */ /* 0x000fe4000f8e9610 */
[----:B------:R-:W-:Y:S02]  /*5f10*/  LOP3.LUT R6, R6, 0xffff, RZ, 0xc0, !PT ;  /* 0x0000ffff06067812 */ /* 0x000fe400078ec0ff */
[----:B------:R-:W-:Y:S02]  /*5f20*/  ISETP.LE.U32.AND P5, PT, R7, UR4, PT ;  /* 0x0000000407007c0c */ /* 0x000fe4000bfa3070 */
[----:B------:R-:W-:Y:S01]  /*5f30*/  LOP3.LUT R11, R11, 0xff, RZ, 0xc0, !PT ;  /* 0x000000ff0b0b7812 */ /* 0x000fe200078ec0ff */
[----:B------:R-:W-:Y:S01]  /*5f40*/  @!P2 FADD.FTZ R222, -R222, -RZ ;  /* 0x800000ffdedea221 */ /* 0x000fe20000010100 */
[----:B------:R-:W-:Y:S01]  /*5f50*/  ISETP.LE.U32.AND P0, PT, R6, UR4, PT ;  /* 0x0000000406007c0c */ /* 0x000fe2000bf03070 */
[----:B------:R-:W-:Y:S01]  /*5f60*/  MUFU.EX2 R164, R57 ;  /* 0x0000003900a47308 */ /* 0x000fe20000000800 */
[----:B------:R-:W-:Y:S02]  /*5f70*/  LOP3.LUT R9, R8, 0xffff, RZ, 0xc0, !PT ;  /* 0x0000ffff08097812 */ /* 0x000fe400078ec0ff */
[--C-:B------:R-:W-:Y:S02]  /*5f80*/  SHF.R.U32.HI R16, RZ, 0x10, R8.reuse ;  /* 0x00000010ff107819 */ /* 0x100fe40000011608 */
[----:B------:R-:W-:Y:S02]  /*5f90*/  ISETP.LE.U32.AND P6, PT, R11, UR4, PT ;  /* 0x000000040b007c0c */ /* 0x000fe4000bfc3070 */
[----:B------:R-:W-:Y:S01]  /*5fa0*/  SHF.R.U32.HI R6, RZ, 0x8, R9 ;  /* 0x00000008ff067819 */ /* 0x000fe20000011609 */
[----:B------:R-:W-:Y:S01]  /*5fb0*/  @!P5 FADD.FTZ R227, -R227, -RZ ;  /* 0x800000ffe3e3d221 */ /* 0x000fe20000010100 */
[----:B------:R-:W-:Y:S01]  /*5fc0*/  LOP3.LUT R7, R16, 0xff, RZ, 0xc0, !PT ;  /* 0x000000ff10077812 */ /* 0x000fe200078ec0ff */
[----:B------:R-:W-:Y:S01]  /*5fd0*/  MUFU.EX2 R182, R58 ;  /* 0x0000003a00b67308 */ /* 0x000fe20000000800 */
[----:B------:R-:W-:Y:S01]  /*5fe0*/  LOP3.LUT R17, R8, 0xff, RZ, 0xc0, !PT ;  /* 0x000000ff08117812 */ /* 0x000fe200078ec0ff */
[----:B------:R-:W-:Y:S01]  /*5ff0*/  @!P0 FADD.FTZ R223, -R223, -RZ ;  /* 0x800000ffdfdf8221 */ /* 0x000fe20000010100 */
[----:B------:R-:W-:Y:S02]  /*6000*/  ISETP.LE.U32.AND P2, PT, R7, UR4, PT ;  /* 0x0000000407007c0c */ /* 0x000fe4000bf43070 */
[----:B------:R-:W-:Y:S02]  /*6010*/  SHF.R.U32.HI R8, RZ, 0x18, R8 ;  /* 0x00000018ff087819 */ /* 0x000fe40000011608 */
[----:B------:R-:W-:Y:S01]  /*6020*/  LOP3.LUT R7, R27, 0xff, RZ, 0xc0, !PT ;  /* 0x000000ff1b077812 */ /* 0x000fe200078ec0ff */
[----:B------:R-:W-:Y:S01]  /*6030*/  @!P6 FADD.FTZ R226, -R226, -RZ ;  /* 0x800000ffe2e2e221 */ /* 0x000fe20000010100 */
[----:B------:R-:W-:Y:S01]  /*6040*/  LOP3.LUT R6, R6, 0xffff, RZ, 0xc0, !PT ;  /* 0x0000ffff06067812 */ /* 0x000fe200078ec0ff */
[----:B------:R-:W-:Y:S01]  /*6050*/  MUFU.EX2 R181, R59 ;  /* 0x0000003b00b57308 */ /* 0x000fe20000000800 */
[----:B------:R-:W-:Y:S02]  /*6060*/  SHF.R.U32.HI R23, RZ, 0x18, R10 ;  /* 0x00000018ff177819 */ /* 0x000fe4000001160a */
[----:B------:R-:W-:Y:S02]  /*6070*/  ISETP.LE.U32.AND P0, PT, R6, UR4, PT ;  /* 0x0000000406007c0c */ /* 0x000fe4000bf03070 */
[----:B------:R-:W-:Y:S01]  /*6080*/  ISETP.LE.U32.AND P5, PT, R8, UR4, PT ;  /* 0x0000000408007c0c */ /* 0x000fe2000bfa3070 */
[----:B------:R-:W-:Y:S01]  /*6090*/  @!P2 FADD.FTZ R225, -R225, -RZ ;  /* 0x800000ffe1e1a221 */ /* 0x000fe20000010100 */
[----:B------:R-:W-:Y:S02]  /*60a0*/  SHF.R.U32.HI R6, RZ, 0x8, R20 ;  /* 0x00000008ff067819 */ /* 0x000fe40000011614 */
[----:B------:R-:W-:Y:S01]  /*60b0*/  ISETP.LE.U32.AND P6, PT, R23, UR4, PT ;  /* 0x0000000417007c0c */ /* 0x000fe2000bfc3070 */
[----:B------:R-:W-:Y:S01]  /*60c0*/  MUFU.EX2 R157, R0 ;  /* 0x00000000009d7308 */ /* 0x000fe20000000800 */
[----:B------:R-:W-:Y:S02]  /*60d0*/  LOP3.LUT R6, R6, 0xffff, RZ, 0xc0, !PT ;  /* 0x0000ffff06067812 */ /* 0x000fe400078ec0ff */
[----:B------:R-:W-:Y:S02]  /*60e0*/  LOP3.LUT R8, R14, 0xffff, RZ, 0xc0, !PT ;  /* 0x0000ffff0e087812 */ /* 0x000fe400078ec0ff */
[----:B------:R-:W-:Y:S01]  /*60f0*/  ISETP.LE.U32.AND P2, PT, R6, UR4, PT ;  /* 0x0000000406007c0c */ /* 0x000fe2000bf43070 */
[----:B------:R-:W-:Y:S01]  /*6100*/  @!P0 FADD.FTZ R220, -R220, -RZ ;  /* 0x800000ffdcdc8221 */ /* 0x000fe20000010100 */
[----:B------:R-:W-:Y:S01]  /*6110*/  LOP3.LUT R6, R14, 0xff, RZ, 0xc0, !PT ;  /* 0x000000ff0e067812 */ /* 0x000fe200078ec0ff */
[----:B------:R-:W-:Y:S01]  /*6120*/  @!P5 FADD.FTZ R224, -R224, -RZ ;  /* 0x800000ffe0e0d221 */ /* 0x000fe20000010100 */
[----:B------:R-:W-:Y:S01]  /*6130*/  ISETP.LE.U32.AND P0, PT, R7, UR4, PT ;  /* 0x0000000407007c0c */ /* 0x000fe2000bf03070 */
[----:B------:R-:W-:Y:S01]  /*6140*/  MUFU.EX2 R159, R55 ;  /* 0x00000037009f7308 */ /* 0x000fe20000000800 */
[----:B------:R-:W-:Y:S01]  /*6150*/  ISETP.LE.U32.AND P5, PT, R6, UR4, PT ;  /* 0x0000000406007c0c */ /* 0x000fe2000bfa3070 */
[----:B------:R-:W-:Y:S01]  /*6160*/  @!P6 FADD.FTZ R215, -R215, -RZ ;  /* 0x800000ffd7d7e221 */ /* 0x000fe20000010100 */
[----:B------:R-:W-:Y:S02]  /*6170*/  SHF.R.U32.HI R6, RZ, 0x8, R8 ;  /* 0x00000008ff067819 */ /* 0x000fe40000011608 */
[----:B------:R-:W-:Y:S02]  /*6180*/  LOP3.LUT R8, R12, 0xff, RZ, 0xc0, !PT ;  /* 0x000000ff0c087812 */ /* 0x000fe400078ec0ff */
[----:B------:R-:W-:Y:S01]  /*6190*/  LOP3.LUT R18, R10, 0xff, RZ, 0xc0, !PT ;  /* 0x000000ff0a127812 */ /* 0x000fe200078ec0ff */
[----:B------:R-:W-:Y:S01]  /*61a0*/  @!P2 FADD.FTZ R212, -R212, -RZ ;  /* 0x800000ffd4d4a221 */ /* 0x000fe20000010100 */
[----:B------:R-:W-:Y:S01]  /*61b0*/  ISETP.LE.U32.AND P6, PT, R8, UR4, PT ;  /* 0x0000000408007c0c */ /* 0x000fe2000bfc3070 */
[----:B------:R-:W-:Y:S01]  /*61c0*/  MUFU.EX2 R165, R56 ;  /* 0x0000003800a57308 */ /* 0x000fe20000000800 */
[----:B------:R-:W-:Y:S01]  /*61d0*/  SHF.R.U32.HI R7, RZ, 0x10, R14 ;  /* 0x00000010ff077819 */ /* 0x000fe2000001160e */
[----:B------:R-:W-:Y:S01]  /*61e0*/  @!P0 FADD.FTZ R216, -R216, -RZ ;  /* 0x800000ffd8d88221 */ /* 0x000fe20000010100 */
[----:B------:R-:W-:Y:S01]  /*61f0*/  ISETP.LE.U32.AND P4, PT, R18, UR4, PT ;  /* 0x0000000412007c0c */ /* 0x000fe2000bf83070 */
[----:B------:R-:W-:Y:S01]  /*6200*/  @!P5 FADD.FTZ R204, -R204, -RZ ;  /* 0x800000ffccccd221 */ /* 0x000fe20000010100 */
[----:B------:R-:W-:Y:S02]  /*6210*/  LOP3.LUT R7, R7, 0xff, RZ, 0xc0, !PT ;  /* 0x000000ff07077812 */ /* 0x000fe400078ec0ff */
[----:B------:R-:W-:Y:S02]  /*6220*/  LOP3.LUT R6, R6, 0xffff, RZ, 0xc0, !PT ;  /* 0x0000ffff06067812 */ /* 0x000fe400078ec0ff */
[----:B------:R-:W-:Y:S01]  /*6230*/  ISETP.LE.U32.AND P2, PT, R7, UR4, PT ;  /* 0x0000000407007c0c */ /* 0x000fe2000bf43070 */
[----:B------:R1:W3:Y:S01]  /*6240*/  MUFU.EX2 R200, R29 ;  /* 0x0000001d00c87308 */ /* 0x0002e20000000800 */
[----:B------:R-:W-:Y:S01]  /*6250*/  ISETP.LE.U32.AND P0, PT, R6, UR4, PT ;  /* 0x0000000406007c0c */ /* 0x000fe2000bf03070 */
[----:B------:R-:W-:Y:S01]  /*6260*/  @!P6 FADD.FTZ R214, -R214, -RZ ;  /* 0x800000ffd6d6e221 */ /* 0x000fe20000010100 */
[----:B------:R-:W-:Y:S02]  /*6270*/  LOP3.LUT R6, R12, 0xffff, RZ, 0xc0, !PT ;  /* 0x0000ffff0c067812 */ /* 0x000fe400078ec0ff */
[--C-:B------:R-:W-:Y:S01]  /*6280*/  SHF.R.U32.HI R7, RZ, 0x10, R12.reuse ;  /* 0x00000010ff077819 */ /* 0x100fe2000001160c */
[----:B------:R-:W-:Y:S01]  /*6290*/  @!P4 FADD.FTZ R213, -R213, -RZ ;  /* 0x800000ffd5d5c221 */ /* 0x000fe20000010100 */
[----:B------:R-:W-:Y:S02]  /*62a0*/  SHF.R.U32.HI R12, RZ, 0x18, R12 ;  /* 0x00000018ff0c7819 */ /* 0x000fe4000001160c */
[----:B------:R-:W-:Y:S01]  /*62b0*/  SHF.R.U32.HI R9, RZ, 0x18, R14 ;  /* 0x00000018ff097819 */ /* 0x000fe2000001160e */
[----:B------:R-:W4:Y:S01]  /*62c0*/  MUFU.EX2 R184, R36 ;  /* 0x0000002400b87308 */ /* 0x000f220000000800 */
[----:B------:R-:W-:Y:S01]  /*62d0*/  ISETP.LE.U32.AND P6, PT, R12, UR4, PT ;  /* 0x000000040c007c0c */ /* 0x000fe2000bfc3070 */
[----:B------:R-:W-:Y:S01]  /*62e0*/  @!P2 FADD.FTZ R208, -R208, -RZ ;  /* 0x800000ffd0d0a221 */ /* 0x000fe20000010100 */
[----:B------:R-:W-:Y:S01]  /*62f0*/  ISETP.LE.U32.AND P2, PT, R28, UR4, PT ;  /* 0x000000041c007c0c */ /* 0x000fe2000bf43070 */
[----:B------:R-:W-:Y:S01]  /*6300*/  @!P0 FADD.FTZ R201, -R201, -RZ ;  /* 0x800000ffc9c98221 */ /* 0x000fe20000010100 */
[----:B------:R-:W-:Y:S02]  /*6310*/  ISETP.LE.U32.AND P4, PT, R9, UR4, PT ;  /* 0x0000000409007c0c */ /* 0x000fe4000bf83070 */
[----:B------:R-:W-:Y:S02]  /*6320*/  LOP3.LUT R12, R31, 0xff, RZ, 0xc0, !PT ;  /* 0x000000ff1f0c7812 */ /* 0x000fe400078ec0ff */
[----:B------:R-:W-:Y:S01]  /*6330*/  ISETP.LE.U32.AND P3, PT, R17, UR4, PT ;  /* 0x0000000411007c0c */ /* 0x000fe2000bf63070 */
[----:B------:R-:W-:Y:S01]  /*6340*/  MUFU.EX2 R193, R41 ;  /* 0x0000002900c17308 */ /* 0x000fe20000000800 */
[----:B------:R-:W-:Y:S02]  /*6350*/  SHF.R.U32.HI R6, RZ, 0x8, R6 ;  /* 0x00000008ff067819 */ /* 0x000fe40000011606 */
[----:B------:R-:W-:Y:S01]  /*6360*/  LOP3.LUT R7, R7, 0xff, RZ, 0xc0, !PT ;  /* 0x000000ff07077812 */ /* 0x000fe200078ec0ff */
[----:B------:R-:W-:Y:S01]  /*6370*/  @!P6 FADD.FTZ R217, -R217, -RZ ;  /* 0x800000ffd9d9e221 */ /* 0x000fe20000010100 */
[--C-:B-1----:R-:W-:Y:S01]  /*6380*/  SHF.R.U32.HI R29, RZ, 0x18, R4.reuse ;  /* 0x00000018ff1d7819 */ /* 0x102fe20000011604 */
[----:B------:R-:W-:Y:S01]  /*6390*/  @!P2 FADD.FTZ R209, -R209, -RZ ;  /* 0x800000ffd1d1a221 */ /* 0x000fe20000010100 */
[----:B------:R-:W-:Y:S01]  /*63a0*/  LOP3.LUT R6, R6, 0xffff, RZ, 0xc0, !PT ;  /* 0x0000ffff06067812 */ /* 0x000fe200078ec0ff */
[----:B------:R-:W-:Y:S01]  /*63b0*/  @!P4 FADD.FTZ R205, -R205, -RZ ;  /* 0x800000ffcdcdc221 */ /* 0x000fe20000010100 */
[----:B------:R-:W-:Y:S01]  /*63c0*/  ISETP.LE.U32.AND P4, PT, R24, UR4, PT ;  /* 0x0000000418007c0c */ /* 0x000fe2000bf83070 */
[----:B------:R-:W1:Y:S01]  /*63d0*/  MUFU.EX2 R185, R39 ;  /* 0x0000002700b97308 */ /* 0x000e620000000800 */
[----:B------:R-:W-:Y:S01]  /*63e0*/  LOP3.LUT R8, R134, 0xff, RZ, 0xc0, !PT ;  /* 0x000000ff86087812 */ /* 0x000fe200078ec0ff */
[----:B------:R-:W-:Y:S01]  /*63f0*/  @!P3 FADD.FTZ R221, -R221, -RZ ;  /* 0x800000ffddddb221 */ /* 0x000fe20000010100 */
[----:B------:R-:W-:Y:S02]  /*6400*/  ISETP.LE.U32.AND P5, PT, R7, UR4, PT ;  /* 0x0000000407007c0c */ /* 0x000fe4000bfa3070 */
[----:B------:R-:W-:Y:S02]  /*6410*/  ISETP.LE.U32.AND P0, PT, R6, UR4, PT ;  /* 0x0000000406007c0c */ /* 0x000fe4000bf03070 */
[----:B------:R-:W-:Y:S02]  /*6420*/  ISETP.LE.U32.AND P6, PT, R8, UR4, PT ;  /* 0x0000000408007c0c */ /* 0x000fe4000bfc3070 */
[----:B------:R-:W-:Y:S01]  /*6430*/  SHF.R.U32.HI R11, RZ, 0x8, R135 ;  /* 0x00000008ff0b7819 */ /* 0x000fe20000011687 */
[----:B------:R-:W-:Y:S01]  /*6440*/  MUFU.EX2 R194, R40 ;  /* 0x0000002800c27308 */ /* 0x000fe20000000800 */
[----:B------:R-:W-:Y:S01]  /*6450*/  ISETP.LE.U32.AND P3, PT, R19, UR4, PT ;  /* 0x0000000413007c0c */ /* 0x000fe2000bf63070 */
[----:B------:R-:W-:Y:S01]  /*6460*/  @!P4 FADD.FTZ R191, -R191, -RZ ;  /* 0x800000ffbfbfc221 */ /* 0x000fe20000010100 */
[----:B------:R-:W-:Y:S02]  /*6470*/  SHF.R.U32.HI R6, RZ, 0x8, R133 ;  /* 0x00000008ff067819 */ /* 0x000fe40000011685 */
[----:B------:R-:W-:Y:S01]  /*6480*/  LOP3.LUT R11, R11, 0xffff, RZ, 0xc0, !PT ;  /* 0x0000ffff0b0b7812 */ /* 0x000fe200078ec0ff */
[----:B------:R-:W-:Y:S01]  /*6490*/  @!P5 FADD.FTZ R218, -R218, -RZ ;  /* 0x800000ffdadad221 */ /* 0x000fe20000010100 */
[----:B------:R-:W-:Y:S01]  /*64a0*/  LOP3.LUT R6, R6, 0xffff, RZ, 0xc0, !PT ;  /* 0x0000ffff06067812 */ /* 0x000fe200078ec0ff */
[----:B------:R-:W-:Y:S01]  /*64b0*/  @!P0 FADD.FTZ R211, -R211, -RZ ;  /* 0x800000ffd3d38221 */ /* 0x000fe20000010100 */
[----:B------:R-:W-:Y:S01]  /*64c0*/  ISETP.LE.U32.AND P2, PT, R11, UR4, PT ;  /* 0x000000040b007c0c */ /* 0x000fe2000bf43070 */
[----:B------:R-:W-:Y:S01]  /*64d0*/  @!P6 FADD.FTZ R210, -R210, -RZ ;  /* 0x800000ffd2d2e221 */ /* 0x000fe20000010100 */
[----:B------:R-:W-:Y:S01]  /*64e0*/  ISETP.LE.U32.AND P5, PT, R6, UR4, PT ;  /* 0x0000000406007c0c */ /* 0x000fe2000bfa3070 */
[----:B------:R-:W-:Y:S01]  /*64f0*/  IMAD.WIDE.U32 R6, R150, -0x2daee0ad, RZ ;  /* 0xd2511f5396067825 */ /* 0x000fe200078e00ff */
[----:B------:R-:W-:Y:S01]  /*6500*/  ISETP.LE.U32.AND P0, PT, R30, UR4, PT ;  /* 0x000000041e007c0c */ /* 0x000fe2000bf03070 */
[----:B------:R-:W-:Y:S01]  /*6510*/  MUFU.EX2 R183, R37 ;  /* 0x0000002500b77308 */ /* 0x000fe20000000800 */
[----:B------:R-:W-:Y:S01]  /*6520*/  ISETP.LE.U32.AND P6, PT, R12, UR4, PT ;  /* 0x000000040c007c0c */ /* 0x000fe2000bfc3070 */
[----:B--2---:R-:W-:Y:S01]  /*6530*/  @!P3 FADD.FTZ R202, -R202, -RZ ;  /* 0x800000ffcacab221 */ /* 0x004fe20000010100 */
[----:B------:R-:W-:Y:S02]  /*6540*/  LOP3.LUT R12, R13, 0xff, RZ, 0xc0, !PT ;  /* 0x000000ff0d0c7812 */ /* 0x000fe400078ec0ff */
[C---:B------:R-:W-:Y:S02]  /*6550*/  LOP3.LUT R21, R4.reuse, 0xff, RZ, 0xc0, !PT ;  /* 0x000000ff04157812 */ /* 0x040fe400078ec0ff */
[----:B------:R-:W-:Y:S01]  /*6560*/  LOP3.LUT R144, R4, 0xffff, RZ, 0xc0, !PT ;  /* 0x0000ffff04907812 */ /* 0x000fe200078ec0ff */
[----:B------:R-:W-:Y:S01]  /*6570*/  @!P2 FADD.FTZ R189, -R189, -RZ ;  /* 0x800000ffbdbda221 */ /* 0x000fe20000010100 */
[----:B------:R-:W-:Y:S01]  /*6580*/  SHF.R.U32.HI R32, RZ, 0x10, R4 ;  /* 0x00000010ff207819 */ /* 0x000fe20000011604 */
[----:B------:R-:W-:Y:S01]  /*6590*/  IMAD.WIDE.U32 R4, R25, -0x326172a9, RZ ;  /* 0xcd9e8d5719047825 */ /* 0x000fe200078e00ff */
[----:B------:R-:W-:Y:S01]  /*65a0*/  LOP3.LUT R11, R13, 0xffff, RZ, 0xc0, !PT ;  /* 0x0000ffff0d0b7812 */ /* 0x000fe200078ec0ff */
[----:B------:R-:W2:Y:S01]  /*65b0*/  MUFU.EX2 R188, R38 ;  /* 0x0000002600bc7308 */ /* 0x000ea20000000800 */
[----:B------:R-:W-:Y:S01]  /*65c0*/  ISETP.LE.U32.AND P4, PT, R12, UR4, PT ;  /* 0x000000040c007c0c */ /* 0x000fe2000bf83070 */
[----:B------:R-:W-:Y:S01]  /*65d0*/  @!P0 FADD.FTZ R190, -R190, -RZ ;  /* 0x800000ffbebe8221 */ /* 0x000fe20000010100 */
[----:B------:R-:W-:Y:S01]  /*65e0*/  LOP3.LUT R19, R6, 0xffff, RZ, 0xc0, !PT ;  /* 0x0000ffff06137812 */ /* 0x000fe200078ec0ff */
[----:B------:R-:W-:Y:S01]  /*65f0*/  @!P6 FADD.FTZ R192, -R192, -RZ ;  /* 0x800000ffc0c0e221 */ /* 0x000fe20000010100 */
[--C-:B------:R-:W-:Y:S01]  /*6600*/  SHF.R.U32.HI R18, RZ, 0x10, R6.reuse ;  /* 0x00000010ff127819 */ /* 0x100fe20000011606 */
[----:B---3--:R-:W-:Y:S01]  /*6610*/  @!P5 FADD.FTZ R200, -R200, -RZ ;  /* 0x800000ffc8c8d221 */ /* 0x008fe20000010100 */
[----:B------:R-:W-:Y:S02]  /*6620*/  ISETP.LE.U32.AND P3, PT, R21, UR4, PT ;  /* 0x0000000415007c0c */ /* 0x000fe4000bf63070 */
[----:B------:R-:W-:Y:S01]  /*6630*/  LOP3.LUT R20, R6, 0xff, RZ, 0xc0, !PT ;  /* 0x000000ff06147812 */ /* 0x000fe200078ec0ff */
[----:B------:R-:W-:Y:S01]  /*6640*/  MUFU.EX2 R198, R42 ;  /* 0x0000002a00c67308 */ /* 0x000fe20000000800 */
[----:B------:R-:W-:Y:S02]  /*6650*/  SHF.R.U32.HI R21, RZ, 0x18, R6 ;  /* 0x00000018ff157819 */ /* 0x000fe40000011606 */
[----:B------:R-:W-:Y:S01]  /*6660*/  SHF.R.U32.HI R6, RZ, 0x10, R13 ;  /* 0x00000010ff067819 */ /* 0x000fe2000001160d */
[----:B----4-:R-:W-:Y:S01]  /*6670*/  @!P4 FADD.FTZ R184, -R184, -RZ ;  /* 0x800000ffb8b8c221 */ /* 0x010fe20000010100 */
[----:B------:R-:W-:Y:S02]  /*6680*/  LOP3.LUT R9, R7, UR5, R142, 0x96, !PT ;  /* 0x0000000507097c12 */ /* 0x000fe4000f8e968e */
[----:B------:R-:W-:Y:S02]  /*6690*/  SHF.R.U32.HI R7, RZ, 0x8, R11 ;  /* 0x00000008ff077819 */ /* 0x000fe4000001160b */
[----:B------:R-:W-:Y:S01]  /*66a0*/  SHF.R.U32.HI R11, RZ, 0x18, R13 ;  /* 0x00000018ff0b7819 */ /* 0x000fe2000001160d */
[----:B------:R-:W-:Y:S01]  /*66b0*/  MUFU.EX2 R187, R45 ;  /* 0x0000002d00bb7308 */ /* 0x000fe20000000800 */
[----:B------:R-:W-:Y:S01]  /*66c0*/  LOP3.LUT R10, R5, UR6, R26, 0x96, !PT ;  /* 0x00000006050a7c12 */ /* 0x000fe2000f8e961a */
[----:B------:R-:W-:Y:S01]  /*66d0*/  @!P3 FADD.FTZ R161, -R161, -RZ ;  /* 0x800000ffa1a1b221 */ /* 0x000fe20000010100 */
[----:B------:R-:W-:Y:S02]  /*66e0*/  LOP3.LUT R6, R6, 0xff, RZ, 0xc0, !PT ;  /* 0x000000ff06067812 */ /* 0x000fe400078ec0ff */
[----:B------:R-:W-:Y:S02]  /*66f0*/  ISETP.LE.U32.AND P2, PT, R11, UR4, PT ;  /* 0x000000040b007c0c */ /* 0x000fe4000bf43070 */
[----:B------:R-:W-:Y:S02]  /*6700*/  ISETP.LE.U32.AND P0, PT, R6, UR4, PT ;  /* 0x0000000406007c0c */ /* 0x000fe4000bf03070 */
[C---:B------:R-:W-:Y:S01]  /*6710*/  LOP3.LUT R6, R10.reuse, 0xff, RZ, 0xc0, !PT ;  /* 0x000000ff0a067812 */ /* 0x040fe200078ec0ff */
[----:B------:R-:W-:Y:S01]  /*6720*/  MUFU.EX2 R186, R44 ;  /* 0x0000002c00ba7308 */ /* 0x000fe20000000800 */
[----:B------:R-:W-:Y:S02]  /*6730*/  LOP3.LUT R11, R10, 0xffff, RZ, 0xc0, !PT ;  /* 0x0000ffff0a0b7812 */ /* 0x000fe400078ec0ff */
[----:B------:R-:W-:Y:S02]  /*6740*/  LOP3.LUT R7, R7, 0xffff, RZ, 0xc0, !PT ;  /* 0x0000ffff07077812 */ /* 0x000fe400078ec0ff */
[----:B------:R-:W-:Y:S02]  /*6750*/  ISETP.LE.U32.AND P4, PT, R6, UR4, PT ;  /* 0x0000000406007c0c */ /* 0x000fe4000bf83070 */
[----:B------:R-:W-:Y:S01]  /*6760*/  ISETP.LE.U32.AND P6, PT, R7, UR4, PT ;  /* 0x0000000407007c0c */ /* 0x000fe2000bfc3070 */
[----:B-1----:R-:W-:Y:S01]  /*6770*/  @!P2 FADD.FTZ R185, -R185, -RZ ;  /* 0x800000ffb9b9a221 */ /* 0x002fe20000010100 */
[----:B------:R-:W-:Y:S01]  /*6780*/  SHF.R.U32.HI R6, RZ, 0x8, R11 ;  /* 0x00000008ff067819 */ /* 0x000fe2000001160b */
[----:B--2---:R-:W-:Y:S01]  /*6790*/  @!P0 FADD.FTZ R188, -R188, -RZ ;  /* 0x800000ffbcbc8221 */ /* 0x004fe20000010100 */
[----:B------:R-:W-:Y:S01]  /*67a0*/  SHF.R.U32.HI R7, RZ, 0x10, R10 ;  /* 0x00000010ff077819 */ /* 0x000fe2000001160a */
[----:B------:R-:W1:Y:S01]  /*67b0*/  MUFU.EX2 R197, R43 ;  /* 0x0000002b00c57308 */ /* 0x000e620000000800 */
[----:B------:R-:W-:Y:S02]  /*67c0*/  LOP3.LUT R6, R6, 0xffff, RZ, 0xc0, !PT ;  /* 0x0000ffff06067812 */ /* 0x000fe400078ec0ff */
[--C-:B------:R-:W-:Y:S02]  /*67d0*/  SHF.R.U32.HI R17, RZ, 0x10, R4.reuse ;  /* 0x00000010ff117819 */ /* 0x100fe40000011604 */
[----:B------:R-:W-:Y:S01]  /*67e0*/  SHF.R.U32.HI R16, RZ, 0x18, R4 ;  /* 0x00000018ff107819 */ /* 0x000fe20000011604 */
[----:B------:R-:W-:Y:S01]  /*67f0*/  @!P4 FADD.FTZ R194, -R194, -RZ ;  /* 0x800000ffc2c2c221 */ /* 0x000fe20000010100 */
[C---:B------:R-:W-:Y:S01]  /*6800*/  LOP3.LUT R14, R4.reuse, 0xffff, RZ, 0xc0, !PT ;  /* 0x0000ffff040e7812 */ /* 0x040fe200078ec0ff */
[----:B------:R-:W-:Y:S01]  /*6810*/  @!P6 FADD.FTZ R183, -R183, -RZ ;  /* 0x800000ffb7b7e221 */ /* 0x000fe20000010100 */
[----:B------:R-:W-:Y:S01]  /*6820*/  LOP3.LUT R15, R4, 0xff, RZ, 0xc0, !PT ;  /* 0x000000ff040f7812 */ /* 0x000fe200078ec0ff */
[----:B------:R-:W-:Y:S01]  /*6830*/  IMAD.WIDE.U32 R4, R143, -0x2daee0ad, RZ ;  /* 0xd2511f538f047825 */ /* 0x000fe200078e00ff */
[----:B------:R-:W-:Y:S01]  /*6840*/  ISETP.LE.U32.AND P2, PT, R6, UR4, PT ;  /* 0x0000000406007c0c */ /* 0x000fe2000bf43070 */
[----:B------:R-:W2:Y:S01]  /*6850*/  MUFU.EX2 R195, R46 ;  /* 0x0000002e00c37308 */ /* 0x000ea20000000800 */
[----:B------:R-:W-:Y:S02]  /*6860*/  SHF.R.U32.HI R12, RZ, 0x18, R10 ;  /* 0x00000018ff0c7819 */ /* 0x000fe4000001160a */
[----:B------:R-:W-:Y:S02]  /*6870*/  LOP3.LUT R7, R7, 0xff, RZ, 0xc0, !PT ;  /* 0x000000ff07077812 */ /* 0x000fe400078ec0ff */
[----:B------:R-:W-:Y:S02]  /*6880*/  LOP3.LUT R8, R5, UR5, R132, 0x96, !PT ;  /* 0x0000000505087c12 */ /* 0x000fe4000f8e9684 */
[----:B------:R-:W-:Y:S02]  /*6890*/  ISETP.LE.U32.AND P6, PT, R12, UR4, PT ;  /* 0x000000040c007c0c */ /* 0x000fe4000bfc3070 */
[C---:B------:R-:W-:Y:S01]  /*68a0*/  LOP3.LUT R12, R4.reuse, 0xffff, RZ, 0xc0, !PT ;  /* 0x0000ffff040c7812 */ /* 0x040fe200078ec0ff */
[----:B------:R-:W3:Y:S01]  /*68b0*/  MUFU.EX2 R196, R47 ;  /* 0x0000002f00c47308 */ /* 0x000ee20000000800 */
[----:B------:R-:W-:Y:S01]  /*68c0*/  SHF.R.U32.HI R5, RZ, 0x8, R14 ;  /* 0x00000008ff057819 */ /* 0x000fe2000001160e */
[----:B------:R-:W-:Y:S01]  /*68d0*/  @!P2 FADD.FTZ R193, -R193, -RZ ;  /* 0x800000ffc1c1a221 */ /* 0x000fe20000010100 */
[----:B------:R-:W-:Y:S02]  /*68e0*/  ISETP.LE.U32.AND P0, PT, R7, UR4, PT ;  /* 0x0000000407007c0c */ /* 0x000fe4000bf03070 */
[----:B------:R-:W-:Y:S02]  /*68f0*/  LOP3.LUT R5, R5, 0xffff, RZ, 0xc0, !PT ;  /* 0x0000ffff05057812 */ /* 0x000fe400078ec0ff */
[----:B------:R-:W-:Y:S02]  /*6900*/  LOP3.LUT R11, R4, 0xff, RZ, 0xc0, !PT ;  /* 0x000000ff040b7812 */ /* 0x000fe400078ec0ff */
[----:B------:R-:W-:Y:S01]  /*6910*/  ISETP.LE.U32.AND P2, PT, R5, UR4, PT ;  /* 0x0000000405007c0c */ /* 0x000fe2000bf43070 */
[----:B-1----:R-:W-:Y:S01]  /*6920*/  @!P6 FADD.FTZ R197, -R197, -RZ ;  /* 0x800000ffc5c5e221 */ /* 0x002fe20000010100 */
[--C-:B------:R-:W-:Y:S01]  /*6930*/  SHF.R.U32.HI R7, RZ, 0x18, R4.reuse ;  /* 0x00000018ff077819 */ /* 0x100fe20000011604 */
[----:B------:R-:W1:Y:S01]  /*6940*/  MUFU.EX2 R150, R140 ;  /* 0x0000008c00967308 */ /* 0x000e620000000800 */
        /* <DEDUP_REMOVED lines=77> */
[----:B------:R-:W-:Y:S01]  /*6e20*/  ISETP.LE.U32.AND P4, PT, R11, UR4, PT ;  /* 0x000000040b007c0c */ /* 0x000fe2000bf83070 */
[----:B------:R-:W-:Y:S01]  /*6e30*/  ULDC.64 UR4, c[0x0][0x118] ;  /* 0x0000460000047ab9 */ /* 0x000fe20000000a00 */
[----:B------:R-:W-:Y:S01]  /*6e40*/  FSETP.GE.FTZ.AND P3, PT, R207, RZ, PT ;  /* 0x000000ffcf00720b */ /* 0x000fe20003f76000 */
[----:B------:R-:W-:Y:S01]  /*6e50*/  @!P0 FADD.FTZ R154, -R154, -RZ ;  /* 0x800000ff9a9a8221 */ /* 0x000fe20000010100 */
[----:B------:R-:W-:Y:S02]  /*6e60*/  FSETP.GE.FTZ.AND P2, PT, R206, RZ, PT ;  /* 0x000000ffce00720b */ /* 0x000fe40003f56000 */
[----:B------:R-:W-:Y:S05]  /*6e70*/  FSETP.GE.FTZ.AND P5, PT, R191, RZ, PT ;  /* 0x000000ffbf00720b */ /* 0x000fea0003fb6000 */
[----:B-1----:R-:W-:Y:S02]  /*6e80*/  @!P6 FADD.FTZ R150, -R150, -RZ ;  /* 0x800000ff9696e221 */ /* 0x002fe40000010100 */
[----:B------:R-:W-:Y:S01]  /*6e90*/  @!P4 FADD.FTZ R155, -R155, -RZ ;  /* 0x800000ff9b9bc221 */ /* 0x000fe20000010100 */
[----:B--2---:R-:W-:Y:S02]  /*6ea0*/  F2FP.RELU.PACK_AB R6, R223, R222 ;  /* 0x000000dedf06723e */ /* 0x004fe400000008ff */
[----:B------:R-:W-:Y:S02]  /*6eb0*/  FSETP.GE.FTZ.AND P4, PT, R213, RZ, PT ;  /* 0x000000ffd500720b */ /* 0x000fe40003f96000 */
[----:B---3--:R-:W-:Y:S01]  /*6ec0*/  F2FP.RELU.PACK_AB R5, R227, R226 ;  /* 0x000000e2e305723e */ /* 0x008fe200000008ff */
[----:B------:R1:W-:Y:S01]  /*6ed0*/  STS [R228+0x1e000], R6 ;  /* 0x01e00006e4007388 */ /* 0x0003e20000000800 */
[----:B----4-:R-:W-:Y:S03]  /*6ee0*/  F2FP.RELU.PACK_AB R4, R220, R221 ;  /* 0x000000dddc04723e */ /* 0x010fe600000008ff */
        /* <DEDUP_REMOVED lines=98> */
[C---:B------:R-:W-:Y:S01]  /*7510*/  LEA R148, P0, R251.reuse, R146, 0x2 ;  /* 0x00000092fb947211 */ /* 0x040fe200078010ff */
        /* <DEDUP_REMOVED lines=31> */
[C---:B----4-:R-:W-:Y:S02]  /*7710*/  FADD.FTZ R140, -R146.reuse, R4 ;  /* 0x00000004928c7221 */ /* 0x050fe40000010100 */
[C---:B---3--:R-:W-:Y:S02]  /*7720*/  FADD.FTZ R2, -R145.reuse, R6 ;  /* 0x0000000691027221 */ /* 0x048fe40000010100 */
[----:B------:R-:W-:Y:S01]  /*7730*/  FADD.FTZ R4, -R146, R5 ;  /* 0x0000000592047221 */ /* 0x000fe20000010100 */
[-C--:B------:R-:W-:Y:S01]  /*7740*/  FSEL R5, R140, R146.reuse, P3 ;  /* 0x000000928c057208 */ /* 0x080fe20001800000 */
        /* <DEDUP_REMOVED lines=22> */
[C---:B------:R-:W-:Y:S01]  /*78b0*/  FADD.FTZ R19, -R145.reuse, R19 ;  /* 0x0000001391137221 */ /* 0x040fe20000010100 */
        /* <DEDUP_REMOVED lines=15> */
[----:B------:R-:W-:Y:S01]  /*79b0*/  FADD.FTZ R23, -R145, R23 ;  /* 0x0000001791177221 */ /* 0x000fe20000010100 */
        /* <DEDUP_REMOVED lines=8> */
[C---:B------:R-:W-:Y:S01]  /*7a40*/  FADD.FTZ R35, -R145.reuse, R35 ;  /* 0x0000002391237221 */ /* 0x040fe20000010100 */
        /* <DEDUP_REMOVED lines=44> */
[----:B------:R-:W-:Y:S01]  /*7d10*/  FSEL R6, R6, R145, P4 ;  /* 0x0000009106067208 */ /* 0x000fe20002000000 */
[----:B------:R-:W-:Y:S01]  /*7d20*/  FMUL.FTZ R156, R156, R53 ;  /* 0x000000359c9c7220 */ /* 0x000fe20000410000 */
[-C--:B------:R-:W-:Y:S02]  /*7d30*/  FSEL R7, R7, R145.reuse, P2 ;  /* 0x0000009107077208 */ /* 0x080fe40001000000 */
[----:B------:R-:W-:Y:S01]  /*7d40*/  FSETP.GE.FTZ.AND P2, PT, R216, RZ, PT ;  /* 0x000000ffd800720b */ /* 0x000fe20003f56000 */
[----:B------:R-:W-:Y:S01]  /*7d50*/  FMUL.FTZ R159, R159, R6 ;  /* 0x000000069f9f7220 */ /* 0x000fe20000410000 */
[----:B------:R-:W-:Y:S02]  /*7d60*/  FSETP.GE.FTZ.AND P4, PT, R221, RZ, PT ;  /* 0x000000ffdd00720b */ /* 0x000fe40003f96000 */
[-C--:B------:R-:W-:Y:S01]  /*7d70*/  FSEL R18, R18, R145.reuse, P2 ;  /* 0x0000009112127208 */ /* 0x080fe20001000000 */
[----:B------:R-:W-:Y:S01]  /*7d80*/  FADD.FTZ R64, -R146, R64 ;  /* 0x0000004092407221 */ /* 0x000fe20000010100 */
[----:B------:R-:W-:Y:S01]  /*7d90*/  FSETP.GE.FTZ.AND P2, PT, R208, RZ, PT ;  /* 0x000000ffd000720b */ /* 0x000fe20003f56000 */
[----:B------:R-:W-:Y:S02]  /*7da0*/  FADD.FTZ R5, -R145, R66 ;  /* 0x0000004291057221 */ /* 0x000fe40000010100 */
[----:B------:R-:W-:Y:S01]  /*7db0*/  FMUL.FTZ R216, R216, R18 ;  /* 0x00000012d8d87220 */ /* 0x000fe20000410000 */
[----:B------:R-:W-:Y:S01]  /*7dc0*/  FSEL R64, R64, R146, P3 ;  /* 0x0000009240407208 */ /* 0x000fe20001800000 */
[----:B------:R-:W-:Y:S01]  /*7dd0*/  @P0 FADD.FTZ R146, -R146, R65 ;  /* 0x0000004192920221 */ /* 0x000fe20000010100 */
[----:B------:R-:W-:Y:S02]  /*7de0*/  FSETP.GE.FTZ.AND P0, PT, R215, RZ, PT ;  /* 0x000000ffd700720b */ /* 0x000fe40003f16000 */
[-C--:B------:R-:W-:Y:S01]  /*7df0*/  FSEL R22, R22, R145.reuse, P2 ;  /* 0x0000009116167208 */ /* 0x080fe20001000000 */
        /* <DEDUP_REMOVED lines=43> */
[----:B------:R-:W-:Y:S01]  /*80b0*/  FADD.FTZ R26, -R0, R26 ;  /* 0x0000001a001a7221 */ /* 0x000fe20000010100 */
        /* <DEDUP_REMOVED lines=41> */
[C---:B------:R-:W-:Y:S01]  /*8350*/  FADD.FTZ R4, -R0.reuse, R14 ;  /* 0x0000000e00047221 */ /* 0x040fe20000010100 */
[-C--:B------:R-:W-:Y:S01]  /*8360*/  FSEL R7, R7, R2.reuse, P4 ;  /* 0x0000000207077208 */ /* 0x080fe20002000000 */
        /* <DEDUP_REMOVED lines=90> */
[C---:B------:R-:W-:Y:S02]  /*8910*/  IADD3 R14, R240.reuse, UR6, RZ ;  /* 0x00000006f00e7c10 */ /* 0x040fe4000fffe0ff */
[C---:B------:R-:W-:Y:S01]  /*8920*/  @!P2 IADD3 R17, R240.reuse, UR6, RZ ;  /* 0x00000006f011ac10 */ /* 0x040fe2000fffe0ff */
[----:B------:R1:W-:Y:S01]  /*8930*/  @P2 STS [R199], RZ ;  /* 0x000000ffc7002388 */ /* 0x0003e20000000800 */
[C---:B------:R-:W-:Y:S02]  /*8940*/  @!P2 IADD3 R16, R240.reuse, UR6, RZ ;  /* 0x00000006f010ac10 */ /* 0x040fe4000fffe0ff */
[----:B------:R-:W-:Y:S01]  /*8950*/  @!P2 IADD3 R15, R240, UR6, RZ ;  /* 0x00000006f00fac10 */ /* 0x000fe2000fffe0ff */
[----:B------:R1:W-:Y:S01]  /*8960*/  @P2 STS [R199+0x4], RZ ;  /* 0x000004ffc7002388 */ /* 0x0003e20000000800 */
[CC--:B------:R-:W-:Y:S01]  /*8970*/  @!P2 LEA.HI.X R8, R11.reuse, R5.reuse, R8, 0x5, P4 ;  /* 0x000000050b08a211 */ /* 0x0c0fe200020f2c08 */
[----:B------:R-:W-:Y:S01]  /*8980*/  IMAD.MOV.U32 R240, RZ, RZ, R14 ;  /* 0x000000fffff07224 */ /* 0x000fe200078e000e */
[C---:B------:R-:W-:Y:S01]  /*8990*/  @!P2 LEA R12, P4, R0.reuse, R242, 0x1 ;  /* 0x000000f2000ca211 */ /* 0x040fe200078808ff */
[----:B------:R1:W-:Y:S01]  /*89a0*/  @P2 STS [R199+0x8], RZ ;  /* 0x000008ffc7002388 */ /* 0x0003e20000000800 */
[C---:B------:R-:W-:Y:S02]  /*89b0*/  @!P2 LEA R2, P3, R11.reuse, R4, 0x6 ;  /* 0x000000040b02a211 */ /* 0x040fe400078630ff */
[----:B------:R-:W-:Y:S01]  /*89c0*/  @!P2 LEA.HI.X R13, R0, R244, R8, 0x1, P4 ;  /* 0x000000f4000da211 */ /* 0x000fe200020f0c08 */
[----:B------:R1:W-:Y:S01]  /*89d0*/  @P2 STS [R199+0xc], RZ ;  /* 0x00000cffc7002388 */ /* 0x0003e20000000800 */
[C---:B------:R-:W-:Y:S01]  /*89e0*/  @!P2 LEA.HI.X R9, R11.reuse, R5, R9, 0x6, P3 ;  /* 0x000000050b09a211 */ /* 0x040fe200018f3409 */
[----:B------:R-:W-:Y:S01]  /*89f0*/  @!P2 IMAD.WIDE.U32 R4, R11, 0x60, R4 ;  /* 0x000000600b04a825 */ /* 0x000fe200078e0004 */
[----:B------:R-:W-:Y:S01]  /*8a00*/  @!P2 LEA R10, P3, R2, R242, 0x1 ;  /* 0x000000f2020aa211 */ /* 0x000fe200078608ff */
[----:B------:R-:W-:Y:S01]  /*8a10*/  @!PT LDS RZ, [RZ] ;  /* 0x00000000fffff984 */ /* 0x000fe20000000800 */
[----:B------:R-:W-:Y:S01]  /*8a20*/  @!PT LDS RZ, [RZ] ;  /* 0x00000000fffff984 */ /* 0x000fe20000000800 */
[----:B------:R-:W-:Y:S01]  /*8a30*/  @!PT LDS RZ, [RZ] ;  /* 0x00000000fffff984 */ /* 0x000fe20000000800 */
[----:B------:R1:W-:Y:S01]  /*8a40*/  @!P2 LDGSTS.E.BYPASS.LTC128B.128 [R14], [R6.64] ;  /* 0x00000000060eafae */ /* 0x0003e2000b901d44 */
[----:B------:R-:W-:Y:S01]  /*8a50*/  IADD3 R175, R175, UR6, RZ ;  /* 0x00000006afaf7c10 */ /* 0x000fe2000fffe0ff */
[----:B------:R-:W-:Y:S01]  /*8a60*/  @!P2 IMAD R0, R20, 0x60, RZ ;  /* 0x000000601400a824 */ /* 0x000fe200078e02ff */
[----:B------:R-:W-:Y:S01]  /*8a70*/  @!P2 LEA.HI.X R11, R2, R244, R9, 0x1, P3 ;  /* 0x000000f4020ba211 */ /* 0x000fe200018f0c09 */
[----:B------:R1:W-:Y:S01]  /*8a80*/  @P2 STS [R199+0x1000], RZ ;  /* 0x001000ffc7002388 */ /* 0x0003e20000000800 */
[C---:B------:R-:W-:Y:S01]  /*8a90*/  @!P2 LEA R8, P3, R4.reuse, R242, 0x1 ;  /* 0x000000f20408a211 */ /* 0x040fe200078608ff */
[----:B------:R-:W-:Y:S02]  /*8aa0*/  @!P2 IMAD.IADD R0, R5, 0x1, R0 ;  /* 0x000000010500a824 */ /* 0x000fe400078e0200 */
[----:B------:R1:W-:Y:S01]  /*8ab0*/  @P2 STS [R199+0x1004], RZ ;  /* 0x001004ffc7002388 */ /* 0x0003e20000000800 */
[----:B------:R-:W-:Y:S02]  /*8ac0*/  IMAD.MOV.U32 R242, RZ, RZ, R6 ;  /* 0x000000fffff27224 */ /* 0x000fe400078e0006 */
[----:B------:R-:W-:Y:S01]  /*8ad0*/  @!P2 LEA.HI.X R9, R4, R244, R0, 0x1, P3 ;  /* 0x000000f40409a211 */ /* 0x000fe200018f0c00 */
[----:B------:R1:W-:Y:S01]  /*8ae0*/  @P2 STS [R199+0x1008], RZ ;  /* 0x001008ffc7002388 */ /* 0x0003e20000000800 */
[----:B------:R-:W-:Y:S03]  /*8af0*/  IMAD.MOV.U32 R244, RZ, RZ, R7 ;  /* 0x000000fffff47224 */ /* 0x000fe600078e0007 */
        /* <DEDUP_REMOVED lines=22> */
.L_x_1736:
        /* <DEDUP_REMOVED lines=174> */
[-C--:B------:R-:W-:Y:S01]  /*9740*/  @!P2 LEA R11, P4, R8, R4.reuse, 0x5 ;  /* 0x00000004080ba211 */ /* 0x080fe200078828ff */
        /* <DEDUP_REMOVED lines=15> */
[C---:B------:R-:W-:Y:S01]  /*9840*/  @!P2 LEA R10, P3, R14.reuse, R241, 0x1 ;  /* 0x000000f10e0aa211 */ /* 0x040fe200078608ff */
[----:B------:R-:W-:Y:S01]  /*9850*/  @!PT LDS RZ, [RZ] ;  /* 0x00000000fffff984 */ /* 0x000fe20000000800 */
[----:B------:R-:W-:Y:S01]  /*9860*/  @!PT LDS RZ, [RZ] ;  /* 0x00000000fffff984 */ /* 0x000fe20000000800 */
[----:B------:R-:W-:Y:S01]  /*9870*/  @!PT LDS RZ, [RZ] ;  /* 0x00000000fffff984 */ /* 0x000fe20000000800 */
[----:B------:R1:W-:Y:S02]  /*9880*/  @!P2 LDGSTS.E.BYPASS.LTC128B.128 [R141+0x9000], [R12.64] ;  /* 0x090000000c8dafae */ /* 0x0003e4000b901d44 */
[----:B------:R-:W-:Y:S01]  /*9890*/  @!P2 IMAD.IADD R5, R9, 0x1, R16 ;  /* 0x000000010905a824 */ /* 0x000fe200078e0210 */
[----:B------:R-:W-:Y:S01]  /*98a0*/  @!P2 LEA.HI.X R11, R14, R243, R15, 0x1, P3 ;  /* 0x000000f30e0ba211 */ /* 0x000fe200018f0c0f */
        /* <DEDUP_REMOVED lines=15> */
.L_x_1737:
[----:B------:R-:W-:Y:S01]  /*99a0*/  LDSM.16.M88.4 R32, [R176+0x14000] ;  /* 0x01400000b020783b */ /* 0x000fe20000000200 */
[----:B-1----:R-:W-:Y:S01]  /*99b0*/  @P0 IADD3 R4, R251, -0x80, RZ ;  /* 0xffffff80fb040810 */ /* 0x002fe20007ffe0ff */
[----:B------:R-:W-:Y:S01]  /*99c0*/  IMAD.MOV.U32 R5, RZ, RZ, 0x4 ;  /* 0x00000004ff057424 */ /* 0x000fe200078e00ff */
[----:B------:R-:W-:Y:S01]  /*99d0*/  @UP4 UIADD3 UR11, UP0, UR12, -0x200, URZ ;  /* 0xfffffe000c0b4890 */ /* 0x000fe2000ff1e03f */
[----:B------:R-:W-:Y:S01]  /*99e0*/  IMAD.IADD R140, R169, 0x1, R174 ;  /* 0x00000001a98c7824 */ /* 0x000fe200078e02ae */
[----:B------:R-:W1:Y:S01]  /*99f0*/  LDSM.16.MT88.4 R16, [R0+0xc000] ;  /* 0x00c000000010783b */ /* 0x000e620000004200 */
[----:B------:R-:W-:Y:S01]  /*9a00*/  @P0 IMAD.WIDE R142, R4, R5, UR12 ;  /* 0x0000000c048e0e25 */ /* 0x000fe2000f8e0205 */
[----:B------:R-:W-:Y:S03]  /*9a10*/  @UP4 UIADD3.X UR6, UR13, -0x1, URZ, UP0, !UPT ;  /* 0xffffffff0d064890 */ /* 0x000fe600087fe43f */
[----:B------:R-:W2:Y:S01]  /*9a20*/  LDSM.16.M88.4 R28, [R176+0x16000] ;  /* 0x01600000b01c783b */ /* 0x000ea20000000200 */
[----:B------:R-:W-:Y:S01]  /*9a30*/  IMAD.MOV.U32 R147, RZ, RZ, c[0x0][0x22c] ;  /* 0x00008b00ff937624 */ /* 0x000fe200078e00ff */
[----:B------:R-:W-:Y:S01]  /*9a40*/  @UP4 UMOV UR12, UR11 ;  /* 0x0000000b000c4c82 */ /* 0x000fe20008000000 */
[----:B------:R-:W-:Y:S01]  /*9a50*/  IMAD.MOV.U32 R146, RZ, RZ, c[0x0][0x22c] ;  /* 0x00008b00ff927624 */ /* 0x000fe200078e00ff */
[----:B------:R-:W-:Y:S01]  /*9a60*/  @UP4 UMOV UR13, UR6 ;  /* 0x00000006000d4c82 */ /* 0x000fe20008000000 */
[----:B------:R-:W3:Y:S01]  /*9a70*/  LDSM.16.MT88.4 R36, [R2+0xc000] ;  /* 0x00c000000224783b */ /* 0x000ee20000004200 */
[----:B------:R-:W-:Y:S01]  /*9a80*/  IMAD R147, R147, c[0x0][0x1c0], RZ ;  /* 0x0000700093937a24 */ /* 0x000fe200078e02ff */
[----:B------:R-:W-:Y:S01]  /*9a90*/  ULOP3.LUT UR6, UR8, 0x1, URZ, 0xc0, !UPT ;  /* 0x0000000108067892 */ /* 0x000fe2000f8ec03f */
[----:B------:R-:W-:Y:S02]  /*9aa0*/  IMAD R146, R146, c[0x0][0x1c0], RZ ;  /* 0x0000700092927a24 */ /* 0x000fe400078e02ff */
[----:B------:R-:W-:Y:S01]  /*9ab0*/  LDSM.16.M88.4 R40, [R174+0x14000] ;  /* 0x01400000ae28783b */ /* 0x000fe20000000200 */
[----:B------:R-:W-:Y:S01]  /*9ac0*/  IMAD.SHL.U32 R147, R147, 0x10, RZ ;  /* 0x0000001093937824 */ /* 0x000fe200078e00ff */
[----:B------:R-:W-:Y:S01]  /*9ad0*/  UISETP.NE.U32.AND UP0, UPT, UR6, 0x1, UPT ;  /* 0x000000010600788c */ /* 0x000fe2000bf05070 */
[----:B------:R-:W-:Y:S01]  /*9ae0*/  IMAD R146, R146, 0x18, RZ ;  /* 0x0000001892927824 */ /* 0x000fe200078e02ff */
[----:B------:R-:W-:Y:S01]  /*9af0*/  UIADD3 UR6, UR8, -0x1, URZ ;  /* 0xffffffff08067890 */ /* 0x000fe2000fffe03f */
[----:B------:R-:W4:Y:S01]  /*9b00*/  LDSM.16.MT88.4 R44, [R0+0xc800] ;  /* 0x00c80000002c783b */ /* 0x000f220000004200 */
[----:B------:R-:W-:Y:S02]  /*9b10*/  IMAD.MOV.U32 R151, RZ, RZ, c[0x0][0x22c] ;  /* 0x00008b00ff977624 */ /* 0x000fe400078e00ff */
[----:B------:R-:W-:Y:S02]  /*9b20*/  IMAD.MOV.U32 R150, RZ, RZ, c[0x0][0x22c] ;  /* 0x00008b00ff967624 */ /* 0x000fe400078e00ff */
[----:B------:R-:W3:Y:S01]  /*9b30*/  LDSM.16.M88.4 R48, [R174+0x16000] ;  /* 0x01600000ae30783b */ /* 0x000ee20000000200 */
[----:B------:R-:W-:Y:S02]  /*9b40*/  IMAD R151, R151, c[0x0][0x1c0], RZ ;  /* 0x0000700097977a24 */ /* 0x000fe400078e02ff */
[----:B------:R-:W-:Y:S02]  /*9b50*/  IMAD R150, R150, c[0x0][0x1c0], RZ ;  /* 0x0000700096967a24 */ /* 0x000fe400078e02ff */
[----:B------:R-:W3:Y:S01]  /*9b60*/  LDSM.16.MT88.4 R52, [R2+0xc800] ;  /* 0x00c800000234783b */ /* 0x000ee20000004200 */
[----:B------:R-:W-:Y:S02]  /*9b70*/  IMAD.SHL.U32 R151, R151, 0x20, RZ ;  /* 0x0000002097977824 */ /* 0x000fe400078e00ff */
[----:B------:R-:W-:Y:S02]  /*9b80*/  IMAD R150, R150, 0x28, RZ ;  /* 0x0000002896967824 */ /* 0x000fe400078e02ff */
[----:B------:R-:W-:Y:S01]  /*9b90*/  LDSM.16.M88.4 R56, [R144+0x14000] ;  /* 0x014000009038783b */ /* 0x000fe20000000200 */
[----:B------:R-:W-:Y:S01]  /*9ba0*/  IMAD.MOV.U32 R145, RZ, RZ, c[0x0][0x22c] ;  /* 0x00008b00ff917624 */ /* 0x000fe200078e00ff */
[-C--:B-1----:R-:W-:Y:S03]  /*9bb0*/  HMMA.16816.F32 R4, R32, R16.reuse, RZ ;  /* 0x000000102004723c */ /* 0x082fe600000018ff */
[----:B------:R-:W1:Y:S01]  /*9bc0*/  LDSM.16.MT88.4 R60, [R0+0xd000] ;  /* 0x00d00000003c783b */ /* 0x000e620000004200 */
[----:B------:R-:W-:Y:S04]  /*9bd0*/  IMAD R145, R145, c[0x0][0x1c0], RZ ;  /* 0x0000700091917a24 */ /* 0x000fe800078e02ff */
[----:B------:R-:W1:Y:S01]  /*9be0*/  LDSM.16.M88.4 R64, [R144+0x16000] ;  /* 0x016000009040783b */ /* 0x000e620000000200 */
[----:B------:R-:W-:Y:S01]  /*9bf0*/  IMAD.U32 R145, R145, -0x80, RZ ;  /* 0xffffff8091917824 */ /* 0x000fe200078e00ff */
[C---:B--2---:R-:W-:Y:S03]  /*9c00*/  HMMA.16816.F32 R8, R28.reuse, R16, RZ ;  /* 0x000000101c08723c */ /* 0x044fe600000018ff */
[----:B------:R-:W2:Y:S01]  /*9c10*/  LDSM.16.MT88.4 R132, [R2+0xd000] ;  /* 0x00d000000284783b */ /* 0x000ea20000004200 */
[C---:B------:R-:W-:Y:S04]  /*9c20*/  LEA R237, P2, R145.reuse, R148, 0x2 ;  /* 0x0000009491ed7211 */ /* 0x040fe800078410ff */
[-C--:B------:R-:W-:Y:S01]  /*9c30*/  HMMA.16816.F32 R12, R28, R18.reuse, RZ ;  /* 0x000000121c0c723c */ /* 0x080fe200000018ff */
[----:B------:R-:W-:Y:S03]  /*9c40*/  LDSM.16.M88.4 R136, [R140+0x16000] ;  /* 0x016000008c88783b */ /* 0x000fe60000000200 */
[----:B------:R-:W-:Y:S01]  /*9c50*/  LEA.HI.X.SX32 R236, R145, R149, 0x2, P2 ;  /* 0x0000009591ec7211 */ /* 0x000fe200010f16ff */
[----:B------:R-:W-:Y:S01]  /*9c60*/  IMAD.MOV.U32 R145, RZ, RZ, c[0x0][0x22c] ;  /* 0x00008b00ff917624 */ /* 0x000fe200078e00ff */
[----:B------:R1:W5:Y:S02]  /*9c70*/  @P0 LDG.E R249, [R142.64] ;  /* 0x000000048ef90981 */ /* 0x000364000c1e1900 */
[C---:B------:R-:W-:Y:S03]  /*9c80*/  HMMA.16816.F32 R16, R32.reuse, R18, RZ ;  /* 0x000000122010723c */ /* 0x040fe600000018ff */
[----:B------:R1:W5:Y:S01]  /*9c90*/  @P0 LDG.E R250, [R142.64+0x20] ;  /* 0x000020048efa0981 */ /* 0x000362000c1e1900 */
[----:B------:R-:W-:Y:S04]  /*9ca0*/  IMAD R145, R145, c[0x0][0x1c0], RZ ;  /* 0x0000700091917a24 */ /* 0x000fe800078e02ff */
[-C--:B---3--:R-:W-:Y:S01]  /*9cb0*/  HMMA.16816.F32 R20, R32, R36.reuse, RZ ;  /* 0x000000242014723c */ /* 0x088fe200000018ff */
[----:B------:R3:W5:Y:S03]  /*9cc0*/  @P0 LDG.E R245, [R142.64+0x100] ;  /* 0x000100048ef50981 */ /* 0x000766000c1e1900 */
[----:B------:R-:W-:Y:S02]  /*9cd0*/  IMAD.SHL.U32 R145, R145, 0x8, RZ ;  /* 0x0000000891917824 */ /* 0x000fe400078e00ff */
[----:B------:R3:W5:Y:S02]  /*9ce0*/  @P0 LDG.E R248, [R142.64+0x120] ;  /* 0x000120048ef80981 */ /* 0x000764000c1e1900 */
[C---:B------:R-:W-:Y:S08]  /*9cf0*/  HMMA.16816.F32 R24, R28.reuse, R36, RZ ;  /* 0x000000241c18723c */ /* 0x040ff000000018ff */
[-C--:B------:R-:W-:Y:S08]  /*9d00*/  HMMA.16816.F32 R28, R28, R38.reuse, RZ ;  /* 0x000000261c1c723c */ /* 0x080ff000000018ff */
[----:B------:R-:W-:Y:S01]  /*9d10*/  HMMA.16816.F32 R32, R32, R38, RZ ;  /* 0x000000262020723c */ /* 0x000fe200000018ff */
[----:B------:R-:W-:Y:S07]  /*9d20*/  LDSM.16.M88.4 R36, [R140+0x14000] ;  /* 0x014000008c24783b */ /* 0x000fee0000000200 */
[-C--:B----4-:R-:W-:Y:S08]  /*9d30*/  HMMA.16816.F32 R4, R40, R44.reuse, R4 ;  /* 0x0000002c2804723c */ /* 0x090ff00000001804 */
[C---:B------:R-:W-:Y:S08]  /*9d40*/  HMMA.16816.F32 R8, R48.reuse, R44, R8 ;  /* 0x0000002c3008723c */ /* 0x040ff00000001808 */
[-C--:B------:R-:W-:Y:S08]  /*9d50*/  HMMA.16816.F32 R12, R48, R46.reuse, R12 ;  /* 0x0000002e300c723c */ /* 0x080ff0000000180c */
[C---:B------:R-:W-:Y:S01]  /*9d60*/  HMMA.16816.F32 R16, R40.reuse, R46, R16 ;  /* 0x0000002e2810723c */ /* 0x040fe20000001810 */
[----:B------:R-:W4:Y:S07]  /*9d70*/  LDSM.16.MT88.4 R44, [R0+0xd800] ;  /* 0x00d80000002c783b */ /* 0x000f2e0000004200 */
[-C--:B------:R-:W-:Y:S08]  /*9d80*/  HMMA.16816.F32 R20, R40, R52.reuse, R20 ;  /* 0x000000342814723c */ /* 0x080ff00000001814 */
[C---:B------:R-:W-:Y:S08]  /*9d90*/  HMMA.16816.F32 R24, R48.reuse, R52, R24 ;  /* 0x000000343018723c */ /* 0x040ff00000001818 */
[-C--:B------:R-:W-:Y:S01]  /*9da0*/  HMMA.16816.F32 R28, R48, R54.reuse, R28 ;  /* 0x00000036301c723c */ /* 0x080fe2000000181c */
[----:B------:R-:W2:Y:S07]  /*9db0*/  LDSM.16.MT88.4 R48, [R2+0xd800] ;  /* 0x00d800000230783b */ /* 0x000eae0000004200 */
[----:B------:R-:W-:Y:S01]  /*9dc0*/  HMMA.16816.F32 R32, R40, R54, R32 ;  /* 0x000000362820723c */ /* 0x000fe20000001820 */
[----:B------:R-:W-:Y:S05]  /*9dd0*/  LDSM.16.M88.4 R40, [R176+0x18000] ;  /* 0x01800000b028783b */ /* 0x000fea0000000200 */
[----:B------:R-:W3:Y:S02]  /*9de0*/  LDSM.16.MT88.4 R52, [R0+0xe000] ;  /* 0x00e000000034783b */ /* 0x000ee40000004200 */
[-C--:B-1----:R-:W-:Y:S08]  /*9df0*/  HMMA.16816.F32 R4, R56, R60.reuse, R4 ;  /* 0x0000003c3804723c */ /* 0x082ff00000001804 */
[C---:B------:R-:W-:Y:S08]  /*9e00*/  HMMA.16816.F32 R8, R64.reuse, R60, R8 ;  /* 0x0000003c4008723c */ /* 0x040ff00000001808 */
[-C--:B------:R-:W-:Y:S08]  /*9e10*/  HMMA.16816.F32 R12, R64, R62.reuse, R12 ;  /* 0x0000003e400c723c */ /* 0x080ff0000000180c */
[C---:B------:R-:W-:Y:S01]  /*9e20*/  HMMA.16816.F32 R16, R56.reuse, R62, R16 ;  /* 0x0000003e3810723c */ /* 0x040fe20000001810 */
[----:B------:R-:W1:Y:S07]  /*9e30*/  LDSM.16.M88.4 R60, [R176+0x1a000] ;  /* 0x01a00000b03c783b */ /* 0x000e6e0000000200 */
[-C--:B--2---:R-:W-:Y:S08]  /*9e40*/  HMMA.16816.F32 R20, R56, R132.reuse, R20 ;  /* 0x000000843814723c */ /* 0x084ff00000001814 */
[C---:B------:R-:W-:Y:S08]  /*9e50*/  HMMA.16816.F32 R24, R64.reuse, R132, R24 ;  /* 0x000000844018723c */ /* 0x040ff00000001818 */
[-C--:B------:R-:W-:Y:S01]  /*9e60*/  HMMA.16816.F32 R28, R64, R134.reuse, R28 ;  /* 0x00000086401c723c */ /* 0x080fe2000000181c */
[----:B------:R-:W2:Y:S07]  /*9e70*/  LDSM.16.MT88.4 R64, [R2+0xe000] ;  /* 0x00e000000240783b */ /* 0x000eae0000004200 */
[----:B------:R-:W-:Y:S01]  /*9e80*/  HMMA.16816.F32 R32, R56, R134, R32 ;  /* 0x000000863820723c */ /* 0x000fe20000001820 */
[----:B------:R-:W-:Y:S05]  /*9e90*/  LDSM.16.MT88.4 R56, [R0+0xe800] ;  /* 0x00e800000038783b */ /* 0x000fea0000004200 */
[----:B------:R-:W-:Y:S02]  /*9ea0*/  LDSM.16.M88.4 R132, [R174+0x1a000] ;  /* 0x01a00000ae84783b */ /* 0x000fe40000000200 */
        /* <DEDUP_REMOVED lines=8> */
[----:B------:R-:W2:Y:S07]  /*9f30*/  LDSM.16.MT88.4 R136, [R2+0xe800] ;  /* 0x00e800000288783b */ /* 0x000eae0000004200 */
[----:B------:R-:W-:Y:S01]  /*9f40*/  HMMA.16816.F32 R32, R36, R50, R32 ;  /* 0x000000322420723c */ /* 0x000fe20000001820 */
[----:B------:R-:W-:Y:S05]  /*9f50*/  LDSM.16.M88.4 R36, [R144+0x18000] ;  /* 0x018000009024783b */ /* 0x000fea0000000200 */
[----:B------:R-:W4:Y:S02]  /*9f60*/  LDSM.16.MT88.4 R48, [R0+0xf000] ;  /* 0x00f000000030783b */ /* 0x000f240000004200 */
[-C--:B---3--:R-:W-:Y:S08]  /*9f70*/  HMMA.16816.F32 R4, R40, R52.reuse, R4 ;  /* 0x000000342804723c */ /* 0x088ff00000001804 */
[C---:B-1----:R-:W-:Y:S08]  /*9f80*/  HMMA.16816.F32 R8, R60.reuse, R52, R8 ;  /* 0x000000343c08723c */ /* 0x042ff00000001808 */
        /* <DEDUP_REMOVED lines=8> */
[----:B------:R-:W-:Y:S05]  /*a010*/  LDSM.16.M88.4 R40, [R140+0x18000] ;  /* 0x018000008c28783b */ /* 0x000fea0000000200 */
[----:B------:R-:W-:Y:S02]  /*a020*/  LDSM.16.M88.4 R64, [R140+0x1a000] ;  /* 0x01a000008c40783b */ /* 0x000fe40000000200 */
[-C--:B----4-:R-:W-:Y:S08]  /*a030*/  HMMA.16816.F32 R4, R44, R56.reuse, R4 ;  /* 0x000000382c04723c */ /* 0x090ff00000001804 */
[C---:B------:R-:W-:Y:S08]  /*a040*/  HMMA.16816.F32 R8, R132.reuse, R56, R8 ;  /* 0x000000388408723c */ /* 0x040ff00000001808 */
[-C--:B------:R-:W-:Y:S08]  /*a050*/  HMMA.16816.F32 R12, R132, R58.reuse, R12 ;  /* 0x0000003a840c723c */ /* 0x080ff0000000180c */
[C---:B------:R-:W-:Y:S01]  /*a060*/  HMMA.16816.F32 R16, R44.reuse, R58, R16 ;  /* 0x0000003a2c10723c */ /* 0x040fe20000001810 */
[----:B------:R3:W4:Y:S07]  /*a070*/  LDSM.16.MT88.4 R56, [R0+0xf800] ;  /* 0x00f800000038783b */ /* 0x00072e0000004200 */
[-C--:B------:R-:W-:Y:S08]  /*a080*/  HMMA.16816.F32 R20, R44, R136.reuse, R20 ;  /* 0x000000882c14723c */ /* 0x080ff00000001814 */
[C---:B------:R-:W-:Y:S08]  /*a090*/  HMMA.16816.F32 R24, R132.reuse, R136, R24 ;  /* 0x000000888418723c */ /* 0x040ff00000001818 */
[-C--:B------:R-:W-:Y:S01]  /*a0a0*/  HMMA.16816.F32 R28, R132, R138.reuse, R28 ;  /* 0x0000008a841c723c */ /* 0x080fe2000000181c */
[----:B------:R1:W2:Y:S03]  /*a0b0*/  LDSM.16.MT88.4 R132, [R2+0xf800] ;  /* 0x00f800000284783b */ /* 0x0002a60000004200 */
[----:B---3--:R-:W-:Y:S04]  /*a0c0*/  IMAD.MOV.U32 R0, RZ, RZ, c[0x0][0x22c] ;  /* 0x00008b00ff007624 */ /* 0x008fe800078e00ff */
[----:B------:R-:W-:Y:S04]  /*a0d0*/  HMMA.16816.F32 R32, R44, R138, R32 ;  /* 0x0000008a2c20723c */ /* 0x000fe80000001820 */
[----:B------:R-:W-:Y:S03]  /*a0e0*/  IMAD R0, R0, c[0x0][0x1c0], RZ ;  /* 0x0000700000007a24 */ /* 0x000fe600078e02ff */
[----:B------:R-:W-:Y:S01]  /*a0f0*/  IMAD.MOV.U32 R46, RZ, RZ, c[0x0][0x22c] ;  /* 0x00008b00ff2e7624 */ /* 0x000fe200078e00ff */
[-C--:B------:R-:W-:Y:S05]  /*a100*/  HMMA.16816.F32 R4, R36, R48.reuse, R4 ;  /* 0x000000302404723c */ /* 0x080fea0000001804 */
[----:B------:R-:W-:Y:S02]  /*a110*/  IMAD R0, R0, 0x38, RZ ;  /* 0x0000003800007824 */ /* 0x000fe400078e02ff */
[----:B------:R-:W-:Y:S01]  /*a120*/  IMAD R46, R46, c[0x0][0x1c0], RZ ;  /* 0x000070002e2e7a24 */ /* 0x000fe200078e02ff */
[C---:B-1----:R-:W-:Y:S01]  /*a130*/  HMMA.16816.F32 R8, R52.reuse, R48, R8 ;  /* 0x000000303408723c */ /* 0x042fe20000001808 */
[----:B------:R-:W-:Y:S03]  /*a140*/  IMAD.MOV.U32 R2, RZ, RZ, c[0x0][0x22c] ;  /* 0x00008b00ff027624 */ /* 0x000fe600078e00ff */
[----:B------:R-:W-:Y:S02]  /*a150*/  IMAD R46, R46, 0x50, RZ ;  /* 0x000000502e2e7824 */ /* 0x000fe400078e02ff */
[----:B------:R-:W-:Y:S02]  /*a160*/  IMAD R2, R2, c[0x0][0x1c0], RZ ;  /* 0x0000700002027a24 */ /* 0x000fe400078e02ff */
[-C--:B------:R-:W-:Y:S04]  /*a170*/  HMMA.16816.F32 R12, R52, R50.reuse, R12 ;  /* 0x00000032340c723c */ /* 0x080fe8000000180c */
[----:B------:R-:W-:Y:S04]  /*a180*/  IMAD.SHL.U32 R2, R2, 0x40, RZ ;  /* 0x0000004002027824 */ /* 0x000fe800078e00ff */
[C---:B------:R-:W-:Y:S08]  /*a190*/  HMMA.16816.F32 R16, R36.reuse, R50, R16 ;  /* 0x000000322410723c */ /* 0x040ff00000001810 */
[-C--:B--2---:R-:W-:Y:S08]  /*a1a0*/  HMMA.16816.F32 R20, R36, R60.reuse, R20 ;  /* 0x0000003c2414723c */ /* 0x084ff00000001814 */
[C---:B------:R-:W-:Y:S07]  /*a1b0*/  HMMA.16816.F32 R24, R52.reuse, R60, R24 ;  /* 0x0000003c3418723c */ /* 0x040fee0000001818 */
[C---:B------:R-:W-:Y:S01]  /*a1c0*/  IADD3 R61, R147.reuse, 0x20, RZ ;  /* 0x00000020933d7810 */ /* 0x040fe20007ffe0ff */
[-C--:B------:R-:W-:Y:S01]  /*a1d0*/  HMMA.16816.F32 R28, R52, R62.reuse, R28 ;  /* 0x0000003e341c723c */ /* 0x080fe2000000181c */
[----:B------:R-:W2:Y:S03]  /*a1e0*/  LDL R55, [R1+0x10] ;  /* 0x0000100001377983 */ /* 0x000ea60000100800 */
[----:B------:R-:W-:Y:S02]  /*a1f0*/  IADD3 R60, R147, 0x20, RZ ;  /* 0x00000020933c7810 */ /* 0x000fe40007ffe0ff */
[----:B------:R-:W3:Y:S02]  /*a200*/  LDL R54, [R1+0xc] ;  /* 0x00000c0001367983 */ /* 0x000ee40000100800 */
[----:B------:R-:W-:Y:S03]  /*a210*/  HMMA.16816.F32 R32, R36, R62, R32 ;  /* 0x0000003e2420723c */ /* 0x000fe60000001820 */
[----:B------:R-:W3:Y:S04]  /*a220*/  LDL R53, [R1+0x8] ;  /* 0x0000080001357983 */ /* 0x000ee80000100800 */
[----:B------:R-:W-:Y:S01]  /*a230*/  IMAD.MOV.U32 R36, RZ, RZ, R237 ;  /* 0x000000ffff247224 */ /* 0x000fe200078e00ed */
[-C--:B----4-:R-:W-:Y:S01]  /*a240*/  HMMA.16816.F32 R4, R40, R56.reuse, R4 ;  /* 0x000000382804723c */ /* 0x090fe20000001804 */
[----:B------:R-:W3:Y:S04]  /*a250*/  LDL R52, [R1+0x4] ;  /* 0x0000040001347983 */ /* 0x000ee80000100800 */
[----:B------:R-:W-:Y:S01]  /*a260*/  IMAD.MOV.U32 R37, RZ, RZ, R236 ;  /* 0x000000ffff257224 */ /* 0x000fe200078e00ec */
[CC--:B------:R-:W-:Y:S02]  /*a270*/  LEA R38, P2, R145.reuse, R36.reuse, 0x2 ;  /* 0x0000002491267211 */ /* 0x0c0fe400078410ff */
[C---:B------:R-:W-:Y:S01]  /*a280*/  HMMA.16816.F32 R8, R64.reuse, R56, R8 ;  /* 0x000000384008723c */ /* 0x040fe20000001808 */
[----:B------:R-:W3:Y:S03]  /*a290*/  LDL R57, [R1+0x1c] ;  /* 0x00001c0001397983 */ /* 0x000ee60000100800 */
[-C--:B------:R-:W-:Y:S02]  /*a2a0*/  LEA.HI.X.SX32 R39, R145, R37.reuse, 0x2, P2 ;  /* 0x0000002591277211 */ /* 0x080fe400010f16ff */
[----:B------:R-:W3:Y:S01]  /*a2b0*/  LDL R56, [R1+0x14] ;  /* 0x0000140001387983 */ /* 0x000ee20000100800 */
[CC--:B------:R-:W-:Y:S01]  /*a2c0*/  LEA R44, P0, R147.reuse, R36.reuse, 0x2 ;  /* 0x00000024932c7211 */ /* 0x0c0fe200078010ff */
[-C--:B------:R-:W-:Y:S04]  /*a2d0*/  HMMA.16816.F32 R12, R64, R58.reuse, R12 ;  /* 0x0000003a400c723c */ /* 0x080fe8000000180c */
[CC--:B------:R-:W-:Y:S03]  /*a2e0*/  LEA.HI.X.SX32 R45, R147.reuse, R37.reuse, 0x2, P0 ;  /* 0x00000025932d7211 */ /* 0x0c0fe600000f16ff */
[----:B------:R1:W-:Y:S01]  /*a2f0*/  RED.E.ADD.F32.FTZ.RN.STRONG.GPU [R36.64], R4 ;  /* 0x000000042400798e */ /* 0x0003e2000c10e784 */
[C---:B------:R-:W-:Y:S04]  /*a300*/  HMMA.16816.F32 R16, R40.reuse, R58, R16 ;  /* 0x0000003a2810723c */ /* 0x040fe80000001810 */
[----:B------:R1:W-:Y:S03]  /*a310*/  RED.E.ADD.F32.FTZ.RN.STRONG.GPU [R38.64], R5 ;  /* 0x000000052600798e */ /* 0x0003e6000c10e784 */
[C---:B------:R-:W-:Y:S01]  /*a320*/  IADD3 R59, R147.reuse, 0x20, RZ ;  /* 0x00000020933b7810 */ /* 0x040fe20007ffe0ff */
[-C--:B------:R-:W-:Y:S01]  /*a330*/  HMMA.16816.F32 R20, R40, R132.reuse, R20 ;  /* 0x000000842814723c */ /* 0x080fe20000001814 */
[----:B------:R1:W-:Y:S03]  /*a340*/  RED.E.ADD.F32.FTZ.RN.STRONG.GPU [R44.64], R6 ;  /* 0x000000062c00798e */ /* 0x0003e6000c10e784 */
[----:B------:R-:W-:Y:S04]  /*a350*/  IADD3 R58, R147, 0x20, RZ ;  /* 0x00000020933a7810 */ /* 0x000fe80007ffe0ff */
[C---:B------:R-:W-:Y:S08]  /*a360*/  HMMA.16816.F32 R24, R64.reuse, R132, R24 ;  /* 0x000000844018723c */ /* 0x040ff00000001818 */
[-C--:B------:R-:W-:Y:S04]  /*a370*/  HMMA.16816.F32 R28, R64, R134.reuse, R28 ;  /* 0x00000086401c723c */ /* 0x080fe8000000181c */
[CC--:B-1----:R-:W-:Y:S04]  /*a380*/  LEA R4, P0, R151.reuse, R36.reuse, 0x2 ;  /* 0x0000002497047211 */ /* 0x0c2fe800078010ff */
[----:B------:R-:W-:Y:S04]  /*a390*/  HMMA.16816.F32 R32, R40, R134, R32 ;  /* 0x000000862820723c */ /* 0x000fe80000001820 */
[-C--:B------:R-:W-:Y:S01]  /*a3a0*/  LEA.HI.X.SX32 R5, R151, R37.reuse, 0x2, P0 ;  /* 0x0000002597057211 */ /* 0x080fe200000f16ff */
[----:B------:R-:W-:Y:S02]  /*a3b0*/  IMAD.MOV.U32 R44, RZ, RZ, c[0x0][0x22c] ;  /* 0x00008b00ff2c7624 */ /* 0x000fe400078e00ff */
[-C--:B------:R-:W-:Y:S02]  /*a3c0*/  LEA R42, P2, R146, R36.reuse, 0x2 ;  /* 0x00000024922a7211 */ /* 0x080fe400078410ff */
[----:B------:R-:W-:Y:S03]  /*a3d0*/  IMAD R44, R44, c[0x0][0x1c0], RZ ;  /* 0x000070002c2c7a24 */ /* 0x000fe600078e02ff */
[-C--:B------:R-:W-:Y:S01]  /*a3e0*/  LEA.HI.X.SX32 R43, R146, R37.reuse, 0x2, P2 ;  /* 0x00000025922b7211 */ /* 0x080fe200010f16ff */
[----:B------:R-:W-:Y:S01]  /*a3f0*/  IMAD.MOV.U32 R146, RZ, RZ, c[0x0][0x22c] ;  /* 0x00008b00ff927624 */ /* 0x000fe200078e00ff */
[-C--:B------:R-:W-:Y:S01]  /*a400*/  LEA R40, P2, R150, R36.reuse, 0x2 ;  /* 0x0000002496287211 */ /* 0x080fe200078410ff */
[----:B------:R-:W-:Y:S02]  /*a410*/  IMAD R44, R44, 0x68, RZ ;  /* 0x000000682c2c7824 */ /* 0x000fe400078e02ff */
[----:B------:R1:W-:Y:S01]  /*a420*/  RED.E.ADD.F32.FTZ.RN.STRONG.GPU [R42.64], R7 ;  /* 0x000000072a00798e */ /* 0x0003e2000c10e784 */
[----:B------:R-:W-:Y:S01]  /*a430*/  IMAD R146, R146, c[0x0][0x1c0], RZ ;  /* 0x0000700092927a24 */ /* 0x000fe200078e02ff */
[-C--:B------:R-:W-:Y:S03]  /*a440*/  LEA.HI.X.SX32 R41, R150, R37.reuse, 0x2, P2 ;  /* 0x0000002596297211 */ /* 0x080fe600010f16ff */
[----:B------:R1:W-:Y:S01]  /*a450*/  RED.E.ADD.F32.FTZ.RN.STRONG.GPU [R4.64], R8 ;  /* 0x000000080400798e */ /* 0x0003e2000c10e784 */
[----:B------:R-:W-:Y:S04]  /*a460*/  IMAD R146, R146, 0x30, RZ ;  /* 0x0000003092927824 */ /* 0x000fe800078e02ff */
[----:B------:R1:W-:Y:S01]  /*a470*/  RED.E.ADD.F32.FTZ.RN.STRONG.GPU [R40.64], R9 ;  /* 0x000000092800798e */ /* 0x0003e2000c10e784 */
[CC--:B------:R-:W-:Y:S04]  /*a480*/  LEA R6, P0, R146.reuse, R36.reuse, 0x2 ;  /* 0x0000002492067211 */ /* 0x0c0fe800078010ff */
[-C--:B-1----:R-:W-:Y:S01]  /*a490*/  LEA.HI.X.SX32 R7, R146, R37.reuse, 0x2, P0 ;  /* 0x0000002592077211 */ /* 0x082fe200000f16ff */
[----:B------:R-:W-:Y:S02]  /*a4a0*/  IMAD.MOV.U32 R43, RZ, RZ, c[0x0][0x22c] ;  /* 0x00008b00ff2b7624 */ /* 0x000fe400078e00ff */
[----:B------:R-:W-:Y:S02]  /*a4b0*/  IMAD.MOV.U32 R42, RZ, RZ, c[0x0][0x22c] ;  /* 0x00008b00ff2a7624 */ /* 0x000fe400078e00ff */
[----:B------:R1:W-:Y:S01]  /*a4c0*/  RED.E.ADD.F32.FTZ.RN.STRONG.GPU [R6.64], R10 ;  /* 0x0000000a0600798e */ /* 0x0003e2000c10e784 */
[-C--:B------:R-:W-:Y:S01]  /*a4d0*/  LEA R4, P2, R0, R36.reuse, 0x2 ;  /* 0x0000002400047211 */ /* 0x080fe200078410ff */
[----:B------:R-:W-:Y:S01]  /*a4e0*/  IMAD R43, R43, c[0x0][0x1c0], RZ ;  /* 0x000070002b2b7a24 */ /* 0x000fe200078e02ff */
[-C--:B------:R-:W-:Y:S01]  /*a4f0*/  LEA R8, P0, R2, R36.reuse, 0x2 ;  /* 0x0000002402087211 */ /* 0x080fe200078010ff */
[----:B------:R-:W-:Y:S01]  /*a500*/  IMAD R42, R42, c[0x0][0x1c0], RZ ;  /* 0x000070002a2a7a24 */ /* 0x000fe200078e02ff */
[-C--:B------:R-:W-:Y:S01]  /*a510*/  LEA.HI.X.SX32 R5, R0, R37.reuse, 0x2, P2 ;  /* 0x0000002500057211 */ /* 0x080fe200010f16ff */
[----:B------:R-:W-:Y:S01]  /*a520*/  IMAD.MOV.U32 R0, RZ, RZ, c[0x0][0x22c] ;  /* 0x00008b00ff007624 */ /* 0x000fe200078e00ff */
[-C--:B------:R-:W-:Y:S01]  /*a530*/  LEA.HI.X.SX32 R9, R2, R37.reuse, 0x2, P0 ;  /* 0x0000002502097211 */ /* 0x080fe200000f16ff */
[----:B------:R-:W-:Y:S02]  /*a540*/  IMAD.MOV.U32 R2, RZ, RZ, c[0x0][0x22c] ;  /* 0x00008b00ff027624 */ /* 0x000fe400078e00ff */
[----:B------:R-:W-:Y:S01]  /*a550*/  IMAD R0, R0, c[0x0][0x1c0], RZ ;  /* 0x0000700000007a24 */ /* 0x000fe200078e02ff */
[----:B------:R1:W-:Y:S01]  /*a560*/  RED.E.ADD.F32.FTZ.RN.STRONG.GPU [R4.64], R11 ;  /* 0x0000000b0400798e */ /* 0x0003e2000c10e784 */
[----:B------:R-:W-:Y:S02]  /*a570*/  IMAD R2, R2, c[0x0][0x1c0], RZ ;  /* 0x0000700002027a24 */ /* 0x000fe400078e02ff */
[----:B------:R-:W-:Y:S02]  /*a580*/  IMAD R0, R0, 0x48, RZ ;  /* 0x0000004800007824 */ /* 0x000fe400078e02ff */
[----:B------:R1:W-:Y:S01]  /*a590*/  RED.E.ADD.F32.FTZ.RN.STRONG.GPU [R8.64], R16 ;  /* 0x000000100800798e */ /* 0x0003e2000c10e784 */
[----:B------:R-:W-:Y:S02]  /*a5a0*/  IMAD R2, R2, 0x58, RZ ;  /* 0x0000005802027824 */ /* 0x000fe400078e02ff */
[----:B------:R-:W-:Y:S02]  /*a5b0*/  IMAD R43, R43, 0x70, RZ ;  /* 0x000000702b2b7824 */ /* 0x000fe400078e02ff */
[----:B------:R-:W-:Y:S02]  /*a5c0*/  IMAD R42, R42, 0x78, RZ ;  /* 0x000000782a2a7824 */ /* 0x000fe400078e02ff */
[----:B------:R-:W-:Y:S01]  /*a5d0*/  IMAD.MOV.U32 R146, RZ, RZ, c[0x0][0x22c] ;  /* 0x00008b00ff927624 */ /* 0x000fe200078e00ff */
[-C--:B-1----:R-:W-:Y:S03]  /*a5e0*/  LEA R6, P2, R0, R36.reuse, 0x2 ;  /* 0x0000002400067211 */ /* 0x082fe600078410ff */
[----:B------:R-:W-:Y:S01]  /*a5f0*/  IMAD R146, R146, c[0x0][0x1c0], RZ ;  /* 0x0000700092927a24 */ /* 0x000fe200078e02ff */
[-C--:B------:R-:W-:Y:S03]  /*a600*/  LEA.HI.X.SX32 R7, R0, R37.reuse, 0x2, P2 ;  /* 0x0000002500077211 */ /* 0x080fe600010f16ff */
[----:B------:R-:W-:Y:S01]  /*a610*/  IMAD.SHL.U32 R146, R146, 0x8, RZ ;  /* 0x0000000892927824 */ /* 0x000fe200078e00ff */
[----:B------:R-:W4:Y:S03]  /*a620*/  LDL R0, [R1+0x18] ;  /* 0x0000180001007983 */ /* 0x000f260000100800 */
[----:B------:R-:W-:Y:S02]  /*a630*/  IMAD.IADD R60, R146, 0x1, R60 ;  /* 0x00000001923c7824 */ /* 0x000fe400078e023c */
[----:B------:R1:W-:Y:S01]  /*a640*/  RED.E.ADD.F32.FTZ.RN.STRONG.GPU [R6.64], R17 ;  /* 0x000000110600798e */ /* 0x0003e2000c10e784 */
[-C--:B------:R-:W-:Y:S01]  /*a650*/  LEA R4, P0, R46, R36.reuse, 0x2 ;  /* 0x000000242e047211 */ /* 0x080fe200078010ff */
[C---:B------:R-:W-:Y:S02]  /*a660*/  IMAD.IADD R59, R146.reuse, 0x1, R59 ;  /* 0x00000001923b7824 */ /* 0x040fe400078e023b */
[----:B------:R-:W-:Y:S01]  /*a670*/  IMAD.IADD R58, R146, 0x1, R58 ;  /* 0x00000001923a7824 */ /* 0x000fe200078e023a */
[-C--:B------:R-:W-:Y:S01]  /*a680*/  LEA R16, P2, R2, R36.reuse, 0x2 ;  /* 0x0000002402107211 */ /* 0x080fe200078410ff */
[----:B------:R-:W-:Y:S01]  /*a690*/  IMAD.IADD R59, R146, 0x1, R59 ;  /* 0x00000001923b7824 */ /* 0x000fe200078e023b */
[-C--:B------:R-:W-:Y:S01]  /*a6a0*/  LEA.HI.X.SX32 R5, R46, R37.reuse, 0x2, P0 ;  /* 0x000000252e057211 */ /* 0x080fe200000f16ff */
[----:B------:R-:W-:Y:S01]  /*a6b0*/  IMAD.MOV.U32 R46, RZ, RZ, c[0x0][0x22c] ;  /* 0x00008b00ff2e7624 */ /* 0x000fe200078e00ff */
[-C--:B------:R-:W-:Y:S01]  /*a6c0*/  LEA R8, P3, R44, R36.reuse, 0x2 ;  /* 0x000000242c087211 */ /* 0x080fe200078610ff */
[----:B------:R-:W-:Y:S02]  /*a6d0*/  IMAD.IADD R58, R146, 0x1, R58 ;  /* 0x00000001923a7824 */ /* 0x000fe400078e023a */
[----:B------:R1:W-:Y:S01]  /*a6e0*/  RED.E.ADD.F32.FTZ.RN.STRONG.GPU [R4.64], R18 ;  /* 0x000000120400798e */ /* 0x0003e2000c10e784 */
[----:B------:R-:W-:Y:S01]  /*a6f0*/  IMAD R46, R46, c[0x0][0x1c0], RZ ;  /* 0x000070002e2e7a24 */ /* 0x000fe200078e02ff */
[-C--:B------:R-:W-:Y:S01]  /*a700*/  LEA.HI.X.SX32 R9, R44, R37.reuse, 0x2, P3 ;  /* 0x000000252c097211 */ /* 0x080fe200018f16ff */
[----:B------:R-:W-:Y:S02]  /*a710*/  IMAD.IADD R58, R146, 0x1, R58 ;  /* 0x00000001923a7824 */ /* 0x000fe400078e023a */
[----:B------:R-:W-:Y:S03]  /*a720*/  IMAD R46, R46, 0x60, RZ ;  /* 0x000000602e2e7824 */ /* 0x000fe600078e02ff */
[-C--:B------:R-:W-:Y:S02]  /*a730*/  LEA R44, P5, R58, R36.reuse, 0x2 ;  /* 0x000000243a2c7211 */ /* 0x080fe400078a10ff */
[-C--:B------:R-:W-:Y:S02]  /*a740*/  LEA R10, P0, R46, R36.reuse, 0x2 ;  /* 0x000000242e0a7211 */ /* 0x080fe400078010ff */
[-C--:B------:R-:W-:Y:S02]  /*a750*/  LEA.HI.X.SX32 R45, R58, R37.reuse, 0x2, P5 ;  /* 0x000000253a2d7211 */ /* 0x080fe400028f16ff */
[-C--:B------:R-:W-:Y:S02]  /*a760*/  LEA.HI.X.SX32 R11, R46, R37.reuse, 0x2, P0 ;  /* 0x000000252e0b7211 */ /* 0x080fe400000f16ff */
[-C--:B-1----:R-:W-:Y:S02]  /*a770*/  LEA.HI.X.SX32 R17, R2, R37.reuse, 0x2, P2 ;  /* 0x0000002502117211 */ /* 0x082fe400010f16ff */
[----:B------:R-:W4:Y:S01]  /*a780*/  LDL R2, [R1] ;  /* 0x0000000001027983 */ /* 0x000f220000100800 */
[-C--:B------:R-:W-:Y:S02]  /*a790*/  LEA R6, P2, R43, R36.reuse, 0x2 ;  /* 0x000000242b067211 */ /* 0x080fe400078410ff */
[-C--:B------:R-:W-:Y:S02]  /*a7a0*/  LEA R46, P6, R59, R36.reuse, 0x2 ;  /* 0x000000243b2e7211 */ /* 0x080fe400078c10ff */
[----:B------:R2:W-:Y:S01]  /*a7b0*/  RED.E.ADD.F32.FTZ.RN.STRONG.GPU [R16.64], R19 ;  /* 0x000000131000798e */ /* 0x0005e2000c10e784 */
[-C--:B------:R-:W-:Y:S02]  /*a7c0*/  LEA.HI.X.SX32 R7, R43, R37.reuse, 0x2, P2 ;  /* 0x000000252b077211 */ /* 0x080fe400010f16ff */
[CC--:B------:R-:W-:Y:S02]  /*a7d0*/  LEA R50, P2, R61.reuse, R36.reuse, 0x2 ;  /* 0x000000243d327211 */ /* 0x0c0fe400078410ff */
[----:B------:R-:W-:Y:S01]  /*a7e0*/  RED.E.ADD.F32.FTZ.RN.STRONG.GPU [R10.64], R12 ;  /* 0x0000000c0a00798e */ /* 0x000fe2000c10e784 */
[CC--:B------:R-:W-:Y:S02]  /*a7f0*/  LEA R4, P0, R42.reuse, R36.reuse, 0x2 ;  /* 0x000000242a047211 */ /* 0x0c0fe400078010ff */
[-C--:B------:R-:W-:Y:S02]  /*a800*/  LEA.HI.X.SX32 R51, R61, R37.reuse, 0x2, P2 ;  /* 0x000000253d337211 */ /* 0x080fe400010f16ff */
[----:B------:R-:W-:Y:S01]  /*a810*/  RED.E.ADD.F32.FTZ.RN.STRONG.GPU [R8.64], R13 ;  /* 0x0000000d0800798e */ /* 0x000fe2000c10e784 */
[-C--:B------:R-:W-:Y:S02]  /*a820*/  LEA.HI.X.SX32 R5, R42, R37.reuse, 0x2, P0 ;  /* 0x000000252a057211 */ /* 0x080fe400000f16ff */
[CC--:B------:R-:W-:Y:S02]  /*a830*/  LEA R48, P0, R60.reuse, R36.reuse, 0x2 ;  /* 0x000000243c307211 */ /* 0x0c0fe400078010ff */
[----:B------:R3:W-:Y:S01]  /*a840*/  RED.E.ADD.F32.FTZ.RN.STRONG.GPU [R6.64], R14 ;  /* 0x0000000e0600798e */ /* 0x0007e2000c10e784 */
[-C--:B------:R-:W-:Y:S02]  /*a850*/  LEA.HI.X.SX32 R47, R59, R37.reuse, 0x2, P6 ;  /* 0x000000253b2f7211 */ /* 0x080fe400030f16ff */
[-C--:B------:R-:W-:Y:S02]  /*a860*/  LEA.HI.X.SX32 R49, R60, R37.reuse, 0x2, P0 ;  /* 0x000000253c317211 */ /* 0x080fe400000f16ff */
[----:B------:R1:W-:Y:S05]  /*a870*/  RED.E.ADD.F32.FTZ.RN.STRONG.GPU [R4.64], R15 ;  /* 0x0000000f0400798e */ /* 0x0003ea000c10e784 */
        /* <DEDUP_REMOVED lines=11> */
[CC--:B------:R-:W-:Y:S04]  /*a930*/  LEA R12, P5, R53.reuse, R36.reuse, 0x2 ;  /* 0x00000024350c7211 */ /* 0x0c0fe800078a10ff */
[-C--:B------:R-:W-:Y:S02]  /*a940*/  LEA.HI.X.SX32 R13, R53, R37.reuse, 0x2, P5 ;  /* 0x00000025350d7211 */ /* 0x080fe400028f16ff */
[CC--:B------:R-:W-:Y:S04]  /*a950*/  LEA R42, P4, R57.reuse, R36.reuse, 0x2 ;  /* 0x00000024392a7211 */ /* 0x0c0fe800078810ff */
        /* <DEDUP_REMOVED lines=11> */
[-C--:B------:R-:W-:Y:S01]  /*aa10*/  LEA.HI.X.SX32 R41, R0, R37.reuse, 0x2, P3 ;  /* 0x0000002500297211 */ /* 0x080fe200018f16ff */
[----:B------:R-:W-:Y:S04]  /*aa20*/  IMAD.IADD R0, R145, 0x1, R252 ;  /* 0x0000000191007824 */ /* 0x000fe800078e02fc */
[----:B------:R-:W-:Y:S01]  /*aa30*/  RED.E.ADD.F32.FTZ.RN.STRONG.GPU [R40.64], R27 ;  /* 0x0000001b2800798e */ /* 0x000fe2000c10e784 */
[CC--:B------:R-:W-:Y:S04]  /*aa40*/  LEA R4, P0, R0.reuse, R36.reuse, 0x2 ;  /* 0x0000002400047211 */ /* 0x0c0fe800078010ff */
[----:B------:R-:W-:Y:S01]  /*aa50*/  RED.E.ADD.F32.FTZ.RN.STRONG.GPU [R18.64], R32 ;  /* 0x000000201200798e */ /* 0x000fe2000c10e784 */
[-C--:B------:R-:W-:Y:S01]  /*aa60*/  LEA.HI.X.SX32 R5, R0, R37.reuse, 0x2, P0 ;  /* 0x0000002500057211 */ /* 0x080fe200000f16ff */
[----:B------:R-:W-:Y:S01]  /*aa70*/  IMAD.MOV.U32 R0, RZ, RZ, 0x40 ;  /* 0x00000040ff007424 */ /* 0x000fe200078e00ff */
[----:B------:R-:W-:Y:S01]  /*aa80*/  PLOP3.LUT P0, PT, PT, PT, UP0, 0x80, 0x0 ;  /* 0x000000000000781c */ /* 0x000fe20003f0f008 */
[----:B------:R-:W-:Y:S01]  /*aa90*/  @UP4 UIADD3 UR15, UP0, UR15, -0x200, URZ ;  /* 0xfffffe000f0f4890 */ /* 0x000fe2000ff1e03f */
[----:B------:R-:W-:Y:S02]  /*aaa0*/  RED.E.ADD.F32.FTZ.RN.STRONG.GPU [R16.64], R33 ;  /* 0x000000211000798e */ /* 0x000fe4000c10e784 */
[----:B------:R-:W-:Y:S01]  /*aab0*/  SEL R169, R0, 0xffffffc0, !P1 ;  /* 0xffffffc000a97807 */ /* 0x000fe20004800000 */
[----:B------:R-:W-:Y:S02]  /*aac0*/  @UP4 UIADD3.X UR14, UR14, -0x1, URZ, UP0, !UPT ;  /* 0xffffffff0e0e4890 */ /* 0x000fe400087fe43f */
[----:B------:R-:W-:Y:S02]  /*aad0*/  RED.E.ADD.F32.FTZ.RN.STRONG.GPU [R14.64], R34 ;  /* 0x000000220e00798e */ /* 0x000fe4000c10e784 */
[----:B------:R-:W-:Y:S03]  /*aae0*/  IMAD.IADD R0, R169, 0x1, R168 ;  /* 0x00000001a9007824 */ /* 0x000fe600078e02a8 */
[----:B------:R-:W-:Y:S05]  /*aaf0*/  RED.E.ADD.F32.FTZ.RN.STRONG.GPU [R12.64], R35 ;  /* 0x000000230c00798e */ /* 0x000fea000c10e784 */
[----:B------:R-:W-:Y:S01]  /*ab00*/  RED.E.ADD.F32.FTZ.RN.STRONG.GPU [R10.64], R28 ;  /* 0x0000001c0a00798e */ /* 0x000fe2000c10e784 */
[C---:B------:R-:W-:Y:S04]  /*ab10*/  LEA R8, P3, R2.reuse, R36, 0x2 ;  /* 0x0000002402087211 */ /* 0x040fe800078610ff */
[----:B------:R-:W-:Y:S01]  /*ab20*/  LEA.HI.X.SX32 R9, R2, R37, 0x2, P3 ;  /* 0x0000002502097211 */ /* 0x000fe200018f16ff */
[----:B------:R-:W-:Y:S05]  /*ab30*/  LDSM.16.MT88.4 R12, [R3+0x18000] ;  /* 0x01800000030c783b */ /* 0x000fea0000004200 */
[----:B------:R-:W-:Y:S05]  /*ab40*/  RED.E.ADD.F32.FTZ.RN.STRONG.GPU [R8.64], R29 ;  /* 0x0000001d0800798e */ /* 0x000fea000c10e784 */
[----:B------:R-:W-:Y:S05]  /*ab50*/  RED.E.ADD.F32.FTZ.RN.STRONG.GPU [R6.64], R30 ;  /* 0x0000001e0600798e */ /* 0x000fea000c10e784 */
[----:B------:R-:W-:Y:S05]  /*ab60*/  LDSM.16.MT88.4 R8, [R168] ;  /* 0x00000000a808783b */ /* 0x000fea0000004200 */
[----:B------:R-:W-:Y:S05]  /*ab70*/  RED.E.ADD.F32.FTZ.RN.STRONG.GPU [R4.64], R31 ;  /* 0x0000001f0400798e */ /* 0x000fea000c10e784 */
[----:B------:R-:W1:Y:S05]  /*ab80*/  LDSM.16.MT88.4 R4, [R3+0x14000] ;  /* 0x014000000304783b */ /* 0x000e6a0000004200 */
[----:B------:R-:W2:Y:S05]  /*ab90*/  LDSM.16.MT88.4 R16, [R0] ;  /* 0x000000000010783b */ /* 0x000eaa0000004200 */
[----:B------:R-:W3:Y:S05]  /*aba0*/  LDSM.16.MT88.4 R24, [R168+0x800] ;  /* 0x00080000a818783b */ /* 0x000eea0000004200 */
[----:B------:R-:W4:Y:S05]  /*abb0*/  LDSM.16.MT88.4 R32, [R3+0x18800] ;  /* 0x018800000320783b */ /* 0x000f2a0000004200 */
[----:B------:R-:W2:Y:S01]  /*abc0*/  LDSM.16.MT88.4 R28, [R0+0x800] ;  /* 0x00080000001c783b */ /* 0x000ea20000004200 */
        /* <DEDUP_REMOVED lines=10> */
[----:B------:R-:W1:Y:S05]  /*ac70*/  LDSM.16.MT88.4 R4, [R3+0x15000] ;  /* 0x015000000304783b */ /* 0x000e6a0000004200 */
[----:B------:R-:W2:Y:S02]  /*ac80*/  LDSM.16.MT88.4 R16, [R0+0x1000] ;  /* 0x001000000010783b */ /* 0x000ea40000004200 */
[-C--:B---3--:R-:W-:Y:S08]  /*ac90*/  HMMA.16816.F32 R100, R20, R24.reuse, R100 ;  /* 0x000000181464723c */ /* 0x088ff00000001864 */
[C---:B----4-:R-:W-:Y:S08]  /*aca0*/  HMMA.16816.F32 R104, R32.reuse, R24, R104 ;  /* 0x000000182068723c */ /* 0x050ff00000001868 */
        /* <DEDUP_REMOVED lines=8> */
[----:B------:R-:W3:Y:S05]  /*ad30*/  LDSM.16.MT88.4 R20, [R3+0x15800] ;  /* 0x015800000314783b */ /* 0x000eea0000004200 */
[----:B------:R-:W4:Y:S02]  /*ad40*/  LDSM.16.MT88.4 R28, [R3+0x19800] ;  /* 0x01980000031c783b */ /* 0x000f240000004200 */
        /* <DEDUP_REMOVED lines=46> */
[----:B------:R-:W3:Y:S05]  /*b030*/  LDSM.16.MT88.4 R20, [R3+0x17800] ;  /* 0x017800000314783b */ /* 0x000eea0000004200 */
[----:B------:R4:W3:Y:S02]  /*b040*/  LDSM.16.MT88.4 R32, [R0+0x3800] ;  /* 0x003800000020783b */ /* 0x0008e40000004200 */
[-C--:B-1----:R-:W-:Y:S08]  /*b050*/  HMMA.16816.F32 R100, R4, R8.reuse, R100 ;  /* 0x000000080464723c */ /* 0x082ff00000001864 */
[C---:B------:R-:W-:Y:S08]  /*b060*/  HMMA.16816.F32 R104, R12.reuse, R8, R104 ;  /* 0x000000080c68723c */ /* 0x040ff00000001868 */
[-C--:B------:R-:W-:Y:S04]  /*b070*/  HMMA.16816.F32 R108, R12, R10.reuse, R108 ;  /* 0x0000000a0c6c723c */ /* 0x080fe8000000186c */
[C---:B----4-:R-:W-:Y:S02]  /*b080*/  IADD3 R0, R168.reuse, -0x4000, RZ ;  /* 0xffffc000a8007810 */ /* 0x050fe40007ffe0ff */
[----:B------:R-:W-:Y:S02]  /*b090*/  @P0 IADD3 R0, R168, 0x4000, RZ ;  /* 0x00004000a8000810 */ /* 0x000fe40007ffe0ff */
[C---:B------:R-:W-:Y:S04]  /*b0a0*/  HMMA.16816.F32 R112, R4.reuse, R10, R112 ;  /* 0x0000000a0470723c */ /* 0x040fe80000001870 */
[----:B------:R-:W-:Y:S04]  /*b0b0*/  IMAD.MOV.U32 R168, RZ, RZ, R0 ;  /* 0x000000ffffa87224 */ /* 0x000fe800078e0000 */
        /* <DEDUP_REMOVED lines=201> */
.L_x_1739:
        /* <DEDUP_REMOVED lines=19> */
.L_x_1740:
[----:B------:R-:W-:Y:S01]  /*be80*/  BAR.SYNC.DEFER_BLOCKING 0x0 ;  /* 0x0000000000007b1d */ /* 0x000fe20000010000 */
[----:B------:R-:W-:Y:S01]  /*be90*/  USHF.L.U32 UR6, UR16, 0x7, URZ ;  /* 0x0000000710067899 */ /* 0x000fe2000800063f */
[--C-:B-1----:R-:W-:Y:S01]  /*bea0*/  SHF.R.S32.HI R7, RZ, 0x1f, R238.reuse ;  /* 0x0000001fff077819 */ /* 0x102fe200000114ee */
[----:B------:R-:W-:Y:S01]  /*beb0*/  IMAD.MOV.U32 R6, RZ, RZ, R238 ;  /* 0x000000ffff067224 */ /* 0x000fe200078e00ee */
[----:B------:R-:W-:Y:S01]  /*bec0*/  LEA.HI R2, R49, R48, RZ, 0x3 ;  /* 0x0000003031027211 */ /* 0x000fe200078f18ff */
[----:B------:R-:W-:Y:S01]  /*bed0*/  USHF.R.S32.HI UR10, URZ, 0x1f, UR6 ;  /* 0x0000001f3f0a7899 */ /* 0x000fe20008011406 */
[----:B------:R-:W-:Y:S01]  /*bee0*/  ISETP.GE.AND P1, PT, R238, c[0x0][0x220], PT ;  /* 0x00008800ee007a0c */ /* 0x000fe20003f26270 */
[----:B------:R-:W-:Y:S01]  /*bef0*/  ULDC.64 UR8, c[0x0][0x3a0] ;  /* 0x0000e80000087ab9 */ /* 0x000fe20000000a00 */
[----:B------:R-:W-:Y:S01]  /*bf00*/  IMAD.U32 R17, RZ, RZ, UR6 ;  /* 0x00000006ff117e24 */ /* 0x000fe2000f8e00ff */
[----:B------:R-:W-:Y:S01]  /*bf10*/  UIMAD UR8, UR10, UR8, URZ ;  /* 0x000000080a0872a4 */ /* 0x000fe2000f8e023f */
[----:B------:R-:W-:Y:S01]  /*bf20*/  BSSY B0, `(.L_x_1741) ;  /* 0x0000023000007945 */ /* 0x000fe20003800000 */
[----:B------:R-:W-:Y:S01]  /*bf30*/  UIMAD UR7, UR16, -0x80, UR7 ;  /* 0xffffff80100778a4 */ /* 0x000fe2000f8e0207 */
[----:B------:R-:W-:Y:S01]  /*bf40*/  IMAD.WIDE.U32 R4, R17, c[0x0][0x3a0], R6 ;  /* 0x0000e80011047a25 */ /* 0x000fe200078e0006 */
[----:B------:R-:W-:-:S02]  /*bf50*/  UIMAD UR8, UR6, UR9, UR8 ;  /* 0x00000009060872a4 */ /* 0x000fc4000f8e0208 */
[----:B------:R-:W-:Y:S02]  /*bf60*/  USHF.R.S32.HI UR13, URZ, 0x1f, UR36 ;  /* 0x0000001f3f0d7899 */ /* 0x000fe40008011424 */
[----:B------:R-:W-:Y:S02]  /*bf70*/  IADD3 R4, P0, R4, UR14, RZ ;  /* 0x0000000e04047c10 */ /* 0x000fe4000ff1e0ff */
[----:B------:R-:W-:Y:S01]  /*bf80*/  IMAD.U32 R0, RZ, RZ, UR8 ;  /* 0x00000008ff007e24 */ /* 0x000fe2000f8e00ff */
[----:B------:R-:W-:Y:S02]  /*bf90*/  ULDC.64 UR8, c[0x0][0x3b8] ;  /* 0x0000ee0000087ab9 */ /* 0x000fe40000000a00 */
[----:B------:R-:W-:Y:S01]  /*bfa0*/  UIMAD UR8, UR13, UR8, URZ ;  /* 0x000000080d0872a4 */ /* 0x000fe2000f8e023f */
[----:B------:R1:W2:Y:S01]  /*bfb0*/  LDS.128 R20, [R141+0xd000] ;  /* 0x00d000008d147984 */ /* 0x0002a20000000c00 */
[----:B------:R-:W-:Y:S02]  /*bfc0*/  IADD3.X R5, R5, UR15, R0, P0, !PT ;  /* 0x0000000f05057c10 */ /* 0x000fe400087fe400 */
[----:B------:R-:W-:Y:S01]  /*bfd0*/  UIMAD UR8, UR36, UR9, UR8 ;  /* 0x00000009240872a4 */ /* 0x000fe2000f8e0208 */
[----:B------:R-:W-:Y:S01]  /*bfe0*/  SHF.R.S32.HI R0, RZ, 0x3, R2 ;  /* 0x00000003ff007819 */ /* 0x000fe20000011402 */
[----:B------:R1:W3:Y:S01]  /*bff0*/  LDS.128 R24, [R141+0xe000] ;  /* 0x00e000008d187984 */ /* 0x0002e20000000c00 */
[----:B------:R-:W-:-:S02]  /*c000*/  IMAD.U32 R2, RZ, RZ, UR36 ;  /* 0x00000024ff027e24 */ /* 0x000fc4000f8e00ff */
[----:B------:R-:W-:Y:S01]  /*c010*/  ISETP.GE.OR P4, PT, R0, UR7, P1 ;  /* 0x0000000700007c0c */ /* 0x000fe20008f86670 */
[----:B------:R1:W4:Y:S01]  /*c020*/  LDS.128 R28, [R141+0xf000] ;  /* 0x00f000008d1c7984 */ /* 0x0003220000000c00 */
[----:B------:R-:W-:Y:S01]  /*c030*/  IMAD.WIDE.U32 R4, R2, c[0x0][0x3b8], R4 ;  /* 0x0000ee0002047a25 */ /* 0x000fe200078e0004 */
[----:B------:R-:W-:Y:S02]  /*c040*/  SHF.R.S32.HI R18, RZ, 0x1f, R0 ;  /* 0x0000001fff127819 */ /* 0x000fe40000011400 */
[----:B------:R1:W1:Y:S02]  /*c050*/  LDS.128 R32, [R141+0x10000] ;  /* 0x010000008d207984 */ /* 0x0002640000000c00 */
[----:B------:R-:W-:Y:S02]  /*c060*/  IADD3 R16, R5, UR8, RZ ;  /* 0x0000000805107c10 */ /* 0x000fe4000fffe0ff */
        /* <DEDUP_REMOVED lines=14> */
.L_x_1742:
[----:B------:R-:W-:Y:S05]  /*c150*/  BSYNC B0 ;  /* 0x0000000000007941 */ /* 0x000fea0003800000 */
.L_x_1741:
[----:B------:R-:W-:Y:S01]  /*c160*/  IADD3 R2, R0, 0x20, RZ ;  /* 0x0000002000027810 */ /* 0x000fe20007ffe0ff */
[----:B------:R-:W-:Y:S03]  /*c170*/  BSSY B0, `(.L_x_1743) ;  /* 0x000000e000007945 */ /* 0x000fe60003800000 */
[----:B------:R-:W-:-:S13]  /*c180*/  ISETP.GE.OR P3, PT, R2, UR7, P1 ;  /* 0x0000000702007c0c */ /* 0x000fda0008f66670 */
        /* <DEDUP_REMOVED lines=12> */
.L_x_1744:
[----:B------:R-:W-:Y:S05]  /*c250*/  BSYNC B0 ;  /* 0x0000000000007941 */ /* 0x000fea0003800000 */
.L_x_1743:
[----:B------:R-:W-:Y:S01]  /*c260*/  IADD3 R2, R0, 0x40, RZ ;  /* 0x0000004000027810 */ /* 0x000fe20007ffe0ff */
[----:B------:R-:W-:Y:S03]  /*c270*/  BSSY B0, `(.L_x_1745) ;  /* 0x000000e000007945 */ /* 0x000fe60003800000 */
[----:B------:R-:W-:-:S13]  /*c280*/  ISETP.GE.OR P2, PT, R2, UR7, P1 ;  /* 0x0000000702007c0c */ /* 0x000fda0008f46670 */
        /* <DEDUP_REMOVED lines=12> */
.L_x_1746:
[----:B------:R-:W-:Y:S05]  /*c350*/  BSYNC B0 ;  /* 0x0000000000007941 */ /* 0x000fea0003800000 */
.L_x_1745:
[----:B------:R-:W-:Y:S01]  /*c360*/  IADD3 R2, R0, 0x60, RZ ;  /* 0x0000006000027810 */ /* 0x000fe20007ffe0ff */
[----:B------:R-:W-:Y:S03]  /*c370*/  BSSY B0, `(.L_x_1747) ;  /* 0x000000d000007945 */ /* 0x000fe60003800000 */
[----:B------:R-:W-:-:S13]  /*c380*/  ISETP.GE.OR P1, PT, R2, UR7, P1 ;  /* 0x0000000702007c0c */ /* 0x000fda0008f26670 */
        /* <DEDUP_REMOVED lines=11> */
.L_x_1748:
[----:B------:R-:W-:Y:S05]  /*c440*/  BSYNC B0 ;  /* 0x0000000000007941 */ /* 0x000fea0003800000 */
.L_x_1747:
        /* <DEDUP_REMOVED lines=25> */
.L_x_1750:
[----:B------:R-:W-:Y:S05]  /*c5e0*/  BSYNC B0 ;  /* 0x0000000000007941 */ /* 0x000fea0003800000 */
.L_x_1749:
        /* <DEDUP_REMOVED lines=13> */
.L_x_1752:
[----:B------:R-:W-:Y:S05]  /*c6c0*/  BSYNC B0 ;  /* 0x0000000000007941 */ /* 0x000fea0003800000 */
.L_x_1751:
        /* <DEDUP_REMOVED lines=13> */
.L_x_1754:
[----:B------:R-:W-:Y:S05]  /*c7a0*/  BSYNC B0 ;  /* 0x0000000000007941 */ /* 0x000fea0003800000 */
.L_x_1753:
        /* <DEDUP_REMOVED lines=12> */
.L_x_1703:
        /* <DEDUP_REMOVED lines=21> */
.L_x_1756:
        /* <DEDUP_REMOVED lines=19> */
.L_x_1757:
[----:B------:R-:W1:Y:S01]  /*caf0*/  S2R R6, SR_TID.X ;  /* 0x0000000000067919 */ /* 0x000e620000002100 */
[----:B------:R-:W-:Y:S01]  /*cb00*/  USHF.L.U32 UR8, UR16, 0x7, URZ ;  /* 0x0000000710087899 */ /* 0x000fe2000800063f */
[----:B------:R-:W-:Y:S01]  /*cb10*/  ISETP.GE.AND P1, PT, R238, c[0x0][0x220], PT ;  /* 0x00008800ee007a0c */ /* 0x000fe20003f26270 */
[----:B------:R-:W-:Y:S01]  /*cb20*/  ULDC.64 UR4, c[0x0][0x3a0] ;  /* 0x0000e80000047ab9 */ /* 0x000fe20000000a00 */
[----:B------:R-:W-:Y:S01]  /*cb30*/  BSSY B0, `(.L_x_1758) ;  /* 0x000001f000007945 */ /* 0x000fe20003800000 */
[----:B------:R-:W-:Y:S02]  /*cb40*/  USHF.R.S32.HI UR9, URZ, 0x1f, UR8 ;  /* 0x0000001f3f097899 */ /* 0x000fe40008011408 */
[----:B------:R-:W-:Y:S02]  /*cb50*/  IMAD.U32 R11, RZ, RZ, UR8 ;  /* 0x00000008ff0b7e24 */ /* 0x000fe4000f8e00ff */
[----:B------:R-:W-:-:S02]  /*cb60*/  UIMAD UR4, UR9, UR4, URZ ;  /* 0x00000004090472a4 */ /* 0x000fc4000f8e023f */
[----:B------:R-:W-:Y:S02]  /*cb70*/  IMAD.WIDE.U32 R4, R11, c[0x0][0x3a0], R238 ;  /* 0x0000e8000b047a25 */ /* 0x000fe400078e00ee */
[----:B------:R-:W-:-:S03]  /*cb80*/  UIMAD UR4, UR8, UR5, UR4 ;  /* 0x00000005080472a4 */ /* 0x000fc6000f8e0204 */
[----:B------:R-:W-:-:S03]  /*cb90*/  IADD3 R4, P0, R4, UR12, RZ ;  /* 0x0000000c04047c10 */ /* 0x000fc6000ff1e0ff */
[----:B------:R-:W-:Y:S01]  /*cba0*/  IMAD.U32 R2, RZ, RZ, UR4 ;  /* 0x00000004ff027e24 */ /* 0x000fe2000f8e00ff */
[----:B------:R-:W-:-:S03]  /*cbb0*/  UIMAD UR4, UR16, -0x80, UR7 ;  /* 0xffffff80100478a4 */ /* 0x000fc6000f8e0207 */
[----:B------:R-:W-:Y:S01]  /*cbc0*/  ULDC.64 UR6, c[0x0][0x3b8] ;  /* 0x0000ee0000067ab9 */ /* 0x000fe20000000a00 */
[----:B-1----:R-:W-:Y:S01]  /*cbd0*/  SHF.R.S32.HI R0, RZ, 0x1f, R6 ;  /* 0x0000001fff007819 */ /* 0x002fe20000011406 */
[----:B------:R-:W-:Y:S01]  /*cbe0*/  UIMAD UR5, UR61, UR6, URZ ;  /* 0x000000063d0572a4 */ /* 0x000fe2000f8e023f */
        /* <DEDUP_REMOVED lines=19> */
.L_x_1759:
[----:B------:R-:W-:Y:S05]  /*cd20*/  BSYNC B0 ;  /* 0x0000000000007941 */ /* 0x000fea0003800000 */
.L_x_1758:
        /* <DEDUP_REMOVED lines=15> */
.L_x_1761:
[----:B------:R-:W-:Y:S05]  /*ce20*/  BSYNC B0 ;  /* 0x0000000000007941 */ /* 0x000fea0003800000 */
.L_x_1760:
        /* <DEDUP_REMOVED lines=15> */
.L_x_1763:
[----:B------:R-:W-:Y:S05]  /*cf20*/  BSYNC B0 ;  /* 0x0000000000007941 */ /* 0x000fea0003800000 */
.L_x_1762:
        /* <DEDUP_REMOVED lines=14> */
.L_x_1765:
[----:B------:R-:W-:Y:S05]  /*d010*/  BSYNC B0 ;  /* 0x0000000000007941 */ /* 0x000fea0003800000 */
.L_x_1764:
[----:B------:R-:W-:Y:S01]  /*d020*/  ULDC.64 UR4, c[0x0][0x3a8] ;  /* 0x0000ea0000047ab9 */ /* 0x000fe20000000a00 */
[----:B-1----:R-:W-:Y:S01]  /*d030*/  IMAD.WIDE.U32 R4, R11, c[0x0][0x3a8], R238 ;  /* 0x0000ea000b047a25 */ /* 0x002fe200078e00ee */
        /* <DEDUP_REMOVED lines=22> */
.L_x_1767:
[----:B------:R-:W-:Y:S05]  /*d1a0*/  BSYNC B0 ;  /* 0x0000000000007941 */ /* 0x000fea0003800000 */
.L_x_1766:
        /* <DEDUP_REMOVED lines=13> */
.L_x_1769:
[----:B------:R-:W-:Y:S05]  /*d280*/  BSYNC B0 ;  /* 0x0000000000007941 */ /* 0x000fea0003800000 */
.L_x_1768:
        /* <DEDUP_REMOVED lines=13> */
.L_x_1771:
[----:B------:R-:W-:Y:S05]  /*d360*/  BSYNC B0 ;  /* 0x0000000000007941 */ /* 0x000fea0003800000 */
.L_x_1770:
        /* <DEDUP_REMOVED lines=11> */
.L_x_1755:
[----:B------:R-:W-:Y:S05]  /*d420*/  BSYNC B1 ;  /* 0x0000000000017941 */ /* 0x000fea0003800000 */
.L_x_1698:
        /* <DEDUP_REMOVED lines=11> */
.L_x_1772:
[----:B------:R-:W-:Y:S05]  /*d4e0*/  EXIT ;  /* 0x000000000000794d */ /* 0x000fea0003800000 */
.L_x_1774:
        /* <DEDUP_REMOVED lines=9> */
.L_x_2485:


//--------------------- .text._ZN5flash44flash_bwd_dq_dk_dv_loop_seqk_parallel_kernelI23Flash_bwd_kernel_traitsILi64ELi128ELi128ELi8ELi4ELi4ELi4ELb0ELb0EN7cutlass6half_tE19Flash_kernel_traitsILi64ELi128ELi128ELi8ES3_EELb0ELb0ELb0ELb0ELb0ELb0ELb1EEEvNS_16Flash_bwd_paramsE --------------------------
	.section	.text._ZN5flash44flash_bwd_dq_dk_dv_loop_seqk_parallel_kernelI23Flash_bwd_kernel_traitsILi64ELi128ELi128ELi8ELi4ELi4ELi4ELb0ELb0EN7cutlass6half_tE19Flash_kernel_traitsILi64ELi128ELi128ELi8ES3_EELb0ELb0ELb0ELb0ELb0ELb0ELb1EEEvNS_16Flash_bwd_paramsE,"ax",@progbits
	.sectioninfo	@"SHI_REGISTERS=255"
	.align	128
        .global         _ZN5flash44flash_bwd_dq_dk_dv_loop_seqk_parallel_kernelI23Flash_bwd_kernel_traitsILi64ELi128ELi128ELi8ELi4ELi4ELi4ELb0ELb0EN7cutlass6half_tE19Flash_kernel_traitsILi64ELi128ELi128ELi8ES3_EELb0ELb0ELb0ELb0ELb0ELb0ELb1EEEvNS_16Flash_bwd_paramsE
        .type           _ZN5flash44flash_bwd_dq_dk_dv_loop_seqk_parallel_kernelI23Flash_bwd_kernel_traitsILi64ELi128ELi128ELi8ELi4ELi4ELi4ELb0ELb0EN7cutlass6half_tE19Flash_kernel_traitsILi64ELi128ELi128ELi8ES3_EELb0ELb0ELb0ELb0ELb0ELb0ELb1EEEvNS_16Flash_bwd_paramsE,@function
        .size           _ZN5flash44flash_bwd_dq_dk_dv_loop_seqk_parallel_kernelI23Flash_bwd_kernel_traitsILi64ELi128ELi128ELi8ELi4ELi4ELi4ELb0ELb0EN7cutlass6half_tE19Flash_kernel_traitsILi64ELi128ELi128ELi8ES3_EELb0ELb0ELb0ELb0ELb0ELb0ELb1EEEvNS_16Flash_bwd_paramsE,(.L_x_2486 - _ZN5flash44flash_bwd_dq_dk_dv_loop_seqk_parallel_kernelI23Flash_bwd_kernel_traitsILi64ELi128ELi128ELi8ELi4ELi4ELi4ELb0ELb0EN7cutlass6half_tE19Flash_kernel_traitsILi64ELi128ELi128ELi8ES3_EELb0ELb0ELb0ELb0ELb0ELb0ELb1EEEvNS_16Flash_bwd_paramsE)
        .other          _ZN5flash44flash_bwd_dq_dk_dv_loop_seqk_parallel_kernelI23Flash_bwd_kernel_traitsILi64ELi128ELi128ELi8ELi4ELi4ELi4ELb0ELb0EN7cutlass6half_tE19Flash_kernel_traitsILi64ELi128ELi128ELi8ES3_EELb0ELb0ELb0ELb0ELb0ELb0ELb1EEEvNS_16Flash_bwd_paramsE,@"STO_CUDA_ENTRY STV_DEFAULT"
_ZN5flash44flash_bwd_dq_dk_dv_loop_seqk_parallel_kernelI23Flash_bwd_kernel_traitsILi64ELi128ELi128ELi8ELi4ELi4ELi4ELb0ELb0EN7cutlass6half_tE19Flash_kernel_traitsILi64ELi128ELi128ELi8ES3_EELb0ELb0ELb0ELb0ELb0ELb0ELb1EEEvNS_16Flash_bwd_paramsE:
.text._ZN5flash44flash_bwd_dq_dk_dv_loop_seqk_parallel_kernelI23Flash_bwd_kernel_traitsILi64ELi128ELi128ELi8ELi4ELi4ELi4ELb0ELb0EN7cutlass6half_tE19Flash_kernel_traitsILi64ELi128ELi128ELi8ES3_EELb0ELb0ELb0ELb0ELb0ELb0ELb1EEEvNS_16Flash_bwd_paramsE:
        /* <DEDUP_REMOVED lines=57> */
[----:B------:R-:W-:-:S02]  /*0390*/  USHF.L.U32 UR48, UR49, 0x7, URZ ;  /* 0x0000000731307899 */ /* 0x000fc4000800063f */
[----:B------:R-:W-:Y:S01]  /*03a0*/  IMAD.IADD R0, R13, 0x1, -R0 ;  /* 0x000000010d007824 */ /* 0x000fe200078e0a00 */
[----:B------:R-:W-:Y:S01]  /*03b0*/  LEA.HI R2, R2, R5, RZ, 0x3 ;  /* 0x0000000502027211 */ /* 0x000fe200078f18ff */
[----:B------:R-:W-:Y:S02]  /*03c0*/  ULDC UR52, c[0x0][0x214] ;  /* 0x0000850000347ab9 */ /* 0x000fe40000000800 */
[----:B------:R-:W-:Y:S01]  /*03d0*/  ULDC UR59, c[0x0][0x1c8] ;  /* 0x00007200003b7ab9 */ /* 0x000fe20000000800 */
[----:B------:R-:W-:Y:S01]  /*03e0*/  LOP3.LUT R2, R2, 0xfffffff8, RZ, 0xc0, !PT ;  /* 0xfffffff802027812 */ /* 0x000fe200078ec0ff */
[----:B------:R-:W-:Y:S01]  /*03f0*/  ULDC.U8 UR10, c[0x0][0x3d0] ;  /* 0x0000f400000a7ab9 */ /* 0x000fe20000000000 */
[----:B------:R-:W-:Y:S01]  /*0400*/  SHF.R.S32.HI R3, RZ, 0x1f, R0 ;  /* 0x0000001fff037819 */ /* 0x000fe20000011400 */
[----:B------:R-:W-:Y:S02]  /*0410*/  ULDC UR53, c[0x0][0x224] ;  /* 0x0000890000357ab9 */ /* 0x000fe40000000800 */
[----:B------:R-:W-:Y:S01]  /*0420*/  IMAD.IADD R7, R5, 0x1, -R2 ;  /* 0x0000000105077824 */ /* 0x000fe200078e0a02 */
[----:B------:R-:W-:Y:S01]  /*0430*/  LEA.HI R8, R3, R0, RZ, 0x2 ;  /* 0x0000000003087211 */ /* 0x000fe200078f10ff */
[----:B------:R-:W-:Y:S01]  /*0440*/  ULDC UR61, c[0x0][0x374] ;  /* 0x0000dd00003d7ab9 */ /* 0x000fe20000000800 */
[----:B------:R-:W-:Y:S01]  /*0450*/  SHF.R.S32.HI R0, RZ, 0x3, R14 ;  /* 0x00000003ff007819 */ /* 0x000fe2000001140e */
[----:B------:R-:W-:Y:S01]  /*0460*/  ULDC UR60, c[0x0][0x194] ;  /* 0x00006500003c7ab9 */ /* 0x000fe20000000800 */
[----:B------:R-:W-:Y:S01]  /*0470*/  LOP3.LUT R2, R14, 0xfffffff8, RZ, 0xc0, !PT ;  /* 0xfffffff80e027812 */ /* 0x000fe200078ec0ff */
[----:B------:R-:W-:-:S02]  /*0480*/  @UP2 UIMAD UR57, UR34, UR52, URZ ;  /* 0x00000034223922a4 */ /* 0x000fc4000f8e023f */
[----:B------:R-:W-:Y:S01]  /*0490*/  IMAD.SHL.U32 R3, R0, 0x40, RZ ;  /* 0x0000004000037824 */ /* 0x000fe200078e00ff */
[----:B------:R-:W-:Y:S01]  /*04a0*/  ULDC.64 UR6, c[0x0][0x118] ;  /* 0x0000460000067ab9 */ /* 0x000fe20000000a00 */
[----:B------:R-:W-:Y:S01]  /*04b0*/  IMAD.IADD R0, R13, 0x1, -R2 ;  /* 0x000000010d007824 */ /* 0x000fe200078e0a02 */
[----:B------:R-:W-:Y:S01]  /*04c0*/  LOP3.LUT R2, R6, 0xfffffff0, RZ, 0xc0, !PT ;  /* 0xfffffff006027812 */ /* 0x000fe200078ec0ff */
[----:B------:R-:W-:Y:S01]  /*04d0*/  UMOV UR41, 0xffffc000 ;  /* 0xffffc00000297882 */ /* 0x000fe20000000000 */
[----:B------:R-:W-:Y:S01]  /*04e0*/  LOP3.LUT R3, R3, 0x1c0, RZ, 0xc0, !PT ;  /* 0x000001c003037812 */ /* 0x000fe200078ec0ff */
[C---:B------:R-:W-:Y:S01]  /*04f0*/  IMAD.SHL.U32 R204, R0.reuse, 0x8, RZ ;  /* 0x0000000800cc7824 */ /* 0x040fe200078e00ff */
[----:B------:R-:W-:Y:S01]  /*0500*/  LOP3.LUT P4, RZ, R0, 0x2, RZ, 0xc0, !PT ;  /* 0x0000000200ff7812 */ /* 0x000fe2000788c0ff */
[----:B------:R-:W-:Y:S01]  /*0510*/  IMAD.IADD R2, R13, 0x1, -R2 ;  /* 0x000000010d027824 */ /* 0x000fe200078e0a02 */
[----:B------:R-:W-:Y:S01]  /*0520*/  SHF.R.U32.HI R4, RZ, 0x3, R3 ;  /* 0x00000003ff047819 */ /* 0x000fe20000011603 */
[----:B------:R-:W-:Y:S01]  /*0530*/  ULOP3.LUT UR59, UR37, UR59, URZ, 0x3c, !UPT ;  /* 0x0000003b253b7292 */ /* 0x000fe2000f8e3c3f */
[----:B------:R-:W-:Y:S01]  /*0540*/  LOP3.LUT R3, R3, 0x38, R204, 0xf8, !PT ;  /* 0x0000003803037812 */ /* 0x000fe200078ef8cc */
[----:B------:R-:W-:Y:S01]  /*0550*/  UISETP.NE.AND UP3, UPT, UR10, URZ, UPT ;  /* 0x0000003f0a00728c */ /* 0x000fe2000bf65270 */
[----:B------:R-:W-:Y:S01]  /*0560*/  SHF.R.S32.HI R5, RZ, 0x1f, R2 ;  /* 0x0000001fff057819 */ /* 0x000fe20000011402 */
[----:B------:R-:W-:Y:S01]  /*0570*/  UIMAD UR61, UR61, 0xc0, URZ ;  /* 0x000000c03d3d78a4 */ /* 0x000fe2000f8e023f */
[----:B------:R-:W-:Y:S01]  /*0580*/  LOP3.LUT R4, R3, R4, RZ, 0x3c, !PT ;  /* 0x0000000403047212 */ /* 0x000fe200078e3cff */
[----:B------:R-:W-:Y:S01]  /*0590*/  UIMAD UR60, UR60, 0xc0, URZ ;  /* 0x000000c03c3c78a4 */ /* 0x000fe2000f8e023f */
[----:B------:R-:W-:Y:S01]  /*05a0*/  LEA.HI R10, R5, R2, RZ, 0x3 ;  /* 0x00000002050a7211 */ /* 0x000fe200078f18ff */
[----:B------:R-:W-:Y:S01]  /*05b0*/  UIMAD.WIDE.U32 UR42, UR38, UR46, URZ ;  /* 0x0000002e262a72a5 */ /* 0x000fe2000f8e003f */
[-C--:B------:R-:W-:Y:S01]  /*05c0*/  LEA.HI R5, R11, R13.reuse, RZ, 0x6 ;  /* 0x0000000d0b057211 */ /* 0x080fe200078f30ff */
[----:B------:R-:W-:Y:S01]  /*05d0*/  UIMAD UR54, UR39, UR46, URZ ;  /* 0x0000002e273672a4 */ /* 0x000fe2000f8e023f */
[----:B------:R-:W-:Y:S01]  /*05e0*/  LOP3.LUT R3, R10, 0xfffffff8, RZ, 0xc0, !PT ;  /* 0xfffffff80a037812 */ /* 0x000fe200078ec0ff */
[----:B------:R-:W-:Y:S01]  /*05f0*/  USHF.R.S32.HI UR56, URZ, 0x1f, UR50 ;  /* 0x0000001f3f387899 */ /* 0x000fe20008011432 */
[----:B------:R-:W-:Y:S01]  /*0600*/  LOP3.LUT P3, RZ, R0, 0x4, RZ, 0xc0, !PT ;  /* 0x0000000400ff7812 */ /* 0x000fe2000786c0ff */
[----:B------:R-:W-:Y:S01]  /*0610*/  IMAD.SHL.U32 R5, R5, 0x8, RZ ;  /* 0x0000000805057824 */ /* 0x000fe200078e00ff */
[----:B------:R-:W-:Y:S01]  /*0620*/  SEL R184, R197, 0xffffffe0, !P4 ;  /* 0xffffffe0c5b87807 */ /* 0x000fe20006000000 */
[----:B------:R-:W-:Y:S01]  /*0630*/  IMAD.IADD R12, R2, 0x1, -R3 ;  /* 0x00000001020c7824 */ /* 0x000fe200078e0a03 */
[----:B------:R-:W-:Y:S01]  /*0640*/  UIMAD UR53, UR4, UR53, URZ ;  /* 0x00000035043572a4 */ /* 0x000fe2000f8e023f */
[----:B------:R-:W-:Y:S01]  /*0650*/  IMAD.SHL.U32 R0, R0, 0x40, RZ ;  /* 0x0000004000007824 */ /* 0x000fe200078e00ff */
[----:B------:R-:W-:Y:S01]  /*0660*/  LOP3.LUT R2, R4, 0xfffffe00, R5, 0xf8, !PT ;  /* 0xfffffe0004027812 */ /* 0x000fe200078ef805 */
[----:B------:R-:W-:Y:S01]  /*0670*/  IMAD.U32 R3, RZ, RZ, UR15 ;  /* 0x0000000fff037e24 */ /* 0x000fe2000f8e00ff */
[----:B------:R-:W-:Y:S01]  /*0680*/  LEA.HI R4, R11, R13, RZ, 0x7 ;  /* 0x0000000d0b047211 */ /* 0x000fe200078f38ff */
[----:B------:R-:W-:Y:S01]  /*0690*/  IMAD.SHL.U32 R5, R191, 0x200, RZ ;  /* 0x00000200bf057824 */ /* 0x000fe200078e00ff */
[----:B------:R-:W-:Y:S01]  /*06a0*/  LOP3.LUT R0, R0, 0x1c0, RZ, 0xc0, !PT ;  /* 0x000001c000007812 */ /* 0x000fe200078ec0ff */
[----:B------:R1:W-:Y:S01]  /*06b0*/  STL [R1+0x44], R2 ;  /* 0x0000440201007387 */ /* 0x0003e20000100800 */
[----:B------:R-:W-:Y:S01]  /*06c0*/  SHF.R.S32.HI R4, RZ, 0x7, R4 ;  /* 0x00000007ff047819 */ /* 0x000fe20000011404 */
[----:B------:R-:W-:Y:S01]  /*06d0*/  @!UP2 UIMAD UR52, UR5, UR52, URZ ;  /* 0x000000340534a2a4 */ /* 0x000fe2000f8e023f */
[----:B------:R-:W-:Y:S01]  /*06e0*/  LOP3.LUT R182, R0, 0x8, R14, 0xf8, !PT ;  /* 0x0000000800b67812 */ /* 0x000fe200078ef80e */
[----:B------:R-:W-:Y:S01]  /*06f0*/  USHF.R.S32.HI UR51, URZ, 0x1f, UR48 ;  /* 0x0000001f3f337899 */ /* 0x000fe20008011430 */
[----:B------:R-:W-:Y:S01]  /*0700*/  SHF.R.U32.HI R3, RZ, 0x3, R0 ;  /* 0x00000003ff037819 */ /* 0x000fe20000011600 */
[----:B------:R-:W-:-:S03]  /*0710*/  ULDC.64 UR44, c[0x0][0x118] ;  /* 0x00004600002c7ab9 */ /* 0x000fc60000000a00 */
[----:B------:R-:W-:Y:S02]  /*0720*/  LOP3.LUT R182, R182, R3, RZ, 0x3c, !PT ;  /* 0x00000003b6b67212 */ /* 0x000fe400078e3cff */
[----:B-1----:R-:W-:-:S04]  /*0730*/  LOP3.LUT R2, R7, 0x1, RZ, 0xc0, !PT ;  /* 0x0000000107027812 */ /* 0x002fc800078ec0ff */
[----:B------:R-:W-:Y:S01]  /*0740*/  ISETP.NE.U32.AND P0, PT, R2, 0x1, PT ;  /* 0x000000010200780c */ /* 0x000fe20003f05070 */
[----:B------:R-:W-:-:S03]  /*0750*/  IMAD.SHL.U32 R2, R9, 0x10, RZ ;  /* 0x0000001009027824 */ /* 0x000fc600078e00ff */
[----:B------:R-:W-:Y:S02]  /*0760*/  R2P PR, R7, 0x6 ;  /* 0x0000000607007804 */ /* 0x000fe40000000000 */
        /* <DEDUP_REMOVED lines=10> */
[----:B------:R-:W-:Y:S01]  /*0810*/  SEL R197, R197, 0xffffffe0, !P1 ;  /* 0xffffffe0c5c57807 */ /* 0x000fe20004800000 */
[----:B------:R-:W-:Y:S01]  /*0820*/  IMAD.IADD R6, R13, 0x1, -R0 ;  /* 0x000000010d067824 */ /* 0x000fe200078e0a00 */
[----:B------:R-:W-:Y:S01]  /*0830*/  LOP3.LUT R8, R8, 0x6, RZ, 0xc0, !PT ;  /* 0x0000000608087812 */ /* 0x000fe200078ec0ff */
[----:B------:R-:W-:Y:S01]  /*0840*/  IMAD.SHL.U32 R0, R7, 0x40, RZ ;  /* 0x0000004007007824 */ /* 0x000fe200078e00ff */
[----:B------:R-:W-:Y:S01]  /*0850*/  LOP3.LUT R2, R2, 0x8, RZ, 0xc0, !PT ;  /* 0x0000000802027812 */ /* 0x000fe200078ec0ff */
[----:B------:R-:W-:Y:S01]  /*0860*/  IMAD.SHL.U32 R6, R6, 0x2, RZ ;  /* 0x0000000206067824 */ /* 0x000fe200078e00ff */
[----:B------:R-:W-:Y:S01]  /*0870*/  STL [R1+0x50], R16 ;  /* 0x0000501001007387 */ /* 0x000fe20000100800 */
[----:B------:R-:W-:Y:S01]  /*0880*/  IMAD.SHL.U32 R7, R191, 0x10, RZ ;  /* 0x00000010bf077824 */ /* 0x000fe200078e00ff */
[----:B------:R-:W-:Y:S01]  /*0890*/  LOP3.LUT R0, R0, 0x1c0, RZ, 0xc0, !PT ;  /* 0x000001c000007812 */ /* 0x000fe200078ec0ff */
[C---:B------:R-:W-:Y:S01]  /*08a0*/  IMAD R11, R4.reuse, 0x40, R8 ;  /* 0x00000040040b7824 */ /* 0x040fe200078e0208 */
[----:B------:R-:W-:Y:S01]  /*08b0*/  SEL R195, R195, 0x10, !P0 ;  /* 0x00000010c3c37807 */ /* 0x000fe20004000000 */
[----:B------:R-:W-:Y:S01]  /*08c0*/  IMAD R8, R4, 0x2000, R6 ;  /* 0x0000200004087824 */ /* 0x000fe200078e0206 */
[----:B------:R-:W-:Y:S01]  /*08d0*/  SHF.R.U32.HI R5, RZ, 0x3, R0 ;  /* 0x00000003ff057819 */ /* 0x000fe20000011600 */
[----:B------:R-:W-:Y:S01]  /*08e0*/  IMAD.SHL.U32 R191, R191, 0x8, RZ ;  /* 0x00000008bfbf7824 */ /* 0x000fe200078e00ff */
[----:B------:R-:W-:Y:S01]  /*08f0*/  LOP3.LUT R7, R2, 0x10, R7, 0xf8, !PT ;  /* 0x0000001002077812 */ /* 0x000fe200078ef807 */
[----:B------:R1:W-:Y:S01]  /*0900*/  STL [R1+0x4c], R11 ;  /* 0x00004c0b01007387 */ /* 0x0003e20000100800 */
[-C--:B------:R-:W-:Y:S01]  /*0910*/  LOP3.LUT R4, R5, R0.reuse, R2, 0x1e, !PT ;  /* 0x0000000005047212 */ /* 0x080fe200078e1e02 */
[----:B------:R-:W-:Y:S01]  /*0920*/  IMAD R2, R9, 0x400, R8 ;  /* 0x0000040009027824 */ /* 0x000fe200078e0208 */
[----:B------:R-:W-:Y:S01]  /*0930*/  LOP3.LUT R5, R5, R0, RZ, 0xfc, !PT ;  /* 0x0000000005057212 */ /* 0x000fe200078efcff */
[----:B------:R-:W-:-:S02]  /*0940*/  IMAD R0, R9, 0x400, R6 ;  /* 0x0000040009007824 */ /* 0x000fc400078e0206 */
[----:B------:R-:W-:Y:S02]  /*0950*/  IMAD.SHL.U32 R182, R182, 0x2, RZ ;  /* 0x00000002b6b67824 */ /* 0x000fe400078e00ff */
[----:B------:R-:W-:Y:S02]  /*0960*/  IMAD.IADD R193, R5, 0x1, R2 ;  /* 0x0000000105c17824 */ /* 0x000fe400078e0202 */
[----:B------:R-:W-:Y:S02]  /*0970*/  IMAD.U32 R2, RZ, RZ, UR8 ;  /* 0x00000008ff027e24 */ /* 0x000fe4000f8e00ff */
[----:B------:R-:W-:Y:S02]  /*0980*/  IMAD.SHL.U32 R2, R12, 0x40, RZ ;  /* 0x000000400c027824 */ /* 0x000fe400078e00ff */
[----:B------:R-:W-:Y:S02]  /*0990*/  IMAD.IADD R8, R0, 0x1, R4 ;  /* 0x0000000100087824 */ /* 0x000fe400078e0204 */
[----:B------:R-:W-:Y:S01]  /*09a0*/  IMAD.U32 R4, RZ, RZ, UR9 ;  /* 0x00000009ff047e24 */ /* 0x000fe2000f8e00ff */
[----:B------:R-:W-:Y:S01]  /*09b0*/  LOP3.LUT R2, R2, 0x1c0, RZ, 0xc0, !PT ;  /* 0x000001c002027812 */ /* 0x000fe200078ec0ff */
[----:B------:R-:W-:Y:S01]  /*09c0*/  IMAD.SHL.U32 R0, R10, 0x40, RZ ;  /* 0x000000400a007824 */ /* 0x000fe200078e00ff */
[----:B------:R-:W-:Y:S01]  /*09d0*/  IADD3 R4, R16, -0x80, RZ ;  /* 0xffffff8010047810 */ /* 0x000fe20007ffe0ff */
[----:B------:R-:W-:Y:S01]  /*09e0*/  IMAD.U32 R5, RZ, RZ, UR8 ;  /* 0x00000008ff057e24 */ /* 0x000fe2000f8e00ff */
[----:B------:R-:W-:Y:S01]  /*09f0*/  SHF.R.U32.HI R5, RZ, 0x3, R2 ;  /* 0x00000003ff057819 */ /* 0x000fe20000011602 */
[----:B------:R-:W-:Y:S01]  /*0a00*/  USHF.R.S32.HI UR8, URZ, 0x1f, UR37 ;  /* 0x0000001f3f087899 */ /* 0x000fe20008011425 */
[----:B------:R-:W-:Y:S01]  /*0a10*/  SHF.R.S32.HI R6, RZ, 0x1f, R4 ;  /* 0x0000001fff067819 */ /* 0x000fe20000011404 */
[----:B------:R-:W-:Y:S01]  /*0a20*/  IMAD.SHL.U32 R193, R193, 0x2, RZ ;  /* 0x00000002c1c17824 */ /* 0x000fe200078e00ff */
[----:B------:R-:W-:Y:S01]  /*0a30*/  LOP3.LUT R0, R0, 0xfffffe00, RZ, 0xc0, !PT ;  /* 0xfffffe0000007812 */ /* 0x000fe200078ec0ff */
[----:B------:R-:W-:Y:S01]  /*0a40*/  IMAD.IADD R185, R182, 0x1, R184 ;  /* 0x00000001b6b97824 */ /* 0x000fe200078e02b8 */
[----:B------:R-:W-:Y:S01]  /*0a50*/  LOP3.LUT R191, R2, 0x8, R191, 0xf8, !PT ;  /* 0x0000000802bf7812 */ /* 0x000fe200078ef8bf */
[----:B------:R-:W-:Y:S01]  /*0a60*/  IMAD.U32 R10, RZ, RZ, UR8 ;  /* 0x00000008ff0a7e24 */ /* 0x000fe2000f8e00ff */
[----:B------:R-:W-:Y:S01]  /*0a70*/  LOP3.LUT R2, R5, R7, R2, 0x1e, !PT ;  /* 0x0000000705027212 */ /* 0x000fe200078e1e02 */
[----:B------:R-:W-:Y:S01]  /*0a80*/  IMAD.IADD R196, R193, 0x1, R195 ;  /* 0x00000001c1c47824 */ /* 0x000fe200078e02c3 */
[----:B------:R-:W-:Y:S01]  /*0a90*/  SHF.L.U64.HI R6, R4, 0x2, R6 ;  /* 0x0000000204067819 */ /* 0x000fe20000010206 */
[----:B------:R-:W-:Y:S01]  /*0aa0*/  IMAD R4, R9, 0x400, R0 ;  /* 0x0000040009047824 */ /* 0x000fe200078e0200 */
[----:B------:R-:W-:Y:S01]  /*0ab0*/  LOP3.LUT R190, R2, R0, RZ, 0xfc, !PT ;  /* 0x0000000002be7212 */ /* 0x000fe200078efcff */
[----:B------:R-:W-:Y:S01]  /*0ac0*/  IMAD.MOV.U32 R0, RZ, RZ, 0x40 ;  /* 0x00000040ff007424 */ /* 0x000fe200078e00ff */
[----:B------:R-:W-:Y:S01]  /*0ad0*/  LEA R8, R8, 0xc000, 0x1 ;  /* 0x0000c00008087811 */ /* 0x000fe200078e08ff */
[----:B------:R-:W-:Y:S01]  /*0ae0*/  IMAD.MOV.U32 R2, RZ, RZ, 0x440 ;  /* 0x00000440ff027424 */ /* 0x000fe200078e00ff */
[----:B------:R-:W-:Y:S01]  /*0af0*/  LOP3.LUT R191, R191, R5, RZ, 0x3c, !PT ;  /* 0x00000005bfbf7212 */ /* 0x000fe200078e3cff */
[----:B------:R2:W-:Y:S01]  /*0b00*/  STL [R1+0x48], R6 ;  /* 0x0000480601007387 */ /* 0x0005e20000100800 */
[C---:B------:R-:W-:Y:S01]  /*0b10*/  SEL R183, R0.reuse, 0xffffffc0, !P3 ;  /* 0xffffffc000b77807 */ /* 0x040fe20005800000 */
[--C-:B------:R-:W-:Y:S01]  /*0b20*/  IMAD.IADD R5, R197, 0x1, R8.reuse ;  /* 0x00000001c5057824 */ /* 0x100fe200078e0208 */
[----:B------:R-:W-:Y:S01]  /*0b30*/  SEL R0, R0, 0xffffffc0, !P2 ;  /* 0xffffffc000007807 */ /* 0x000fe20005000000 */
[----:B------:R-:W-:Y:S01]  /*0b40*/  IMAD.IADD R191, R4, 0x1, R191 ;  /* 0x0000000104bf7824 */ /* 0x000fe200078e02bf */
[----:B------:R-:W-:Y:S01]  /*0b50*/  SEL R2, R2, 0x3c0, !P2 ;  /* 0x000003c002027807 */ /* 0x000fe20005000000 */
[----:B------:R-:W-:Y:S01]  /*0b60*/  STL [R1+0x54], R8 ;  /* 0x0000540801007387 */ /* 0x000fe20000100800 */
        /* <DEDUP_REMOVED lines=14> */
[----:B------:R-:W-:Y:S01]  /*0c50*/  STL [R1+0x64], R4 ;  /* 0x0000640401007387 */ /* 0x000fe20000100800 */
[----:B------:R-:W-:Y:S01]  /*0c60*/  IMAD.IADD R199, R196, 0x1, R197 ;  /* 0x00000001c4c77824 */ /* 0x000fe200078e02c5 */
[C---:B--2---:R-:W-:Y:S02]  /*0c70*/  IADD3 R6, R8.reuse, 0x2040, RZ ;  /* 0x0000204008067810 */ /* 0x044fe40007ffe0ff */
[----:B------:R-:W-:Y:S01]  /*0c80*/  STL [R1+0x70], R13 ;  /* 0x0000700d01007387 */ /* 0x000fe20000100800 */
[----:B------:R-:W-:Y:S01]  /*0c90*/  @P2 IADD3 R6, R8, 0x1fc0, RZ ;  /* 0x00001fc008062810 */ /* 0x000fe20007ffe0ff */
[----:B------:R-:W-:Y:S02]  /*0ca0*/  IMAD.IADD R198, R197, 0x1, R194 ;  /* 0x00000001c5c67824 */ /* 0x000fe400078e02c2 */
[----:B------:R-:W-:Y:S01]  /*0cb0*/  STL [R1+0x58], R10 ;  /* 0x0000580a01007387 */ /* 0x000fe20000100800 */
[----:B------:R-:W-:-:S02]  /*0cc0*/  IMAD.SHL.U32 R3, R3, 0x2, RZ ;  /* 0x0000000203037824 */ /* 0x000fc400078e00ff */
[----:B------:R-:W-:Y:S01]  /*0cd0*/  IMAD.IADD R184, R184, 0x1, R183 ;  /* 0x00000001b8b87824 */ /* 0x000fe200078e02b7 */
        /* <DEDUP_REMOVED lines=14> */
.L_x_1851:
        /* <DEDUP_REMOVED lines=54> */
.L_x_1775:
        /* <DEDUP_REMOVED lines=58> */
.L_x_1777:
        /* <DEDUP_REMOVED lines=18> */
.L_x_1778:
        /* <DEDUP_REMOVED lines=71> */
.L_x_1779:
[----:B------:R-:W-:Y:S02]  /*1a50*/  UMOV UR12, UR53 ;  /* 0x00000035000c7c82 */ /* 0x000fe40008000000 */
.L_x_1780:
        /* <DEDUP_REMOVED lines=101> */
.L_x_1783:
[----:B------:R-:W-:Y:S05]  /*20b0*/  BSYNC B0 ;  /* 0x0000000000007941 */ /* 0x000fea0003800000 */
.L_x_1782:
        /* <DEDUP_REMOVED lines=16> */
.L_x_1785:
[----:B------:R-:W-:Y:S05]  /*21c0*/  BSYNC B0 ;  /* 0x0000000000007941 */ /* 0x000fea0003800000 */
.L_x_1784:
        /* <DEDUP_REMOVED lines=16> */
.L_x_1787:
[----:B------:R-:W-:Y:S05]  /*22d0*/  BSYNC B0 ;  /* 0x0000000000007941 */ /* 0x000fea0003800000 */
.L_x_1786:
        /* <DEDUP_REMOVED lines=17> */
.L_x_1789:
[----:B------:R-:W-:Y:S05]  /*23f0*/  BSYNC B0 ;  /* 0x0000000000007941 */ /* 0x000fea0003800000 */
.L_x_1788:
        /* <DEDUP_REMOVED lines=22> */
.L_x_1791:
[----:B------:R-:W-:Y:S05]  /*2560*/  BSYNC B0 ;  /* 0x0000000000007941 */ /* 0x000fea0003800000 */
.L_x_1790:
        /* <DEDUP_REMOVED lines=20> */
.L_x_1793:
[----:B------:R-:W-:Y:S05]  /*26b0*/  BSYNC B0 ;  /* 0x0000000000007941 */ /* 0x000fea0003800000 */
.L_x_1792:
        /* <DEDUP_REMOVED lines=20> */
.L_x_1795:
[----:B------:R-:W-:Y:S05]  /*2800*/  BSYNC B0 ;  /* 0x0000000000007941 */ /* 0x000fea0003800000 */
.L_x_1794:
        /* <DEDUP_REMOVED lines=21> */
.L_x_1797:
[----:B------:R-:W-:Y:S05]  /*2960*/  BSYNC B0 ;  /* 0x0000000000007941 */ /* 0x000fea0003800000 */
.L_x_1796:
        /* <DEDUP_REMOVED lines=60> */
.L_x_1799:
[----:B------:R-:W-:Y:S05]  /*2d30*/  BSYNC B0 ;  /* 0x0000000000007941 */ /* 0x000fea0003800000 */
.L_x_1798:
        /* <DEDUP_REMOVED lines=21> */
.L_x_1801:
[----:B------:R-:W-:Y:S05]  /*2e90*/  BSYNC B0 ;  /* 0x0000000000007941 */ /* 0x000fea0003800000 */
.L_x_1800:
        /* <DEDUP_REMOVED lines=21> */
.L_x_1803:
[----:B------:R-:W-:Y:S05]  /*2ff0*/  BSYNC B0 ;  /* 0x0000000000007941 */ /* 0x000fea0003800000 */
.L_x_1802:
        /* <DEDUP_REMOVED lines=21> */
.L_x_1805:
[----:B------:R-:W-:Y:S05]  /*3150*/  BSYNC B0 ;  /* 0x0000000000007941 */ /* 0x000fea0003800000 */
.L_x_1804:
        /* <DEDUP_REMOVED lines=29> */
.L_x_1807:
[----:B------:R-:W-:Y:S05]  /*3330*/  BSYNC B0 ;  /* 0x0000000000007941 */ /* 0x000fea0003800000 */
.L_x_1806:
        /* <DEDUP_REMOVED lines=20> */
.L_x_1809:
[----:B------:R-:W-:Y:S05]  /*3480*/  BSYNC B0 ;  /* 0x0000000000007941 */ /* 0x000fea0003800000 */
.L_x_1808:
        /* <DEDUP_REMOVED lines=20> */
.L_x_1811:
[----:B------:R-:W-:Y:S05]  /*35d0*/  BSYNC B0 ;  /* 0x0000000000007941 */ /* 0x000fea0003800000 */
.L_x_1810:
        /* <DEDUP_REMOVED lines=19> */
.L_x_1813:
[----:B------:R-:W-:Y:S05]  /*3710*/  BSYNC B0 ;  /* 0x0000000000007941 */ /* 0x000fea0003800000 */
.L_x_1812:
[----:B-1234-:R-:W-:Y:S01]  /*3720*/  LEA.HI R0, R20, R19, RZ, 0x4 ;  /* 0x0000001314007211 */ /* 0x01efe200078f20ff */
[----:B------:R-:W0:Y:S01]  /*3730*/  LDGDEPBAR ;  /* 0x00000000000079af */ /* 0x000e220000000000 */
[----:B------:R-:W-:Y:S01]  /*3740*/  SHF.L.U64.HI R6, R21, 0x2, R14 ;  /* 0x0000000215067819 */ /* 0x000fe2000001020e */
[----:B------:R-:W-:Y:S01]  /*3750*/  IMAD.MOV.U32 R189, RZ, RZ, 0x20 ;  /* 0x00000020ffbd7424 */ /* 0x000fe200078e00ff */
[----:B------:R-:W-:Y:S01]  /*3760*/  LOP3.LUT R0, R0, 0xfffffff0, RZ, 0xc0, !PT ;  /* 0xfffffff000007812 */ /* 0x000fe200078ec0ff */
[----:B------:R-:W-:Y:S01]  /*3770*/  IMAD.SHL.U32 R186, R191, 0x2, RZ ;  /* 0x00000002bfba7824 */ /* 0x000fe200078e00ff */
[----:B------:R-:W-:Y:S01]  /*3780*/  MOV R181, 0x40 ;  /* 0x0000004000b57802 */ /* 0x000fe20000000f00 */
[----:B------:R-:W-:Y:S01]  /*3790*/  UIADD3 UR5, UR24, 0x80, URZ ;  /* 0x0000008018057890 */ /* 0x000fe2000fffe03f */
[----:B------:R-:W-:Y:S01]  /*37a0*/  IMAD.MOV.U32 R207, RZ, RZ, R192 ;  /* 0x000000ffffcf7224 */ /* 0x000fe200078e00c0 */
        /* <DEDUP_REMOVED lines=45> */
[----:B------:R-:W-:Y:S01]  /*3a80*/  IMAD.SHL.U32 R5, R21, 0x4, RZ ;  /* 0x0000000415057824 */ /* 0x000fe200078e00ff */
[----:B------:R-:W-:Y:S01]  /*3a90*/  CS2R R82, SRZ ;  /* 0x0000000000527805 */ /* 0x000fe2000001ff00 */
[----:B------:R-:W-:Y:S01]  /*3aa0*/  CS2R R80, SRZ ;  /* 0x0000000000507805 */ /* 0x000fe2000001ff00 */
[----:B------:R-:W-:Y:S01]  /*3ab0*/  CS2R R74, SRZ ;  /* 0x00000000004a7805 */ /* 0x000fe2000001ff00 */
[C---:B------:R-:W-:Y:S01]  /*3ac0*/  IMAD.IADD R0, R4.reuse, 0x1, R0 ;  /* 0x0000000104007824 */ /* 0x040fe200078e0200 */
[----:B------:R-:W-:Y:S01]  /*3ad0*/  CS2R R72, SRZ ;  /* 0x0000000000487805 */ /* 0x000fe2000001ff00 */
[----:B------:R-:W-:Y:S01]  /*3ae0*/  CS2R R70, SRZ ;  /* 0x0000000000467805 */ /* 0x000fe2000001ff00 */
[----:B------:R-:W-:Y:S01]  /*3af0*/  CS2R R68, SRZ ;  /* 0x0000000000447805 */ /* 0x000fe2000001ff00 */
[----:B------:R-:W-:Y:S01]  /*3b00*/  SEL R181, R181, 0xffffffc0, !P1 ;  /* 0xffffffc0b5b57807 */ /* 0x000fe20004800000 */
[----:B------:R-:W-:Y:S01]  /*3b10*/  IMAD.IADD R187, R189, 0x1, R186 ;  /* 0x00000001bdbb7824 */ /* 0x000fe200078e02ba */
[----:B------:R-:W-:Y:S01]  /*3b20*/  IADD3 R0, R4, R0, RZ ;  /* 0x0000000004007210 */ /* 0x000fe20007ffe0ff */
[----:B------:R-:W-:-:S04]  /*3b30*/  UISETP.GE.AND UP0, UPT, UR5, UR4, UPT ;  /* 0x000000040500728c */ /* 0x000fc8000bf06270 */
[----:B------:R-:W-:-:S04]  /*3b40*/  IMAD.IADD R0, R4, 0x1, R0 ;  /* 0x0000000104007824 */ /* 0x000fc800078e0200 */
[----:B------:R-:W-:-:S05]  /*3b50*/  IMAD.IADD R0, R4, 0x1, R0 ;  /* 0x0000000104007824 */ /* 0x000fca00078e0200 */
[----:B------:R1:W-:Y:S02]  /*3b60*/  STL [R1+0x30], R0 ;  /* 0x0000300001007387 */ /* 0x0003e40000100800 */
[----:B-1----:R-:W-:-:S05]  /*3b70*/  IMAD.IADD R0, R4, 0x1, R0 ;  /* 0x0000000104007824 */ /* 0x002fca00078e0200 */
[----:B------:R-:W-:Y:S01]  /*3b80*/  IADD3 R2, R4, R0, RZ ;  /* 0x0000000004027210 */ /* 0x000fe20007ffe0ff */
[----:B------:R1:W-:Y:S04]  /*3b90*/  STL [R1+0x2c], R0 ;  /* 0x00002c0001007387 */ /* 0x0003e80000100800 */
[----:B------:R-:W-:Y:S04]  /*3ba0*/  STL [R1+0x3c], R6 ;  /* 0x00003c0601007387 */ /* 0x000fe80000100800 */
[----:B------:R2:W-:Y:S04]  /*3bb0*/  STL [R1+0x28], R2 ;  /* 0x0000280201007387 */ /* 0x0005e80000100800 */
[----:B------:R3:W-:Y:S01]  /*3bc0*/  STL [R1+0x40], R5 ;  /* 0x0000400501007387 */ /* 0x0007e20000100800 */
[----:B-1----:R-:W-:-:S04]  /*3bd0*/  IADD3 R0, R21, -0x80, RZ ;  /* 0xffffff8015007810 */ /* 0x002fc80007ffe0ff */
[----:B------:R-:W-:Y:S01]  /*3be0*/  SHF.L.U32 R0, R0, 0x2, RZ ;  /* 0x0000000200007819 */ /* 0x000fe200000006ff */
[----:B--2---:R-:W-:-:S04]  /*3bf0*/  IMAD.IADD R2, R4, 0x1, R2 ;  /* 0x0000000104027824 */ /* 0x004fc800078e0202 */
[C---:B---3--:R-:W-:Y:S01]  /*3c00*/  IMAD.IADD R5, R4.reuse, 0x1, R2 ;  /* 0x0000000104057824 */ /* 0x048fe200078e0202 */
        /* <DEDUP_REMOVED lines=13> */
.L_x_1816:
        /* <DEDUP_REMOVED lines=72> */
[----:B------:R-:W4:Y:S08]  /*4160*/  LDSM.16.M88.4 R32, [R182+0xc800] ;  /* 0x00c80000b620783b */ /* 0x000f300000000200 */
[----:B------:R-:W4:Y:S08]  /*4170*/  LDSM.16.M88.4 R48, [R182+0xd000] ;  /* 0x00d00000b630783b */ /* 0x000f300000000200 */
[----:B------:R-:W4:Y:S01]  /*4180*/  LDSM.16.M88.4 R132, [R182+0xd800] ;  /* 0x00d80000b684783b */ /* 0x000f220000000200 */
[----:B---3--:R-:W-:Y:S01]  /*4190*/  FSETP.NEU.FTZ.AND P3, PT, R2, -INF , PT ;  /* 0xff8000000200780b */ /* 0x008fe20003f7d000 */
[-C--:B-1----:R-:W-:Y:S06]  /*41a0*/  HMMA.16816.F32 R4, R64, R16.reuse, RZ ;  /* 0x000000104004723c */ /* 0x082fec00000018ff */
[----:B------:R-:W-:Y:S02]  /*41b0*/  LDSM.16.M88.4 R136, [R0] ;  /* 0x000000000088783b */ /* 0x000fe40000000200 */
[C---:B--2---:R-:W-:Y:S06]  /*41c0*/  HMMA.16816.F32 R8, R60.reuse, R16, RZ ;  /* 0x000000103c08723c */ /* 0x044fec00000018ff */
[----:B------:R-:W1:Y:S02]  /*41d0*/  LDSM.16.M88.4 R140, [R185+0xc000] ;  /* 0x00c00000b98c783b */ /* 0x000e640000000200 */
[-C--:B------:R-:W-:Y:S06]  /*41e0*/  HMMA.16816.F32 R12, R60, R18.reuse, RZ ;  /* 0x000000123c0c723c */ /* 0x080fec00000018ff */
[----:B------:R2:W3:Y:S02]  /*41f0*/  LDSM.16.M88.4 R144, [R0+0x2000] ;  /* 0x002000000090783b */ /* 0x0004e40000000200 */
[C---:B------:R-:W-:Y:S06]  /*4200*/  HMMA.16816.F32 R16, R64.reuse, R18, RZ ;  /* 0x000000124010723c */ /* 0x040fec00000018ff */
[----:B------:R-:W1:Y:S02]  /*4210*/  LDSM.16.M88.4 R148, [R185+0xc800] ;  /* 0x00c80000b994783b */ /* 0x000e640000000200 */
[-C--:B----4-:R-:W-:Y:S06]  /*4220*/  HMMA.16816.F32 R20, R64, R32.reuse, RZ ;  /* 0x000000204014723c */ /* 0x090fec00000018ff */
        /* <DEDUP_REMOVED lines=8> */
[-C--:B------:R-:W-:Y:S06]  /*42b0*/  HMMA.16816.F32 R36, R64, R48.reuse, RZ ;  /* 0x000000304024723c */ /* 0x080fec00000018ff */
        /* <DEDUP_REMOVED lines=12> */
[C---:B---3--:R-:W-:Y:S08]  /*4380*/  HMMA.16816.F32 R8, R144.reuse, R140, R8 ;  /* 0x0000008c9008723c */ /* 0x048ff00000001808 */
[-C--:B------:R-:W-:Y:S08]  /*4390*/  HMMA.16816.F32 R12, R144, R142.reuse, R12 ;  /* 0x0000008e900c723c */ /* 0x080ff0000000180c */
[C---:B------:R-:W-:Y:S01]  /*43a0*/  HMMA.16816.F32 R16, R136.reuse, R142, R16 ;  /* 0x0000008e8810723c */ /* 0x040fe20000001810 */
[----:B------:R-:W1:Y:S07]  /*43b0*/  LDSM.16.M88.4 R140, [R183+0xc800] ;  /* 0x00c80000b78c783b */ /* 0x000e6e0000000200 */
[-C--:B------:R-:W-:Y:S08]  /*43c0*/  HMMA.16816.F32 R20, R136, R148.reuse, R20 ;  /* 0x000000948814723c */ /* 0x080ff00000001814 */
        /* <DEDUP_REMOVED lines=48> */
[----:B------:R-:W-:Y:S02]  /*46d0*/  FMUL.FTZ R19, R19, c[0x0][0x2ec] ;  /* 0x0000bb0013137a20 */ /* 0x000fe40000410000 */
[----:B------:R-:W-:Y:S02]  /*46e0*/  FMUL.FTZ R18, R18, c[0x0][0x2ec] ;  /* 0x0000bb0012127a20 */ /* 0x000fe40000410000 */
[----:B------:R-:W-:Y:S01]  /*46f0*/  FMUL.FTZ R15, R15, c[0x0][0x2ec] ;  /* 0x0000bb000f0f7a20 */ /* 0x000fe20000410000 */
[----:B------:R-:W4:Y:S01]  /*4700*/  MUFU.TANH R246, R6 ;  /* 0x0000000600f67308 */ /* 0x000f220000002400 */
[----:B------:R-:W-:Y:S09]  /*4710*/  FMUL.FTZ R12, R12, c[0x0][0x2ec] ;  /* 0x0000bb000c0c7a20 */ /* 0x000ff20000410000 */
[----:B------:R-:W-:Y:S10]  /*4720*/  MUFU.TANH R88, R14 ;  /* 0x0000000e00587308 */ /* 0x000ff40000002400 */
[----:B------:R4:W1:Y:S10]  /*4730*/  MUFU.TANH R244, R7 ;  /* 0x0000000700f47308 */ /* 0x0008740000002400 */
[----:B------:R-:W-:Y:S10]  /*4740*/  MUFU.TANH R87, R15 ;  /* 0x0000000f00577308 */ /* 0x000ff40000002400 */
[----:B------:R1:W-:Y:S01]  /*4750*/  MUFU.TANH R89, R11 ;  /* 0x0000000b00597308 */ /* 0x0003e20000002400 */
[----:B----4-:R-:W4:Y:S09]  /*4760*/  LDSM.16.M88.4 R4, [R184+0xc800] ;  /* 0x00c80000b804783b */ /* 0x010f320000000200 */
[----:B------:R2:W-:Y:S10]  /*4770*/  MUFU.TANH R90, R10 ;  /* 0x0000000a005a7308 */ /* 0x0005f40000002400 */
[----:B------:R4:W-:Y:S01]  /*4780*/  MUFU.TANH R109, R9 ;  /* 0x00000009006d7308 */ /* 0x0009e20000002400 */
[----:B-1----:R-:W3:Y:S09]  /*4790*/  LDL R11, [R1] ;  /* 0x00000000010b7983 */ /* 0x002ef20000100800 */
[----:B------:R1:W1:Y:S01]  /*47a0*/  MUFU.TANH R110, R8 ;  /* 0x00000008006e7308 */ /* 0x0002620000002400 */
[----:B--2---:R-:W-:Y:S04]  /*47b0*/  MOV R10, UR17 ;  /* 0x00000011000a7c02 */ /* 0x004fe80008000f00 */
[----:B------:R-:W-:Y:S05]  /*47c0*/  @P2 LEA R10, R10, R206, 0x7 ;  /* 0x000000ce0a0a2211 */ /* 0x000fea00078e38ff */
[----:B------:R-:W-:Y:S01]  /*47d0*/  MUFU.TANH R108, R12 ;  /* 0x0000000c006c7308 */ /* 0x000fe20000002400 */
[----:B------:R-:W-:Y:S02]  /*47e0*/  PLOP3.LUT P2, PT, PT, PT, UP0, 0x80, 0x0 ;  /* 0x000000000000781c */ /* 0x000fe40003f4f008 */
[C---:B------:R-:W-:Y:S01]  /*47f0*/  @P4 ISETP.GE.AND P4, PT, R10.reuse, UR4, PT ;  /* 0x000000040a004c0c */ /* 0x040fe2000bf86270 */
[-C--:B----4-:R-:W-:Y:S01]  /*4800*/  HMMA.16816.F32 R20, R148, R4.reuse, R20 ;  /* 0x000000049414723c */ /* 0x090fe20000001814 */
[----:B------:R-:W-:Y:S01]  /*4810*/  @P0 IADD3 R0, R10, 0x1, RZ ;  /* 0x000000010a000810 */ /* 0x000fe20007ffe0ff */
[----:B------:R-:W-:Y:S01]  /*4820*/  FMUL.FTZ R9, R2, 1.4426950216293334961 ;  /* 0x3fb8aa3b02097820 */ /* 0x000fe20000410000 */
[----:B------:R-:W-:Y:S02]  /*4830*/  PLOP3.LUT P0, PT, PT, PT, UP0, 0x80, 0x0 ;  /* 0x000000000000781c */ /* 0x000fe40003f0f008 */
[----:B------:R-:W-:Y:S01]  /*4840*/  @P5 ISETP.GE.AND P5, PT, R0, UR4, PT ;  /* 0x0000000400005c0c */ /* 0x000fe2000bfa6270 */
[----:B------:R-:W2:Y:S01]  /*4850*/  MUFU.TANH R217, R16 ;  /* 0x0000001000d97308 */ /* 0x000ea20000002400 */
[----:B------:R-:W-:Y:S01]  /*4860*/  MOV R0, R154 ;  /* 0x0000009a00007202 */ /* 0x000fe20000000f00 */
[C---:B------:R-:W-:Y:S01]  /*4870*/  HMMA.16816.F32 R24, R132.reuse, R4, R24 ;  /* 0x000000048418723c */ /* 0x040fe20000001818 */
[----:B------:R-:W4:Y:S03]  /*4880*/  LDL R5, [R1+0x4] ;  /* 0x0000040001057983 */ /* 0x000f260000100800 */
[----:B------:R-:W-:Y:S01]  /*4890*/  FSEL R9, R9, RZ, P3 ;  /* 0x000000ff09097208 */ /* 0x000fe20001800000 */
[C---:B-1----:R-:W-:Y:S01]  /*48a0*/  FMUL.FTZ R8, R203.reuse, 1.4426950216293334961 ;  /* 0x3fb8aa3bcb087820 */ /* 0x042fe20000410000 */
[----:B------:R-:W-:Y:S02]  /*48b0*/  @P2 FSEL R0, R154, -INF , !P4 ;  /* 0xff8000009a002808 */ /* 0x000fe40006000000 */
[----:B------:R-:W1:Y:S01]  /*48c0*/  MUFU.TANH R157, R17 ;  /* 0x00000011009d7308 */ /* 0x000e620000002400 */
[----:B------:R-:W-:Y:S01]  /*48d0*/  PLOP3.LUT P2, PT, PT, PT, UP0, 0x80, 0x0 ;  /* 0x000000000000781c */ /* 0x000fe20003f4f008 */
[-C--:B------:R-:W-:Y:S01]  /*48e0*/  HMMA.16816.F32 R28, R132, R6.reuse, R28 ;  /* 0x00000006841c723c */ /* 0x080fe2000000181c */
[----:B------:R-:W-:Y:S01]  /*48f0*/  FSETP.NEU.FTZ.AND P3, PT, R203, -INF , PT ;  /* 0xff800000cb00780b */ /* 0x000fe20003f7d000 */
[--C-:B------:R-:W-:Y:S01]  /*4900*/  FFMA.FTZ R2, R0, c[0x0][0x23c], -R9.reuse ;  /* 0x00008f0000027a23 */ /* 0x100fe20000010809 */
[----:B------:R-:W-:Y:S02]  /*4910*/  MOV R0, R158 ;  /* 0x0000009e00007202 */ /* 0x000fe40000000f00 */
[----:B------:R-:W-:Y:S01]  /*4920*/  FSEL R8, R8, RZ, P3 ;  /* 0x000000ff08087208 */ /* 0x000fe20001800000 */
[----:B------:R-:W-:Y:S01]  /*4930*/  FMUL.FTZ R20, R20, c[0x0][0x2ec] ;  /* 0x0000bb0014147a20 */ /* 0x000fe20000410000 */
[----:B------:R-:W-:Y:S01]  /*4940*/  @P0 FSEL R0, R158, -INF , !P5 ;  /* 0xff8000009e000808 */ /* 0x000fe20006800000 */
[----:B------:R1:W-:Y:S01]  /*4950*/  MUFU.EX2 R241, R2 ;  /* 0x0000000200f17308 */ /* 0x0003e20000000800 */
[----:B------:R-:W-:Y:S01]  /*4960*/  PLOP3.LUT P0, PT, PT, PT, UP0, 0x80, 0x0 ;  /* 0x000000000000781c */ /* 0x000fe20003f0f008 */
[C---:B------:R-:W-:Y:S02]  /*4970*/  HMMA.16816.F32 R32, R148.reuse, R6, R32 ;  /* 0x000000069420723c */ /* 0x040fe40000001820 */
[----:B------:R-:W-:Y:S02]  /*4980*/  FMUL.FTZ R21, R21, c[0x0][0x2ec] ;  /* 0x0000bb0015157a20 */ /* 0x000fe40000410000 */
[----:B------:R-:W-:Y:S02]  /*4990*/  FMUL.FTZ R24, R24, c[0x0][0x2ec] ;  /* 0x0000bb0018187a20 */ /* 0x000fe40000410000 */
[----:B------:R-:W-:Y:S02]  /*49a0*/  FMUL.FTZ R25, R25, c[0x0][0x2ec] ;  /* 0x0000bb0019197a20 */ /* 0x000fe40000410000 */
[----:B------:R-:W-:Y:S01]  /*49b0*/  MUFU.TANH R237, R19 ;  /* 0x0000001300ed7308 */ /* 0x000fe20000002400 */
[----:B------:R-:W-:Y:S03]  /*49c0*/  FMUL.FTZ R27, R27, c[0x0][0x2ec] ;  /* 0x0000bb001b1b7a20 */ /* 0x000fe60000410000 */
[----:B------:R-:W-:Y:S02]  /*49d0*/  FMUL.FTZ R26, R26, c[0x0][0x2ec] ;  /* 0x0000bb001a1a7a20 */ /* 0x000fe40000410000 */
[----:B------:R-:W-:Y:S02]  /*49e0*/  FMUL.FTZ R30, R30, c[0x0][0x2ec] ;  /* 0x0000bb001e1e7a20 */ /* 0x000fe40000410000 */
[----:B------:R-:W-:Y:S02]  /*49f0*/  FMUL.FTZ R31, R31, c[0x0][0x2ec] ;  /* 0x0000bb001f1f7a20 */ /* 0x000fe40000410000 */
        /* <DEDUP_REMOVED lines=9> */
[----:B------:R-:W-:Y:S01]  /*4a90*/  FMUL.FTZ R35, R35, c[0x0][0x2ec] ;  /* 0x0000bb0023237a20 */ /* 0x000fe20000410000 */
[----:B------:R-:W-:Y:S01]  /*4aa0*/  PLOP3.LUT P2, PT, PT, PT, UP0, 0x80, 0x0 ;  /* 0x000000000000781c */ /* 0x000fe20003f4f008 */
[----:B------:R-:W-:Y:S02]  /*4ab0*/  FMUL.FTZ R34, R34, c[0x0][0x2ec] ;  /* 0x0000bb0022227a20 */ /* 0x000fe40000410000 */
[----:B------:R-:W-:Y:S02]  /*4ac0*/  FMUL.FTZ R29, R29, c[0x0][0x2ec] ;  /* 0x0000bb001d1d7a20 */ /* 0x000fe40000410000 */
[----:B------:R-:W-:Y:S03]  /*4ad0*/  FMUL.FTZ R23, R23, c[0x0][0x2ec] ;  /* 0x0000bb0017177a20 */ /* 0x000fe60000410000 */
[----:B------:R1:W-:Y:S10]  /*4ae0*/  MUFU.EX2 R159, R2 ;  /* 0x00000002009f7308 */ /* 0x0003f40000000800 */
[----:B------:R-:W2:Y:S10]  /*4af0*/  MUFU.TANH R156, R20 ;  /* 0x00000014009c7308 */ /* 0x000eb40000002400 */
[----:B------:R-:W-:Y:S01]  /*4b00*/  MUFU.TANH R101, R25 ;  /* 0x0000001900657308 */ /* 0x000fe20000002400 */
[--C-:B-1----:R-:W-:Y:S01]  /*4b10*/  FFMA.FTZ R2, R0, c[0x0][0x23c], -R8.reuse ;  /* 0x00008f0000027a23 */ /* 0x102fe20000010808 */
[----:B------:R-:W-:Y:S02]  /*4b20*/  MOV R0, R244 ;  /* 0x000000f400007202 */ /* 0x000fe40000000f00 */
[----:B------:R-:W-:Y:S02]  /*4b30*/  @P0 FSEL R0, R244, -INF , !P5 ;  /* 0xff800000f4000808 */ /* 0x000fe40006800000 */
[----:B------:R-:W-:Y:S04]  /*4b40*/  PLOP3.LUT P0, PT, PT, PT, UP0, 0x80, 0x0 ;  /* 0x000000000000781c */ /* 0x000fe80003f0f008 */
[----:B------:R-:W-:Y:S01]  /*4b50*/  MUFU.EX2 R3, R2 ;  /* 0x0000000200037308 */ /* 0x000fe20000000800 */
[----:B------:R-:W-:Y:S09]  /*4b60*/  FFMA.FTZ R0, R0, c[0x0][0x23c], -R8 ;  /* 0x00008f0000007a23 */ /* 0x000ff20000010808 */
[----:B------:R-:W-:Y:S10]  /*4b70*/  MUFU.TANH R81, R27 ;  /* 0x0000001b00517308 */ /* 0x000ff40000002400 */
        /* <DEDUP_REMOVED lines=8> */
[----:B------:R-:W-:Y:S10]  /*4c00*/  MUFU.TANH R249, R29 ;  /* 0x0000001d00f97308 */ /* 0x000ff40000002400 */
[----:B------:R-:W-:Y:S10]  /*4c10*/  MUFU.TANH R234, R23 ;  /* 0x0000001700ea7308 */ /* 0x000ff40000002400 */
[----:B------:R-:W-:Y:S10]  /*4c20*/  MUFU.TANH R80, R30 ;  /* 0x0000001e00507308 */ /* 0x000ff40000002400 */
[----:B------:R-:W1:Y:S10]  /*4c30*/  MUFU.TANH R176, R32 ;  /* 0x0000002000b07308 */ /* 0x000e740000002400 */
[----:B------:R-:W-:Y:S10]  /*4c40*/  MUFU.TANH R79, R31 ;  /* 0x0000001f004f7308 */ /* 0x000ff40000002400 */
[----:B------:R-:W1:Y:S10]  /*4c50*/  MUFU.TANH R175, R33 ;  /* 0x0000002100af7308 */ /* 0x000e740000002400 */
[----:B------:R-:W-:Y:S10]  /*4c60*/  MUFU.TANH R220, R35 ;  /* 0x0000002300dc7308 */ /* 0x000ff40000002400 */
[----:B------:R-:W1:Y:S01]  /*4c70*/  MUFU.TANH R221, R34 ;  /* 0x0000002200dd7308 */ /* 0x000e620000002400 */
[C---:B---3--:R-:W-:Y:S01]  /*4c80*/  FMUL.FTZ R2, R11.reuse, 1.4426950216293334961 ;  /* 0x3fb8aa3b0b027820 */ /* 0x048fe20000410000 */
        /* <DEDUP_REMOVED lines=9> */
[C---:B----4-:R-:W-:Y:S01]  /*4d20*/  FSETP.NEU.FTZ.AND P3, PT, R5.reuse, -INF , PT ;  /* 0xff8000000500780b */ /* 0x050fe20003f7d000 */
[----:B------:R-:W-:Y:S05]  /*4d30*/  FMUL.FTZ R5, R5, 1.4426950216293334961 ;  /* 0x3fb8aa3b05057820 */ /* 0x000fea0000410000 */
[----:B------:R-:W-:Y:S02]  /*4d40*/  FSEL R0, R5, RZ, P3 ;  /* 0x000000ff05007208 */ /* 0x000fe40001800000 */
[----:B------:R-:W-:Y:S02]  /*4d50*/  PLOP3.LUT P3, PT, PT, PT, UP0, 0x80, 0x0 ;  /* 0x000000000000781c */ /* 0x000fe40003f6f008 */
[----:B---3--:R-:W-:Y:S02]  /*4d60*/  MOV R4, R90 ;  /* 0x0000005a00047202 */ /* 0x008fe40000000f00 */
        /* <DEDUP_REMOVED lines=74> */
[----:B-1----:R-:W-:Y:S03]  /*5210*/  MOV R4, R235 ;  /* 0x000000eb00047202 */ /* 0x002fe60000000f00 */
        /* <DEDUP_REMOVED lines=12> */
[----:B------:R-:W-:Y:S01]  /*52e0*/  MOV R11, R176 ;  /* 0x000000b0000b7202 */ /* 0x000fe20000000f00 */
        /* <DEDUP_REMOVED lines=68> */
[----:B------:R-:W2:Y:S10]  /*5730*/  MUFU.TANH R72, R46 ;  /* 0x0000002e00487308 */ /* 0x000eb40000002400 */
        /* <DEDUP_REMOVED lines=66> */
[----:B------:R-:W-:Y:S01]  /*5b60*/  PLOP3.LUT P0, PT, PT, PT, UP0, 0x80, 0x0 ;  /* 0x000000000000781c */ /* 0x000fe20003f0f008 */
[--C-:B------:R-:W-:Y:S01]  /*5b70*/  FFMA.FTZ R5, R11, c[0x0][0x23c], -R9.reuse ;  /* 0x00008f000b057a23 */ /* 0x100fe20000010809 */
[----:B------:R-:W1:Y:S01]  /*5b80*/  MUFU.TANH R162, R53 ;  /* 0x0000003500a27308 */ /* 0x000e620000002400 */
[----:B------:R-:W-:Y:S02]  /*5b90*/  FMUL.FTZ R60, R60, c[0x0][0x2ec] ;  /* 0x0000bb003c3c7a20 */ /* 0x000fe40000410000 */
[----:B------:R-:W-:Y:S01]  /*5ba0*/  FMUL.FTZ R61, R61, c[0x0][0x2ec] ;  /* 0x0000bb003d3d7a20 */ /* 0x000fe20000410000 */
[----:B------:R-:W-:Y:S01]  /*5bb0*/  @P2 FSEL R4, R218, -INF , !P3 ;  /* 0xff800000da042808 */ /* 0x000fe20005800000 */
[----:B------:R-:W-:Y:S01]  /*5bc0*/  FMUL.FTZ R62, R62, c[0x0][0x2ec] ;  /* 0x0000bb003e3e7a20 */ /* 0x000fe20000410000 */
[----:B------:R-:W-:Y:S01]  /*5bd0*/  PLOP3.LUT P2, PT, PT, PT, UP0, 0x80, 0x0 ;  /* 0x000000000000781c */ /* 0x000fe20003f4f008 */
[----:B------:R-:W-:Y:S02]  /*5be0*/  FMUL.FTZ R64, R64, c[0x0][0x2ec] ;  /* 0x0000bb0040407a20 */ /* 0x000fe40000410000 */
[----:B------:R-:W-:Y:S01]  /*5bf0*/  FMUL.FTZ R65, R65, c[0x0][0x2ec] ;  /* 0x0000bb0041417a20 */ /* 0x000fe20000410000 */
[----:B------:R1:W-:Y:S01]  /*5c00*/  MUFU.EX2 R213, R5 ;  /* 0x0000000500d57308 */ /* 0x0003e20000000800 */
[----:B------:R-:W-:Y:S02]  /*5c10*/  FMUL.FTZ R66, R66, c[0x0][0x2ec] ;  /* 0x0000bb0042427a20 */ /* 0x000fe40000410000 */
[----:B------:R-:W-:Y:S02]  /*5c20*/  FMUL.FTZ R67, R67, c[0x0][0x2ec] ;  /* 0x0000bb0043437a20 */ /* 0x000fe40000410000 */
[----:B------:R-:W-:Y:S05]  /*5c30*/  FMUL.FTZ R63, R63, c[0x0][0x2ec] ;  /* 0x0000bb003f3f7a20 */ /* 0x000fea0000410000 */
        /* <DEDUP_REMOVED lines=339> */
[----:B------:R-:W2:Y:S01]  /*7170*/  LDG.E R4, [R146.64+0x20] ;  /* 0x0000201292047981 */ /* 0x000ea2000c1e1900 */
        /* <DEDUP_REMOVED lines=66> */
[----:B------:R-:W-:Y:S02]  /*75a0*/  FADD.FTZ R33, -R144, R53 ;  /* 0x0000003590217221 */ /* 0x000fe40000010100 */
[----:B------:R-:W-:Y:S02]  /*75b0*/  FMUL.FTZ R16, R16, c[0x0][0x2ec] ;  /* 0x0000bb0010107a20 */ /* 0x000fe40000410000 */
[----:B------:R-:W-:Y:S02]  /*75c0*/  FADD.FTZ R21, -R144, R65 ;  /* 0x0000004190157221 */ /* 0x000fe40000010100 */
[----:B------:R-:W-:Y:S02]  /*75d0*/  FMUL.FTZ R148, R17, R5 ;  /* 0x0000000511947220 */ /* 0x000fe40000410000 */
[----:B------:R-:W-:Y:S01]  /*75e0*/  FFMA.FTZ R5, -R160, R160, 1 ;  /* 0x3f800000a0057423 */ /* 0x000fe200000101a0 */
[----:B------:R-:W-:Y:S01]  /*75f0*/  MOV R160, R202 ;  /* 0x000000ca00a07202 */ /* 0x000fe20000000f00 */
[----:B------:R-:W-:Y:S02]  /*7600*/  FMUL.FTZ R33, R149, R33 ;  /* 0x0000002195217220 */ /* 0x000fe40000410000 */
        /* <DEDUP_REMOVED lines=12> */
[----:B--2---:R-:W-:Y:S02]  /*76d0*/  FADD.FTZ R7, -R4, R7 ;  /* 0x0000000704077221 */ /* 0x004fe40000010100 */
[----:B------:R-:W-:Y:S02]  /*76e0*/  FMUL.FTZ R144, R32, R16 ;  /* 0x0000001020907220 */ /* 0x000fe40000410000 */
[----:B------:R-:W-:Y:S02]  /*76f0*/  FADD.FTZ R16, -R4, R6 ;  /* 0x0000000604107221 */ /* 0x000fe40000010100 */
[----:B------:R-:W-:Y:S02]  /*7700*/  FFMA.FTZ R6, -R246, R246, 1 ;  /* 0x3f800000f6067423 */ /* 0x000fe400000101f6 */
[----:B------:R-:W-:Y:S02]  /*7710*/  FMUL.FTZ R7, R121, R7 ;  /* 0x0000000779077220 */ /* 0x000fe40000410000 */
[----:B------:R-:W-:Y:S01]  /*7720*/  FMUL.FTZ R5, R5, c[0x0][0x2ec] ;  /* 0x0000bb0005057a20 */ /* 0x000fe20000410000 */
[----:B------:R1:W5:Y:S01]  /*7730*/  LDL.LU R121, [R1+0x160] ;  /* 0x0001600001797983 */ /* 0x0003620000300800 */
        /* <DEDUP_REMOVED lines=9> */
[----:B---3--:R-:W-:Y:S02]  /*77d0*/  FMUL.FTZ R146, R33, R17 ;  /* 0x0000001121927220 */ /* 0x008fe40000410000 */
        /* <DEDUP_REMOVED lines=33> */
[----:B------:R-:W-:Y:S01]  /*79f0*/  FMUL.FTZ R17, R243, R17 ;  /* 0x00000011f3117220 */ /* 0x000fe20000410000 */
[----:B------:R1:W5:Y:S01]  /*7a00*/  LDL.LU R116, [R1+0x14c] ;  /* 0x00014c0001747983 */ /* 0x0003620000300800 */
[----:B------:R-:W-:Y:S02]  /*7a10*/  FMUL.FTZ R6, R6, c[0x0][0x2ec] ;  /* 0x0000bb0006067a20 */ /* 0x000fe40000410000 */
[----:B------:R-:W-:Y:S01]  /*7a20*/  FFMA.FTZ R7, -R218, R218, 1 ;  /* 0x3f800000da077423 */ /* 0x000fe200000101da */
[----:B------:R1:W5:Y:S01]  /*7a30*/  LDL.LU R115, [R1+0x148] ;  /* 0x0001480001737983 */ /* 0x0003620000300800 */
[----:B------:R-:W-:Y:S02]  /*7a40*/  FMUL.FTZ R136, R19, R5 ;  /* 0x0000000513887220 */ /* 0x000fe40000410000 */
[----:B------:R-:W-:Y:S02]  /*7a50*/  FMUL.FTZ R5, R16, c[0x0][0x2ec] ;  /* 0x0000bb0010057a20 */ /* 0x000fe40000410000 */
[----:B------:R-:W-:Y:S02]  /*7a60*/  FADD.FTZ R18, -R4, R38 ;  /* 0x0000002604127221 */ /* 0x000fe40000010100 */
[----:B------:R-:W-:Y:S02]  /*7a70*/  FMUL.FTZ R137, R20, R6 ;  /* 0x0000000614897220 */ /* 0x000fe40000410000 */
[----:B------:R-:W-:Y:S02]  /*7a80*/  FMUL.FTZ R6, R7, c[0x0][0x2ec] ;  /* 0x0000bb0007067a20 */ /* 0x000fe40000410000 */
[C---:B------:R-:W-:Y:S02]  /*7a90*/  FADD.FTZ R7, -R4.reuse, R51 ;  /* 0x0000003304077221 */ /* 0x040fe40000010100 */
        /* <DEDUP_REMOVED lines=184> */
[----:B------:R-:W-:Y:S01]  /*8620*/  FMUL.FTZ R17, R9, R5 ;  /* 0x0000000509117220 */ /* 0x000fe20000410000 */
[----:B------:R1:W5:Y:S01]  /*8630*/  LDL.LU R79, [R1+0xb8] ;  /* 0x0000b800014f7983 */ /* 0x0003620000300800 */
        /* <DEDUP_REMOVED lines=64> */
[C---:B------:R-:W-:Y:S01]  /*8a40*/  @!P2 LEA R2, P3, R11.reuse, R4, 0x6 ;  /* 0x000000040b02a211 */ /* 0x040fe200078630ff */
        /* <DEDUP_REMOVED lines=56> */
.L_x_1814:
[----:B------:R-:W-:Y:S01]  /*8dd0*/  F2FP.PACK_AB R28, R158, R159 ;  /* 0x0000009f9e1c723e */ /* 0x000fe200000000ff */
[----:B------:R-:W3:Y:S01]  /*8de0*/  LDL R42, [R1+0x44] ;  /* 0x00004400012a7983 */ /* 0x000ee20000100800 */
        /* <DEDUP_REMOVED lines=21> */
[----:B--2---:R-:W-:Y:S02]  /*8f40*/  F2FP.PACK_AB R13, R37, R38 ;  /* 0x00000026250d723e */ /* 0x004fe400000000ff */
        /* <DEDUP_REMOVED lines=42> */
[----:B--2---:R-:W-:Y:S04]  /*91f0*/  IMAD.SHL.U32 R0, R190, 0x2, RZ ;  /* 0x00000002be007824 */ /* 0x004fe800078e00ff */
[----:B------:R-:W-:Y:S01]  /*9200*/  IMAD.IADD R2, R0, 0x1, R181 ;  /* 0x0000000100027824 */ /* 0x000fe200078e02b5 */
[----:B-----5:R-:W-:Y:S04]  /*9210*/  LDSM.16.MT88.4 R4, [R3+0x1c000] ;  /* 0x01c000000304783b */ /* 0x020fe80000004200 */
[----:B------:R-:W2:Y:S04]  /*9220*/  LDSM.16.MT88.4 R8, [R0+0x8000] ;  /* 0x008000000008783b */ /* 0x000ea80000004200 */
[----:B------:R-:W4:Y:S04]  /*9230*/  LDSM.16.MT88.4 R12, [R3+0x20000] ;  /* 0x02000000030c783b */ /* 0x000f280000004200 */
[----:B------:R-:W1:Y:S04]  /*9240*/  LDSM.16.MT88.4 R16, [R2+0x8000] ;  /* 0x008000000210783b */ /* 0x000e680000004200 */
[----:B------:R-:W-:Y:S04]  /*9250*/  LDSM.16.MT88.4 R20, [R3+0x1c800] ;  /* 0x01c800000314783b */ /* 0x000fe80000004200 */
[----:B------:R-:W1:Y:S04]  /*9260*/  LDSM.16.MT88.4 R24, [R0+0x8800] ;  /* 0x008800000018783b */ /* 0x000e680000004200 */
[----:B------:R-:W1:Y:S04]  /*9270*/  LDSM.16.MT88.4 R28, [R3+0x20800] ;  /* 0x02080000031c783b */ /* 0x000e680000004200 */
[----:B------:R-:W1:Y:S01]  /*9280*/  LDSM.16.MT88.4 R32, [R2+0x8800] ;  /* 0x008800000220783b */ /* 0x000e620000004200 */
[-C--:B--2---:R-:W-:Y:S08]  /*9290*/  HMMA.16816.F32 R68, R4, R8.reuse, R68 ;  /* 0x000000080444723c */ /* 0x084ff00000001844 */
[C---:B----4-:R-:W-:Y:S08]  /*92a0*/  HMMA.16816.F32 R72, R12.reuse, R8, R72 ;  /* 0x000000080c48723c */ /* 0x050ff00000001848 */
[-C--:B------:R-:W-:Y:S08]  /*92b0*/  HMMA.16816.F32 R76, R12, R10.reuse, R76 ;  /* 0x0000000a0c4c723c */ /* 0x080ff0000000184c */
[C---:B------:R-:W-:Y:S01]  /*92c0*/  HMMA.16816.F32 R80, R4.reuse, R10, R80 ;  /* 0x0000000a0450723c */ /* 0x040fe20000001850 */
[----:B------:R-:W-:Y:S07]  /*92d0*/  LDSM.16.MT88.4 R8, [R0+0x9000] ;  /* 0x009000000008783b */ /* 0x000fee0000004200 */
[-C--:B-1----:R-:W-:Y:S08]  /*92e0*/  HMMA.16816.F32 R84, R4, R16.reuse, R84 ;  /* 0x000000100454723c */ /* 0x082ff00000001854 */
[C---:B------:R-:W-:Y:S08]  /*92f0*/  HMMA.16816.F32 R88, R12.reuse, R16, R88 ;  /* 0x000000100c58723c */ /* 0x040ff00000001858 */
[-C--:B------:R-:W-:Y:S01]  /*9300*/  HMMA.16816.F32 R92, R12, R18.reuse, R92 ;  /* 0x000000120c5c723c */ /* 0x080fe2000000185c */
[----:B------:R-:W-:Y:S07]  /*9310*/  LDSM.16.MT88.4 R12, [R3+0x21000] ;  /* 0x02100000030c783b */ /* 0x000fee0000004200 */
[----:B------:R-:W-:Y:S01]  /*9320*/  HMMA.16816.F32 R96, R4, R18, R96 ;  /* 0x000000120460723c */ /* 0x000fe20000001860 */
[----:B------:R-:W1:Y:S04]  /*9330*/  LDSM.16.MT88.4 R4, [R3+0x1d000] ;  /* 0x01d000000304783b */ /* 0x000e680000004200 */
[----:B------:R-:W2:Y:S03]  /*9340*/  LDSM.16.MT88.4 R16, [R2+0x9000] ;  /* 0x009000000210783b */ /* 0x000ea60000004200 */
[-C--:B------:R-:W-:Y:S08]  /*9350*/  HMMA.16816.F32 R68, R20, R24.reuse, R68 ;  /* 0x000000181444723c */ /* 0x080ff00000001844 */
[C---:B------:R-:W-:Y:S08]  /*9360*/  HMMA.16816.F32 R72, R28.reuse, R24, R72 ;  /* 0x000000181c48723c */ /* 0x040ff00000001848 */
[-C--:B------:R-:W-:Y:S08]  /*9370*/  HMMA.16816.F32 R76, R28, R26.reuse, R76 ;  /* 0x0000001a1c4c723c */ /* 0x080ff0000000184c */
[C---:B------:R-:W-:Y:S01]  /*9380*/  HMMA.16816.F32 R80, R20.reuse, R26, R80 ;  /* 0x0000001a1450723c */ /* 0x040fe20000001850 */
[----:B------:R-:W-:Y:S07]  /*9390*/  LDSM.16.MT88.4 R24, [R0+0x9800] ;  /* 0x009800000018783b */ /* 0x000fee0000004200 */
[-C--:B------:R-:W-:Y:S04]  /*93a0*/  HMMA.16816.F32 R84, R20, R32.reuse, R84 ;  /* 0x000000201454723c */ /* 0x080fe80000001854 */
[----:B---3--:R-:W-:Y:S04]  /*93b0*/  IMAD.SHL.U32 R146, R42, 0x2, RZ ;  /* 0x000000022a927824 */ /* 0x008fe800078e00ff */
        /* <DEDUP_REMOVED lines=117> */
.L_x_1815:
        /* <DEDUP_REMOVED lines=519> */
.L_x_1817:
        /* <DEDUP_REMOVED lines=19> */
.L_x_1818:
        /* <DEDUP_REMOVED lines=47> */
.L_x_1820:
[----:B------:R-:W-:Y:S05]  /*bfa0*/  BSYNC B0 ;  /* 0x0000000000007941 */ /* 0x000fea0003800000 */
.L_x_1819:
        /* <DEDUP_REMOVED lines=15> */
.L_x_1822:
[----:B------:R-:W-:Y:S05]  /*c0a0*/  BSYNC B0 ;  /* 0x0000000000007941 */ /* 0x000fea0003800000 */
.L_x_1821:
        /* <DEDUP_REMOVED lines=15> */
.L_x_1824:
[----:B------:R-:W-:Y:S05]  /*c1a0*/  BSYNC B0 ;  /* 0x0000000000007941 */ /* 0x000fea0003800000 */
.L_x_1823:
        /* <DEDUP_REMOVED lines=14> */
.L_x_1826:
[----:B------:R-:W-:Y:S05]  /*c290*/  BSYNC B0 ;  /* 0x0000000000007941 */ /* 0x000fea0003800000 */
.L_x_1825:
        /* <DEDUP_REMOVED lines=25> */
.L_x_1828:
[----:B------:R-:W-:Y:S05]  /*c430*/  BSYNC B0 ;  /* 0x0000000000007941 */ /* 0x000fea0003800000 */
.L_x_1827:
        /* <DEDUP_REMOVED lines=13> */
.L_x_1830:
[----:B------:R-:W-:Y:S05]  /*c510*/  BSYNC B0 ;  /* 0x0000000000007941 */ /* 0x000fea0003800000 */
.L_x_1829:
        /* <DEDUP_REMOVED lines=13> */
.L_x_1832:
[----:B------:R-:W-:Y:S05]  /*c5f0*/  BSYNC B0 ;  /* 0x0000000000007941 */ /* 0x000fea0003800000 */
.L_x_1831:
        /* <DEDUP_REMOVED lines=12> */
.L_x_1781:
        /* <DEDUP_REMOVED lines=21> */
.L_x_1834:
        /* <DEDUP_REMOVED lines=19> */
.L_x_1835:
        /* <DEDUP_REMOVED lines=36> */
.L_x_1837:
[----:B------:R-:W-:Y:S05]  /*cb80*/  BSYNC B0 ;  /* 0x0000000000007941 */ /* 0x000fea0003800000 */
.L_x_1836:
        /* <DEDUP_REMOVED lines=15> */
.L_x_1839:
[----:B------:R-:W-:Y:S05]  /*cc80*/  BSYNC B0 ;  /* 0x0000000000007941 */ /* 0x000fea0003800000 */
.L_x_1838:
        /* <DEDUP_REMOVED lines=15> */
.L_x_1841:
[----:B------:R-:W-:Y:S05]  /*cd80*/  BSYNC B0 ;  /* 0x0000000000007941 */ /* 0x000fea0003800000 */
.L_x_1840:
        /* <DEDUP_REMOVED lines=14> */
.L_x_1843:
[----:B------:R-:W-:Y:S05]  /*ce70*/  BSYNC B0 ;  /* 0x0000000000007941 */ /* 0x000fea0003800000 */
.L_x_1842:
        /* <DEDUP_REMOVED lines=25> */
.L_x_1845:
[----:B------:R-:W-:Y:S05]  /*d010*/  BSYNC B0 ;  /* 0x0000000000007941 */ /* 0x000fea0003800000 */
.L_x_1844:
        /* <DEDUP_REMOVED lines=13> */
.L_x_1847:
[----:B------:R-:W-:Y:S05]  /*d0f0*/  BSYNC B0 ;  /* 0x0000000000007941 */ /* 0x000fea0003800000 */
.L_x_1846:
        /* <DEDUP_REMOVED lines=13> */
.L_x_1849:
[----:B------:R-:W-:Y:S05]  /*d1d0*/  BSYNC B0 ;  /* 0x0000000000007941 */ /* 0x000fea0003800000 */
.L_x_1848:
        /* <DEDUP_REMOVED lines=11> */
.L_x_1833:
[----:B------:R-:W-:Y:S05]  /*d290*/  BSYNC B1 ;  /* 0x0000000000017941 */ /* 0x000fea0003800000 */
.L_x_1776:
        /* <DEDUP_REMOVED lines=11> */
.L_x_1850:
[----:B------:R-:W-:Y:S05]  /*d350*/  EXIT ;  /* 0x000000000000794d */ /* 0x000fea0003800000 */
.L_x_1852:
        /* <DEDUP_REMOVED lines=10> */
.L_x_2486:


//--------------------- .text._ZN5flash44flash_bwd_dq_dk_dv_loop_seqk_parallel_kernelI23Flash_bwd_kernel_traitsILi64ELi128ELi128ELi8ELi4ELi4ELi4ELb0ELb0EN7cutlass6half_tE19Flash_kernel_traitsILi64ELi128ELi128ELi8ES3_EELb1ELb0ELb1ELb0ELb0ELb0ELb0EEEvNS_16Flash_bwd_paramsE --------------------------
	.section	.text._ZN5flash44flash_bwd_dq_dk_dv_loop_seqk_parallel_kernelI23Flash_bwd_kernel_traitsILi64ELi128ELi128ELi8ELi4ELi4ELi4ELb0ELb0EN7cutlass6half_tE19Flash_kernel_traitsILi64ELi128ELi128ELi8ES3_EELb1ELb0ELb1ELb0ELb0ELb0ELb0EEEvNS_16Flash_bwd_paramsE,"ax",@progbits
	.sectioninfo	@"SHI_REGISTERS=255"
	.align	128
        .global         _ZN5flash44flash_bwd_dq_dk_dv_loop_seqk_parallel_kernelI23Flash_bwd_kernel_traitsILi64ELi128ELi128ELi8ELi4ELi4ELi4ELb0ELb0EN7cutlass6half_tE19Flash_kernel_traitsILi64ELi128ELi128ELi8ES3_EELb1ELb0ELb1ELb0ELb0ELb0ELb0EEEvNS_16Flash_bwd_paramsE
        .type           _ZN5flash44flash_bwd_dq_dk_dv_loop_seqk_parallel_kernelI23Flash_bwd_kernel_traitsILi64ELi128ELi128ELi8ELi4ELi4ELi4ELb0ELb0EN7cutlass6half_tE19Flash_kernel_traitsILi64ELi128ELi128ELi8ES3_EELb1ELb0ELb1ELb0ELb0ELb0ELb0EEEvNS_16Flash_bwd_paramsE,@function
        .size           _ZN5flash44flash_bwd_dq_dk_dv_loop_seqk_parallel_kernelI23Flash_bwd_kernel_traitsILi64ELi128ELi128ELi8ELi4ELi4ELi4ELb0ELb0EN7cutlass6half_tE19Flash_kernel_traitsILi64ELi128ELi128ELi8ES3_EELb1ELb0ELb1ELb0ELb0ELb0ELb0EEEvNS_16Flash_bwd_paramsE,(.L_x_2487 - _ZN5flash44flash_bwd_dq_dk_dv_loop_seqk_parallel_kernelI23Flash_bwd_kernel_traitsILi64ELi128ELi128ELi8ELi4ELi4ELi4ELb0ELb0EN7cutlass6half_tE19Flash_kernel_traitsILi64ELi128ELi128ELi8ES3_EELb1ELb0ELb1ELb0ELb0ELb0ELb0EEEvNS_16Flash_bwd_paramsE)
        .other          _ZN5flash44flash_bwd_dq_dk_dv_loop_seqk_parallel_kernelI23Flash_bwd_kernel_traitsILi64ELi128ELi128ELi8ELi4ELi4ELi4ELb0ELb0EN7cutlass6half_tE19Flash_kernel_traitsILi64ELi128ELi128ELi8ES3_EELb1ELb0ELb1ELb0ELb0ELb0ELb0EEEvNS_16Flash_bwd_paramsE,@"STO_CUDA_ENTRY STV_DEFAULT"
_ZN5flash44flash_bwd_dq_dk_dv_loop_seqk_parallel_kernelI23Flash_bwd_kernel_traitsILi64ELi128ELi128ELi8ELi4ELi4ELi4ELb0ELb0EN7cutlass6half_tE19Flash_kernel_traitsILi64ELi128ELi128ELi8ES3_EELb1ELb0ELb1ELb0ELb0ELb0ELb0EEEvNS_16Flash_bwd_paramsE:
.text._ZN5flash44flash_bwd_dq_dk_dv_loop_seqk_parallel_kernelI23Flash_bwd_kernel_traitsILi64ELi128ELi128ELi8ELi4ELi4ELi4ELb0ELb0EN7cutlass6half_tE19Flash_kernel_traitsILi64ELi128ELi128ELi8ES3_EELb1ELb0ELb1ELb0ELb0ELb0ELb0EEEvNS_16Flash_bwd_paramsE:
        /* <DEDUP_REMOVED lines=13> */
[----:B------:R-:W-:Y:S01]  /*00d0*/  UMOV UR5, 0x80 ;  /* 0x0000008000057882 */ /* 0x000fe20000000000 */
[----:B------:R-:W-:Y:S01]  /*00e0*/  IMAD.MOV.U32 R233, RZ, RZ, 0x20 ;  /* 0x00000020ffe97424 */ /* 0x000fe200078e00ff */
[----:B------:R-:W-:Y:S01]  /*00f0*/  ULDC UR4, c[0x0][0x210] ;  /* 0x0000840000047ab9 */ /* 0x000fe20000000800 */
[----:B------:R-:W-:Y:S01]  /*0100*/  IMAD.MOV.U32 R231, RZ, RZ, -0x10 ;  /* 0xfffffff0ffe77424 */ /* 0x000fe200078e00ff */
[----:B------:R-:W-:Y:S02]  /*0110*/  ULDC UR59, c[0x0][0x234] ;  /* 0x00008d00003b7ab9 */ /* 0x000fe40000000800 */
[----:B------:R-:W-:Y:S01]  /*0120*/  ULDC UR11, c[0x0][0x374] ;  /* 0x0000dd00000b7ab9 */ /* 0x000fe20000000800 */
[----:B------:R-:W2:Y:S01]  /*0130*/  S2UR UR39, SR_CTAID.Z ;  /* 0x00000000002779c3 */ /* 0x000ea20000002700 */
[----:B------:R-:W-:-:S02]  /*0140*/  UIMAD UR59, UR5, UR4, UR59 ;  /* 0x00000004053b72a4 */ /* 0x000fc4000f8e023b */
[----:B------:R-:W-:Y:S02]  /*0150*/  UIMAD UR4, UR11, 0xc0, URZ ;  /* 0x000000c00b0478a4 */ /* 0x000fe4000f8e023f */
[----:B------:R-:W-:Y:S02]  /*0160*/  ULDC UR6, c[0x0][0x1c0] ;  /* 0x0000700000067ab9 */ /* 0x000fe40000000800 */
[----:B------:R-:W-:Y:S02]  /*0170*/  ULDC UR12, c[0x0][0x194] ;  /* 0x00006500000c7ab9 */ /* 0x000fe40000000800 */
[----:B------:R-:W-:Y:S02]  /*0180*/  ULDC.U8 UR9, c[0x0][0x3d0] ;  /* 0x0000f40000097ab9 */ /* 0x000fe40000000000 */
[----:B------:R-:W-:Y:S02]  /*0190*/  UISETP.NE.AND UP6, UPT, UR9, URZ, UPT ;  /* 0x0000003f0900728c */ /* 0x000fe4000bfc5270 */
[----:B------:R-:W-:Y:S01]  /*01a0*/  ULDC.U8 UR8, c[0x0][0x328] ;  /* 0x0000ca0000087ab9 */ /* 0x000fe20000000000 */
[----:B-1----:R-:W-:Y:S01]  /*01b0*/  SHF.R.S32.HI R5, RZ, 0x1f, R10 ;  /* 0x0000001fff057819 */ /* 0x002fe2000001140a */
[----:B------:R-:W-:-:S02]  /*01c0*/  UISETP.NE.AND UP5, UPT, UR8, URZ, UPT ;  /* 0x0000003f0800728c */ /* 0x000fc4000bfa5270 */
[----:B------:R-:W-:Y:S01]  /*01d0*/  ULDC UR50, c[0x0][0x22c] ;  /* 0x00008b0000327ab9 */ /* 0x000fe20000000800 */
[CC--:B------:R-:W-:Y:S01]  /*01e0*/  LEA.HI R0, R5.reuse, R10.reuse, RZ, 0x4 ;  /* 0x0000000a05007211 */ /* 0x0c0fe200078f20ff */
[----:B------:R-:W-:Y:S01]  /*01f0*/  ULDC UR40, c[0x0][0x1c0] ;  /* 0x0000700000287ab9 */ /* 0x000fe20000000800 */
[CC--:B------:R-:W-:Y:S01]  /*0200*/  LEA.HI R250, R5.reuse, R10.reuse, RZ, 0x7 ;  /* 0x0000000a05fa7211 */ /* 0x0c0fe200078f38ff */
[----:B------:R-:W-:Y:S01]  /*0210*/  ULDC UR10, c[0x0][0x1c0] ;  /* 0x00007000000a7ab9 */ /* 0x000fe20000000800 */
[CC--:B------:R-:W-:Y:S01]  /*0220*/  LEA.HI R2, R5.reuse, R10.reuse, RZ, 0x5 ;  /* 0x0000000a05027211 */ /* 0x0c0fe200078f28ff */
[----:B--2---:R-:W-:Y:S01]  /*0230*/  UIMAD UR5, UR38, UR6, UR39 ;  /* 0x00000006260572a4 */ /* 0x004fe2000f8e0227 */
[CC--:B------:R-:W-:Y:S01]  /*0240*/  LEA.HI R9, R5.reuse, R10.reuse, RZ, 0x3 ;  /* 0x0000000a05097211 */ /* 0x0c0fe200078f18ff */
[----:B------:R-:W-:Y:S01]  /*0250*/  UIMAD UR6, UR12, 0xc0, URZ ;  /* 0x000000c00c0678a4 */ /* 0x000fe2000f8e023f */
[CC--:B------:R-:W-:Y:S01]  /*0260*/  LEA.HI R13, R5.reuse, R10.reuse, RZ, 0x6 ;  /* 0x0000000a050d7211 */ /* 0x0c0fe200078f30ff */
[----:B------:R-:W-:Y:S01]  /*0270*/  USHF.R.S32.HI UR9, URZ, 0x1f, UR39 ;  /* 0x0000001f3f097899 */ /* 0x000fe20008011427 */
[----:B------:R-:W-:Y:S01]  /*0280*/  LEA.HI R5, R5, R10, RZ, 0x2 ;  /* 0x0000000a05057211 */ /* 0x000fe200078f10ff */
[----:B------:R-:W-:Y:S01]  /*0290*/  ULDC UR13, c[0x0][0x1c0] ;  /* 0x00007000000d7ab9 */ /* 0x000fe20000000800 */
[----:B------:R-:W-:Y:S01]  /*02a0*/  LOP3.LUT R3, R0, 0xfffffff0, RZ, 0xc0, !PT ;  /* 0xfffffff000037812 */ /* 0x000fe200078ec0ff */
[----:B------:R-:W-:Y:S01]  /*02b0*/  UIMAD.WIDE UR40, UR50, UR40, URZ ;  /* 0x00000028322872a5 */ /* 0x000fe2000f8e023f */
[----:B------:R-:W-:Y:S01]  /*02c0*/  LOP3.LUT R4, R5, 0x7ffffffc, RZ, 0xc0, !PT ;  /* 0x7ffffffc05047812 */ /* 0x000fe200078ec0ff */
[----:B------:R-:W-:Y:S01]  /*02d0*/  UIMAD UR51, UR39, UR50, URZ ;  /* 0x00000032273372a4 */ /* 0x000fe2000f8e023f */
[----:B------:R-:W-:Y:S01]  /*02e0*/  LOP3.LUT R6, R2, 0xffffffe0, RZ, 0xc0, !PT ;  /* 0xffffffe002067812 */ /* 0x000fe200078ec0ff */
[C---:B------:R-:W-:Y:S01]  /*02f0*/  IMAD.IADD R8, R10.reuse, 0x1, -R3 ;  /* 0x000000010a087824 */ /* 0x040fe200078e0a03 */
[----:B------:R-:W-:Y:S01]  /*0300*/  SHF.R.S32.HI R3, RZ, 0x4, R0 ;  /* 0x00000004ff037819 */ /* 0x000fe20000011400 */
[C---:B------:R-:W-:Y:S01]  /*0310*/  IMAD.IADD R14, R10.reuse, 0x1, -R4 ;  /* 0x000000010a0e7824 */ /* 0x040fe200078e0a04 */
[----:B------:R-:W-:Y:S01]  /*0320*/  SHF.R.S32.HI R4, RZ, 0x5, R2 ;  /* 0x00000005ff047819 */ /* 0x000fe20000011402 */
[----:B------:R-:W-:Y:S01]  /*0330*/  IMAD.IADD R6, R10, 0x1, -R6 ;  /* 0x000000010a067824 */ /* 0x000fe200078e0a06 */
[----:B------:R-:W-:Y:S01]  /*0340*/  LEA.HI R0, R0, R3, RZ, 0x1 ;  /* 0x0000000300007211 */ /* 0x000fe200078f08ff */
[----:B------:R-:W-:Y:S01]  /*0350*/  UIMAD UR50, UR50, UR10, URZ ;  /* 0x0000000a323272a4 */ /* 0x000fe2000f8e023f */
[----:B------:R-:W-:Y:S01]  /*0360*/  SHF.R.S32.HI R2, RZ, 0x1f, R2 ;  /* 0x0000001fff027819 */ /* 0x000fe20000011402 */
[----:B------:R-:W-:Y:S01]  /*0370*/  ULDC UR15, c[0x0][0x1c0] ;  /* 0x00007000000f7ab9 */ /* 0x000fe20000000800 */
[----:B------:R-:W-:Y:S01]  /*0380*/  LOP3.LUT R7, R9, 0xfffffff8, RZ, 0xc0, !PT ;  /* 0xfffffff809077812 */ /* 0x000fe200078ec0ff */
[----:B------:R-:W-:Y:S01]  /*0390*/  ULDC UR16, c[0x0][0x224] ;  /* 0x0000890000107ab9 */ /* 0x000fe20000000800 */
[----:B------:R-:W-:Y:S01]  /*03a0*/  LOP3.LUT R0, R0, 0xfffffffe, RZ, 0xc0, !PT ;  /* 0xfffffffe00007812 */ /* 0x000fe200078ec0ff */
[----:B------:R-:W-:Y:S01]  /*03b0*/  USHF.R.S32.HI UR8, URZ, 0x1f, UR16 ;  /* 0x0000001f3f087899 */ /* 0x000fe20008011410 */
[----:B------:R-:W-:Y:S01]  /*03c0*/  LEA.HI R2, R2, R4, RZ, 0x2 ;  /* 0x0000000402027211 */ /* 0x000fe200078f10ff */
[----:B------:R-:W-:Y:S01]  /*03d0*/  IMAD.IADD R7, R10, 0x1, -R7 ;  /* 0x000000010a077824 */ /* 0x000fe200078e0a07 */
[----:B------:R-:W-:Y:S01]  /*03e0*/  SHF.R.S32.HI R250, RZ, 0x7, R250 ;  /* 0x00000007fffa7819 */ /* 0x000fe200000114fa */
[----:B------:R-:W-:Y:S01]  /*03f0*/  IMAD.IADD R10, R3, 0x1, -R0 ;  /* 0x00000001030a7824 */ /* 0x000fe200078e0a00 */
[----:B------:R-:W-:Y:S01]  /*0400*/  LOP3.LUT R2, R2, 0xfffffffc, RZ, 0xc0, !PT ;  /* 0xfffffffc02027812 */ /* 0x000fe200078ec0ff */
[C---:B------:R-:W-:Y:S01]  /*0410*/  IMAD.SHL.U32 R238, R7.reuse, 0x8, RZ ;  /* 0x0000000807ee7824 */ /* 0x040fe200078e00ff */
[--C-:B------:R-:W-:Y:S01]  /*0420*/  SHF.R.S32.HI R3, RZ, 0x2, R5.reuse ;  /* 0x00000002ff037819 */ /* 0x100fe20000011405 */
[----:B------:R-:W-:Y:S01]  /*0430*/  UIMAD.WIDE.U32 UR46, UR38, UR16, URZ ;  /* 0x00000010262e72a5 */ /* 0x000fe2000f8e003f */
[----:B------:R-:W-:Y:S01]  /*0440*/  SHF.R.S32.HI R0, RZ, 0x1f, R5 ;  /* 0x0000001fff007819 */ /* 0x000fe20000011405 */
[----:B------:R-:W-:Y:S01]  /*0450*/  IMAD.IADD R15, R4, 0x1, -R2 ;  /* 0x00000001040f7824 */ /* 0x000fe200078e0a02 */
[----:B------:R-:W-:Y:S01]  /*0460*/  SHF.R.S32.HI R2, RZ, 0x1f, R6 ;  /* 0x0000001fff027819 */ /* 0x000fe20000011406 */
[----:B------:R-:W-:Y:S01]  /*0470*/  USHF.L.U32 UR49, UR50, 0x7, URZ ;  /* 0x0000000732317899 */ /* 0x000fe2000800063f */
        /* <DEDUP_REMOVED lines=11> */
[----:B------:R-:W-:Y:S01]  /*0530*/  ULDC UR61, c[0x0][0x1c8] ;  /* 0x00007200003d7ab9 */ /* 0x000fe20000000800 */
[----:B------:R-:W-:Y:S01]  /*0540*/  LOP3.LUT R0, R2, 0x1c0, RZ, 0xc0, !PT ;  /* 0x000001c002007812 */ /* 0x000fe200078ec0ff */
[----:B------:R-:W-:Y:S01]  /*0550*/  @UP5 UIMAD UR60, UR38, UR54, URZ ;  /* 0x00000036263c52a4 */ /* 0x000fe2000f8e023f */
[----:B------:R-:W-:Y:S01]  /*0560*/  LEA.HI R11, R3, R8, RZ, 0x3 ;  /* 0x00000008030b7211 */ /* 0x000fe200078f18ff */
[----:B------:R-:W-:Y:S01]  /*0570*/  UIMAD UR58, UR5, UR58, URZ ;  /* 0x0000003a053a72a4 */ /* 0x000fe2000f8e023f */
[----:B------:R-:W-:Y:S01]  /*0580*/  SHF.R.U32.HI R3, RZ, 0x3, R0 ;  /* 0x00000003ff037819 */ /* 0x000fe20000011600 */
[----:B------:R-:W-:Y:S01]  /*0590*/  ULDC UR43, c[0x0][0x2e8] ;  /* 0x0000ba00002b7ab9 */ /* 0x000fe20000000800 */
[----:B------:R-:W-:Y:S01]  /*05a0*/  LOP3.LUT R2, R0, 0x38, R238, 0xf8, !PT ;  /* 0x0000003800027812 */ /* 0x000fe200078ef8ee */
[----:B------:R-:W-:Y:S01]  /*05b0*/  ULDC UR42, c[0x0][0x2e8] ;  /* 0x0000ba00002a7ab9 */ /* 0x000fe20000000800 */
[----:B------:R-:W-:Y:S01]  /*05c0*/  LOP3.LUT R0, R11, 0xfffffff8, RZ, 0xc0, !PT ;  /* 0xfffffff80b007812 */ /* 0x000fe200078ec0ff */
[----:B------:R-:W-:Y:S01]  /*05d0*/  ULDC.U8 UR7, c[0x0][0x2d8] ;  /* 0x0000b60000077ab9 */ /* 0x000fe20000000000 */
[----:B------:R-:W-:Y:S01]  /*05e0*/  LOP3.LUT R3, R2, R3, RZ, 0x3c, !PT ;  /* 0x0000000302037212 */ /* 0x000fe200078e3cff */
[----:B------:R-:W-:Y:S01]  /*05f0*/  IMAD.SHL.U32 R2, R13, 0x8, RZ ;  /* 0x000000080d027824 */ /* 0x000fe200078e00ff */
[----:B------:R-:W-:Y:S01]  /*0600*/  LOP3.LUT R4, R6, 0x1, RZ, 0xc0, !PT ;  /* 0x0000000106047812 */ /* 0x000fe200078ec0ff */
[----:B------:R-:W-:Y:S01]  /*0610*/  IMAD.IADD R12, R8, 0x1, -R0 ;  /* 0x00000001080c7824 */ /* 0x000fe200078e0a00 */
[C---:B------:R-:W-:Y:S01]  /*0620*/  LOP3.LUT P3, RZ, R7.reuse, 0x4, RZ, 0xc0, !PT ;  /* 0x0000000407ff7812 */ /* 0x040fe2000786c0ff */
[----:B------:R-:W-:Y:S01]  /*0630*/  IMAD.SHL.U32 R0, R7, 0x40, RZ ;  /* 0x0000004007007824 */ /* 0x000fe200078e00ff */
[----:B------:R-:W-:Y:S01]  /*0640*/  LOP3.LUT R2, R3, 0xfffffe00, R2, 0xf8, !PT ;  /* 0xfffffe0003027812 */ /* 0x000fe200078ef802 */
[----:B------:R-:W-:Y:S01]  /*0650*/  IMAD.SHL.U32 R3, R10, 0x200, RZ ;  /* 0x000002000a037824 */ /* 0x000fe200078e00ff */
[----:B------:R-:W-:Y:S01]  /*0660*/  ISETP.NE.U32.AND P0, PT, R4, 0x1, PT ;  /* 0x000000010400780c */ /* 0x000fe20003f05070 */
[----:B------:R-:W-:Y:S01]  /*0670*/  IMAD.SHL.U32 R8, R10, 0x10, RZ ;  /* 0x000000100a087824 */ /* 0x000fe200078e00ff */
[----:B------:R-:W-:Y:S01]  /*0680*/  LOP3.LUT R0, R0, 0x1c0, RZ, 0xc0, !PT ;  /* 0x000001c000007812 */ /* 0x000fe200078ec0ff */
[----:B------:R1:W-:Y:S01]  /*0690*/  STL [R1], R2 ;  /* 0x0000000201007387 */ /* 0x0003e20000100800 */
[----:B------:R-:W-:Y:S01]  /*06a0*/  R2P PR, R6, 0x6 ;  /* 0x0000000606007804 */ /* 0x000fe20000000000 */
[----:B------:R-:W-:Y:S01]  /*06b0*/  ULOP3.LUT UR61, UR39, UR61, URZ, 0x3c, !UPT ;  /* 0x0000003d273d7292 */ /* 0x000fe2000f8e3c3f */
[----:B------:R-:W-:Y:S01]  /*06c0*/  LOP3.LUT R179, R0, 0x8, R9, 0xf8, !PT ;  /* 0x0000000800b37812 */ /* 0x000fe200078ef809 */
[----:B------:R-:W-:Y:S01]  /*06d0*/  UIMAD UR57, UR8, UR38, URZ ;  /* 0x00000026083972a4 */ /* 0x000fe2000f8e023f */
[C---:B------:R-:W-:Y:S01]  /*06e0*/  SEL R181, R233.reuse, 0xffffffe0, !P4 ;  /* 0xffffffe0e9b57807 */ /* 0x040fe20006000000 */
[----:B------:R-:W-:Y:S01]  /*06f0*/  UIMAD UR55, UR41, UR46, URZ ;  /* 0x0000002e293772a4 */ /* 0x000fe2000f8e023f */
[----:B------:R-:W-:Y:S01]  /*0700*/  SEL R233, R233, 0xffffffe0, !P1 ;  /* 0xffffffe0e9e97807 */ /* 0x000fe20004800000 */
[----:B------:R-:W-:Y:S01]  /*0710*/  USHF.R.S32.HI UR56, URZ, 0x1f, UR51 ;  /* 0x0000001f3f387899 */ /* 0x000fe20008011433 */
[----:B------:R-:W-:Y:S01]  /*0720*/  SEL R231, R231, 0x10, !P0 ;  /* 0x00000010e7e77807 */ /* 0x000fe20004000000 */
[----:B------:R-:W-:-:S02]  /*0730*/  UIMAD.WIDE.U32 UR44, UR40, UR46, URZ ;  /* 0x0000002e282c72a5 */ /* 0x000fc4000f8e003f */
[----:B------:R-:W-:Y:S01]  /*0740*/  USHF.R.S32.HI UR53, URZ, 0x1f, UR49 ;  /* 0x0000001f3f357899 */ /* 0x000fe20008011431 */
[----:B-1----:R-:W-:-:S05]  /*0750*/  IMAD.SHL.U32 R2, R15, 0x10, RZ ;  /* 0x000000100f027824 */ /* 0x002fca00078e00ff */
[----:B------:R-:W-:Y:S02]  /*0760*/  LOP3.LUT R5, R0, 0x30, R2, 0xf8, !PT ;  /* 0x0000003000057812 */ /* 0x000fe400078ef802 */
[----:B------:R-:W-:Y:S02]  /*0770*/  SHF.R.U32.HI R0, RZ, 0x3, R0 ;  /* 0x00000003ff007819 */ /* 0x000fe40000011600 */
[----:B------:R-:W-:Y:S01]  /*0780*/  LEA.HI.SX32 R243, R243, R2, 0x1e ;  /* 0x00000002f3f37211 */ /* 0x000fe200078ff2ff */
[----:B------:R-:W-:Y:S01]  /*0790*/  IMAD R2, R250, 0x1000, R3 ;  /* 0x00001000fa027824 */ /* 0x000fe200078e0203 */
[----:B------:R-:W-:Y:S02]  /*07a0*/  LOP3.LUT R179, R179, R0, RZ, 0x3c, !PT ;  /* 0x00000000b3b37212 */ /* 0x000fe400078e3cff */
[----:B------:R-:W-:-:S03]  /*07b0*/  LOP3.LUT R4, R5, 0x8, R9, 0xf8, !PT ;  /* 0x0000000805047812 */ /* 0x000fc600078ef809 */
[----:B------:R-:W-:Y:S01]  /*07c0*/  IMAD.IADD R179, R2, 0x1, R179 ;  /* 0x0000000102b37824 */ /* 0x000fe200078e02b3 */
[----:B------:R-:W-:Y:S01]  /*07d0*/  LOP3.LUT R3, R3, R4, R0, 0xf6, !PT ;  /* 0x0000000403037212 */ /* 0x000fe200078ef600 */
[----:B------:R-:W-:Y:S01]  /*07e0*/  IMAD.U32 R2, RZ, RZ, UR4 ;  /* 0x00000004ff027e24 */ /* 0x000fe2000f8e00ff */
[----:B------:R-:W-:Y:S01]  /*07f0*/  UIMAD UR4, UR38, UR13, UR39 ;  /* 0x0000000d260472a4 */ /* 0x000fe2000f8e0227 */
[----:B------:R-:W-:Y:S02]  /*0800*/  IMAD.SHL.U32 R0, R6, 0x40, RZ ;  /* 0x0000004006007824 */ /* 0x000fe400078e00ff */
[----:B------:R-:W-:Y:S01]  /*0810*/  IMAD.SHL.U32 R6, R14, 0x2, RZ ;  /* 0x000000020e067824 */ /* 0x000fe200078e00ff */
[----:B------:R1:W-:Y:S01]  /*0820*/  STL [R1+0x3c], R2 ;  /* 0x00003c0201007387 */ /* 0x0003e20000100800 */
[----:B------:R-:W-:Y:S01]  /*0830*/  IMAD.SHL.U32 R179, R179, 0x2, RZ ;  /* 0x00000002b3b37824 */ /* 0x000fe200078e00ff */
[----:B------:R-:W-:Y:S01]  /*0840*/  LOP3.LUT R0, R0, 0x1c0, RZ, 0xc0, !PT ;  /* 0x000001c000007812 */ /* 0x000fe200078ec0ff */
[--C-:B------:R-:W-:Y:S01]  /*0850*/  IMAD R5, R250, 0x2000, R6.reuse ;  /* 0x00002000fa057824 */ /* 0x100fe200078e0206 */
[----:B------:R-:W-:Y:S01]  /*0860*/  USHF.L.U32 UR48, UR4, 0x5, URZ ;  /* 0x0000000504307899 */ /* 0x000fe2000800063f */
[----:B------:R-:W-:-:S02]  /*0870*/  IMAD R6, R15, 0x400, R6 ;  /* 0x000004000f067824 */ /* 0x000fc400078e0206 */
[----:B------:R-:W-:Y:S01]  /*0880*/  IMAD R5, R15, 0x400, R5 ;  /* 0x000004000f057824 */ /* 0x000fe200078e0205 */
[----:B------:R-:W-:Y:S01]  /*0890*/  USHF.R.S32.HI UR52, URZ, 0x1f, UR48 ;  /* 0x0000001f3f347899 */ /* 0x000fe20008011430 */
[----:B------:R-:W-:Y:S01]  /*08a0*/  IMAD.IADD R182, R179, 0x1, R181 ;  /* 0x00000001b3b67824 */ /* 0x000fe200078e02b5 */
[----:B------:R-:W-:Y:S01]  /*08b0*/  ULDC.64 UR4, c[0x0][0x118] ;  /* 0x0000460000047ab9 */ /* 0x000fe20000000a00 */
[----:B------:R-:W-:Y:S02]  /*08c0*/  IMAD.SHL.U32 R3, R3, 0x2, RZ ;  /* 0x0000000203037824 */ /* 0x000fe400078e00ff */
[----:B-1----:R-:W-:Y:S01]  /*08d0*/  IMAD.U32 R2, RZ, RZ, UR6 ;  /* 0x00000006ff027e24 */ /* 0x002fe2000f8e00ff */
[----:B------:R-:W-:-:S04]  /*08e0*/  USHF.R.S32.HI UR6, URZ, 0x1f, UR39 ;  /* 0x0000001f3f067899 */ /* 0x000fc80008011427 */
[----:B------:R1:W-:Y:S02]  /*08f0*/  STL [R1+0x38], R2 ;  /* 0x0000380201007387 */ /* 0x0003e40000100800 */
[----:B------:R-:W-:Y:S01]  /*0900*/  IMAD.U32 R4, RZ, RZ, UR6 ;  /* 0x00000006ff047e24 */ /* 0x000fe2000f8e00ff */
[----:B------:R-:W-:Y:S01]  /*0910*/  SHF.R.U32.HI R4, RZ, 0x3, R0 ;  /* 0x00000003ff047819 */ /* 0x000fe20000011600 */
[----:B------:R-:W-:-:S03]  /*0920*/  USHF.L.U32 UR6, UR38, 0x7, URZ ;  /* 0x0000000726067899 */ /* 0x000fc6000800063f */
[----:B------:R-:W-:-:S03]  /*0930*/  LOP3.LUT R7, R4, R0, RZ, 0xfc, !PT ;  /* 0x0000000004077212 */ /* 0x000fc600078efcff */
[----:B------:R-:W-:Y:S01]  /*0940*/  IMAD.U32 R13, RZ, RZ, UR6 ;  /* 0x00000006ff0d7e24 */ /* 0x000fe2000f8e00ff */
[----:B------:R-:W-:Y:S01]  /*0950*/  USHF.R.S32.HI UR6, URZ, 0x1f, UR38 ;  /* 0x0000001f3f067899 */ /* 0x000fe20008011426 */
[----:B------:R-:W-:Y:S02]  /*0960*/  IMAD.IADD R7, R7, 0x1, R5 ;  /* 0x0000000107077824 */ /* 0x000fe400078e0205 */
[----:B------:R-:W-:Y:S02]  /*0970*/  IMAD.SHL.U32 R5, R10, 0x8, RZ ;  /* 0x000000080a057824 */ /* 0x000fe400078e00ff */
[----:B------:R-:W-:-:S04]  /*0980*/  IMAD.SHL.U32 R229, R7, 0x2, RZ ;  /* 0x0000000207e57824 */ /* 0x000fc800078e00ff */
[C---:B------:R-:W-:Y:S02]  /*0990*/  IMAD.IADD R232, R229.reuse, 0x1, R231 ;  /* 0x00000001e5e87824 */ /* 0x040fe400078e02e7 */
[--C-:B------:R-:W-:Y:S02]  /*09a0*/  IMAD.IADD R236, R229, 0x1, R233.reuse ;  /* 0x00000001e5ec7824 */ /* 0x100fe400078e02e9 */
[----:B------:R-:W-:Y:S02]  /*09b0*/  IMAD.IADD R235, R232, 0x1, R233 ;  /* 0x00000001e8eb7824 */ /* 0x000fe400078e02e9 */
[----:B-1----:R-:W-:-:S05]  /*09c0*/  IMAD.SHL.U32 R2, R250, 0x8, RZ ;  /* 0x00000008fa027824 */ /* 0x002fca00078e00ff */
[----:B------:R-:W-:-:S04]  /*09d0*/  LOP3.LUT R2, R2, 0x8, RZ, 0xc0, !PT ;  /* 0x0000000802027812 */ /* 0x000fc800078ec0ff */
[----:B------:R-:W-:Y:S02]  /*09e0*/  LOP3.LUT R9, R2, 0x10, R8, 0xf8, !PT ;  /* 0x0000001002097812 */ /* 0x000fe400078ef808 */
[----:B------:R-:W-:Y:S01]  /*09f0*/  LOP3.LUT R8, R4, R0, R2, 0x1e, !PT ;  /* 0x0000000004087212 */ /* 0x000fe200078e1e02 */
[----:B------:R-:W-:Y:S02]  /*0a00*/  IMAD.SHL.U32 R2, R12, 0x40, RZ ;  /* 0x000000400c027824 */ /* 0x000fe400078e00ff */
[----:B------:R-:W-:Y:S01]  /*0a10*/  IMAD.U32 R0, RZ, RZ, UR6 ;  /* 0x00000006ff007e24 */ /* 0x000fe2000f8e00ff */
[----:B------:R-:W-:Y:S01]  /*0a20*/  @!UP5 UIMAD UR6, UR38, UR15, UR39 ;  /* 0x0000000f2606d2a4 */ /* 0x000fe2000f8e0227 */
[----:B------:R-:W-:Y:S01]  /*0a30*/  IMAD.U32 R4, RZ, RZ, UR9 ;  /* 0x00000009ff047e24 */ /* 0x000fe2000f8e00ff */
[----:B------:R-:W-:Y:S01]  /*0a40*/  LOP3.LUT R2, R2, 0x1c0, RZ, 0xc0, !PT ;  /* 0x000001c002027812 */ /* 0x000fe200078ec0ff */
[----:B------:R-:W-:Y:S01]  /*0a50*/  IMAD.SHL.U32 R0, R11, 0x40, RZ ;  /* 0x000000400b007824 */ /* 0x000fe200078e00ff */
[----:B------:R-:W-:Y:S01]  /*0a60*/  @!UP5 UIMAD UR54, UR6, UR54, URZ ;  /* 0x000000360636d2a4 */ /* 0x000fe2000f8e023f */
[----:B------:R-:W-:Y:S01]  /*0a70*/  IMAD.IADD R6, R6, 0x1, R8 ;  /* 0x0000000106067824 */ /* 0x000fe200078e0208 */
[----:B------:R-:W-:-:S02]  /*0a80*/  LOP3.LUT R5, R2, 0x8, R5, 0xf8, !PT ;  /* 0x0000000802057812 */ /* 0x000fc400078ef805 */
[--C-:B------:R-:W-:Y:S02]  /*0a90*/  SHF.R.U32.HI R4, RZ, 0x3, R2.reuse ;  /* 0x00000003ff047819 */ /* 0x100fe40000011602 */
[----:B------:R-:W-:Y:S02]  /*0aa0*/  LOP3.LUT R0, R0, 0xfffffe00, RZ, 0xc0, !PT ;  /* 0xfffffe0000007812 */ /* 0x000fe400078ec0ff */
[----:B------:R-:W-:Y:S02]  /*0ab0*/  LOP3.LUT R5, R5, R4, RZ, 0x3c, !PT ;  /* 0x0000000405057212 */ /* 0x000fe400078e3cff */
[----:B------:R-:W-:Y:S01]  /*0ac0*/  LOP3.LUT R2, R4, R9, R2, 0x1e, !PT ;  /* 0x0000000904027212 */ /* 0x000fe200078e1e02 */
[----:B------:R-:W-:Y:S02]  /*0ad0*/  IMAD.MOV.U32 R4, RZ, RZ, 0x40 ;  /* 0x00000040ff047424 */ /* 0x000fe400078e00ff */
[----:B------:R-:W-:Y:S01]  /*0ae0*/  IMAD R187, R15, 0x400, R0 ;  /* 0x000004000fbb7824 */ /* 0x000fe200078e0200 */
[----:B------:R-:W-:Y:S01]  /*0af0*/  LOP3.LUT R186, R2, R0, RZ, 0xfc, !PT ;  /* 0x0000000002ba7212 */ /* 0x000fe200078efcff */
[----:B------:R-:W-:Y:S01]  /*0b00*/  IMAD.MOV.U32 R2, RZ, RZ, 0x440 ;  /* 0x00000440ff027424 */ /* 0x000fe200078e00ff */
[----:B------:R-:W-:Y:S01]  /*0b10*/  SEL R180, R4, 0xffffffc0, !P3 ;  /* 0xffffffc004b47807 */ /* 0x000fe20005800000 */
[----:B------:R-:W-:Y:S01]  /*0b20*/  IMAD.IADD R187, R187, 0x1, R5 ;  /* 0x00000001bbbb7824 */ /* 0x000fe200078e0205 */
[----:B------:R-:W-:-:S02]  /*0b30*/  LEA R0, R6, 0xc000, 0x1 ;  /* 0x0000c00006007811 */ /* 0x000fc400078e08ff */
        /* <DEDUP_REMOVED lines=38> */
.L_x_1931:
        /* <DEDUP_REMOVED lines=54> */
.L_x_1853:
        /* <DEDUP_REMOVED lines=32> */
[----:B-1----:R-:W-:-:S02]  /*1300*/  UISETP.NE.AND UP0, UPT, UR35, -0x1, UPT ;  /* 0xffffffff2300788c */ /* 0x002fc4000bf05270 */
        /* <DEDUP_REMOVED lines=34> */
.L_x_1855:
        /* <DEDUP_REMOVED lines=18> */
.L_x_1856:
        /* <DEDUP_REMOVED lines=11> */
[----:B------:R-:W-:-:S04]  /*1700*/  @!UP3 UIMAD UR10, UR33, UR8, URZ ;  /* 0x00000008210ab2a4 */ /* 0x000fc8000f8e023f */
[----:B------:R-:W-:Y:S01]  /*1710*/  @!UP3 UIMAD UR10, UR38, UR9, UR10 ;  /* 0x00000009260ab2a4 */ /* 0x000fe2000f8e020a */
[----:B-1----:R-:W1:Y:S01]  /*1720*/  MUFU.RCP R4, R4 ;  /* 0x0000000400047308 */ /* 0x002e620000001000 */
[----:B------:R-:W-:-:S04]  /*1730*/  @!UP3 UIMAD.WIDE.U32 UR8, UR38, UR8, URZ ;  /* 0x000000082608b2a5 */ /* 0x000fc8000f8e003f */
[----:B------:R-:W-:Y:S02]  /*1740*/  @!UP3 UIADD3 UR28, UR9, UR10, URZ ;  /* 0x0000000a091cb290 */ /* 0x000fe4000fffe03f */
[----:B------:R-:W-:Y:S02]  /*1750*/  UIMAD UR10, UR41, UR15, URZ ;  /* 0x0000000f290a72a4 */ /* 0x000fe4000f8e023f */
[----:B------:R-:W-:Y:S02]  /*1760*/  @!UP3 UMOV UR25, UR8 ;  /* 0x000000080019bc82 */ /* 0x000fe40008000000 */
[----:B------:R-:W-:Y:S01]  /*1770*/  UIMAD UR8, UR33, UR13, UR57 ;  /* 0x0000000d210872a4 */ /* 0x000fe2000f8e0239 */
[----:B------:R-:W2:Y:S03]  /*1780*/  S2UR UR13, SR_CTAID.X ;  /* 0x00000000000d79c3 */ /* 0x000ea60000002500 */
        /* <DEDUP_REMOVED lines=8> */
[----:B------:R-:W-:Y:S01]  /*1810*/  ULDC.64 UR10, c[0x0][0x3d8] ;  /* 0x0000f600000a7ab9 */ /* 0x000fe20000000a00 */
[----:B-1----:R-:W-:Y:S01]  /*1820*/  IMAD.MOV R0, RZ, RZ, -R5 ;  /* 0x000000ffff007224 */ /* 0x002fe200078e0a05 */
[----:B--2---:R-:W-:Y:S01]  /*1830*/  UIMAD.WIDE.U32 UR8, UR13, UR10, URZ ;  /* 0x0000000a0d0872a5 */ /* 0x004fe2000f8e003f */
[----:B------:R-:W-:Y:S02]  /*1840*/  IMAD.MOV.U32 R4, RZ, RZ, RZ ;  /* 0x000000ffff047224 */ /* 0x000fe400078e00ff */
[----:B------:R-:W-:Y:S01]  /*1850*/  IMAD R0, R0, R6, RZ ;  /* 0x0000000600007224 */ /* 0x000fe200078e02ff */
[----:B------:R-:W-:-:S02]  /*1860*/  USEL UR21, UR8, URZ, UP6 ;  /* 0x0000003f08157287 */ /* 0x000fc4000b000000 */
[----:B------:R-:W-:Y:S01]  /*1870*/  UIMAD UR11, UR13, UR11, UR9 ;  /* 0x0000000b0d0b72a4 */ /* 0x000fe2000f8e0209 */
[----:B------:R-:W-:Y:S01]  /*1880*/  IMAD.HI.U32 R0, R5, R0, R4 ;  /* 0x0000000005007227 */ /* 0x000fe200078e0004 */
[----:B------:R-:W-:Y:S02]  /*1890*/  USHF.L.U64.HI UR8, UR38, 0x7, UR33 ;  /* 0x0000000726087899 */ /* 0x000fe40008010221 */
[----:B------:R-:W-:Y:S02]  /*18a0*/  USHF.L.U32 UR13, UR38, 0x7, URZ ;  /* 0x00000007260d7899 */ /* 0x000fe4000800063f */
[----:B------:R-:W-:Y:S01]  /*18b0*/  USEL UR9, UR8, URZ, UP1 ;  /* 0x0000003f08097287 */ /* 0x000fe20008800000 */
[----:B------:R-:W-:Y:S01]  /*18c0*/  IMAD.HI.U32 R0, R0, R2, RZ ;  /* 0x0000000200007227 */ /* 0x000fe200078e00ff */
[----:B------:R-:W-:-:S03]  /*18d0*/  USEL UR8, UR13, URZ, UP1 ;  /* 0x0000003f0d087287 */ /* 0x000fc60008800000 */
[----:B------:R-:W-:Y:S01]  /*18e0*/  IMAD.MOV R4, RZ, RZ, -R0 ;  /* 0x000000ffff047224 */ /* 0x000fe200078e0a00 */
[----:B------:R-:W-:Y:S02]  /*18f0*/  UIADD3 UR8, UP1, UR18, UR8, URZ ;  /* 0x0000000812087290 */ /* 0x000fe4000ff3e03f */
[----:B------:R-:W-:Y:S01]  /*1900*/  ULDC UR13, c[0x0][0x234] ;  /* 0x00008d00000d7ab9 */ /* 0x000fe20000000800 */
[C---:B------:R-:W-:Y:S01]  /*1910*/  IMAD R2, R6.reuse, R4, R2 ;  /* 0x0000000406027224 */ /* 0x040fe200078e0202 */
[----:B------:R-:W-:Y:S02]  /*1920*/  UIADD3.X UR10, UR29, UR9, URZ, UP1, !UPT ;  /* 0x000000091d0a7290 */ /* 0x000fe40008ffe43f */
[----:B------:R-:W-:Y:S02]  /*1930*/  UIMAD UR9, UR41, UR8, URZ ;  /* 0x00000008290972a4 */ /* 0x000fe4000f8e023f */
[----:B------:R-:W-:Y:S02]  /*1940*/  ISETP.GT.U32.AND P1, PT, R6, R2, PT ;  /* 0x000000020600720c */ /* 0x000fe40003f24070 */
[----:B------:R-:W-:-:S02]  /*1950*/  UIMAD UR10, UR40, UR10, UR9 ;  /* 0x0000000a280a72a4 */ /* 0x000fc4000f8e0209 */
[----:B------:R-:W-:-:S04]  /*1960*/  @UP5 USEL UR9, UR60, UR15, !UP3 ;  /* 0x0000000f3c095287 */ /* 0x000fc8000d800000 */
[----:B------:R-:W-:Y:S02]  /*1970*/  @UP5 UIMAD UR16, UR39, UR13, UR9 ;  /* 0x0000000d271052a4 */ /* 0x000fe4000f8e0209 */
[----:B------:R-:W-:Y:S02]  /*1980*/  UIMAD.WIDE.U32 UR8, UR40, UR8, URZ ;  /* 0x00000008280872a5 */ /* 0x000fe4000f8e003f */
[----:B------:R-:W-:Y:S01]  /*1990*/  USEL UR13, UR11, URZ, UP6 ;  /* 0x0000003f0b0d7287 */ /* 0x000fe2000b000000 */
[----:B------:R-:W-:Y:S01]  /*19a0*/  @!P1 IMAD.IADD R2, R2, 0x1, -R6 ;  /* 0x0000000102029824 */ /* 0x000fe200078e0a06 */
[----:B------:R-:W-:Y:S01]  /*19b0*/  @!P1 IADD3 R0, R0, 0x1, RZ ;  /* 0x0000000100009810 */ /* 0x000fe20007ffe0ff */
[----:B------:R-:W-:Y:S01]  /*19c0*/  @!UP5 UMOV UR16, UR54 ;  /* 0x000000360010dc82 */ /* 0x000fe20008000000 */
[----:B------:R-:W-:Y:S01]  /*19d0*/  ISETP.LE.AND P1, PT, RZ, UR61, PT ;  /* 0x0000003dff007c0c */ /* 0x000fe2000bf23270 */
[----:B------:R-:W-:Y:S01]  /*19e0*/  UIADD3 UR11, UR9, UR10, URZ ;  /* 0x0000000a090b7290 */ /* 0x000fe2000fffe03f */
        /* <DEDUP_REMOVED lines=13> */
.L_x_1857:
[----:B------:R-:W-:Y:S02]  /*1ac0*/  UMOV UR10, UR58 ;  /* 0x0000003a000a7c82 */ /* 0x000fe40008000000 */
.L_x_1858:
[----:B------:R-:W1:Y:S01]  /*1ad0*/  S2R R19, SR_TID.X ;  /* 0x0000000000137919 */ /* 0x000e620000002100 */
[----:B------:R-:W-:Y:S01]  /*1ae0*/  UIADD3 UR8, UP4, UP3, UR8, UR49, UR51 ;  /* 0x0000003108087290 */ /* 0x000fe2000fb9e033 */
[----:B------:R-:W-:Y:S01]  /*1af0*/  IMAD.U32 R10, RZ, RZ, UR5 ;  /* 0x00000005ff0a7e24 */ /* 0x000fe2000f8e00ff */
[----:B------:R-:W-:Y:S01]  /*1b00*/  USHF.R.S32.HI UR5, URZ, 0x1f, UR39 ;  /* 0x0000001f3f057899 */ /* 0x000fe20008011427 */
[----:B------:R-:W-:Y:S01]  /*1b10*/  SHF.R.S32.HI R239, RZ, 0x1f, R238 ;  /* 0x0000001fffef7819 */ /* 0x000fe200000114ee */
[----:B------:R-:W-:Y:S01]  /*1b20*/  UIADD3 UR21, UP2, UP1, UR21, UR8, UR22 ;  /* 0x0000000815157290 */ /* 0x000fe2000f95e016 */
[----:B------:R-:W-:Y:S01]  /*1b30*/  IMAD.U32 R8, RZ, RZ, UR4 ;  /* 0x00000004ff087e24 */ /* 0x000fe2000f8e00ff */
[----:B------:R-:W-:Y:S01]  /*1b40*/  UIADD3.X UR8, UR11, UR53, UR56, UP4, UP3 ;  /* 0x000000350b087290 */ /* 0x000fe2000a7e6438 */
[----:B------:R-:W-:Y:S01]  /*1b50*/  IMAD.U32 R9, RZ, RZ, UR18 ;  /* 0x00000012ff097e24 */ /* 0x000fe2000f8e00ff */
[----:B------:R-:W-:Y:S01]  /*1b60*/  UMOV UR22, 0x4 ;  /* 0x0000000400167882 */ /* 0x000fe20000000000 */
[----:B------:R-:W-:Y:S01]  /*1b70*/  BSSY B1, `(.L_x_1854) ;  /* 0x0000b9d000017945 */ /* 0x000fe20003800000 */
[----:B------:R-:W-:-:S03]  /*1b80*/  UIADD3.X UR17, UR13, UR8, UR17, UP2, UP1 ;  /* 0x000000080d117290 */ /* 0x000fc600097e2411 */
[----:B------:R-:W-:Y:S02]  /*1b90*/  ULDC.64 UR8, c[0x0][0x1a8] ;  /* 0x00006a0000087ab9 */ /* 0x000fe40000000a00 */
[----:B------:R-:W-:-:S04]  /*1ba0*/  UIMAD UR8, UR5, UR8, URZ ;  /* 0x00000008050872a4 */ /* 0x000fc8000f8e023f */
[----:B------:R-:W-:-:S03]  /*1bb0*/  UIMAD UR15, UR39, UR9, UR8 ;  /* 0x00000009270f72a4 */ /* 0x000fc6000f8e0208 */
[----:B------:R-:W-:Y:S01]  /*1bc0*/  ULDC.64 UR8, c[0x0][0x378] ;  /* 0x0000de0000087ab9 */ /* 0x000fe20000000a00 */
[----:B-1----:R-:W-:Y:S01]  /*1bd0*/  SHF.R.S32.HI R20, RZ, 0x1f, R19 ;  /* 0x0000001fff147819 */ /* 0x002fe20000011413 */
[----:B------:R-:W-:-:S03]  /*1be0*/  UIMAD UR8, UR5, UR8, URZ ;  /* 0x00000008050872a4 */ /* 0x000fc6000f8e023f */
[----:B------:R-:W-:Y:S01]  /*1bf0*/  LEA.HI R0, R20, R19, RZ, 0x3 ;  /* 0x0000001314007211 */ /* 0x000fe200078f18ff */
[----:B------:R-:W-:Y:S02]  /*1c00*/  UIMAD UR13, UR39, UR9, UR8 ;  /* 0x00000009270d72a4 */ /* 0x000fe4000f8e0208 */
[----:B------:R-:W-:Y:S01]  /*1c10*/  ULDC.64 UR4, c[0x0][0x3c8] ;  /* 0x0000f20000047ab9 */ /* 0x000fe20000000a00 */
[----:B------:R-:W-:Y:S01]  /*1c20*/  SHF.R.S32.HI R0, RZ, 0x3, R0 ;  /* 0x00000003ff007819 */ /* 0x000fe20000011400 */
[----:B------:R-:W-:Y:S02]  /*1c30*/  ULDC.64 UR8, c[0x0][0x370] ;  /* 0x0000dc0000087ab9 */ /* 0x000fe40000000a00 */
[----:B------:R-:W-:Y:S01]  /*1c40*/  UIMAD UR8, UR29, UR8, URZ ;  /* 0x000000081d0872a4 */ /* 0x000fe2000f8e023f */
[----:B------:R-:W-:Y:S02]  /*1c50*/  SHF.R.S32.HI R18, RZ, 0x1f, R0 ;  /* 0x0000001fff127819 */ /* 0x000fe40000011400 */
[----:B------:R-:W-:Y:S01]  /*1c60*/  IADD3 R2, P1, R0, UR18, RZ ;  /* 0x0000001200027c10 */ /* 0x000fe2000ff3e0ff */
[----:B------:R-:W-:-:S02]  /*1c70*/  UIMAD UR11, UR18, UR9, UR8 ;  /* 0x00000009120b72a4 */ /* 0x000fc4000f8e0208 */
[----:B------:R-:W-:Y:S01]  /*1c80*/  UIADD3 UR8, UR18, UR10, URZ ;  /* 0x0000000a12087290 */ /* 0x000fe2000fffe03f */
[----:B------:R-:W-:Y:S01]  /*1c90*/  IADD3.X R7, R18, UR29, RZ, P1, !PT ;  /* 0x0000001d12077c10 */ /* 0x000fe20008ffe4ff */
[----:B------:R-:W-:Y:S01]  /*1ca0*/  IMAD.WIDE.U32 R4, R2, c[0x0][0x190], R238 ;  /* 0x0000640002047a25 */ /* 0x000fe200078e00ee */
[----:B------:R-:W-:Y:S02]  /*1cb0*/  UIADD3 UR10, UR18, UR16, URZ ;  /* 0x00000010120a7290 */ /* 0x000fe4000fffe03f */
[----:B------:R-:W-:Y:S01]  /*1cc0*/  UIMAD.WIDE UR8, UR8, UR22, UR4 ;  /* 0x00000016080872a5 */ /* 0x000fe2000f8e0204 */
[----:B------:R-:W-:Y:S01]  /*1cd0*/  IMAD R7, R7, c[0x0][0x190], RZ ;  /* 0x0000640007077a24 */ /* 0x000fe200078e02ff */
[----:B------:R-:W-:Y:S01]  /*1ce0*/  IADD3 R6, P1, R4, UR32, RZ ;  /* 0x0000002004067c10 */ /* 0x000fe2000ff3e0ff */
[----:B------:R1:W2:Y:S01]  /*1cf0*/  R2UR UR4, R8 ;  /* 0x00000000080473c2 */ /* 0x0002a200000e0000 */
[----:B------:R-:W-:Y:S01]  /*1d00*/  ULDC UR32, c[0x0][0x2e8] ;  /* 0x0000ba0000207ab9 */ /* 0x000fe20000000800 */
[----:B------:R-:W-:-:S02]  /*1d10*/  IMAD R2, R2, c[0x0][0x194], R7 ;  /* 0x0000650002027a24 */ /* 0x000fc400078e0207 */
[----:B------:R-:W-:-:S03]  /*1d20*/  UMOV UR29, UR9 ;  /* 0x00000009001d7c82 */ /* 0x000fc60008000000 */
[----:B------:R-:W-:Y:S01]  /*1d30*/  IADD3.X R7, R5, UR30, R2, P1, !PT ;  /* 0x0000001e05077c10 */ /* 0x000fe20008ffe402 */
[----:B------:R-:W-:Y:S01]  /*1d40*/  UMOV UR30, UR8 ;  /* 0x00000008001e7c82 */ /* 0x000fe20008000000 */
[----:B------:R-:W-:Y:S01]  /*1d50*/  IADD3 R4, P1, R238, UR25, RZ ;  /* 0x00000019ee047c10 */ /* 0x000fe2000ff3e0ff */
[----:B------:R-:W-:Y:S01]  /*1d60*/  UIADD3 UR8, -UR6, UR12, UR19 ;  /* 0x0000000c06087290 */ /* 0x000fe2000fffe113 */
[----:B------:R3:W4:Y:S02]  /*1d70*/  R2UR UR5, R10 ;  /* 0x000000000a0573c2 */ /* 0x00072400000e0000 */
[----:B------:R-:W-:Y:S01]  /*1d80*/  IADD3.X R5, R239, UR28, RZ, P1, !PT ;  /* 0x0000001cef057c10 */ /* 0x000fe20008ffe4ff */
[----:B------:R-:W-:-:S04]  /*1d90*/  UIADD3 UR8, UR8, -UR32, URZ ;  /* 0x8000002008087290 */ /* 0x000fc8000fffe03f */
[----:B------:R-:W-:Y:S01]  /*1da0*/  USHF.R.S32.HI UR32, URZ, 0x1f, UR8 ;  /* 0x0000001f3f207899 */ /* 0x000fe20008011408 */
[----:B------:R-:W-:-:S03]  /*1db0*/  IMAD.WIDE.U32 R4, R9, c[0x0][0x370], R4 ;  /* 0x0000dc0009047a25 */ /* 0x000fc600078e0004 */
[----:B------:R-:W-:Y:S01]  /*1dc0*/  ULEA.HI UR32, UR32, UR8, URZ, 0x7 ;  /* 0x0000000820207291 */ /* 0x000fe2000f8f383f */
[----:B-1----:R-:W-:Y:S01]  /*1dd0*/  LEA.HI R8, R20, R19, RZ, 0x5 ;  /* 0x0000001314087211 */ /* 0x002fe200078f28ff */
[----:B------:R-:W-:Y:S01]  /*1de0*/  UIADD3 UR8, UR31, -0x1, URZ ;  /* 0xffffffff1f087890 */ /* 0x000fe2000fffe03f */
[----:B------:R-:W-:Y:S01]  /*1df0*/  IADD3 R5, R5, UR11, RZ ;  /* 0x0000000b05057c10 */ /* 0x000fe2000fffe0ff */
[----:B------:R-:W-:Y:S01]  /*1e00*/  USHF.R.S32.HI UR32, URZ, 0x7, UR32 ;  /* 0x000000073f207899 */ /* 0x000fe20008011420 */
[----:B------:R-:W-:Y:S02]  /*1e10*/  LOP3.LUT R2, R8, 0xffffffe0, RZ, 0xc0, !PT ;  /* 0xffffffe008027812 */ /* 0x000fe400078ec0ff */
[----:B------:R-:W-:Y:S01]  /*1e20*/  SHF.R.S32.HI R8, RZ, 0x5, R8 ;  /* 0x00000005ff087819 */ /* 0x000fe20000011408 */
[----:B------:R-:W-:Y:S02]  /*1e30*/  UISETP.LT.AND UP1, UPT, URZ, UR32, UPT ;  /* 0x000000203f00728c */ /* 0x000fe4000bf21270 */
[----:B------:R-:W-:-:S02]  /*1e40*/  IMAD.IADD R14, R19, 0x1, -R2 ;  /* 0x00000001130e7824 */ /* 0x000fc400078e0a02 */
[----:B------:R-:W-:Y:S02]  /*1e50*/  USEL UR32, URZ, UR32, !UP1 ;  /* 0x000000203f207287 */ /* 0x000fe4000c800000 */
[----:B------:R-:W-:Y:S02]  /*1e60*/  IMAD R2, R8, UR50, R14 ;  /* 0x0000003208027c24 */ /* 0x000fe4000f8e020e */
[----:B------:R-:W-:-:S03]  /*1e70*/  UISETP.GT.AND UP1, UPT, UR31, UR32, UPT ;  /* 0x000000201f00728c */ /* 0x000fc6000bf24270 */
[----:B------:R-:W-:-:S04]  /*1e80*/  IADD3 R8, P1, R2, UR21, RZ ;  /* 0x0000001502087c10 */ /* 0x000fc8000ff3e0ff */
        /* <DEDUP_REMOVED lines=33> */
[----:B------:R-:W-:Y:S02]  /*20a0*/  UIMAD.WIDE.U32 UR8, UR38, UR10, UR8 ;  /* 0x0000000a260872a5 */ /* 0x000fe4000f8e0008 */
[----:B------:R-:W-:-:S04]  /*20b0*/  UIMAD UR10, UR33, UR10, URZ ;  /* 0x0000000a210a72a4 */ /* 0x000fc8000f8e023f */
[----:B------:R-:W-:Y:S02]  /*20c0*/  UIMAD UR10, UR38, UR11, UR10 ;  /* 0x0000000b260a72a4 */ /* 0x000fe4000f8e020a */
[----:B------:R-:W-:Y:S02]  /*20d0*/  UMOV UR15, UR8 ;  /* 0x00000008000f7c82 */ /* 0x000fe40008000000 */
[----:B------:R-:W-:Y:S02]  /*20e0*/  UIADD3 UR16, UR9, UR10, URZ ;  /* 0x0000000a09107290 */ /* 0x000fe4000fffe03f */
.L_x_1860:
        /* <DEDUP_REMOVED lines=9> */
[----:B------:R-:W-:Y:S02]  /*2180*/  UIMAD UR10, UR34, UR9, UR10 ;  /* 0x00000009220a72a4 */ /* 0x000fe4000f8e020a */
[----:B------:R-:W-:-:S04]  /*2190*/  UIMAD.WIDE.U32 UR8, UR34, UR8, URZ ;  /* 0x00000008220872a5 */ /* 0x000fc8000f8e003f */
[----:B------:R-:W-:-:S03]  /*21a0*/  UIADD3 UR9, UR9, UR10, URZ ;  /* 0x0000000a09097290 */ /* 0x000fc6000fffe03f */
[----:B------:R-:W-:Y:S02]  /*21b0*/  ULDC.64 UR10, c[0x0][0x390] ;  /* 0x0000e400000a7ab9 */ /* 0x000fe40000000a00 */
[----:B------:R-:W-:Y:S02]  /*21c0*/  UIMAD UR12, UR33, UR10, URZ ;  /* 0x0000000a210c72a4 */ /* 0x000fe4000f8e023f */
[----:B------:R-:W-:Y:S02]  /*21d0*/  UIMAD.WIDE.U32 UR8, UR38, UR10, UR8 ;  /* 0x0000000a260872a5 */ /* 0x000fe4000f8e0008 */
[----:B------:R-:W-:-:S04]  /*21e0*/  UIMAD UR11, UR38, UR11, UR12 ;  /* 0x0000000b260b72a4 */ /* 0x000fc8000f8e020c */
[----:B------:R-:W-:Y:S02]  /*21f0*/  UIADD3 UR11, UR9, UR11, URZ ;  /* 0x0000000b090b7290 */ /* 0x000fe4000fffe03f */
[----:B------:R-:W-:Y:S02]  /*2200*/  UMOV UR10, UR8 ;  /* 0x00000008000a7c82 */ /* 0x000fe40008000000 */
.L_x_1861:
        /* <DEDUP_REMOVED lines=9> */
[----:B------:R-:W-:Y:S02]  /*22a0*/  IADD3 R4, P0, R4, UR15, RZ ;  /* 0x0000000f04047c10 */ /* 0x000fe4000ff1e0ff */
[----:B------:R-:W-:Y:S01]  /*22b0*/  IMAD.U32 R2, RZ, RZ, UR8 ;  /* 0x00000008ff027e24 */ /* 0x000fe2000f8e00ff */
[----:B------:R-:W-:Y:S01]  /*22c0*/  ULDC.64 UR8, c[0x0][0x3b8] ;  /* 0x0000ee0000087ab9 */ /* 0x000fe20000000a00 */
[----:B------:R-:W-:Y:S01]  /*22d0*/  ISETP.GE.OR P3, PT, R0, UR6, P4 ;  /* 0x0000000600007c0c */ /* 0x000fe2000a766670 */
[----:B------:R-:W-:Y:S02]  /*22e0*/  UIMAD UR8, UR12, UR8, URZ ;  /* 0x000000080c0872a4 */ /* 0x000fe4000f8e023f */
        /* <DEDUP_REMOVED lines=15> */
.L_x_1863:
[----:B------:R-:W-:Y:S05]  /*23e0*/  BSYNC B0 ;  /* 0x0000000000007941 */ /* 0x000fea0003800000 */
.L_x_1862:
        /* <DEDUP_REMOVED lines=15> */
.L_x_1865:
[----:B------:R-:W-:Y:S05]  /*24e0*/  BSYNC B0 ;  /* 0x0000000000007941 */ /* 0x000fea0003800000 */
.L_x_1864:
        /* <DEDUP_REMOVED lines=15> */
.L_x_1867:
[----:B------:R-:W-:Y:S05]  /*25e0*/  BSYNC B0 ;  /* 0x0000000000007941 */ /* 0x000fea0003800000 */
.L_x_1866:
        /* <DEDUP_REMOVED lines=14> */
.L_x_1869:
[----:B------:R-:W-:Y:S05]  /*26d0*/  BSYNC B0 ;  /* 0x0000000000007941 */ /* 0x000fea0003800000 */
.L_x_1868:
[----:B------:R-:W-:Y:S01]  /*26e0*/  ULDC.64 UR8, c[0x0][0x3a8] ;  /* 0x0000ea0000087ab9 */ /* 0x000fe20000000a00 */
[----:B-1----:R-:W-:Y:S01]  /*26f0*/  IMAD.WIDE.U32 R4, R11, c[0x0][0x3a8], R238 ;  /* 0x0000ea000b047a25 */ /* 0x002fe200078e00ee */
[----:B------:R-:W-:Y:S01]  /*2700*/  UIMAD UR6, UR20, UR8, URZ ;  /* 0x00000008140672a4 */ /* 0x000fe2000f8e023f */
[----:B------:R-:W-:Y:S01]  /*2710*/  BSSY B0, `(.L_x_1870) ;  /* 0x0000016000007945 */ /* 0x000fe20003800000 */
[----:B------:R-:W-:Y:S02]  /*2720*/  USHF.R.S32.HI UR12, URZ, 0x1f, UR39 ;  /* 0x0000001f3f0c7899 */ /* 0x000fe40008011427 */
[----:B------:R-:W-:Y:S01]  /*2730*/  UIMAD UR6, UR19, UR9, UR6 ;  /* 0x00000009130672a4 */ /* 0x000fe2000f8e0206 */
[----:B------:R-:W-:Y:S02]  /*2740*/  IADD3 R4, P4, R4, UR10, RZ ;  /* 0x0000000a04047c10 */ /* 0x000fe4000ff9e0ff */
[----:B------:R-:W-:-:S03]  /*2750*/  ULDC.64 UR8, c[0x0][0x3c0] ;  /* 0x0000f00000087ab9 */ /* 0x000fc60000000a00 */
[----:B------:R-:W-:Y:S01]  /*2760*/  IMAD.U32 R2, RZ, RZ, UR6 ;  /* 0x00000006ff027e24 */ /* 0x000fe2000f8e00ff */
[----:B------:R-:W-:-:S04]  /*2770*/  UIMAD UR6, UR12, UR8, URZ ;  /* 0x000000080c0672a4 */ /* 0x000fc8000f8e023f */
[----:B------:R-:W-:Y:S01]  /*2780*/  IADD3.X R5, R5, UR11, R2, P4, !PT ;  /* 0x0000000b05057c10 */ /* 0x000fe2000a7fe402 */
[----:B------:R-:W-:Y:S01]  /*2790*/  UIMAD UR6, UR39, UR9, UR6 ;  /* 0x00000009270672a4 */ /* 0x000fe2000f8e0206 */
[----:B------:R-:W-:-:S05]  /*27a0*/  MOV R2, UR39 ;  /* 0x0000002700027c02 */ /* 0x000fca0008000f00 */
        /* <DEDUP_REMOVED lines=12> */
.L_x_1871:
[----:B------:R-:W-:Y:S05]  /*2870*/  BSYNC B0 ;  /* 0x0000000000007941 */ /* 0x000fea0003800000 */
.L_x_1870:
        /* <DEDUP_REMOVED lines=13> */
.L_x_1873:
[----:B------:R-:W-:Y:S05]  /*2950*/  BSYNC B0 ;  /* 0x0000000000007941 */ /* 0x000fea0003800000 */
.L_x_1872:
        /* <DEDUP_REMOVED lines=13> */
.L_x_1875:
[----:B------:R-:W-:Y:S05]  /*2a30*/  BSYNC B0 ;  /* 0x0000000000007941 */ /* 0x000fea0003800000 */
.L_x_1874:
        /* <DEDUP_REMOVED lines=12> */
.L_x_1859:
        /* <DEDUP_REMOVED lines=22> */
.L_x_1878:
[----:B------:R-:W-:Y:S05]  /*2c60*/  BSYNC B0 ;  /* 0x0000000000007941 */ /* 0x000fea0003800000 */
.L_x_1877:
        /* <DEDUP_REMOVED lines=16> */
.L_x_1880:
[----:B------:R-:W-:Y:S05]  /*2d70*/  BSYNC B0 ;  /* 0x0000000000007941 */ /* 0x000fea0003800000 */
.L_x_1879:
        /* <DEDUP_REMOVED lines=16> */
.L_x_1882:
[----:B------:R-:W-:Y:S05]  /*2e80*/  BSYNC B0 ;  /* 0x0000000000007941 */ /* 0x000fea0003800000 */
.L_x_1881:
        /* <DEDUP_REMOVED lines=19> */
.L_x_1884:
[----:B------:R-:W-:Y:S05]  /*2fc0*/  BSYNC B0 ;  /* 0x0000000000007941 */ /* 0x000fea0003800000 */
.L_x_1883:
        /* <DEDUP_REMOVED lines=22> */
.L_x_1886:
[----:B------:R-:W-:Y:S05]  /*3130*/  BSYNC B0 ;  /* 0x0000000000007941 */ /* 0x000fea0003800000 */
.L_x_1885:
        /* <DEDUP_REMOVED lines=20> */
.L_x_1888:
[----:B------:R-:W-:Y:S05]  /*3280*/  BSYNC B0 ;  /* 0x0000000000007941 */ /* 0x000fea0003800000 */
.L_x_1887:
        /* <DEDUP_REMOVED lines=20> */
.L_x_1890:
[----:B------:R-:W-:Y:S05]  /*33d0*/  BSYNC B0 ;  /* 0x0000000000007941 */ /* 0x000fea0003800000 */
.L_x_1889:
        /* <DEDUP_REMOVED lines=23> */
.L_x_1892:
[----:B------:R-:W-:Y:S05]  /*3550*/  BSYNC B0 ;  /* 0x0000000000007941 */ /* 0x000fea0003800000 */
.L_x_1891:
        /* <DEDUP_REMOVED lines=51> */
.L_x_1894:
[----:B-1----:R-:W-:Y:S05]  /*3890*/  BSYNC B0 ;  /* 0x0000000000007941 */ /* 0x002fea0003800000 */
.L_x_1893:
        /* <DEDUP_REMOVED lines=21> */
.L_x_1896:
[----:B------:R-:W-:Y:S05]  /*39f0*/  BSYNC B0 ;  /* 0x0000000000007941 */ /* 0x000fea0003800000 */
.L_x_1895:
        /* <DEDUP_REMOVED lines=21> */
.L_x_1898:
[----:B------:R-:W-:Y:S05]  /*3b50*/  BSYNC B0 ;  /* 0x0000000000007941 */ /* 0x000fea0003800000 */
.L_x_1897:
        /* <DEDUP_REMOVED lines=21> */
.L_x_1900:
[----:B------:R-:W-:Y:S05]  /*3cb0*/  BSYNC B0 ;  /* 0x0000000000007941 */ /* 0x000fea0003800000 */
.L_x_1899:
[----:B------:R-:W-:Y:S01]  /*3cc0*/  ULDC.64 UR16, c[0x0][0x1a0] ;  /* 0x0000680000107ab9 */ /* 0x000fe20000000a00 */
[----:B------:R1:W-:Y:S01]  /*3cd0*/  @P5 STS.128 [R2+0x10000], RZ ;  /* 0x010000ff02005388 */ /* 0x0003e20000000c00 */
[----:B------:R-:W-:Y:S01]  /*3ce0*/  UIMAD UR9, UR20, UR16, URZ ;  /* 0x00000010140972a4 */ /* 0x000fe2000f8e023f */
[----:B-1----:R-:W-:Y:S01]  /*3cf0*/  IMAD.WIDE.U32 R4, R13, c[0x0][0x1a0], R238 ;  /* 0x000068000d047a25 */ /* 0x002fe200078e00ee */
[----:B------:R-:W-:Y:S02]  /*3d00*/  BSSY B0, `(.L_x_1901) ;  /* 0x0000019000007945 */ /* 0x000fe40003800000 */
[----:B------:R-:W-:Y:S02]  /*3d10*/  UIMAD UR9, UR19, UR17, UR9 ;  /* 0x00000011130972a4 */ /* 0x000fe4000f8e0209 */
[----:B------:R-:W-:-:S04]  /*3d20*/  IADD3 R4, P0, R4, UR23, RZ ;  /* 0x0000001704047c10 */ /* 0x000fc8000ff1e0ff */
[----:B------:R-:W-:-:S04]  /*3d30*/  MOV R6, UR9 ;  /* 0x0000000900067c02 */ /* 0x000fc80008000f00 */
[----:B------:R-:W-:Y:S01]  /*3d40*/  IADD3.X R5, R5, UR24, R6, P0, !PT ;  /* 0x0000001805057c10 */ /* 0x000fe200087fe406 */
[----:B------:R-:W-:-:S04]  /*3d50*/  IMAD R6, R15, c[0x0][0x1b8], RZ ;  /* 0x00006e000f067a24 */ /* 0x000fc800078e02ff */
[C---:B------:R-:W-:Y:S02]  /*3d60*/  IMAD R6, R12.reuse, c[0x0][0x1bc], R6 ;  /* 0x00006f000c067a24 */ /* 0x040fe400078e0206 */
        /* <DEDUP_REMOVED lines=18> */
.L_x_1902:
[----:B------:R-:W-:Y:S05]  /*3e90*/  BSYNC B0 ;  /* 0x0000000000007941 */ /* 0x000fea0003800000 */
.L_x_1901:
        /* <DEDUP_REMOVED lines=20> */
.L_x_1904:
[----:B------:R-:W-:Y:S05]  /*3fe0*/  BSYNC B0 ;  /* 0x0000000000007941 */ /* 0x000fea0003800000 */
.L_x_1903:
        /* <DEDUP_REMOVED lines=20> */
.L_x_1906:
[----:B------:R-:W-:Y:S05]  /*4130*/  BSYNC B0 ;  /* 0x0000000000007941 */ /* 0x000fea0003800000 */
.L_x_1905:
        /* <DEDUP_REMOVED lines=19> */
.L_x_1908:
[----:B------:R-:W-:Y:S05]  /*4270*/  BSYNC B0 ;  /* 0x0000000000007941 */ /* 0x000fea0003800000 */
.L_x_1907:
[----:B------:R-:W-:Y:S02]  /*4280*/  IMAD.MOV.U32 R6, RZ, RZ, c[0x0][0x308] ;  /* 0x0000c200ff067624 */ /* 0x000fe400078e00ff */
[----:B------:R-:W-:Y:S01]  /*4290*/  IMAD.MOV.U32 R7, RZ, RZ, c[0x0][0x30c] ;  /* 0x0000c300ff077624 */ /* 0x000fe200078e00ff */
[----:B------:R-:W0:Y:S04]  /*42a0*/  LDGDEPBAR ;  /* 0x00000000000079af */ /* 0x000e280000000000 */
[----:B--23--:R2:W3:Y:S04]  /*42b0*/  LDG.E.64 R4, [R6.64+0x8] ;  /* 0x0000082406047981 */ /* 0x00c4e8000c1e1b00 */
[----:B--2---:R-:W2:Y:S01]  /*42c0*/  LDG.E.64 R6, [R6.64] ;  /* 0x0000002406067981 */ /* 0x004ea2000c1e1b00 */
[----:B------:R-:W-:Y:S01]  /*42d0*/  LEA.HI R0, R20, R19, RZ, 0x4 ;  /* 0x0000001314007211 */ /* 0x000fe200078f20ff */
[----:B------:R-:W-:Y:S01]  /*42e0*/  IMAD.MOV.U32 R185, RZ, RZ, 0x20 ;  /* 0x00000020ffb97424 */ /* 0x000fe200078e00ff */
[----:B------:R-:W-:Y:S01]  /*42f0*/  CS2R R126, SRZ ;  /* 0x00000000007e7805 */ /* 0x000fe2000001ff00 */
[----:B------:R-:W-:Y:S01]  /*4300*/  IMAD.MOV.U32 R177, RZ, RZ, 0x40 ;  /* 0x00000040ffb17424 */ /* 0x000fe200078e00ff */
[----:B------:R-:W-:Y:S01]  /*4310*/  LOP3.LUT R0, R0, 0xfffffff0, RZ, 0xc0, !PT ;  /* 0xfffffff000007812 */ /* 0x000fe200078ec0ff */
[----:B------:R-:W-:Y:S01]  /*4320*/  IMAD.MOV.U32 R252, RZ, RZ, 0x40 ;  /* 0x00000040fffc7424 */ /* 0x000fe200078e00ff */
[----:B------:R-:W-:Y:S01]  /*4330*/  CS2R R124, SRZ ;  /* 0x00000000007c7805 */ /* 0x000fe2000001ff00 */
[----:B------:R-:W-:Y:S01]  /*4340*/  IMAD.MOV.U32 R228, RZ, RZ, R227 ;  /* 0x000000ffffe47224 */ /* 0x000fe200078e00e3 */
[----:B------:R-:W-:Y:S01]  /*4350*/  CS2R R130, SRZ ;  /* 0x0000000000827805 */ /* 0x000fe2000001ff00 */
[----:B------:R-:W-:Y:S01]  /*4360*/  IMAD.IADD R0, R19, 0x1, -R0 ;  /* 0x0000000113007824 */ /* 0x000fe200078e0a00 */
[----:B------:R-:W-:Y:S01]  /*4370*/  CS2R R128, SRZ ;  /* 0x0000000000807805 */ /* 0x000fe2000001ff00 */
[----:B------:R-:W-:Y:S01]  /*4380*/  CS2R R122, SRZ ;  /* 0x00000000007a7805 */ /* 0x000fe2000001ff00 */
[----:B------:R-:W-:Y:S01]  /*4390*/  CS2R R120, SRZ ;  /* 0x0000000000787805 */ /* 0x000fe2000001ff00 */
[----:B------:R-:W-:Y:S01]  /*43a0*/  CS2R R118, SRZ ;  /* 0x0000000000767805 */ /* 0x000fe2000001ff00 */
        /* <DEDUP_REMOVED lines=14> */
[--C-:B------:R-:W-:Y:S01]  /*4490*/  SHF.R.S32.HI R2, RZ, 0x1f, R14.reuse ;  /* 0x0000001fff027819 */ /* 0x100fe2000001140e */
        /* <DEDUP_REMOVED lines=9> */
[----:B------:R-:W-:Y:S01]  /*4530*/  SEL R185, R185, 0xffffffe0, !P0 ;  /* 0xffffffe0b9b97807 */ /* 0x000fe20004000000 */
        /* <DEDUP_REMOVED lines=12> */
[----:B------:R-:W-:Y:S01]  /*4600*/  IMAD.IADD R184, R178, 0x1, R185 ;  /* 0x00000001b2b87824 */ /* 0x000fe200078e02b9 */
[----:B------:R-:W-:Y:S01]  /*4610*/  SEL R252, R252, 0xffffffc0, !P4 ;  /* 0xffffffc0fcfc7807 */ /* 0x000fe20006000000 */
[----:B------:R-:W-:Y:S01]  /*4620*/  ULDC UR26, c[0x0][0x2e4] ;  /* 0x0000b900001a7ab9 */ /* 0x000fe20000000800 */
[----:B---3--:R-:W-:-:S04]  /*4630*/  IADD3 R251, P3, P2, R4, UR48, R14 ;  /* 0x0000003004fb7c10 */ /* 0x008fc8000fa7e00e */
[----:B------:R-:W-:Y:S02]  /*4640*/  IADD3.X R4, R5, UR52, R2, P3, P2 ;  /* 0x0000003405047c10 */ /* 0x000fe40009fe4402 */
[----:B------:R-:W-:-:S04]  /*4650*/  IADD3 R2, R187, 0x2000, RZ ;  /* 0x00002000bb027810 */ /* 0x000fc80007ffe0ff */
[----:B------:R-:W-:-:S05]  /*4660*/  SEL R2, R2, R187, !P1 ;  /* 0x000000bb02027207 */ /* 0x000fca0004800000 */
[----:B------:R-:W-:Y:S01]  /*4670*/  IMAD.SHL.U32 R183, R2, 0x2, RZ ;  /* 0x0000000202b77824 */ /* 0x000fe200078e00ff */
[----:B--2---:R-:W1:Y:S08]  /*4680*/  R2UR UR16, R6 ;  /* 0x00000000061073c2 */ /* 0x004e7000000e0000 */
[----:B------:R-:W2:Y:S01]  /*4690*/  R2UR UR31, R7 ;  /* 0x00000000071f73c2 */ /* 0x000ea200000e0000 */
[----:B-1----:R-:W-:Y:S01]  /*46a0*/  LOP3.LUT R249, R4, UR16, RZ, 0x3c, !PT ;  /* 0x0000001004f97c12 */ /* 0x002fe2000f8e3cff */
[----:B------:R-:W-:-:S02]  /*46b0*/  UIADD3 UR25, UR16, -0x61c88647, URZ ;  /* 0x9e3779b910197890 */ /* 0x000fc4000fffe03f */
[----:B------:R-:W-:Y:S02]  /*46c0*/  UIADD3 UR24, UR16, 0x3c6ef372, URZ ;  /* 0x3c6ef37210187890 */ /* 0x000fe4000fffe03f */
[----:B------:R-:W-:Y:S02]  /*46d0*/  UIADD3 UR22, UR16, -0x255992d5, URZ ;  /* 0xdaa66d2b10167890 */ /* 0x000fe4000fffe03f */
[----:B------:R-:W-:Y:S02]  /*46e0*/  UIADD3 UR20, UR16, 0x78dde6e4, URZ ;  /* 0x78dde6e410147890 */ /* 0x000fe4000fffe03f */
[----:B------:R-:W-:Y:S02]  /*46f0*/  UIADD3 UR18, UR16, 0x1715609d, URZ ;  /* 0x1715609d10127890 */ /* 0x000fe4000fffe03f */
[----:B------:R-:W-:Y:S02]  /*4700*/  UIADD3 UR16, UR16, -0x4ab325aa, URZ ;  /* 0xb54cda5610107890 */ /* 0x000fe4000fffe03f */
[----:B--2---:R-:W-:-:S02]  /*4710*/  UIADD3 UR33, UR31, -0x4498517b, URZ ;  /* 0xbb67ae851f217890 */ /* 0x004fc4000fffe03f */
[----:B------:R-:W-:Y:S02]  /*4720*/  UIADD3 UR23, UR31, 0x76cf5d0a, URZ ;  /* 0x76cf5d0a1f177890 */ /* 0x000fe4000fffe03f */
[----:B------:R-:W-:Y:S02]  /*4730*/  UIADD3 UR21, UR31, 0x32370b8f, URZ ;  /* 0x32370b8f1f157890 */ /* 0x000fe4000fffe03f */
[----:B------:R-:W-:Y:S02]  /*4740*/  UIADD3 UR19, UR31, -0x126145ec, URZ ;  /* 0xed9eba141f137890 */ /* 0x000fe4000fffe03f */
[----:B------:R-:W-:Y:S02]  /*4750*/  UIADD3 UR17, UR31, -0x56f99767, URZ ;  /* 0xa90668991f117890 */ /* 0x000fe4000fffe03f */
[----:B------:R-:W-:Y:S02]  /*4760*/  UIADD3 UR15, UR31, 0x646e171e, URZ ;  /* 0x646e171e1f0f7890 */ /* 0x000fe4000fffe03f */
.L_x_1913:
[----:B------:R-:W0:Y:S01]  /*4770*/  LDGDEPBAR ;  /* 0x00000000000079af */ /* 0x000e220000000000 */
[----:B------:R-:W-:Y:S01]  /*4780*/  IMAD.U32 R4, RZ, RZ, UR30 ;  /* 0x0000001eff047e24 */ /* 0x000fe2000f8e00ff */
[----:B------:R-:W-:Y:S01]  /*4790*/  IADD3 R0, R183, R185, RZ ;  /* 0x000000b9b7007210 */ /* 0x000fe20007ffe0ff */
[----:B------:R-:W-:Y:S01]  /*47a0*/  IMAD.U32 R5, RZ, RZ, UR29 ;  /* 0x0000001dff057e24 */ /* 0x000fe2000f8e00ff */
[----:B------:R-:W-:Y:S02]  /*47b0*/  USHF.L.U32 UR28, UR14, 0x7, URZ ;  /* 0x000000070e1c7899 */ /* 0x000fe4000800063f */
[C---:B------:R-:W-:Y:S02]  /*47c0*/  LEA R20, P0, R243.reuse, R4, 0x2 ;  /* 0x00000004f3147211 */ /* 0x040fe400078010ff */
[----:B------:R-:W-:Y:S02]  /*47d0*/  UIADD3 UR27, UR28, UR12, URZ ;  /* 0x0000000c1c1b7290 */ /* 0x000fe4000fffe03f */
[----:B------:R-:W-:Y:S02]  /*47e0*/  LEA.HI.X.SX32 R21, R243, R5, 0x2, P0 ;  /* 0x00000005f3157211 */ /* 0x000fe400000f16ff */
        /* <DEDUP_REMOVED lines=11> */
[----:B------:R-:W3:Y:S08]  /*48a0*/  LDSM.16.M88.4 R32, [R179+0xc800] ;  /* 0x00c80000b320783b */ /* 0x000ef00000000200 */
[----:B------:R-:W4:Y:S08]  /*48b0*/  LDSM.16.M88.4 R48, [R179+0xd000] ;  /* 0x00d00000b330783b */ /* 0x000f300000000200 */
        /* <DEDUP_REMOVED lines=12> */
[-C--:B---3--:R-:W-:Y:S07]  /*4980*/  HMMA.16816.F32 R20, R64, R32.reuse, RZ ;  /* 0x000000204014723c */ /* 0x088fee00000018ff */
[----:B------:R-:W3:Y:S01]  /*4990*/  LDSM.16.M88.4 R148, [R182+0xc800] ;  /* 0x00c80000b694783b */ /* 0x000ee20000000200 */
[C---:B------:R-:W-:Y:S07]  /*49a0*/  HMMA.16816.F32 R24, R60.reuse, R32, RZ ;  /* 0x000000203c18723c */ /* 0x040fee00000018ff */
[----:B------:R-:W1:Y:S01]  /*49b0*/  LDSM.16.M88.4 R152, [R182+0xd000] ;  /* 0x00d00000b698783b */ /* 0x000e620000000200 */
[-C--:B------:R-:W-:Y:S07]  /*49c0*/  HMMA.16816.F32 R28, R60, R34.reuse, RZ ;  /* 0x000000223c1c723c */ /* 0x080fee00000018ff */
[----:B------:R-:W1:Y:S01]  /*49d0*/  LDSM.16.M88.4 R156, [R182+0xd800] ;  /* 0x00d80000b69c783b */ /* 0x000e620000000200 */
[C---:B------:R-:W-:Y:S07]  /*49e0*/  HMMA.16816.F32 R32, R64.reuse, R34, RZ ;  /* 0x000000224020723c */ /* 0x040fee00000018ff */
[----:B------:R-:W-:Y:S01]  /*49f0*/  LDSM.16.M88.4 R164, [R180+0xc000] ;  /* 0x00c00000b4a4783b */ /* 0x000fe20000000200 */
[-C--:B----4-:R-:W-:Y:S07]  /*4a00*/  HMMA.16816.F32 R36, R64, R48.reuse, RZ ;  /* 0x000000304024723c */ /* 0x090fee00000018ff */
[----:B------:R-:W-:Y:S01]  /*4a10*/  LDSM.16.M88.4 R168, [R181+0xc800] ;  /* 0x00c80000b5a8783b */ /* 0x000fe20000000200 */
[C---:B------:R-:W-:Y:S07]  /*4a20*/  HMMA.16816.F32 R40, R60.reuse, R48, RZ ;  /* 0x000000303c28723c */ /* 0x040fee00000018ff */
[----:B------:R-:W-:Y:S01]  /*4a30*/  LDSM.16.M88.4 R172, [R181+0xd000] ;  /* 0x00d00000b5ac783b */ /* 0x000fe20000000200 */
[-C--:B------:R-:W-:Y:S08]  /*4a40*/  HMMA.16816.F32 R44, R60, R50.reuse, RZ ;  /* 0x000000323c2c723c */ /* 0x080ff000000018ff */
[C---:B------:R-:W-:Y:S08]  /*4a50*/  HMMA.16816.F32 R48, R64.reuse, R50, RZ ;  /* 0x000000324030723c */ /* 0x040ff000000018ff */
[-C--:B------:R-:W-:Y:S08]  /*4a60*/  HMMA.16816.F32 R52, R64, R132.reuse, RZ ;  /* 0x000000844034723c */ /* 0x080ff000000018ff */
[C---:B------:R-:W-:Y:S07]  /*4a70*/  HMMA.16816.F32 R56, R60.reuse, R132, RZ ;  /* 0x000000843c38723c */ /* 0x040fee00000018ff */
[----:B------:R-:W-:Y:S01]  /*4a80*/  IMAD.IADD R132, R183, 0x1, R177 ;  /* 0x00000001b7847824 */ /* 0x000fe200078e02b1 */
[-C--:B------:R-:W-:Y:S04]  /*4a90*/  HMMA.16816.F32 R60, R60, R134.reuse, RZ ;  /* 0x000000863c3c723c */ /* 0x080fe800000018ff */
[----:B------:R-:W4:Y:S04]  /*4aa0*/  LDSM.16.M88.4 R160, [R132] ;  /* 0x0000000084a0783b */ /* 0x000f280000000200 */
[----:B------:R-:W-:Y:S04]  /*4ab0*/  HMMA.16816.F32 R64, R64, R134, RZ ;  /* 0x000000864040723c */ /* 0x000fe800000018ff */
[----:B------:R-:W4:Y:S04]  /*4ac0*/  LDSM.16.M88.4 R132, [R132+0x2000] ;  /* 0x002000008484783b */ /* 0x000f280000000200 */
        /* <DEDUP_REMOVED lines=16> */
[----:B------:R-:W-:Y:S01]  /*4bd0*/  IADD3 R156, R0, R177, RZ ;  /* 0x000000b1009c7210 */ /* 0x000fe20007ffe0ff */
[-C--:B------:R-:W-:Y:S01]  /*4be0*/  HMMA.16816.F32 R60, R144, R158.reuse, R60 ;  /* 0x0000009e903c723c */ /* 0x080fe2000000183c */
[----:B------:R-:W2:Y:S07]  /*4bf0*/  LDSM.16.M88.4 R144, [R180+0xd000] ;  /* 0x00d00000b490783b */ /* 0x000eae0000000200 */
[----:B------:R-:W-:Y:S01]  /*4c00*/  HMMA.16816.F32 R64, R136, R158, R64 ;  /* 0x0000009e8840723c */ /* 0x000fe20000001840 */
[----:B------:R-:W3:Y:S07]  /*4c10*/  LDSM.16.M88.4 R136, [R180+0xd800] ;  /* 0x00d80000b488783b */ /* 0x000eee0000000200 */
[-C--:B----4-:R-:W-:Y:S01]  /*4c20*/  HMMA.16816.F32 R4, R160, R164.reuse, R4 ;  /* 0x000000a4a004723c */ /* 0x090fe20000001804 */
[----:B------:R-:W4:Y:S07]  /*4c30*/  LDSM.16.M88.4 R148, [R156] ;  /* 0x000000009c94783b */ /* 0x000f2e0000000200 */
        /* <DEDUP_REMOVED lines=13> */
[-C--:B---3--:R-:W-:Y:S08]  /*4d10*/  HMMA.16816.F32 R52, R160, R136.reuse, R52 ;  /* 0x00000088a034723c */ /* 0x088ff00000001834 */
[C---:B------:R-:W-:Y:S08]  /*4d20*/  HMMA.16816.F32 R56, R132.reuse, R136, R56 ;  /* 0x000000888438723c */ /* 0x040ff00000001838 */
[-C--:B------:R-:W-:Y:S08]  /*4d30*/  HMMA.16816.F32 R60, R132, R138.reuse, R60 ;  /* 0x0000008a843c723c */ /* 0x080ff0000000183c */
[----:B------:R-:W-:Y:S08]  /*4d40*/  HMMA.16816.F32 R64, R160, R138, R64 ;  /* 0x0000008aa040723c */ /* 0x000ff00000001840 */
[-C--:B----4-:R-:W-:Y:S08]  /*4d50*/  HMMA.16816.F32 R4, R148, R152.reuse, R4 ;  /* 0x000000989404723c */ /* 0x090ff00000001804 */
        /* <DEDUP_REMOVED lines=26> */
.L_x_1909:
[----:B------:R-:W-:Y:S01]  /*4f00*/  IADD3 R0, R243, UR9, RZ ;  /* 0x00000009f3007c10 */ /* 0x000fe2000fffe0ff */
[----:B------:R-:W-:Y:S02]  /*4f10*/  UIADD3 UR9, -UR13, UR6, -UR12 ;  /* 0x000000060d097290 */ /* 0x000fe4000fffe90c */
[----:B------:R-:W-:Y:S01]  /*4f20*/  UMOV UR26, UR13 ;  /* 0x0000000d001a7c82 */ /* 0x000fe20008000000 */
[C---:B------:R-:W-:Y:S02]  /*4f30*/  IADD3 R133, R0.reuse, 0x8, RZ ;  /* 0x0000000800857810 */ /* 0x040fe40007ffe0ff */
[C---:B------:R-:W-:Y:S02]  /*4f40*/  IADD3 R132, R0.reuse, 0x40, RZ ;  /* 0x0000004000847810 */ /* 0x040fe40007ffe0ff */
[C---:B------:R-:W-:Y:S02]  /*4f50*/  IADD3 R2, R0.reuse, 0x48, RZ ;  /* 0x0000004800027810 */ /* 0x040fe40007ffe0ff */
[----:B------:R-:W-:Y:S02]  /*4f60*/  IADD3 R138, R0, UR9, RZ ;  /* 0x00000009008a7c10 */ /* 0x000fe4000fffe0ff */
[C---:B------:R-:W-:Y:S02]  /*4f70*/  IADD3 R136, R133.reuse, UR9, RZ ;  /* 0x0000000985887c10 */ /* 0x040fe4000fffe0ff */
[----:B------:R-:W-:Y:S02]  /*4f80*/  IADD3 R134, R132, UR9, RZ ;  /* 0x0000000984867c10 */ /* 0x000fe4000fffe0ff */
[C---:B------:R-:W-:Y:S01]  /*4f90*/  IADD3 R135, R2.reuse, UR9, RZ ;  /* 0x0000000902877c10 */ /* 0x040fe2000fffe0ff */
[----:B------:R-:W-:Y:S01]  /*4fa0*/  UIADD3 UR9, UR6, 0x1, -UR12 ;  /* 0x0000000106097890 */ /* 0x000fe2000fffe80c */
[----:B------:R-:W-:Y:S02]  /*4fb0*/  IMNMX R138, RZ, R138, !PT ;  /* 0x0000008aff8a7217 */ /* 0x000fe40007800200 */
[----:B------:R-:W-:Y:S01]  /*4fc0*/  IMNMX R136, RZ, R136, !PT ;  /* 0x00000088ff887217 */ /* 0x000fe20007800200 */
[----:B------:R-:W-:Y:S01]  /*4fd0*/  UIADD3 UR9, UR9, UR42, URZ ;  /* 0x0000002a09097290 */ /* 0x000fe2000fffe03f */
[----:B------:R-:W-:Y:S05]  /*4fe0*/  IMNMX R134, RZ, R134, !PT ;  /* 0x00000086ff867217 */ /* 0x000fea0007800200 */
[----:B------:R-:W-:Y:S02]  /*4ff0*/  IADD3 R139, R2, UR9, RZ ;  /* 0x00000009028b7c10 */ /* 0x000fe4000fffe0ff */
[----:B------:R-:W-:Y:S01]  /*5000*/  IADD3 R137, R0, UR9, RZ ;  /* 0x0000000900897c10 */ /* 0x000fe2000fffe0ff */
[----:B------:R-:W1:Y:S01]  /*5010*/  S2R R2, SR_TID.X ;  /* 0x0000000000027919 */ /* 0x000e620000002100 */
[----:B------:R-:W-:Y:S01]  /*5020*/  IADD3 R140, R133, UR9, RZ ;  /* 0x00000009858c7c10 */ /* 0x000fe2000fffe0ff */
[----:B------:R-:W-:Y:S01]  /*5030*/  IMAD.U32 R0, RZ, RZ, UR14 ;  /* 0x0000000eff007e24 */ /* 0x000fe2000f8e00ff */
[----:B------:R-:W-:Y:S02]  /*5040*/  IMNMX R137, R137, UR6, PT ;  /* 0x0000000689897c17 */ /* 0x000fe4000b800200 */
[----:B------:R-:W-:Y:S02]  /*5050*/  IADD3 R133, R132, UR9, RZ ;  /* 0x0000000984857c10 */ /* 0x000fe4000fffe0ff */
[----:B------:R-:W-:Y:S02]  /*5060*/  IMNMX R132, RZ, R135, !PT ;  /* 0x00000087ff847217 */ /* 0x000fe40007800200 */
[----:B------:R-:W-:Y:S02]  /*5070*/  IMNMX R135, R140, UR6, PT ;  /* 0x000000068c877c17 */ /* 0x000fe4000b800200 */
[----:B------:R-:W-:Y:S01]  /*5080*/  IMNMX R133, R133, UR6, PT ;  /* 0x0000000685857c17 */ /* 0x000fe2000b800200 */
[----:B-1----:R-:W-:Y:S05]  /*5090*/  IMAD.SHL.U32 R2, R2, 0x2, RZ ;  /* 0x0000000202027824 */ /* 0x002fea00078e00ff */
[----:B------:R-:W-:Y:S05]  /*50a0*/  LOP3.LUT R2, R2, 0x6, RZ, 0xc0, !PT ;  /* 0x0000000602027812 */ /* 0x000fea00078ec0ff */
[----:B------:R-:W-:Y:S04]  /*50b0*/  IMAD R2, R250, 0x40, R2 ;  /* 0x00000040fa027824 */ /* 0x000fe800078e0202 */
[----:B------:R-:W-:Y:S01]  /*50c0*/  IMAD R0, R0, 0x80, R2 ;  /* 0x0000008000007824 */ /* 0x000fe200078e0202 */
[----:B------:R-:W-:Y:S04]  /*50d0*/  IMNMX R2, R139, UR6, PT ;  /* 0x000000068b027c17 */ /* 0x000fe8000b800200 */
[C---:B------:R-:W-:Y:S02]  /*50e0*/  ISETP.GE.AND P0, PT, R0.reuse, R138, PT ;  /* 0x0000008a0000720c */ /* 0x040fe40003f06270 */
[C---:B------:R-:W-:Y:S02]  /*50f0*/  IADD3 R152, R0.reuse, 0x1, RZ ;  /* 0x0000000100987810 */ /* 0x040fe40007ffe0ff */
[C---:B------:R-:W-:Y:S02]  /*5100*/  IADD3 R151, R0.reuse, 0x8, RZ ;  /* 0x0000000800977810 */ /* 0x040fe40007ffe0ff */
[C---:B------:R-:W-:Y:S02]  /*5110*/  IADD3 R150, R0.reuse, 0x9, RZ ;  /* 0x0000000900967810 */ /* 0x040fe40007ffe0ff */
[C---:B------:R-:W-:Y:S02]  /*5120*/  IADD3 R149, R0.reuse, 0x10, RZ ;  /* 0x0000001000957810 */ /* 0x040fe40007ffe0ff */
[C---:B------:R-:W-:Y:S02]  /*5130*/  ISETP.GE.OR P0, PT, R0.reuse, R137, !P0 ;  /* 0x000000890000720c */ /* 0x040fe40004706670 */
[C---:B------:R-:W-:Y:S02]  /*5140*/  ISETP.GE.AND P6, PT, R0.reuse, R136, PT ;  /* 0x000000880000720c */ /* 0x040fe40003fc6270 */
[C---:B------:R-:W-:Y:S02]  /*5150*/  ISETP.GE.AND P5, PT, R0.reuse, R134, PT ;  /* 0x000000860000720c */ /* 0x040fe40003fa6270 */
[----:B------:R-:W-:Y:S02]  /*5160*/  ISETP.GE.AND P4, PT, R0, R132, PT ;  /* 0x000000840000720c */ /* 0x000fe40003f86270 */
[-C--:B------:R-:W-:Y:S02]  /*5170*/  ISETP.GE.AND P3, PT, R152, R138.reuse, PT ;  /* 0x0000008a9800720c */ /* 0x080fe40003f66270 */
[-C--:B------:R-:W-:Y:S02]  /*5180*/  ISETP.GE.AND P2, PT, R151, R138.reuse, PT ;  /* 0x0000008a9700720c */ /* 0x080fe40003f46270 */
        /* <DEDUP_REMOVED lines=8> */
[C---:B------:R-:W-:Y:S02]  /*5210*/  IADD3 R143, R0.reuse, 0x28, RZ ;  /* 0x00000028008f7810 */ /* 0x040fe40007ffe0ff */
[C---:B------:R-:W-:Y:S02]  /*5220*/  IADD3 R142, R0.reuse, 0x29, RZ ;  /* 0x00000029008e7810 */ /* 0x040fe40007ffe0ff */
[C---:B------:R-:W-:Y:S02]  /*5230*/  ISETP.GE.OR P6, PT, R0.reuse, R135, !P6 ;  /* 0x000000870000720c */ /* 0x040fe400077c6670 */
[C---:B------:R-:W-:Y:S02]  /*5240*/  ISETP.GE.OR P5, PT, R0.reuse, R133, !P5 ;  /* 0x000000850000720c */ /* 0x040fe40006fa6670 */
[----:B------:R-:W-:Y:S02]  /*5250*/  ISETP.GE.OR P4, PT, R0, R2, !P4 ;  /* 0x000000020000720c */ /* 0x000fe40006786670 */
        /* <DEDUP_REMOVED lines=183> */
.L_x_1910:
[C---:B------:R-:W-:Y:S01]  /*5dd0*/  FSETP.NEU.FTZ.AND P0, PT, R246.reuse, -INF , PT ;  /* 0xff800000f600780b */ /* 0x040fe20003f1d000 */
[----:B------:R-:W2:Y:S01]  /*5de0*/  LDL R133, [R1+0x4] ;  /* 0x0000040001857983 */ /* 0x000ea20000100800 */
[----:B------:R-:W-:Y:S01]  /*5df0*/  FMUL.FTZ R132, R246, 1.4426950216293334961 ;  /* 0x3fb8aa3bf6847820 */ /* 0x000fe20000410000 */
[----:B------:R-:W-:Y:S01]  /*5e00*/  UISETP.GT.AND UP2, UPT, UR8, UR32, UPT ;  /* 0x000000200800728c */ /* 0x000fe2000bf44270 */
[C---:B------:R-:W-:Y:S02]  /*5e10*/  IMAD.IADD R140, R178.reuse, 0x1, R185 ;  /* 0x00000001b28c7824 */ /* 0x040fe400078e02b9 */
[----:B------:R-:W-:Y:S01]  /*5e20*/  IMAD.IADD R144, R178, 0x1, R177 ;  /* 0x00000001b2907824 */ /* 0x000fe200078e02b1 */
[----:B------:R-:W-:Y:S01]  /*5e30*/  FSEL R132, R132, RZ, P0 ;  /* 0x000000ff84847208 */ /* 0x000fe20000000000 */
[C---:B------:R-:W-:Y:S01]  /*5e40*/  FMUL.FTZ R0, R247.reuse, 1.4426950216293334961 ;  /* 0x3fb8aa3bf7007820 */ /* 0x040fe20000410000 */
[----:B------:R-:W-:Y:S01]  /*5e50*/  FSETP.NEU.FTZ.AND P0, PT, R247, -INF , PT ;  /* 0xff800000f700780b */ /* 0x000fe20003f1d000 */
[----:B------:R-:W-:Y:S02]  /*5e60*/  FMUL.FTZ R2, R244, 1.4426950216293334961 ;  /* 0x3fb8aa3bf4027820 */ /* 0x000fe40000410000 */
        /* <DEDUP_REMOVED lines=14> */
[----:B------:R-:W-:Y:S01]  /*5f50*/  MUFU.EX2 R224, R64 ;  /* 0x0000004000e07308 */ /* 0x000fe20000000800 */
[----:B------:R-:W-:Y:S02]  /*5f60*/  FFMA.FTZ R52, R52, c[0x0][0x23c], -R132 ;  /* 0x00008f0034347a23 */ /* 0x000fe40000010884 */
[----:B------:R-:W-:Y:S01]  /*5f70*/  IMAD.MOV.U32 R248, RZ, RZ, c[0x0][0x22c] ;  /* 0x00008b00fff87624 */ /* 0x000fe200078e00ff */
[----:B-1----:R-:W-:Y:S01]  /*5f80*/  FSEL R16, R0, RZ, P0 ;  /* 0x000000ff00107208 */ /* 0x002fe20000000000 */
[----:B------:R-:W-:Y:S01]  /*5f90*/  FMUL.FTZ R0, R245, 1.4426950216293334961 ;  /* 0x3fb8aa3bf5007820 */ /* 0x000fe20000410000 */
[----:B------:R-:W-:Y:S01]  /*5fa0*/  FSETP.NEU.FTZ.AND P0, PT, R244, -INF , PT ;  /* 0xff800000f400780b */ /* 0x000fe20003f1d000 */
[----:B------:R-:W-:Y:S02]  /*5fb0*/  IMAD R248, R248, c[0x0][0x1c0], RZ ;  /* 0x00007000f8f87a24 */ /* 0x000fe400078e02ff */
[--C-:B------:R-:W-:Y:S01]  /*5fc0*/  FFMA.FTZ R19, R19, c[0x0][0x23c], -R16.reuse ;  /* 0x00008f0013137a23 */ /* 0x100fe20000010810 */
[----:B------:R-:W-:Y:S01]  /*5fd0*/  FSEL R2, R2, RZ, P0 ;  /* 0x000000ff02027208 */ /* 0x000fe20000000000 */
[----:B------:R1:W-:Y:S01]  /*5fe0*/  MUFU.EX2 R199, R4 ;  /* 0x0000000400c77308 */ /* 0x0003e20000000800 */
[----:B------:R-:W-:Y:S01]  /*5ff0*/  FSETP.NEU.FTZ.AND P0, PT, R245, -INF , PT ;  /* 0xff800000f500780b */ /* 0x000fe20003f1d000 */
[--C-:B------:R-:W-:Y:S02]  /*6000*/  FFMA.FTZ R51, R51, c[0x0][0x23c], -R16.reuse ;  /* 0x00008f0033337a23 */ /* 0x100fe40000010810 */
[--C-:B------:R-:W-:Y:S01]  /*6010*/  FFMA.FTZ R50, R50, c[0x0][0x23c], -R16.reuse ;  /* 0x00008f0032327a23 */ /* 0x100fe20000010810 */
[----:B------:R-:W-:Y:S01]  /*6020*/  FSEL R0, R0, RZ, P0 ;  /* 0x000000ff00007208 */ /* 0x000fe20000000000 */
[--C-:B------:R-:W-:Y:S02]  /*6030*/  FFMA.FTZ R23, R23, c[0x0][0x23c], -R16.reuse ;  /* 0x00008f0017177a23 */ /* 0x100fe40000010810 */
[----:B------:R-:W-:Y:S02]  /*6040*/  FFMA.FTZ R5, R6, c[0x0][0x23c], -R16 ;  /* 0x00008f0006057a23 */ /* 0x000fe40000010810 */
[----:B------:R3:W4:Y:S01]  /*6050*/  MUFU.EX2 R209, R19 ;  /* 0x0000001300d17308 */ /* 0x0007220000000800 */
[----:B------:R-:W-:Y:S02]  /*6060*/  FFMA.FTZ R15, R15, c[0x0][0x23c], -R0 ;  /* 0x00008f000f0f7a23 */ /* 0x000fe40000010800 */
[----:B------:R-:W-:Y:S02]  /*6070*/  FFMA.FTZ R18, R18, c[0x0][0x23c], -R16 ;  /* 0x00008f0012127a23 */ /* 0x000fe40000010810 */
[----:B------:R-:W-:Y:S02]  /*6080*/  FFMA.FTZ R12, R12, c[0x0][0x23c], -R2 ;  /* 0x00008f000c0c7a23 */ /* 0x000fe40000010802 */
[----:B------:R-:W-:Y:S02]  /*6090*/  FFMA.FTZ R7, R7, c[0x0][0x23c], -R16 ;  /* 0x00008f0007077a23 */ /* 0x000fe40000010810 */
[--C-:B------:R-:W-:Y:S01]  /*60a0*/  FFMA.FTZ R21, R8, c[0x0][0x23c], -R2.reuse ;  /* 0x00008f0008157a23 */ /* 0x100fe20000010802 */
[----:B------:R4:W-:Y:S01]  /*60b0*/  MUFU.EX2 R204, R23 ;  /* 0x0000001700cc7308 */ /* 0x0009e20000000800 */
[----:B------:R-:W-:Y:S02]  /*60c0*/  IMAD.U32 R6, RZ, RZ, UR14 ;  /* 0x0000000eff067e24 */ /* 0x000fe4000f8e00ff */
[----:B------:R-:W-:Y:S02]  /*60d0*/  FFMA.FTZ R28, R28, c[0x0][0x23c], -R2 ;  /* 0x00008f001c1c7a23 */ /* 0x000fe40000010802 */
[----:B-1----:R-:W-:Y:S02]  /*60e0*/  IMAD.U32 R4, RZ, RZ, UR8 ;  /* 0x00000008ff047e24 */ /* 0x002fe4000f8e00ff */
[----:B------:R-:W-:Y:S02]  /*60f0*/  FFMA.FTZ R30, R30, c[0x0][0x23c], -R0 ;  /* 0x00008f001e1e7a23 */ /* 0x000fe40000010800 */
[----:B------:R-:W-:Y:S01]  /*6100*/  IMAD R6, R6, 0x2, R250 ;  /* 0x0000000206067824 */ /* 0x000fe200078e02fa */
[----:B------:R-:W-:Y:S01]  /*6110*/  MUFU.EX2 R202, R15 ;  /* 0x0000000f00ca7308 */ /* 0x000fe20000000800 */
[----:B------:R-:W-:Y:S02]  /*6120*/  FFMA.FTZ R34, R34, c[0x0][0x23c], -R16 ;  /* 0x00008f0022227a23 */ /* 0x000fe40000010810 */
[----:B------:R-:W-:Y:S02]  /*6130*/  FFMA.FTZ R145, R9, c[0x0][0x23c], -R2 ;  /* 0x00008f0009917a23 */ /* 0x000fe40000010802 */
[----:B---3--:R-:W-:Y:S02]  /*6140*/  FFMA.FTZ R19, R17, c[0x0][0x23c], -R132 ;  /* 0x00008f0011137a23 */ /* 0x008fe40000010884 */
[----:B------:R-:W-:Y:S03]  /*6150*/  IMAD.WIDE.U32 R8, R251, -0x2daee0ad, RZ ;  /* 0xd2511f53fb087825 */ /* 0x000fe600078e00ff */
[----:B------:R-:W-:Y:S01]  /*6160*/  MUFU.EX2 R167, R5 ;  /* 0x0000000500a77308 */ /* 0x000fe20000000800 */
[----:B------:R-:W-:Y:S02]  /*6170*/  IMAD.SHL.U32 R6, R6, 0x2, RZ ;  /* 0x0000000206067824 */ /* 0x000fe400078e00ff */
[----:B------:R-:W-:Y:S02]  /*6180*/  FFMA.FTZ R35, R35, c[0x0][0x23c], -R16 ;  /* 0x00008f0023237a23 */ /* 0x000fe40000010810 */
[--C-:B----4-:R-:W-:Y:S02]  /*6190*/  FFMA.FTZ R23, R14, c[0x0][0x23c], -R0.reuse ;  /* 0x00008f000e177a23 */ /* 0x110fe40000010800 */
[--C-:B------:R-:W-:Y:S02]  /*61a0*/  FFMA.FTZ R31, R31, c[0x0][0x23c], -R0.reuse ;  /* 0x00008f001f1f7a23 */ /* 0x100fe40000010800 */
[----:B------:R-:W-:Y:S01]  /*61b0*/  FFMA.FTZ R147, R10, c[0x0][0x23c], -R0 ;  /* 0x00008f000a937a23 */ /* 0x000fe20000010800 */
[----:B------:R-:W-:Y:S01]  /*61c0*/  LOP3.LUT R10, R9, UR31, R6, 0x96, !PT ;  /* 0x0000001f090a7c12 */ /* 0x000fe2000f8e9606 */
[----:B------:R-:W-:Y:S01]  /*61d0*/  MUFU.EX2 R203, R18 ;  /* 0x0000001200cb7308 */ /* 0x000fe20000000800 */
[----:B------:R-:W-:Y:S02]  /*61e0*/  FFMA.FTZ R24, R24, c[0x0][0x23c], -R2 ;  /* 0x00008f0018187a23 */ /* 0x000fe40000010802 */
[----:B------:R-:W-:Y:S02]  /*61f0*/  FFMA.FTZ R27, R27, c[0x0][0x23c], -R0 ;  /* 0x00008f001b1b7a23 */ /* 0x000fe40000010800 */
[----:B------:R-:W-:Y:S02]  /*6200*/  FFMA.FTZ R148, R13, c[0x0][0x23c], -R2 ;  /* 0x00008f000d947a23 */ /* 0x000fe40000010802 */
[----:B------:R-:W-:Y:S02]  /*6210*/  FFMA.FTZ R17, R11, c[0x0][0x23c], -R0 ;  /* 0x00008f000b117a23 */ /* 0x000fe40000010800 */
[----:B------:R-:W-:Y:S01]  /*6220*/  IMAD.WIDE.U32 R10, R10, -0x326172a9, RZ ;  /* 0xcd9e8d570a0a7825 */ /* 0x000fe200078e00ff */
[----:B------:R-:W-:Y:S03]  /*6230*/  MUFU.EX2 R201, R12 ;  /* 0x0000000c00c97308 */ /* 0x000fe60000000800 */
[--C-:B------:R-:W-:Y:S02]  /*6240*/  FFMA.FTZ R166, R29, c[0x0][0x23c], -R2.reuse ;  /* 0x00008f001da67a23 */ /* 0x100fe40000010802 */
[----:B------:R-:W-:Y:S02]  /*6250*/  FFMA.FTZ R150, R25, c[0x0][0x23c], -R2 ;  /* 0x00008f0019967a23 */ /* 0x000fe40000010802 */
[--C-:B------:R-:W-:Y:S02]  /*6260*/  FFMA.FTZ R38, R38, c[0x0][0x23c], -R16.reuse ;  /* 0x00008f0026267a23 */ /* 0x100fe40000010810 */
[--C-:B------:R-:W-:Y:S01]  /*6270*/  FFMA.FTZ R39, R39, c[0x0][0x23c], -R16.reuse ;  /* 0x00008f0027277a23 */ /* 0x100fe20000010810 */
[----:B------:R1:W-:Y:S01]  /*6280*/  MUFU.EX2 R200, R7 ;  /* 0x0000000700c87308 */ /* 0x0003e20000000800 */
[----:B------:R-:W-:Y:S02]  /*6290*/  FFMA.FTZ R67, R67, c[0x0][0x23c], -R16 ;  /* 0x00008f0043437a23 */ /* 0x000fe40000010810 */
[----:B------:R-:W-:Y:S02]  /*62a0*/  FFMA.FTZ R60, R60, c[0x0][0x23c], -R2 ;  /* 0x00008f003c3c7a23 */ /* 0x000fe40000010802 */
[----:B------:R-:W-:Y:S02]  /*62b0*/  FFMA.FTZ R63, R63, c[0x0][0x23c], -R0 ;  /* 0x00008f003f3f7a23 */ /* 0x000fe40000010800 */
[----:B------:R-:W-:Y:S02]  /*62c0*/  FFMA.FTZ R44, R44, c[0x0][0x23c], -R2 ;  /* 0x00008f002c2c7a23 */ /* 0x000fe40000010802 */
[----:B------:R-:W-:Y:S01]  /*62d0*/  FFMA.FTZ R47, R47, c[0x0][0x23c], -R0 ;  /* 0x00008f002f2f7a23 */ /* 0x000fe20000010800 */
[----:B------:R-:W-:Y:S01]  /*62e0*/  MUFU.EX2 R198, R19 ;  /* 0x0000001300c67308 */ /* 0x000fe20000000800 */
[----:B------:R-:W-:Y:S02]  /*62f0*/  FFMA.FTZ R40, R40, c[0x0][0x23c], -R2 ;  /* 0x00008f0028287a23 */ /* 0x000fe40000010802 */
[--C-:B------:R-:W-:Y:S02]  /*6300*/  FFMA.FTZ R46, R46, c[0x0][0x23c], -R0.reuse ;  /* 0x00008f002e2e7a23 */ /* 0x100fe40000010800 */
[----:B------:R-:W-:Y:S02]  /*6310*/  FFMA.FTZ R43, R43, c[0x0][0x23c], -R0 ;  /* 0x00008f002b2b7a23 */ /* 0x000fe40000010800 */
[----:B------:R-:W-:Y:S02]  /*6320*/  FFMA.FTZ R55, R55, c[0x0][0x23c], -R16 ;  /* 0x00008f0037377a23 */ /* 0x000fe40000010810 */
[----:B------:R-:W-:Y:S01]  /*6330*/  FFMA.FTZ R45, R45, c[0x0][0x23c], -R2 ;  /* 0x00008f002d2d7a23 */ /* 0x000fe20000010802 */
[----:B------:R-:W-:Y:S01]  /*6340*/  MUFU.EX2 R205, R20 ;  /* 0x0000001400cd7308 */ /* 0x000fe20000000800 */
[----:B------:R-:W-:Y:S02]  /*6350*/  FFMA.FTZ R42, R42, c[0x0][0x23c], -R0 ;  /* 0x00008f002a2a7a23 */ /* 0x000fe40000010800 */
[----:B------:R-:W-:Y:S01]  /*6360*/  FFMA.FTZ R54, R54, c[0x0][0x23c], -R16 ;  /* 0x00008f0036367a23 */ /* 0x000fe20000010810 */
[----:B-1----:R-:W-:Y:S01]  /*6370*/  LOP3.LUT R7, R8, UR33, RZ, 0x3c, !PT ;  /* 0x0000002108077c12 */ /* 0x002fe2000f8e3cff */
[--C-:B------:R-:W-:Y:S01]  /*6380*/  FFMA.FTZ R41, R41, c[0x0][0x23c], -R2.reuse ;  /* 0x00008f0029297a23 */ /* 0x100fe20000010802 */
[----:B------:R-:W-:Y:S01]  /*6390*/  IADD3 R8, R6, 0x1, RZ ;  /* 0x0000000106087810 */ /* 0x000fe20007ffe0ff */
[--C-:B------:R-:W-:Y:S02]  /*63a0*/  FFMA.FTZ R56, R56, c[0x0][0x23c], -R2.reuse ;  /* 0x00008f0038387a23 */ /* 0x100fe40000010802 */
[----:B------:R-:W-:Y:S01]  /*63b0*/  FFMA.FTZ R57, R57, c[0x0][0x23c], -R2 ;  /* 0x00008f0039397a23 */ /* 0x000fe20000010802 */
[----:B------:R-:W-:Y:S01]  /*63c0*/  LOP3.LUT R8, R9, UR31, R8, 0x96, !PT ;  /* 0x0000001f09087c12 */ /* 0x000fe2000f8e9608 */
[----:B------:R-:W-:Y:S01]  /*63d0*/  MUFU.EX2 R173, R21 ;  /* 0x0000001500ad7308 */ /* 0x000fe20000000800 */
[----:B------:R-:W-:Y:S02]  /*63e0*/  FFMA.FTZ R2, R61, c[0x0][0x23c], -R2 ;  /* 0x00008f003d027a23 */ /* 0x000fe40000010802 */
[--C-:B------:R-:W-:Y:S02]  /*63f0*/  FFMA.FTZ R59, R59, c[0x0][0x23c], -R0.reuse ;  /* 0x00008f003b3b7a23 */ /* 0x100fe40000010800 */
[----:B------:R-:W-:Y:S04]  /*6400*/  IMAD.WIDE.U32 R8, R8, -0x326172a9, RZ ;  /* 0xcd9e8d5708087825 */ /* 0x000fe800078e00ff */
[----:B------:R-:W-:Y:S01]  /*6410*/  FFMA.FTZ R58, R58, c[0x0][0x23c], -R0 ;  /* 0x00008f003a3a7a23 */ /* 0x000fe20000010800 */
[----:B------:R-:W-:Y:S10]  /*6420*/  MUFU.EX2 R215, R28 ;  /* 0x0000001c00d77308 */ /* 0x000ff40000000800 */
[----:B------:R-:W-:Y:S10]  /*6430*/  MUFU.EX2 R210, R30 ;  /* 0x0000001e00d27308 */ /* 0x000ff40000000800 */
[----:B------:R1:W-:Y:S10]  /*6440*/  MUFU.EX2 R211, R34 ;  /* 0x0000002200d37308 */ /* 0x0003f40000000800 */
[----:B------:R-:W3:Y:S10]  /*6450*/  MUFU.EX2 R217, R32 ;  /* 0x0000002000d97308 */ /* 0x000ef40000000800 */
[----:B------:R4:W2:Y:S01]  /*6460*/  MUFU.EX2 R216, R35 ;  /* 0x0000002300d87308 */ /* 0x0008a20000000800 */
[--C-:B-1----:R-:W-:Y:S02]  /*6470*/  FFMA.FTZ R34, R22, c[0x0][0x23c], -R16.reuse ;  /* 0x00008f0016227a23 */ /* 0x102fe40000010810 */
[----:B------:R-:W-:Y:S07]  /*6480*/  FFMA.FTZ R16, R66, c[0x0][0x23c], -R16 ;  /* 0x00008f0042107a23 */ /* 0x000fee0000010810 */
[----:B------:R-:W1:Y:S10]  /*6490*/  MUFU.EX2 R212, R31 ;  /* 0x0000001f00d47308 */ /* 0x000e740000000800 */
[----:B------:R-:W-:Y:S01]  /*64a0*/  MUFU.EX2 R171, R23 ;  /* 0x0000001700ab7308 */ /* 0x000fe20000000800 */
[--C-:B----4-:R-:W-:Y:S02]  /*64b0*/  FFMA.FTZ R35, R26, c[0x0][0x23c], -R0.reuse ;  /* 0x00008f001a237a23 */ /* 0x110fe40000010800 */
[----:B------:R-:W-:Y:S07]  /*64c0*/  FFMA.FTZ R0, R62, c[0x0][0x23c], -R0 ;  /* 0x00008f003e007a23 */ /* 0x000fee0000010800 */
[----:B------:R-:W-:Y:S10]  /*64d0*/  MUFU.EX2 R208, R24 ;  /* 0x0000001800d07308 */ /* 0x000ff40000000800 */
[----:B------:R-:W-:Y:S10]  /*64e0*/  MUFU.EX2 R207, R27 ;  /* 0x0000001b00cf7308 */ /* 0x000ff40000000800 */
[----:B------:R4:W-:Y:S10]  /*64f0*/  MUFU.EX2 R213, R36 ;  /* 0x0000002400d57308 */ /* 0x0009f40000000800 */
[----:B------:R1:W-:Y:S10]  /*6500*/  MUFU.EX2 R169, R17 ;  /* 0x0000001100a97308 */ /* 0x0003f40000000800 */
[----:B------:R1:W-:Y:S01]  /*6510*/  MUFU.EX2 R175, R34 ;  /* 0x0000002200af7308 */ /* 0x0003e20000000800 */
[--C-:B----4-:R-:W-:Y:S02]  /*6520*/  FFMA.FTZ R36, R33, c[0x0][0x23c], -R132.reuse ;  /* 0x00008f0021247a23 */ /* 0x110fe40000010884 */
[----:B------:R-:W-:Y:S07]  /*6530*/  FFMA.FTZ R132, R53, c[0x0][0x23c], -R132 ;  /* 0x00008f0035847a23 */ /* 0x000fee0000010884 */
[----:B------:R4:W-:Y:S10]  /*6540*/  MUFU.EX2 R197, R36 ;  /* 0x0000002400c57308 */ /* 0x0009f40000000800 */
[----:B------:R1:W-:Y:S10]  /*6550*/  MUFU.EX2 R174, R38 ;  /* 0x0000002600ae7308 */ /* 0x0003f40000000800 */
[----:B------:R-:W1:Y:S10]  /*6560*/  MUFU.EX2 R226, R51 ;  /* 0x0000003300e27308 */ /* 0x000e740000000800 */
[----:B------:R1:W-:Y:S10]  /*6570*/  MUFU.EX2 R168, R35 ;  /* 0x0000002300a87308 */ /* 0x0003f40000000800 */
[----:B------:R-:W-:Y:S10]  /*6580*/  MUFU.EX2 R214, R39 ;  /* 0x0000002700d67308 */ /* 0x000ff40000000800 */
[----:B------:R-:W1:Y:S10]  /*6590*/  MUFU.EX2 R222, R50 ;  /* 0x0000003200de7308 */ /* 0x000e740000000800 */
        /* <DEDUP_REMOVED lines=8> */
[----:B------:R-:W-:Y:S10]  /*6620*/  MUFU.EX2 R165, R43 ;  /* 0x0000002b00a57308 */ /* 0x000ff40000000800 */
[----:B------:R-:W1:Y:S10]  /*6630*/  MUFU.EX2 R170, R46 ;  /* 0x0000002e00aa7308 */ /* 0x000e740000000800 */
[----:B------:R-:W1:Y:S10]  /*6640*/  MUFU.EX2 R195, R52 ;  /* 0x0000003400c37308 */ /* 0x000e740000000800 */
[----:B------:R-:W1:Y:S10]  /*6650*/  MUFU.EX2 R194, R55 ;  /* 0x0000003700c27308 */ /* 0x000e740000000800 */
        /* <DEDUP_REMOVED lines=19> */
[----:B------:R-:W1:Y:S01]  /*6790*/  MUFU.EX2 R153, R58 ;  /* 0x0000003a00997308 */ /* 0x000e620000000800 */
[----:B--2---:R-:W-:Y:S05]  /*67a0*/  IMAD R4, R4, 0x8, R133 ;  /* 0x0000000804047824 */ /* 0x004fea00078e0285 */
[C---:B------:R-:W-:Y:S01]  /*67b0*/  IADD3 R14, R4.reuse, 0x4, RZ ;  /* 0x00000004040e7810 */ /* 0x040fe20007ffe0ff */
[----:B------:R-:W-:Y:S04]  /*67c0*/  IMAD.WIDE.U32 R4, R4, -0x326172a9, RZ ;  /* 0xcd9e8d5704047825 */ /* 0x000fe800078e00ff */
[----:B------:R-:W-:Y:S01]  /*67d0*/  IMAD.WIDE.U32 R14, R14, -0x326172a9, RZ ;  /* 0xcd9e8d570e0e7825 */ /* 0x000fe200078e00ff */
[-C--:B------:R-:W-:Y:S02]  /*67e0*/  LOP3.LUT R18, R5, R249.reuse, RZ, 0x3c, !PT ;  /* 0x000000f905127212 */ /* 0x080fe400078e3cff */
[--C-:B------:R-:W-:Y:S02]  /*67f0*/  LOP3.LUT R20, R11, UR25, R4.reuse, 0x96, !PT ;  /* 0x000000190b147c12 */ /* 0x100fe4000f8e9604 */
[----:B------:R-:W-:Y:S01]  /*6800*/  LOP3.LUT R12, R15, R249, RZ, 0x3c, !PT ;  /* 0x000000f90f0c7212 */ /* 0x000fe200078e3cff */
[----:B------:R-:W-:Y:S01]  /*6810*/  IMAD.WIDE.U32 R18, R18, -0x2daee0ad, RZ ;  /* 0xd2511f5312127825 */ /* 0x000fe200078e00ff */
[----:B------:R-:W-:Y:S02]  /*6820*/  LOP3.LUT R15, R9, UR25, R4, 0x96, !PT ;  /* 0x00000019090f7c12 */ /* 0x000fe4000f8e9604 */
[--C-:B------:R-:W-:Y:S01]  /*6830*/  LOP3.LUT R11, R11, UR25, R14.reuse, 0x96, !PT ;  /* 0x000000190b0b7c12 */ /* 0x100fe2000f8e960e */
[----:B------:R-:W-:Y:S01]  /*6840*/  IMAD.WIDE.U32 R12, R12, -0x2daee0ad, RZ ;  /* 0xd2511f530c0c7825 */ /* 0x000fe200078e00ff */
[----:B------:R-:W-:Y:S02]  /*6850*/  LOP3.LUT R6, R7, R19, RZ, 0x3c, !PT ;  /* 0x0000001307067212 */ /* 0x000fe400078e3cff */
[----:B------:R-:W-:Y:S01]  /*6860*/  LOP3.LUT R9, R9, UR25, R14, 0x96, !PT ;  /* 0x0000001909097c12 */ /* 0x000fe2000f8e960e */
[----:B------:R-:W-:Y:S01]  /*6870*/  IMAD.WIDE.U32 R14, R15, -0x2daee0ad, RZ ;  /* 0xd2511f530f0e7825 */ /* 0x000fe200078e00ff */
[----:B------:R-:W-:Y:S03]  /*6880*/  LOP3.LUT R5, R7, R13, RZ, 0x3c, !PT ;  /* 0x0000000d07057212 */ /* 0x000fe600078e3cff */
[----:B------:R-:W-:Y:S04]  /*6890*/  IMAD.WIDE.U32 R6, R6, -0x326172a9, RZ ;  /* 0xcd9e8d5706067825 */ /* 0x000fe800078e00ff */
[----:B------:R-:W-:Y:S01]  /*68a0*/  IMAD.WIDE.U32 R4, R5, -0x326172a9, RZ ;  /* 0xcd9e8d5705047825 */ /* 0x000fe200078e00ff */
[C---:B------:R-:W-:Y:S02]  /*68b0*/  LOP3.LUT R30, R7.reuse, UR24, R10, 0x96, !PT ;  /* 0x00000018071e7c12 */ /* 0x040fe4000f8e960a */
[----:B------:R-:W-:Y:S01]  /*68c0*/  LOP3.LUT R32, R7, UR24, R8, 0x96, !PT ;  /* 0x0000001807207c12 */ /* 0x000fe2000f8e9608 */
[----:B------:R-:W-:Y:S01]  /*68d0*/  IMAD.WIDE.U32 R20, R20, -0x2daee0ad, RZ ;  /* 0xd2511f5314147825 */ /* 0x000fe200078e00ff */
[C---:B------:R-:W-:Y:S02]  /*68e0*/  LOP3.LUT R28, R5.reuse, UR24, R10, 0x96, !PT ;  /* 0x00000018051c7c12 */ /* 0x040fe4000f8e960a */
[----:B------:R-:W-:Y:S01]  /*68f0*/  LOP3.LUT R26, R5, UR24, R8, 0x96, !PT ;  /* 0x00000018051a7c12 */ /* 0x000fe2000f8e9608 */
[----:B------:R-:W-:Y:S01]  /*6900*/  IMAD.WIDE.U32 R10, R11, -0x2daee0ad, RZ ;  /* 0xd2511f530b0a7825 */ /* 0x000fe200078e00ff */
[--C-:B------:R-:W-:Y:S02]  /*6910*/  LOP3.LUT R22, R21, UR23, R18.reuse, 0x96, !PT ;  /* 0x0000001715167c12 */ /* 0x100fe4000f8e9612 */
[----:B------:R-:W-:Y:S01]  /*6920*/  LOP3.LUT R21, R15, UR23, R18, 0x96, !PT ;  /* 0x000000170f157c12 */ /* 0x000fe2000f8e9612 */
[----:B------:R-:W-:Y:S01]  /*6930*/  IMAD.WIDE.U32 R32, R32, -0x2daee0ad, RZ ;  /* 0xd2511f5320207825 */ /* 0x000fe200078e00ff */
[----:B------:R-:W-:Y:S03]  /*6940*/  LOP3.LUT R13, R11, UR23, R12, 0x96, !PT ;  /* 0x000000170b0d7c12 */ /* 0x000fe6000f8e960c */
        /* <DEDUP_REMOVED lines=10> */
[----:B------:R-:W-:Y:S04]  /*69f0*/  IMAD.WIDE.U32 R26, R26, -0x2daee0ad, RZ ;  /* 0xd2511f531a1a7825 */ /* 0x000fe800078e00ff */
[----:B------:R-:W-:Y:S01]  /*6a00*/  IMAD.WIDE.U32 R18, R18, -0x2daee0ad, RZ ;  /* 0xd2511f5312127825 */ /* 0x000fe200078e00ff */
[----:B------:R-:W-:Y:S02]  /*6a10*/  LOP3.LUT R5, R27, UR21, R8, 0x96, !PT ;  /* 0x000000151b057c12 */ /* 0x000fe4000f8e9608 */
[----:B------:R-:W-:Y:S01]  /*6a20*/  LOP3.LUT R8, R13, UR22, R4, 0x96, !PT ;  /* 0x000000160d087c12 */ /* 0x000fe2000f8e9604 */
[----:B------:R-:W-:Y:S04]  /*6a30*/  IMAD.WIDE.U32 R20, R21, -0x326172a9, RZ ;  /* 0xcd9e8d5715147825 */ /* 0x000fe800078e00ff */
[----:B------:R-:W-:Y:S01]  /*6a40*/  IMAD.WIDE.U32 R24, R24, -0x326172a9, RZ ;  /* 0xcd9e8d5718187825 */ /* 0x000fe200078e00ff */
[----:B-1----:R-:W-:Y:S03]  /*6a50*/  LOP3.LUT R17, R21, UR22, R6, 0x96, !PT ;  /* 0x0000001615117c12 */ /* 0x002fe6000f8e9606 */
[----:B------:R-:W-:Y:S01]  /*6a60*/  IMAD.WIDE.U32 R14, R15, -0x326172a9, RZ ;  /* 0xcd9e8d570f0e7825 */ /* 0x000fe200078e00ff */
[----:B------:R-:W-:Y:S03]  /*6a70*/  LOP3.LUT R4, R25, UR22, R4, 0x96, !PT ;  /* 0x0000001619047c12 */ /* 0x000fe6000f8e9604 */
[----:B------:R-:W-:Y:S01]  /*6a80*/  IMAD.WIDE.U32 R8, R8, -0x2daee0ad, RZ ;  /* 0xd2511f5308087825 */ /* 0x000fe200078e00ff */
[----:B------:R-:W-:Y:S02]  /*6a90*/  LOP3.LUT R29, R15, UR20, R22, 0x96, !PT ;  /* 0x000000140f1d7c12 */ /* 0x000fe4000f8e9616 */
        /* <DEDUP_REMOVED lines=28> */
[----:B------:R-:W-:Y:S02]  /*6c60*/  SHF.R.U32.HI R21, RZ, 0x18, R8 ;  /* 0x00000018ff157819 */ /* 0x000fe40000011608 */
[----:B------:R-:W-:Y:S01]  /*6c70*/  LOP3.LUT R15, R8, 0xff, RZ, 0xc0, !PT ;  /* 0x000000ff080f7812 */ /* 0x000fe200078ec0ff */
[----:B------:R-:W-:Y:S01]  /*6c80*/  IMAD.WIDE.U32 R4, R5, -0x2daee0ad, RZ ;  /* 0xd2511f5305047825 */ /* 0x000fe200078e00ff */
[----:B------:R-:W-:Y:S02]  /*6c90*/  LOP3.LUT R19, R11, UR15, R28, 0x96, !PT ;  /* 0x0000000f0b137c12 */ /* 0x000fe4000f8e961c */
[----:B------:R-:W-:Y:S01]  /*6ca0*/  SHF.R.U32.HI R28, RZ, 0x10, R8 ;  /* 0x00000010ff1c7819 */ /* 0x000fe20000011608 */
[----:B------:R-:W-:Y:S01]  /*6cb0*/  IMAD.WIDE.U32 R6, R6, -0x326172a9, RZ ;  /* 0xcd9e8d5706067825 */ /* 0x000fe200078e00ff */
[----:B------:R-:W-:Y:S02]  /*6cc0*/  LOP3.LUT R17, R5, UR15, R14, 0x96, !PT ;  /* 0x0000000f05117c12 */ /* 0x000fe4000f8e960e */
[----:B------:R-:W-:Y:S01]  /*6cd0*/  LOP3.LUT R34, R8, 0xffff, RZ, 0xc0, !PT ;  /* 0x0000ffff08227812 */ /* 0x000fe200078ec0ff */
[----:B------:R-:W-:Y:S01]  /*6ce0*/  IMAD.WIDE.U32 R12, R13, -0x326172a9, RZ ;  /* 0xcd9e8d570d0c7825 */ /* 0x000fe200078e00ff */
[----:B------:R-:W-:Y:S02]  /*6cf0*/  LOP3.LUT R14, R10, 0xff, RZ, 0xc0, !PT ;  /* 0x000000ff0a0e7812 */ /* 0x000fe400078ec0ff */
[----:B------:R-:W-:Y:S02]  /*6d00*/  SHF.R.U32.HI R8, RZ, 0x18, R4 ;  /* 0x00000018ff087819 */ /* 0x000fe40000011604 */
[----:B------:R-:W-:Y:S02]  /*6d10*/  LOP3.LUT R23, R13, UR18, R20, 0x96, !PT ;  /* 0x000000120d177c12 */ /* 0x000fe4000f8e9614 */
[----:B------:R-:W-:Y:S02]  /*6d20*/  LOP3.LUT R20, R9, UR16, R22, 0x96, !PT ;  /* 0x0000001009147c12 */ /* 0x000fe4000f8e9616 */
[C---:B------:R-:W-:Y:S02]  /*6d30*/  LOP3.LUT R9, R4.reuse, 0xff, RZ, 0xc0, !PT ;  /* 0x000000ff04097812 */ /* 0x040fe400078ec0ff */
[----:B------:R-:W-:Y:S02]  /*6d40*/  SHF.R.U32.HI R32, RZ, 0x10, R4 ;  /* 0x00000010ff207819 */ /* 0x000fe40000011604 */
[----:B----4-:R-:W-:Y:S02]  /*6d50*/  LOP3.LUT R36, R4, 0xffff, RZ, 0xc0, !PT ;  /* 0x0000ffff04247812 */ /* 0x010fe400078ec0ff */
[----:B------:R-:W-:Y:S02]  /*6d60*/  LOP3.LUT R4, R6, 0xff, RZ, 0xc0, !PT ;  /* 0x000000ff06047812 */ /* 0x000fe400078ec0ff */
[----:B------:R-:W-:Y:S02]  /*6d70*/  ISETP.LE.U32.AND P5, PT, R21, UR7, PT ;  /* 0x0000000715007c0c */ /* 0x000fe4000bfa3070 */
[----:B------:R-:W-:Y:S02]  /*6d80*/  SHF.R.U32.HI R13, RZ, 0x18, R10 ;  /* 0x00000018ff0d7819 */ /* 0x000fe4000001160a */
[----:B------:R-:W-:Y:S02]  /*6d90*/  ISETP.LE.U32.AND P6, PT, R15, UR7, PT ;  /* 0x000000070f007c0c */ /* 0x000fe4000bfc3070 */
[----:B------:R-:W-:Y:S02]  /*6da0*/  ISETP.LE.U32.AND P3, PT, R14, UR7, PT ;  /* 0x000000070e007c0c */ /* 0x000fe4000bf63070 */
[----:B------:R-:W-:Y:S02]  /*6db0*/  ISETP.LE.U32.AND P1, PT, R9, UR7, PT ;  /* 0x0000000709007c0c */ /* 0x000fe4000bf23070 */
[----:B------:R-:W-:Y:S01]  /*6dc0*/  ISETP.LE.U32.AND P4, PT, R8, UR7, PT ;  /* 0x0000000708007c0c */ /* 0x000fe2000bf83070 */
[----:B------:R-:W-:Y:S01]  /*6dd0*/  IMAD.WIDE.U32 R8, R27, -0x326172a9, RZ ;  /* 0xcd9e8d571b087825 */ /* 0x000fe200078e00ff */
[----:B------:R-:W-:Y:S02]  /*6de0*/  ISETP.LE.U32.AND P0, PT, R4, UR7, PT ;  /* 0x0000000704007c0c */ /* 0x000fe4000bf03070 */
[----:B------:R-:W-:Y:S01]  /*6df0*/  ISETP.LE.U32.AND P2, PT, R13, UR7, PT ;  /* 0x000000070d007c0c */ /* 0x000fe2000bf43070 */
[----:B------:R-:W-:Y:S01]  /*6e00*/  IMAD.WIDE.U32 R4, R25, -0x326172a9, RZ ;  /* 0xcd9e8d5719047825 */ /* 0x000fe200078e00ff */
[----:B------:R-:W-:Y:S02]  /*6e10*/  LOP3.LUT R14, R9, UR16, R24, 0x96, !PT ;  /* 0x00000010090e7c12 */ /* 0x000fe4000f8e9618 */
[----:B------:R-:W-:Y:S01]  /*6e20*/  SHF.R.U32.HI R15, RZ, 0x18, R6 ;  /* 0x00000018ff0f7819 */ /* 0x000fe20000011606 */
[----:B------:R-:W-:Y:S01]  /*6e30*/  @!P5 FADD.FTZ R209, -R209, -RZ ;  /* 0x800000ffd1d1d221 */ /* 0x000fe20000010100 */
[----:B------:R-:W-:Y:S01]  /*6e40*/  LOP3.LUT R25, R4, 0xff, RZ, 0xc0, !PT ;  /* 0x000000ff04197812 */ /* 0x000fe200078ec0ff */
[----:B------:R-:W-:Y:S01]  /*6e50*/  @!P6 FADD.FTZ R206, -R206, -RZ ;  /* 0x800000ffcecee221 */ /* 0x000fe20000010100 */
[--C-:B------:R-:W-:Y:S01]  /*6e60*/  SHF.R.U32.HI R24, RZ, 0x18, R4.reuse ;  /* 0x00000018ff187819 */ /* 0x100fe20000011604 */
[----:B---3--:R-:W-:Y:S01]  /*6e70*/  @!P3 FADD.FTZ R217, -R217, -RZ ;  /* 0x800000ffd9d9b221 */ /* 0x008fe20000010100 */
[----:B------:R-:W-:Y:S01]  /*6e80*/  SHF.R.U32.HI R27, RZ, 0x10, R4 ;  /* 0x00000010ff1b7819 */ /* 0x000fe20000011604 */
[----:B------:R-:W-:Y:S01]  /*6e90*/  @!P1 FADD.FTZ R215, -R215, -RZ ;  /* 0x800000ffd7d79221 */ /* 0x000fe20000010100 */
[----:B------:R-:W-:Y:S01]  /*6ea0*/  LOP3.LUT R38, R4, 0xffff, RZ, 0xc0, !PT ;  /* 0x0000ffff04267812 */ /* 0x000fe200078ec0ff */
[----:B------:R-:W-:Y:S01]  /*6eb0*/  @!P2 FADD.FTZ R216, -R216, -RZ ;  /* 0x800000ffd8d8a221 */ /* 0x000fe20000010100 */
[----:B------:R-:W-:Y:S01]  /*6ec0*/  SHF.R.U32.HI R4, RZ, 0x18, R20 ;  /* 0x00000018ff047819 */ /* 0x000fe20000011614 */
[----:B------:R-:W-:Y:S01]  /*6ed0*/  @!P0 FADD.FTZ R225, -R225, -RZ ;  /* 0x800000ffe1e18221 */ /* 0x000fe20000010100 */
[----:B------:R-:W-:Y:S01]  /*6ee0*/  LOP3.LUT R13, R5, UR16, R12, 0x96, !PT ;  /* 0x00000010050d7c12 */ /* 0x000fe2000f8e960c */
[----:B------:R-:W-:Y:S01]  /*6ef0*/  @!P4 FADD.FTZ R212, -R212, -RZ ;  /* 0x800000ffd4d4c221 */ /* 0x000fe20000010100 */
[----:B------:R-:W-:Y:S02]  /*6f00*/  ISETP.LE.U32.AND P5, PT, R4, UR7, PT ;  /* 0x0000000704007c0c */ /* 0x000fe4000bfa3070 */
[----:B------:R-:W-:Y:S02]  /*6f10*/  LOP3.LUT R5, R20, 0xff, RZ, 0xc0, !PT ;  /* 0x000000ff14057812 */ /* 0x000fe400078ec0ff */
[----:B------:R-:W-:Y:S02]  /*6f20*/  LOP3.LUT R4, R28, 0xff, RZ, 0xc0, !PT ;  /* 0x000000ff1c047812 */ /* 0x000fe400078ec0ff */
[----:B------:R-:W-:Y:S02]  /*6f30*/  ISETP.LE.U32.AND P6, PT, R15, UR7, PT ;  /* 0x000000070f007c0c */ /* 0x000fe4000bfc3070 */
[----:B------:R-:W-:Y:S02]  /*6f40*/  LOP3.LUT R22, R8, 0xff, RZ, 0xc0, !PT ;  /* 0x000000ff08167812 */ /* 0x000fe400078ec0ff */
[----:B------:R-:W-:Y:S02]  /*6f50*/  ISETP.LE.U32.AND P3, PT, R5, UR7, PT ;  /* 0x0000000705007c0c */ /* 0x000fe4000bf63070 */
[----:B------:R-:W-:Y:S01]  /*6f60*/  SHF.R.U32.HI R31, RZ, 0x10, R10 ;  /* 0x00000010ff1f7819 */ /* 0x000fe2000001160a */
[----:B------:R-:W-:Y:S01]  /*6f70*/  @!P5 FADD.FTZ R200, -R200, -RZ ;  /* 0x800000ffc8c8d221 */ /* 0x000fe20000010100 */
[----:B------:R-:W-:Y:S02]  /*6f80*/  ISETP.LE.U32.AND P2, PT, R4, UR7, PT ;  /* 0x0000000704007c0c */ /* 0x000fe4000bf43070 */
[----:B------:R-:W-:Y:S02]  /*6f90*/  LOP3.LUT R4, R19, 0xff, RZ, 0xc0, !PT ;  /* 0x000000ff13047812 */ /* 0x000fe400078ec0ff */
[----:B------:R-:W-:Y:S01]  /*6fa0*/  SHF.R.U32.HI R21, RZ, 0x18, R8 ;  /* 0x00000018ff157819 */ /* 0x000fe20000011608 */
[----:B------:R-:W-:Y:S01]  /*6fb0*/  @!P6 FADD.FTZ R226, -R226, -RZ ;  /* 0x800000ffe2e2e221 */ /* 0x000fe20000010100 */
[----:B------:R-:W-:Y:S02]  /*6fc0*/  ISETP.LE.U32.AND P1, PT, R22, UR7, PT ;  /* 0x0000000716007c0c */ /* 0x000fe4000bf23070 */
[----:B------:R-:W-:Y:S01]  /*6fd0*/  ISETP.LE.U32.AND P0, PT, R4, UR7, PT ;  /* 0x0000000704007c0c */ /* 0x000fe2000bf03070 */
        /* <DEDUP_REMOVED lines=8> */
[----:B------:R-:W-:Y:S01]  /*7060*/  ISETP.LE.U32.AND P6, PT, R5, UR7, PT ;  /* 0x0000000705007c0c */ /* 0x000fe2000bfc3070 */
[----:B------:R-:W-:Y:S01]  /*7070*/  @!P0 FADD.FTZ R205, -R205, -RZ ;  /* 0x800000ffcdcd8221 */ /* 0x000fe20000010100 */
[----:B------:R-:W-:Y:S02]  /*7080*/  LOP3.LUT R18, R7, UR16, R18, 0x96, !PT ;  /* 0x0000001007127c12 */ /* 0x000fe4000f8e9612 */
[----:B------:R-:W-:Y:S01]  /*7090*/  ISETP.LE.U32.AND P3, PT, R4, UR7, PT ;  /* 0x0000000704007c0c */ /* 0x000fe2000bf63070 */
[----:B------:R-:W-:Y:S01]  /*70a0*/  @!P4 FADD.FTZ R202, -R202, -RZ ;  /* 0x800000ffcacac221 */ /* 0x000fe20000010100 */
[----:B------:R-:W-:Y:S02]  /*70b0*/  LOP3.LUT R4, R32, 0xff, RZ, 0xc0, !PT ;  /* 0x000000ff20047812 */ /* 0x000fe400078ec0ff */
[----:B------:R-:W-:Y:S01]  /*70c0*/  SHF.R.U32.HI R5, RZ, 0x18, R17 ;  /* 0x00000018ff057819 */ /* 0x000fe20000011611 */
[----:B------:R-:W-:Y:S01]  /*70d0*/  @!P5 FADD.FTZ R211, -R211, -RZ ;  /* 0x800000ffd3d3d221 */ /* 0x000fe20000010100 */
[----:B------:R-:W-:Y:S02]  /*70e0*/  SHF.R.U32.HI R33, RZ, 0x10, R6 ;  /* 0x00000010ff217819 */ /* 0x000fe40000011606 */
[----:B------:R-:W-:Y:S01]  /*70f0*/  ISETP.LE.U32.AND P1, PT, R4, UR7, PT ;  /* 0x0000000704007c0c */ /* 0x000fe2000bf23070 */
[----:B------:R-:W-:Y:S01]  /*7100*/  @!P6 FADD.FTZ R204, -R204, -RZ ;  /* 0x800000ffcccce221 */ /* 0x000fe20000010100 */
[----:B------:R-:W-:Y:S02]  /*7110*/  LOP3.LUT R4, R18, 0xff, RZ, 0xc0, !PT ;  /* 0x000000ff12047812 */ /* 0x000fe400078ec0ff */
[----:B------:R-:W-:Y:S01]  /*7120*/  ISETP.LE.U32.AND P2, PT, R5, UR7, PT ;  /* 0x0000000705007c0c */ /* 0x000fe2000bf43070 */
[----:B------:R-:W-:Y:S01]  /*7130*/  @!P3 FADD.FTZ R208, -R208, -RZ ;  /* 0x800000ffd0d0b221 */ /* 0x000fe20000010100 */
[----:B------:R-:W-:Y:S02]  /*7140*/  ISETP.LE.U32.AND P4, PT, R4, UR7, PT ;  /* 0x0000000704007c0c */ /* 0x000fe4000bf83070 */
[----:B------:R-:W-:Y:S02]  /*7150*/  LOP3.LUT R4, R33, 0xff, RZ, 0xc0, !PT ;  /* 0x000000ff21047812 */ /* 0x000fe400078ec0ff */
[----:B------:R-:W-:Y:S01]  /*7160*/  LOP3.LUT R35, R10, 0xffff, RZ, 0xc0, !PT ;  /* 0x0000ffff0a237812 */ /* 0x000fe200078ec0ff */
[----:B------:R-:W-:Y:S01]  /*7170*/  IMAD.WIDE.U32 R10, R29, -0x2daee0ad, RZ ;  /* 0xd2511f531d0a7825 */ /* 0x000fe200078e00ff */
[----:B------:R-:W-:Y:S02]  /*7180*/  SHF.R.U32.HI R5, RZ, 0x18, R18 ;  /* 0x00000018ff057819 */ /* 0x000fe40000011612 */
[----:B------:R-:W-:Y:S01]  /*7190*/  ISETP.LE.U32.AND P6, PT, R4, UR7, PT ;  /* 0x0000000704007c0c */ /* 0x000fe2000bfc3070 */
[----:B------:R-:W-:Y:S01]  /*71a0*/  @!P1 FADD.FTZ R210, -R210, -RZ ;  /* 0x800000ffd2d29221 */ /* 0x000fe20000010100 */
[----:B------:R-:W-:Y:S01]  /*71b0*/  LOP3.LUT R37, R6, 0xffff, RZ, 0xc0, !PT ;  /* 0x0000ffff06257812 */ /* 0x000fe200078ec0ff */
[----:B------:R-:W-:Y:S01]  /*71c0*/  IMAD.WIDE.U32 R6, R23, -0x2daee0ad, RZ ;  /* 0xd2511f5317067825 */ /* 0x000fe200078e00ff */
[----:B------:R-:W-:Y:S02]  /*71d0*/  ISETP.LE.U32.AND P0, PT, R5, UR7, PT ;  /* 0x0000000705007c0c */ /* 0x000fe4000bf03070 */
[----:B------:R-:W-:Y:S01]  /*71e0*/  LOP3.LUT R23, R10, 0xff, RZ, 0xc0, !PT ;  /* 0x000000ff0a177812 */ /* 0x000fe200078ec0ff */
[----:B------:R-:W-:Y:S01]  /*71f0*/  @!P2 FADD.FTZ R207, -R207, -RZ ;  /* 0x800000ffcfcfa221 */ /* 0x000fe20000010100 */
[----:B------:R-:W-:Y:S01]  /*7200*/  ISETP.LE.U32.AND P5, PT, R25, UR7, PT ;  /* 0x0000000719007c0c */ /* 0x000fe2000bfa3070 */
[----:B------:R-:W-:Y:S01]  /*7210*/  @!P4 FADD.FTZ R213, -R213, -RZ ;  /* 0x800000ffd5d5c221 */ /* 0x000fe20000010100 */
[----:B------:R-:W-:Y:S02]  /*7220*/  ISETP.LE.U32.AND P3, PT, R24, UR7, PT ;  /* 0x0000000718007c0c */ /* 0x000fe4000bf63070 */
[----:B------:R-:W-:Y:S01]  /*7230*/  SHF.R.U32.HI R5, RZ, 0x10, R20 ;  /* 0x00000010ff057819 */ /* 0x000fe20000011614 */
[----:B------:R-:W-:Y:S01]  /*7240*/  @!P6 FADD.FTZ R222, -R222, -RZ ;  /* 0x800000ffdedee221 */ /* 0x000fe20000010100 */
[----:B------:R-:W-:Y:S02]  /*7250*/  LOP3.LUT R12, R7, UR15, R30, 0x96, !PT ;  /* 0x0000000f070c7c12 */ /* 0x000fe4000f8e961e */
[----:B------:R-:W-:Y:S01]  /*7260*/  LOP3.LUT R30, R8, 0xffff, RZ, 0xc0, !PT ;  /* 0x0000ffff081e7812 */ /* 0x000fe200078ec0ff */
[----:B------:R-:W-:Y:S01]  /*7270*/  @!P0 FADD.FTZ R214, -R214, -RZ ;  /* 0x800000ffd6d68221 */ /* 0x000fe20000010100 */
[----:B------:R-:W-:Y:S02]  /*7280*/  SHF.R.U32.HI R9, RZ, 0x18, R10 ;  /* 0x00000018ff097819 */ /* 0x000fe4000001160a */
[----:B------:R-:W-:Y:S01]  /*7290*/  LOP3.LUT R15, R11, UR15, R26, 0x96, !PT ;  /* 0x0000000f0b0f7c12 */ /* 0x000fe2000f8e961a */
[----:B------:R-:W-:Y:S01]  /*72a0*/  @!P5 FADD.FTZ R218, -R218, -RZ ;  /* 0x800000ffdadad221 */ /* 0x000fe20000010100 */
[----:B------:R-:W-:Y:S01]  /*72b0*/  SHF.R.U32.HI R26, RZ, 0x10, R8 ;  /* 0x00000010ff1a7819 */ /* 0x000fe20000011608 */
[----:B------:R-:W-:Y:S01]  /*72c0*/  @!P3 FADD.FTZ R219, -R219, -RZ ;  /* 0x800000ffdbdbb221 */ /* 0x000fe20000010100 */
[----:B------:R-:W-:Y:S02]  /*72d0*/  LOP3.LUT R8, R6, 0xff, RZ, 0xc0, !PT ;  /* 0x000000ff06087812 */ /* 0x000fe400078ec0ff */
[----:B------:R-:W-:Y:S02]  /*72e0*/  ISETP.LE.U32.AND P2, PT, R23, UR7, PT ;  /* 0x0000000717007c0c */ /* 0x000fe4000bf43070 */
[----:B------:R-:W-:Y:S02]  /*72f0*/  SHF.R.U32.HI R4, RZ, 0x8, R34 ;  /* 0x00000008ff047819 */ /* 0x000fe40000011622 */
[----:B------:R-:W-:Y:S02]  /*7300*/  LOP3.LUT R5, R5, 0xff, RZ, 0xc0, !PT ;  /* 0x000000ff05057812 */ /* 0x000fe400078ec0ff */
[----:B------:R-:W-:Y:S02]  /*7310*/  ISETP.LE.U32.AND P1, PT, R9, UR7, PT ;  /* 0x0000000709007c0c */ /* 0x000fe4000bf23070 */
[----:B------:R-:W-:Y:S02]  /*7320*/  SHF.R.U32.HI R29, RZ, 0x10, R10 ;  /* 0x00000010ff1d7819 */ /* 0x000fe4000001160a */
[----:B------:R-:W-:Y:S02]  /*7330*/  LOP3.LUT R39, R10, 0xffff, RZ, 0xc0, !PT ;  /* 0x0000ffff0a277812 */ /* 0x000fe400078ec0ff */
[----:B------:R-:W-:Y:S01]  /*7340*/  SHF.R.U32.HI R10, RZ, 0x18, R6 ;  /* 0x00000018ff0a7819 */ /* 0x000fe20000011606 */
[----:B------:R-:W-:Y:S01]  /*7350*/  @!P2 FADD.FTZ R224, -R224, -RZ ;  /* 0x800000ffe0e0a221 */ /* 0x000fe20000010100 */
[----:B------:R-:W-:Y:S02]  /*7360*/  ISETP.LE.U32.AND P4, PT, R8, UR7, PT ;  /* 0x0000000708007c0c */ /* 0x000fe4000bf83070 */
[----:B------:R-:W-:Y:S02]  /*7370*/  LOP3.LUT R4, R4, 0xffff, RZ, 0xc0, !PT ;  /* 0x0000ffff04047812 */ /* 0x000fe400078ec0ff */
[----:B------:R-:W-:Y:S01]  /*7380*/  ISETP.LE.U32.AND P6, PT, R5, UR7, PT ;  /* 0x0000000705007c0c */ /* 0x000fe2000bfc3070 */
[----:B------:R-:W-:Y:S01]  /*7390*/  @!P1 FADD.FTZ R223, -R223, -RZ ;  /* 0x800000ffdfdf9221 */ /* 0x000fe20000010100 */
[----:B------:R-:W-:Y:S02]  /*73a0*/  LOP3.LUT R5, R14, 0xff, RZ, 0xc0, !PT ;  /* 0x000000ff0e057812 */ /* 0x000fe400078ec0ff */
[----:B------:R-:W-:Y:S02]  /*73b0*/  ISETP.LE.U32.AND P0, PT, R10, UR7, PT ;  /* 0x000000070a007c0c */ /* 0x000fe4000bf03070 */
[----:B------:R-:W-:Y:S02]  /*73c0*/  ISETP.LE.U32.AND P5, PT, R4, UR7, PT ;  /* 0x0000000704007c0c */ /* 0x000fe4000bfa3070 */
[----:B------:R-:W-:Y:S01]  /*73d0*/  ISETP.LE.U32.AND P3, PT, R5, UR7, PT ;  /* 0x0000000705007c0c */ /* 0x000fe2000bf63070 */
[----:B------:R-:W-:Y:S01]  /*73e0*/  @!P4 FADD.FTZ R221, -R221, -RZ ;  /* 0x800000ffddddc221 */ /* 0x000fe20000010100 */
[----:B------:R-:W-:Y:S02]  /*73f0*/  SHF.R.U32.HI R4, RZ, 0x18, R14 ;  /* 0x00000018ff047819 */ /* 0x000fe4000001160e */
[----:B------:R-:W-:Y:S01]  /*7400*/  SHF.R.U32.HI R5, RZ, 0x10, R19 ;  /* 0x00000010ff057819 */ /* 0x000fe20000011613 */
        /* <DEDUP_REMOVED lines=8> */
[----:B------:R-:W-:Y:S02]  /*7490*/  SHF.R.U32.HI R4, RZ, 0x8, R35 ;  /* 0x00000008ff047819 */ /* 0x000fe40000011623 */
[----:B------:R-:W-:Y:S02]  /*74a0*/  LOP3.LUT R5, R5, 0xff, RZ, 0xc0, !PT ;  /* 0x000000ff05057812 */ /* 0x000fe400078ec0ff */
[----:B------:R-:W-:Y:S02]  /*74b0*/  ISETP.LE.U32.AND P1, PT, R6, UR7, PT ;  /* 0x0000000706007c0c */ /* 0x000fe4000bf23070 */
[----:B------:R-:W-:Y:S02]  /*74c0*/  SHF.R.U32.HI R6, RZ, 0x10, R17 ;  /* 0x00000010ff067819 */ /* 0x000fe40000011611 */
[----:B------:R-:W-:Y:S02]  /*74d0*/  ISETP.LE.U32.AND P4, PT, R5, UR7, PT ;  /* 0x0000000705007c0c */ /* 0x000fe4000bf83070 */
[----:B------:R-:W-:Y:S01]  /*74e0*/  SHF.R.U32.HI R5, RZ, 0x8, R36 ;  /* 0x00000008ff057819 */ /* 0x000fe20000011624 */
[----:B------:R-:W-:Y:S01]  /*74f0*/  @!P2 FADD.FTZ R169, -R169, -RZ ;  /* 0x800000ffa9a9a221 */ /* 0x000fe20000010100 */
[----:B------:R-:W-:Y:S02]  /*7500*/  LOP3.LUT R4, R4, 0xffff, RZ, 0xc0, !PT ;  /* 0x0000ffff04047812 */ /* 0x000fe400078ec0ff */
[----:B------:R-:W-:Y:S02]  /*7510*/  LOP3.LUT R6, R6, 0xff, RZ, 0xc0, !PT ;  /* 0x000000ff06067812 */ /* 0x000fe400078ec0ff */
[----:B------:R-:W-:Y:S01]  /*7520*/  ISETP.LE.U32.AND P0, PT, R4, UR7, PT ;  /* 0x0000000704007c0c */ /* 0x000fe2000bf03070 */
[----:B------:R-:W-:Y:S01]  /*7530*/  @!P1 FADD.FTZ R171, -R171, -RZ ;  /* 0x800000ffabab9221 */ /* 0x000fe20000010100 */
[----:B------:R-:W-:Y:S02]  /*7540*/  LOP3.LUT R4, R5, 0xffff, RZ, 0xc0, !PT ;  /* 0x0000ffff05047812 */ /* 0x000fe400078ec0ff */
[----:B------:R-:W-:Y:S01]  /*7550*/  SHF.R.U32.HI R5, RZ, 0x10, R18 ;  /* 0x00000010ff057819 */ /* 0x000fe20000011612 */
[----:B------:R-:W-:Y:S01]  /*7560*/  @!P4 FADD.FTZ R175, -R175, -RZ ;  /* 0x800000ffafafc221 */ /* 0x000fe20000010100 */
[----:B------:R-:W-:Y:S02]  /*7570*/  ISETP.LE.U32.AND P6, PT, R6, UR7, PT ;  /* 0x0000000706007c0c */ /* 0x000fe4000bfc3070 */
[----:B------:R-:W-:Y:S02]  /*7580*/  SHF.R.U32.HI R6, RZ, 0x8, R37 ;  /* 0x00000008ff067819 */ /* 0x000fe40000011625 */
[----:B------:R-:W-:Y:S02]  /*7590*/  ISETP.LE.U32.AND P5, PT, R4, UR7, PT ;  /* 0x0000000704007c0c */ /* 0x000fe4000bfa3070 */
[----:B------:R-:W-:Y:S01]  /*75a0*/  LOP3.LUT R4, R5, 0xff, RZ, 0xc0, !PT ;  /* 0x000000ff05047812 */ /* 0x000fe200078ec0ff */
[----:B------:R-:W-:Y:S01]  /*75b0*/  @!P0 FADD.FTZ R197, -R197, -RZ ;  /* 0x800000ffc5c58221 */ /* 0x000fe20000010100 */
[----:B------:R-:W-:Y:S02]  /*75c0*/  LOP3.LUT R5, R6, 0xffff, RZ, 0xc0, !PT ;  /* 0x0000ffff06057812 */ /* 0x000fe400078ec0ff */
[----:B------:R-:W-:Y:S02]  /*75d0*/  ISETP.LE.U32.AND P3, PT, R4, UR7, PT ;  /* 0x0000000704007c0c */ /* 0x000fe4000bf63070 */
[----:B------:R-:W-:Y:S01]  /*75e0*/  LOP3.LUT R4, R13, 0xff, RZ, 0xc0, !PT ;  /* 0x000000ff0d047812 */ /* 0x000fe200078ec0ff */
[----:B------:R-:W-:Y:S01]  /*75f0*/  @!P6 FADD.FTZ R168, -R168, -RZ ;  /* 0x800000ffa8a8e221 */ /* 0x000fe20000010100 */
[----:B------:R-:W-:Y:S02]  /*7600*/  ISETP.LE.U32.AND P2, PT, R5, UR7, PT ;  /* 0x0000000705007c0c */ /* 0x000fe4000bf43070 */
[----:B------:R-:W-:Y:S01]  /*7610*/  ISETP.LE.U32.AND P1, PT, R4, UR7, PT ;  /* 0x0000000704007c0c */ /* 0x000fe2000bf23070 */
[----:B------:R-:W-:Y:S01]  /*7620*/  @!P5 FADD.FTZ R166, -R166, -RZ ;  /* 0x800000ffa6a6d221 */ /* 0x000fe20000010100 */
[----:B------:R-:W-:Y:S02]  /*7630*/  LOP3.LUT R4, R27, 0xff, RZ, 0xc0, !PT ;  /* 0x000000ff1b047812 */ /* 0x000fe400078ec0ff */
[----:B------:R-:W-:Y:S02]  /*7640*/  SHF.R.U32.HI R5, RZ, 0x18, R13 ;  /* 0x00000018ff057819 */ /* 0x000fe4000001160d */
[----:B------:R-:W-:Y:S01]  /*7650*/  ISETP.LE.U32.AND P0, PT, R4, UR7, PT ;  /* 0x0000000704007c0c */ /* 0x000fe2000bf03070 */
[----:B------:R-:W-:Y:S01]  /*7660*/  @!P3 FADD.FTZ R174, -R174, -RZ ;  /* 0x800000ffaeaeb221 */ /* 0x000fe20000010100 */
[----:B------:R-:W-:Y:S02]  /*7670*/  ISETP.LE.U32.AND P4, PT, R5, UR7, PT ;  /* 0x0000000705007c0c */ /* 0x000fe4000bf83070 */
[----:B------:R-:W-:Y:S01]  /*7680*/  LOP3.LUT R5, R15, 0xff, RZ, 0xc0, !PT ;  /* 0x000000ff0f057812 */ /* 0x000fe200078ec0ff */
[----:B------:R-:W-:Y:S01]  /*7690*/  @!P2 FADD.FTZ R196, -R196, -RZ ;  /* 0x800000ffc4c4a221 */ /* 0x000fe20000010100 */
[----:B------:R-:W-:Y:S01]  /*76a0*/  SHF.R.U32.HI R4, RZ, 0x18, R15 ;  /* 0x00000018ff047819 */ /* 0x000fe2000001160f */
[----:B------:R-:W-:Y:S01]  /*76b0*/  @!P1 FADD.FTZ R172, -R172, -RZ ;  /* 0x800000ffacac9221 */ /* 0x000fe20000010100 */
[----:B------:R-:W-:Y:S02]  /*76c0*/  ISETP.LE.U32.AND P6, PT, R5, UR7, PT ;  /* 0x0000000705007c0c */ /* 0x000fe4000bfc3070 */
[----:B------:R-:W-:Y:S02]  /*76d0*/  ISETP.LE.U32.AND P5, PT, R4, UR7, PT ;  /* 0x0000000704007c0c */ /* 0x000fe4000bfa3070 */
[----:B------:R-:W-:Y:S01]  /*76e0*/  LOP3.LUT R5, R29, 0xff, RZ, 0xc0, !PT ;  /* 0x000000ff1d057812 */ /* 0x000fe200078ec0ff */
[----:B------:R-:W-:Y:S01]  /*76f0*/  @!P0 FADD.FTZ R170, -R170, -RZ ;  /* 0x800000ffaaaa8221 */ /* 0x000fe20000010100 */
[----:B------:R-:W-:Y:S01]  /*7700*/  LOP3.LUT R20, R20, 0xffff, RZ, 0xc0, !PT ;  /* 0x0000ffff14147812 */ /* 0x000fe200078ec0ff */
[----:B------:R-:W-:Y:S01]  /*7710*/  @!P4 FADD.FTZ R165, -R165, -RZ ;  /* 0x800000ffa5a5c221 */ /* 0x000fe20000010100 */
[----:B------:R-:W-:Y:S02]  /*7720*/  LOP3.LUT R4, R12, 0xff, RZ, 0xc0, !PT ;  /* 0x000000ff0c047812 */ /* 0x000fe400078ec0ff */
[----:B------:R-:W-:Y:S02]  /*7730*/  SHF.R.U32.HI R6, RZ, 0x10, R14 ;  /* 0x00000010ff067819 */ /* 0x000fe4000001160e */
[----:B------:R-:W-:Y:S01]  /*7740*/  ISETP.LE.U32.AND P3, PT, R5, UR7, PT ;  /* 0x0000000705007c0c */ /* 0x000fe2000bf63070 */
[----:B------:R-:W-:Y:S01]  /*7750*/  @!P6 FADD.FTZ R195, -R195, -RZ ;  /* 0x800000ffc3c3e221 */ /* 0x000fe20000010100 */
[----:B------:R-:W-:Y:S01]  /*7760*/  ISETP.LE.U32.AND P2, PT, R4, UR7, PT ;  /* 0x0000000704007c0c */ /* 0x000fe2000bf43070 */
[----:B------:R-:W-:Y:S01]  /*7770*/  @!P5 FADD.FTZ R194, -R194, -RZ ;  /* 0x800000ffc2c2d221 */ /* 0x000fe20000010100 */
[----:B------:R-:W-:Y:S02]  /*7780*/  SHF.R.U32.HI R4, RZ, 0x8, R20 ;  /* 0x00000008ff047819 */ /* 0x000fe40000011614 */
[----:B------:R-:W-:Y:S02]  /*7790*/  SHF.R.U32.HI R5, RZ, 0x18, R12 ;  /* 0x00000018ff057819 */ /* 0x000fe4000001160c */
[----:B------:R-:W-:Y:S02]  /*77a0*/  LOP3.LUT R4, R4, 0xffff, RZ, 0xc0, !PT ;  /* 0x0000ffff04047812 */ /* 0x000fe400078ec0ff */
[----:B------:R-:W-:Y:S02]  /*77b0*/  ISETP.LE.U32.AND P1, PT, R5, UR7, PT ;  /* 0x0000000705007c0c */ /* 0x000fe4000bf23070 */
[----:B------:R-:W-:Y:S01]  /*77c0*/  LOP3.LUT R5, R6, 0xff, RZ, 0xc0, !PT ;  /* 0x000000ff06057812 */ /* 0x000fe200078ec0ff */
[----:B------:R-:W-:Y:S01]  /*77d0*/  @!P3 FADD.FTZ R162, -R162, -RZ ;  /* 0x800000ffa2a2b221 */ /* 0x000fe20000010100 */
[----:B------:R-:W-:Y:S01]  /*77e0*/  ISETP.LE.U32.AND P4, PT, R4, UR7, PT ;  /* 0x0000000704007c0c */ /* 0x000fe2000bf83070 */
[----:B------:R-:W-:Y:S01]  /*77f0*/  @!P2 FADD.FTZ R157, -R157, -RZ ;  /* 0x800000ff9d9da221 */ /* 0x000fe20000010100 */
[----:B------:R-:W-:Y:S02]  /*7800*/  ISETP.LE.U32.AND P0, PT, R5, UR7, PT ;  /* 0x0000000705007c0c */ /* 0x000fe4000bf03070 */
[----:B------:R-:W-:Y:S02]  /*7810*/  LOP3.LUT R5, R19, 0xffff, RZ, 0xc0, !PT ;  /* 0x0000ffff13057812 */ /* 0x000fe400078ec0ff */
[----:B------:R-:W-:Y:S02]  /*7820*/  SHF.R.U32.HI R4, RZ, 0x8, R30 ;  /* 0x00000008ff047819 */ /* 0x000fe4000001161e */
[----:B------:R-:W-:Y:S01]  /*7830*/  LOP3.LUT R17, R17, 0xffff, RZ, 0xc0, !PT ;  /* 0x0000ffff11117812 */ /* 0x000fe200078ec0ff */
[----:B------:R-:W-:Y:S01]  /*7840*/  @!P1 FADD.FTZ R156, -R156, -RZ ;  /* 0x800000ff9c9c9221 */ /* 0x000fe20000010100 */
[----:B------:R-:W-:Y:S02]  /*7850*/  SHF.R.U32.HI R5, RZ, 0x8, R5 ;  /* 0x00000008ff057819 */ /* 0x000fe40000011605 */
[----:B------:R-:W-:Y:S01]  /*7860*/  LOP3.LUT R4, R4, 0xffff, RZ, 0xc0, !PT ;  /* 0x0000ffff04047812 */ /* 0x000fe200078ec0ff */
[----:B------:R-:W-:Y:S01]  /*7870*/  @!P4 FADD.FTZ R146, -R146, -RZ ;  /* 0x800000ff9292c221 */ /* 0x000fe20000010100 */
[----:B------:R-:W-:Y:S01]  /*7880*/  LOP3.LUT R6, R18, 0xffff, RZ, 0xc0, !PT ;  /* 0x0000ffff12067812 */ /* 0x000fe200078ec0ff */
[----:B------:R-:W-:Y:S01]  /*7890*/  @!P0 FADD.FTZ R147, -R147, -RZ ;  /* 0x800000ff93938221 */ /* 0x000fe20000010100 */
[----:B------:R-:W-:Y:S02]  /*78a0*/  ISETP.LE.U32.AND P6, PT, R4, UR7, PT ;  /* 0x0000000704007c0c */ /* 0x000fe4000bfc3070 */
[----:B------:R-:W-:Y:S02]  /*78b0*/  LOP3.LUT R4, R5, 0xffff, RZ, 0xc0, !PT ;  /* 0x0000ffff05047812 */ /* 0x000fe400078ec0ff */
[----:B------:R-:W-:Y:S02]  /*78c0*/  SHF.R.U32.HI R5, RZ, 0x8, R17 ;  /* 0x00000008ff057819 */ /* 0x000fe40000011611 */
[----:B------:R-:W-:Y:S02]  /*78d0*/  ISETP.LE.U32.AND P5, PT, R4, UR7, PT ;  /* 0x0000000704007c0c */ /* 0x000fe4000bfa3070 */
[----:B------:R-:W-:Y:S02]  /*78e0*/  LOP3.LUT R4, R5, 0xffff, RZ, 0xc0, !PT ;  /* 0x0000ffff05047812 */ /* 0x000fe400078ec0ff */
[----:B------:R-:W-:Y:S02]  /*78f0*/  SHF.R.U32.HI R6, RZ, 0x8, R6 ;  /* 0x00000008ff067819 */ /* 0x000fe40000011606 */
[----:B------:R-:W-:Y:S01]  /*7900*/  ISETP.LE.U32.AND P4, PT, R4, UR7, PT ;  /* 0x0000000704007c0c */ /* 0x000fe2000bf83070 */
[----:B------:R-:W-:Y:S01]  /*7910*/  @!P6 FADD.FTZ R148, -R148, -RZ ;  /* 0x800000ff9494e221 */ /* 0x000fe20000010100 */
[----:B------:R-:W-:Y:S02]  /*7920*/  LOP3.LUT R4, R11, 0xff, RZ, 0xc0, !PT ;  /* 0x000000ff0b047812 */ /* 0x000fe400078ec0ff */
[----:B------:R-:W-:Y:S02]  /*7930*/  LOP3.LUT R5, R6, 0xffff, RZ, 0xc0, !PT ;  /* 0x0000ffff06057812 */ /* 0x000fe400078ec0ff */
[----:B------:R-:W-:Y:S01]  /*7940*/  ISETP.LE.U32.AND P6, PT, R4, UR7, PT ;  /* 0x0000000704007c0c */ /* 0x000fe2000bfc3070 */
[----:B------:R-:W-:Y:S01]  /*7950*/  @!P5 FADD.FTZ R149, -R149, -RZ ;  /* 0x800000ff9595d221 */ /* 0x000fe20000010100 */
[----:B------:R-:W-:Y:S02]  /*7960*/  ISETP.LE.U32.AND P0, PT, R5, UR7, PT ;  /* 0x0000000705007c0c */ /* 0x000fe4000bf03070 */
[----:B------:R-:W-:Y:S02]  /*7970*/  SHF.R.U32.HI R4, RZ, 0x8, R38 ;  /* 0x00000008ff047819 */ /* 0x000fe40000011626 */
[----:B------:R-:W-:Y:S01]  /*7980*/  SHF.R.U32.HI R5, RZ, 0x10, R13 ;  /* 0x00000010ff057819 */ /* 0x000fe2000001160d */
[----:B------:R-:W-:Y:S01]  /*7990*/  @!P4 FADD.FTZ R150, -R150, -RZ ;  /* 0x800000ff9696c221 */ /* 0x000fe20000010100 */
[----:B------:R-:W-:Y:S02]  /*79a0*/  LOP3.LUT R4, R4, 0xffff, RZ, 0xc0, !PT ;  /* 0x0000ffff04047812 */ /* 0x000fe400078ec0ff */
[----:B------:R-:W-:Y:S02]  /*79b0*/  LOP3.LUT R5, R5, 0xff, RZ, 0xc0, !PT ;  /* 0x000000ff05057812 */ /* 0x000fe400078ec0ff */
[----:B------:R-:W-:Y:S01]  /*79c0*/  SHF.R.U32.HI R6, RZ, 0x10, R15 ;  /* 0x00000010ff067819 */ /* 0x000fe2000001160f */
[----:B------:R-:W-:Y:S01]  /*79d0*/  @!P6 FADD.FTZ R152, -R152, -RZ ;  /* 0x800000ff9898e221 */ /* 0x000fe20000010100 */
[----:B------:R-:W-:Y:S01]  /*79e0*/  ISETP.LE.U32.AND P4, PT, R4, UR7, PT ;  /* 0x0000000704007c0c */ /* 0x000fe2000bf83070 */
[----:B------:R-:W-:Y:S01]  /*79f0*/  @!P0 FADD.FTZ R158, -R158, -RZ ;  /* 0x800000ff9e9e8221 */ /* 0x000fe20000010100 */
[----:B------:R-:W-:Y:S02]  /*7a00*/  ISETP.LE.U32.AND P5, PT, R5, UR7, PT ;  /* 0x0000000705007c0c */ /* 0x000fe4000bfa3070 */
[----:B------:R-:W-:Y:S02]  /*7a10*/  LOP3.LUT R4, R14, 0xffff, RZ, 0xc0, !PT ;  /* 0x0000ffff0e047812 */ /* 0x000fe400078ec0ff */
[----:B------:R-:W-:Y:S02]  /*7a20*/  LOP3.LUT R5, R6, 0xff, RZ, 0xc0, !PT ;  /* 0x000000ff06057812 */ /* 0x000fe400078ec0ff */
[----:B------:R-:W-:Y:S02]  /*7a30*/  SHF.R.U32.HI R4, RZ, 0x8, R4 ;  /* 0x00000008ff047819 */ /* 0x000fe40000011604 */
[----:B------:R-:W-:Y:S02]  /*7a40*/  ISETP.LE.U32.AND P0, PT, R5, UR7, PT ;  /* 0x0000000705007c0c */ /* 0x000fe4000bf03070 */
[----:B------:R-:W-:Y:S01]  /*7a50*/  SHF.R.U32.HI R5, RZ, 0x8, R39 ;  /* 0x00000008ff057819 */ /* 0x000fe20000011627 */
[----:B------:R-:W-:Y:S01]  /*7a60*/  @!P4 FADD.FTZ R161, -R161, -RZ ;  /* 0x800000ffa1a1c221 */ /* 0x000fe20000010100 */
[----:B------:R-:W-:Y:S01]  /*7a70*/  LOP3.LUT R13, R13, 0xffff, RZ, 0xc0, !PT ;  /* 0x0000ffff0d0d7812 */ /* 0x000fe200078ec0ff */
[----:B------:R-:W-:Y:S01]  /*7a80*/  @!P5 FADD.FTZ R159, -R159, -RZ ;  /* 0x800000ff9f9fd221 */ /* 0x000fe20000010100 */
[----:B------:R-:W-:Y:S02]  /*7a90*/  LOP3.LUT R4, R4, 0xffff, RZ, 0xc0, !PT ;  /* 0x0000ffff04047812 */ /* 0x000fe400078ec0ff */
[----:B------:R-:W-:Y:S02]  /*7aa0*/  SHF.R.U32.HI R13, RZ, 0x8, R13 ;  /* 0x00000008ff0d7819 */ /* 0x000fe4000001160d */
[----:B------:R-:W-:Y:S02]  /*7ab0*/  LOP3.LUT R5, R5, 0xffff, RZ, 0xc0, !PT ;  /* 0x0000ffff05057812 */ /* 0x000fe400078ec0ff */
[----:B------:R-:W-:Y:S01]  /*7ac0*/  ISETP.LE.U32.AND P4, PT, R4, UR7, PT ;  /* 0x0000000704007c0c */ /* 0x000fe2000bf83070 */
[----:B------:R-:W-:Y:S01]  /*7ad0*/  @!P0 FADD.FTZ R163, -R163, -RZ ;  /* 0x800000ffa3a38221 */ /* 0x000fe20000010100 */
[----:B------:R-:W-:Y:S02]  /*7ae0*/  ISETP.LE.U32.AND P5, PT, R5, UR7, PT ;  /* 0x0000000705007c0c */ /* 0x000fe4000bfa3070 */
[----:B------:R-:W-:Y:S02]  /*7af0*/  LOP3.LUT R5, R13, 0xffff, RZ, 0xc0, !PT ;  /* 0x0000ffff0d057812 */ /* 0x000fe400078ec0ff */
[----:B------:R-:W-:Y:S02]  /*7b00*/  LOP3.LUT R15, R15, 0xffff, RZ, 0xc0, !PT ;  /* 0x0000ffff0f0f7812 */ /* 0x000fe400078ec0ff */
[----:B------:R-:W-:Y:S02]  /*7b10*/  ISETP.LE.U32.AND P0, PT, R5, UR7, PT ;  /* 0x0000000705007c0c */ /* 0x000fe4000bf03070 */
[----:B------:R-:W-:Y:S02]  /*7b20*/  SHF.R.U32.HI R5, RZ, 0x10, R12 ;  /* 0x00000010ff057819 */ /* 0x000fe4000001160c */
[----:B------:R-:W-:Y:S01]  /*7b30*/  SHF.R.U32.HI R4, RZ, 0x8, R15 ;  /* 0x00000008ff047819 */ /* 0x000fe2000001160f */
[----:B------:R-:W-:Y:S01]  /*7b40*/  @!P4 FADD.FTZ R145, -R145, -RZ ;  /* 0x800000ff9191c221 */ /* 0x000fe20000010100 */
[----:B------:R-:W-:Y:S01]  /*7b50*/  LOP3.LUT R5, R5, 0xff, RZ, 0xc0, !PT ;  /* 0x000000ff05057812 */ /* 0x000fe200078ec0ff */
[----:B------:R-:W-:Y:S01]  /*7b60*/  @!P5 FADD.FTZ R164, -R164, -RZ ;  /* 0x800000ffa4a4d221 */ /* 0x000fe20000010100 */
[----:B------:R-:W-:Y:S02]  /*7b70*/  LOP3.LUT R4, R4, 0xffff, RZ, 0xc0, !PT ;  /* 0x0000ffff04047812 */ /* 0x000fe400078ec0ff */
[----:B------:R-:W-:Y:S02]  /*7b80*/  ISETP.LE.U32.AND P4, PT, R5, UR7, PT ;  /* 0x0000000705007c0c */ /* 0x000fe4000bf83070 */
[----:B------:R-:W-:Y:S01]  /*7b90*/  F2FP.RELU.PACK_AB R5, R146, R199 ;  /* 0x000000c79205723e */ /* 0x000fe200000008ff */
[----:B------:R-:W-:Y:S01]  /*7ba0*/  @!P0 FADD.FTZ R151, -R151, -RZ ;  /* 0x800000ff97978221 */ /* 0x000fe20000010100 */
[----:B------:R-:W-:Y:S02]  /*7bb0*/  ISETP.LE.U32.AND P5, PT, R4, UR7, PT ;  /* 0x0000000704007c0c */ /* 0x000fe4000bfa3070 */
[----:B------:R-:W-:Y:S01]  /*7bc0*/  SHF.R.U32.HI R4, RZ, 0x8, R7 ;  /* 0x00000008ff047819 */ /* 0x000fe20000011607 */
[----:B------:R1:W-:Y:S01]  /*7bd0*/  STS [R229+0x1c000], R5 ;  /* 0x01c00005e5007388 */ /* 0x0003e20000000800 */
[----:B------:R-:W-:Y:S02]  /*7be0*/  LOP3.LUT R6, R12, 0xffff, RZ, 0xc0, !PT ;  /* 0x0000ffff0c067812 */ /* 0x000fe400078ec0ff */
[----:B------:R-:W-:Y:S02]  /*7bf0*/  LOP3.LUT R7, R4, 0xffff, RZ, 0xc0, !PT ;  /* 0x0000ffff04077812 */ /* 0x000fe400078ec0ff */
[----:B------:R-:W-:Y:S01]  /*7c00*/  F2FP.RELU.PACK_AB R4, R200, R167 ;  /* 0x000000a7c804723e */ /* 0x000fe200000008ff */
[----:B------:R-:W-:Y:S01]  /*7c10*/  @!P4 FADD.FTZ R153, -R153, -RZ ;  /* 0x800000ff9999c221 */ /* 0x000fe20000010100 */
[----:B------:R-:W-:Y:S02]  /*7c20*/  SHF.R.U32.HI R6, RZ, 0x8, R6 ;  /* 0x00000008ff067819 */ /* 0x000fe40000011606 */
[----:B------:R-:W-:Y:S01]  /*7c30*/  F2FP.RELU.PACK_AB R8, R145, R173 ;  /* 0x000000ad9108723e */ /* 0x000fe200000008ff */
[----:B------:R2:W-:Y:S01]  /*7c40*/  STS [R229+0x1c400], R4 ;  /* 0x01c40004e5007388 */ /* 0x0005e20000000800 */
[----:B------:R-:W-:Y:S01]  /*7c50*/  LOP3.LUT R6, R6, 0xffff, RZ, 0xc0, !PT ;  /* 0x0000ffff06067812 */ /* 0x000fe200078ec0ff */
[----:B------:R-:W-:Y:S01]  /*7c60*/  @!P5 FADD.FTZ R160, -R160, -RZ ;  /* 0x800000ffa0a0d221 */ /* 0x000fe20000010100 */
[----:B------:R-:W-:Y:S02]  /*7c70*/  ISETP.LE.U32.AND P0, PT, R7, UR7, PT ;  /* 0x0000000707007c0c */ /* 0x000fe4000bf03070 */
[----:B------:R-:W-:Y:S02]  /*7c80*/  ISETP.LE.U32.AND P5, PT, R6, UR7, PT ;  /* 0x0000000706007c0c */ /* 0x000fe4000bfa3070 */
[----:B------:R-:W-:Y:S02]  /*7c90*/  F2FP.RELU.PACK_AB R6, R198, R206 ;  /* 0x000000cec606723e */ /* 0x000fe400000008ff */
[----:B------:R-:W-:Y:S02]  /*7ca0*/  F2FP.RELU.PACK_AB R7, R169, R147 ;  /* 0x00000093a907723e */ /* 0x000fe400000008ff */
[----:B------:R-:W-:Y:S01]  /*7cb0*/  F2FP.RELU.PACK_AB R2, R158, R213 ;  /* 0x000000d59e02723e */ /* 0x000fe200000008ff */
[----:B------:R3:W-:Y:S01]  /*7cc0*/  STS [R232+0x1c000], R6 ;  /* 0x01c00006e8007388 */ /* 0x0007e20000000800 */
[----:B------:R-:W-:Y:S02]  /*7cd0*/  F2FP.RELU.PACK_AB R0, R226, R222 ;  /* 0x000000dee200723e */ /* 0x000fe400000008ff */
[----:B-1----:R-:W-:Y:S01]  /*7ce0*/  F2FP.RELU.PACK_AB R5, R209, R203 ;  /* 0x000000cbd105723e */ /* 0x002fe200000008ff */
[----:B------:R-:W-:Y:S01]  /*7cf0*/  @!P0 FADD.FTZ R155, -R155, -RZ ;  /* 0x800000ff9b9b8221 */ /* 0x000fe20000010100 */
[----:B------:R-:W-:Y:S01]  /*7d00*/  FSETP.GE.FTZ.AND P2, PT, R199, RZ, PT ;  /* 0x000000ffc700720b */ /* 0x000fe20003f56000 */
[----:B------:R-:W-:Y:S01]  /*7d10*/  @!P5 FADD.FTZ R154, -R154, -RZ ;  /* 0x800000ff9a9ad221 */ /* 0x000fe20000010100 */
[----:B------:R-:W-:Y:S01]  /*7d20*/  FSETP.GE.FTZ.AND P0, PT, R167, RZ, PT ;  /* 0x000000ffa700720b */ /* 0x000fe20003f16000 */
[----:B------:R1:W-:Y:S01]  /*7d30*/  STS [R232+0x1c400], R5 ;  /* 0x01c40005e8007388 */ /* 0x0003e20000000800 */
[----:B------:R-:W-:Y:S02]  /*7d40*/  FSETP.GE.FTZ.AND P1, PT, R146, RZ, PT ;  /* 0x000000ff9200720b */ /* 0x000fe40003f36000 */
[----:B------:R-:W-:Y:S01]  /*7d50*/  FSETP.GE.FTZ.AND P3, PT, R206, RZ, PT ;  /* 0x000000ffce00720b */ /* 0x000fe20003f76000 */
[----:B------:R4:W-:Y:S01]  /*7d60*/  STS [R229+0x1e000], R8 ;  /* 0x01e00008e5007388 */ /* 0x0009e20000000800 */
[----:B--2---:R-:W-:Y:S03]  /*7d70*/  F2FP.RELU.PACK_AB R4, R148, R201 ;  /* 0x000000c99404723e */ /* 0x004fe600000008ff */
[----:B------:R2:W-:Y:S04]  /*7d80*/  STS [R229+0x1e400], R7 ;  /* 0x01e40007e5007388 */ /* 0x0005e80000000800 */
[----:B------:R2:W-:Y:S01]  /*7d90*/  STS [R232+0x1e000], R4 ;  /* 0x01e00004e8007388 */ /* 0x0005e20000000800 */
[----:B---3--:R-:W-:Y:S02]  /*7da0*/  F2FP.RELU.PACK_AB R6, R204, R175 ;  /* 0x000000afcc06723e */ /* 0x008fe400000008ff */
[----:B-1----:R-:W-:Y:S02]  /*7db0*/  F2FP.RELU.PACK_AB R5, R197, R217 ;  /* 0x000000d9c505723e */ /* 0x002fe400000008ff */
[----:B----4-:R-:W-:Y:S02]  /*7dc0*/  F2FP.RELU.PACK_AB R8, R202, R171 ;  /* 0x000000abca08723e */ /* 0x010fe400000008ff */
[----:B--2---:R-:W-:Y:S03]  /*7dd0*/  F2FP.RELU.PACK_AB R7, R149, R205 ;  /* 0x000000cd9507723e */ /* 0x004fe600000008ff */
[----:B------:R-:W-:Y:S01]  /*7de0*/  STS [R232+0x1e400], R8 ;  /* 0x01e40008e8007388 */ /* 0x000fe20000000800 */
[----:B------:R-:W-:Y:S03]  /*7df0*/  F2FP.RELU.PACK_AB R4, R216, R211 ;  /* 0x000000d3d804723e */ /* 0x000fe600000008ff */
[----:B------:R1:W-:Y:S04]  /*7e00*/  STS [R236+0x1c000], R7 ;  /* 0x01c00007ec007388 */ /* 0x0003e80000000800 */
[----:B------:R2:W-:Y:S04]  /*7e10*/  STS [R236+0x1c400], R6 ;  /* 0x01c40006ec007388 */ /* 0x0005e80000000800 */
[----:B------:R3:W-:Y:S04]  /*7e20*/  STS [R235+0x1c000], R5 ;  /* 0x01c00005eb007388 */ /* 0x0007e80000000800 */
[----:B------:R4:W-:Y:S01]  /*7e30*/  STS [R235+0x1c400], R4 ;  /* 0x01c40004eb007388 */ /* 0x0009e20000000800 */
[----:B-1----:R-:W-:Y:S02]  /*7e40*/  F2FP.RELU.PACK_AB R7, R150, R208 ;  /* 0x000000d09607723e */ /* 0x002fe400000008ff */
[----:B--2---:R-:W-:Y:S03]  /*7e50*/  F2FP.RELU.PACK_AB R6, R207, R168 ;  /* 0x000000a8cf06723e */ /* 0x004fe600000008ff */
[----:B------:R-:W-:Y:S01]  /*7e60*/  STS [R236+0x1e000], R7 ;  /* 0x01e00007ec007388 */ /* 0x000fe20000000800 */
[----:B---3--:R-:W-:Y:S03]  /*7e70*/  F2FP.RELU.PACK_AB R5, R166, R215 ;  /* 0x000000d7a605723e */ /* 0x008fe600000008ff */
        /* <DEDUP_REMOVED lines=10> */
[----:B----4-:R-:W-:Y:S05]  /*7f20*/  F2FP.RELU.PACK_AB R2, R196, R225 ;  /* 0x000000e1c402723e */ /* 0x010fea00000008ff */
[----:B------:R3:W-:Y:S04]  /*7f30*/  STS [R231+0x1c000], R2 ;  /* 0x01c00002e7007388 */ /* 0x0007e80000000800 */
[----:B------:R4:W-:Y:S04]  /*7f40*/  STS [R230+0x1e000], R5 ;  /* 0x01e00005e6007388 */ /* 0x0009e80000000800 */
[----:B------:R4:W-:Y:S01]  /*7f50*/  STS [R230+0x1e400], R4 ;  /* 0x01e40004e6007388 */ /* 0x0009e20000000800 */
[----:B-1----:R-:W-:Y:S02]  /*7f60*/  F2FP.RELU.PACK_AB R6, R161, R218 ;  /* 0x000000daa106723e */ /* 0x002fe400000008ff */
[----:B--2---:R-:W-:Y:S03]  /*7f70*/  F2FP.RELU.PACK_AB R0, R164, R224 ;  /* 0x000000e0a400723e */ /* 0x004fe600000008ff */
[----:B------:R1:W-:Y:S01]  /*7f80*/  STS [R231+0x1e000], R6 ;  /* 0x01e00006e7007388 */ /* 0x0003e20000000800 */
[----:B---3--:R-:W-:Y:S02]  /*7f90*/  F2FP.RELU.PACK_AB R2, R194, R163 ;  /* 0x000000a3c202723e */ /* 0x008fe400000008ff */
[----:B----4-:R-:W-:Y:S02]  /*7fa0*/  F2FP.RELU.PACK_AB R5, R219, R170 ;  /* 0x000000aadb05723e */ /* 0x010fe400000008ff */
[----:B------:R-:W-:Y:S03]  /*7fb0*/  F2FP.RELU.PACK_AB R4, R160, R195 ;  /* 0x000000c3a004723e */ /* 0x000fe600000008ff */
[----:B------:R2:W-:Y:S04]  /*7fc0*/  STS [R231+0x1e400], R5 ;  /* 0x01e40005e7007388 */ /* 0x0005e80000000800 */
[----:B------:R3:W-:Y:S04]  /*7fd0*/  STS [R234+0x1c000], R4 ;  /* 0x01c00004ea007388 */ /* 0x0007e80000000800 */
[----:B------:R4:W-:Y:S01]  /*7fe0*/  STS [R234+0x1c400], R2 ;  /* 0x01c40002ea007388 */ /* 0x0009e20000000800 */
[----:B-1----:R-:W-:Y:S03]  /*7ff0*/  F2FP.RELU.PACK_AB R6, R154, R157 ;  /* 0x0000009d9a06723e */ /* 0x002fe600000008ff */
[----:B------:R1:W-:Y:S01]  /*8000*/  STS [R233+0x1c000], R0 ;  /* 0x01c00000e9007388 */ /* 0x0003e20000000800 */
[----:B--2---:R-:W-:Y:S02]  /*8010*/  F2FP.RELU.PACK_AB R5, R156, R153 ;  /* 0x000000999c05723e */ /* 0x004fe400000008ff */
[----:B---3--:R-:W-:Y:S02]  /*8020*/  F2FP.RELU.PACK_AB R4, R223, R162 ;  /* 0x000000a2df04723e */ /* 0x008fe400000008ff */
[----:B----4-:R-:W-:Y:S03]  /*8030*/  F2FP.RELU.PACK_AB R2, R155, R221 ;  /* 0x000000dd9b02723e */ /* 0x010fe600000008ff */
[----:B------:R-:W-:Y:S01]  /*8040*/  STS [R233+0x1c400], R4 ;  /* 0x01c40004e9007388 */ /* 0x000fe20000000800 */
[----:B-1----:R-:W-:Y:S03]  /*8050*/  F2FP.RELU.PACK_AB R0, R220, R152 ;  /* 0x00000098dc00723e */ /* 0x002fe600000008ff */
        /* <DEDUP_REMOVED lines=69> */
[----:B------:R-:W-:Y:S01]  /*84b0*/  IMAD.IADD R140, R185, 0x1, R144 ;  /* 0x00000001b98c7824 */ /* 0x000fe200078e0290 */
        /* <DEDUP_REMOVED lines=8> */
[C---:B------:R-:W-:Y:S03]  /*8540*/  HMMA.16816.F32 R16, R132.reuse, R138, R16 ;  /* 0x0000008a8410723c */ /* 0x040fe60000001810 */
[----:B------:R-:W-:Y:S01]  /*8550*/  FADD.FTZ R0, -R190, R6 ;  /* 0x00000006be007221 */ /* 0x000fe20000010100 */
[-C--:B------:R-:W-:Y:S01]  /*8560*/  FSEL R4, R4, R191.reuse, P2 ;  /* 0x000000bf04047208 */ /* 0x080fe20001000000 */
[----:B------:R-:W-:Y:S01]  /*8570*/  FADD.FTZ R2, -R191, R5 ;  /* 0x00000005bf027221 */ /* 0x000fe20000010100 */
        /* <DEDUP_REMOVED lines=8> */
[----:B------:R-:W-:Y:S02]  /*8600*/  FADD.FTZ R0, -R190, R7 ;  /* 0x00000007be007221 */ /* 0x000fe40000010100 */
[----:B------:R-:W-:Y:S01]  /*8610*/  FMUL.FTZ R146, R146, R2 ;  /* 0x0000000292927220 */ /* 0x000fe20000410000 */
[----:B------:R-:W1:Y:S01]  /*8620*/  LDSM.16.M88.4 R4, [R181+0x10800] ;  /* 0x01080000b504783b */ /* 0x000e620000000200 */
[----:B------:R-:W-:Y:S01]  /*8630*/  FADD.FTZ R2, -R188, R10 ;  /* 0x0000000abc027221 */ /* 0x000fe20000010100 */
[----:B------:R-:W-:Y:S01]  /*8640*/  FSEL R0, R0, R190, P0 ;  /* 0x000000be00007208 */ /* 0x000fe20000000000 */
[C---:B------:R-:W-:Y:S01]  /*8650*/  FADD.FTZ R14, -R188.reuse, R14 ;  /* 0x0000000ebc0e7221 */ /* 0x040fe20000010100 */
[----:B------:R-:W-:Y:S01]  /*8660*/  FSETP.GE.FTZ.AND P0, PT, R145, RZ, PT ;  /* 0x000000ff9100720b */ /* 0x000fe20003f16000 */
[----:B------:R-:W-:Y:S01]  /*8670*/  FADD.FTZ R15, -R188, R15 ;  /* 0x0000000fbc0f7221 */ /* 0x000fe20000010100 */
[----:B------:R-:W-:Y:S01]  /*8680*/  FSEL R2, R2, R188, P2 ;  /* 0x000000bc02027208 */ /* 0x000fe20001000000 */
[----:B------:R-:W-:Y:S01]  /*8690*/  FMUL.FTZ R200, R200, R0 ;  /* 0x00000000c8c87220 */ /* 0x000fe20000410000 */
[----:B------:R-:W-:Y:S01]  /*86a0*/  FSEL R9, R9, R189, P0 ;  /* 0x000000bd09097208 */ /* 0x000fe20000000000 */
[----:B------:R-:W-:Y:S01]  /*86b0*/  FADD.FTZ R0, -R189, R8 ;  /* 0x00000008bd007221 */ /* 0x000fe20000010100 */
[----:B------:R-:W-:Y:S01]  /*86c0*/  FSETP.GE.FTZ.AND P2, PT, R201, RZ, PT ;  /* 0x000000ffc900720b */ /* 0x000fe20003f56000 */
[----:B------:R-:W-:Y:S02]  /*86d0*/  IMAD.U32 R8, R248, -0x80, RZ ;  /* 0xffffff80f8087824 */ /* 0x000fe400078e00ff */
[----:B------:R-:W-:Y:S01]  /*86e0*/  FMUL.FTZ R145, R145, R9 ;  /* 0x0000000991917220 */ /* 0x000fe20000410000 */
[----:B------:R-:W-:Y:S01]  /*86f0*/  FSEL R0, R0, R189, P1 ;  /* 0x000000bd00007208 */ /* 0x000fe20000800000 */
[C---:B------:R-:W-:Y:S01]  /*8700*/  FADD.FTZ R16, -R191.reuse, R16 ;  /* 0x00000010bf107221 */ /* 0x040fe20000010100 */
[C---:B------:R-:W-:Y:S01]  /*8710*/  LEA R192, P0, R8.reuse, R192, 0x2 ;  /* 0x000000c008c07211 */ /* 0x040fe200078010ff */
[----:B------:R-:W-:Y:S01]  /*8720*/  FADD.FTZ R17, -R191, R17 ;  /* 0x00000011bf117221 */ /* 0x000fe20000010100 */
[----:B------:R-:W-:Y:S01]  /*8730*/  FSETP.GE.FTZ.AND P1, PT, R169, RZ, PT ;  /* 0x000000ffa900720b */ /* 0x000fe20003f36000 */
[----:B------:R-:W-:Y:S01]  /*8740*/  FMUL.FTZ R173, R173, R0 ;  /* 0x00000000adad7220 */ /* 0x000fe20000410000 */
[----:B------:R-:W-:Y:S01]  /*8750*/  LEA.HI.X.SX32 R193, R8, R193, 0x2, P0 ;  /* 0x000000c108c17211 */ /* 0x000fe200000f16ff */
[----:B------:R-:W-:Y:S01]  /*8760*/  FADD.FTZ R8, -R189, R12 ;  /* 0x0000000cbd087221 */ /* 0x000fe20000010100 */
[----:B------:R-:W-:Y:S01]  /*8770*/  FSETP.GE.FTZ.AND P0, PT, R171, RZ, PT ;  /* 0x000000ffab00720b */ /* 0x000fe20003f16000 */
[----:B------:R-:W-:Y:S02]  /*8780*/  FADD.FTZ R0, -R188, R11 ;  /* 0x0000000bbc007221 */ /* 0x000fe40000010100 */
[----:B------:R-:W-:Y:S01]  /*8790*/  FADD.FTZ R13, -R189, R13 ;  /* 0x0000000dbd0d7221 */ /* 0x000fe20000010100 */
[-C--:B------:R-:W-:Y:S01]  /*87a0*/  FSEL R8, R8, R189.reuse, P2 ;  /* 0x000000bd08087208 */ /* 0x080fe20001000000 */
[----:B------:R-:W-:Y:S01]  /*87b0*/  FADD.FTZ R19, -R190, R19 ;  /* 0x00000013be137221 */ /* 0x000fe20000010100 */
[----:B------:R-:W-:Y:S01]  /*87c0*/  FSETP.GE.FTZ.AND P2, PT, R198, RZ, PT ;  /* 0x000000ffc600720b */ /* 0x000fe20003f56000 */
[----:B------:R-:W-:Y:S01]  /*87d0*/  FMUL.FTZ R147, R147, R2 ;  /* 0x0000000293937220 */ /* 0x000fe20000410000 */
[----:B------:R-:W-:Y:S01]  /*87e0*/  FSEL R0, R0, R188, P1 ;  /* 0x000000bc00007208 */ /* 0x000fe20000800000 */
[----:B------:R-:W-:Y:S01]  /*87f0*/  FMUL.FTZ R201, R201, R8 ;  /* 0x00000008c9c97220 */ /* 0x000fe20000410000 */
[----:B------:R-:W-:Y:S01]  /*8800*/  FSETP.GE.FTZ.AND P1, PT, R148, RZ, PT ;  /* 0x000000ff9400720b */ /* 0x000fe20003f36000 */
[----:B------:R-:W-:Y:S01]  /*8810*/  FADD.FTZ R18, -R190, R18 ;  /* 0x00000012be127221 */ /* 0x000fe20000010100 */
[----:B------:R-:W2:Y:S01]  /*8820*/  LDSM.16.M88.4 R8, [R181+0x11000] ;  /* 0x01100000b508783b */ /* 0x000ea20000000200 */
[----:B------:R-:W-:Y:S01]  /*8830*/  FMUL.FTZ R169, R169, R0 ;  /* 0x00000000a9a97220 */ /* 0x000fe20000410000 */
[----:B------:R-:W-:Y:S02]  /*8840*/  FSEL R0, R14, R188, P0 ;  /* 0x000000bc0e007208 */ /* 0x000fe40000000000 */
[----:B------:R-:W-:Y:S02]  /*8850*/  FSEL R2, R13, R189, P1 ;  /* 0x000000bd0d027208 */ /* 0x000fe40000800000 */
[----:B------:R-:W-:Y:S01]  /*8860*/  FSETP.GE.FTZ.AND P1, PT, R203, RZ, PT ;  /* 0x000000ffcb00720b */ /* 0x000fe20003f36000 */
[----:B------:R-:W-:Y:S01]  /*8870*/  FMUL.FTZ R171, R171, R0 ;  /* 0x00000000abab7220 */ /* 0x000fe20000410000 */
[-C--:B-1----:R-:W-:Y:S01]  /*8880*/  HMMA.16816.F32 R20, R132, R4.reuse, R20 ;  /* 0x000000048414723c */ /* 0x082fe20000001814 */
[----:B------:R-:W-:Y:S01]  /*8890*/  FMUL.FTZ R148, R148, R2 ;  /* 0x0000000294947220 */ /* 0x000fe20000410000 */
[----:B------:R-:W-:Y:S02]  /*88a0*/  FSEL R2, R18, R190, P1 ;  /* 0x000000be12027208 */ /* 0x000fe40000800000 */
[----:B------:R-:W-:Y:S02]  /*88b0*/  FSETP.GE.FTZ.AND P1, PT, R175, RZ, PT ;  /* 0x000000ffaf00720b */ /* 0x000fe40003f36000 */
[C---:B------:R-:W-:Y:S01]  /*88c0*/  FSETP.GE.FTZ.AND P0, PT, R202.reuse, RZ, PT ;  /* 0x000000ffca00720b */ /* 0x040fe20003f16000 */
[----:B------:R-:W-:Y:S01]  /*88d0*/  FMUL.FTZ R203, R203, R2 ;  /* 0x00000002cbcb7220 */ /* 0x000fe20000410000 */
[C---:B------:R-:W-:Y:S04]  /*88e0*/  HMMA.16816.F32 R24, R140.reuse, R4, R24 ;  /* 0x000000048c18723c */ /* 0x040fe80000001818 */
[----:B------:R-:W-:Y:S02]  /*88f0*/  FSEL R0, R15, R188, P0 ;  /* 0x000000bc0f007208 */ /* 0x000fe40000000000 */
[----:B------:R-:W-:Y:S02]  /*8900*/  FSETP.GE.FTZ.AND P0, PT, R209, RZ, PT ;  /* 0x000000ffd100720b */ /* 0x000fe40003f16000 */
[-C--:B------:R-:W-:Y:S01]  /*8910*/  HMMA.16816.F32 R28, R140, R6.reuse, R28 ;  /* 0x000000068c1c723c */ /* 0x080fe2000000181c */
[----:B------:R-:W-:Y:S03]  /*8920*/  FMUL.FTZ R202, R202, R0 ;  /* 0x00000000caca7220 */ /* 0x000fe60000410000 */
[-C--:B------:R-:W-:Y:S02]  /*8930*/  FSEL R4, R16, R191.reuse, P3 ;  /* 0x000000bf10047208 */ /* 0x080fe40001800000 */
[----:B------:R-:W-:Y:S02]  /*8940*/  FSETP.GE.FTZ.AND P3, PT, R205, RZ, PT ;  /* 0x000000ffcd00720b */ /* 0x000fe40003f76000 */
[----:B------:R-:W-:Y:S01]  /*8950*/  FADD.FTZ R5, -R191, R20 ;  /* 0x00000014bf057221 */ /* 0x000fe20000010100 */
[C---:B------:R-:W-:Y:S03]  /*8960*/  HMMA.16816.F32 R32, R132.reuse, R6, R32 ;  /* 0x000000068420723c */ /* 0x040fe60000001820 */
[----:B------:R-:W-:Y:S01]  /*8970*/  FMUL.FTZ R206, R206, R4 ;  /* 0x00000004cece7220 */ /* 0x000fe20000410000 */
[-C--:B------:R-:W-:Y:S01]  /*8980*/  FSEL R4, R17, R191.reuse, P2 ;  /* 0x000000bf11047208 */ /* 0x080fe20001000000 */
[----:B------:R-:W-:Y:S01]  /*8990*/  FADD.FTZ R21, -R191, R21 ;  /* 0x00000015bf157221 */ /* 0x000fe20000010100 */
[----:B------:R-:W-:Y:S01]  /*89a0*/  FSETP.GE.FTZ.AND P2, PT, R149, RZ, PT ;  /* 0x000000ff9500720b */ /* 0x000fe20003f56000 */
[----:B------:R-:W-:Y:S01]  /*89b0*/  FADD.FTZ R23, -R190, R23 ;  /* 0x00000017be177221 */ /* 0x000fe20000010100 */
[-C--:B------:R-:W-:Y:S01]  /*89c0*/  FSEL R5, R5, R191.reuse, P3 ;  /* 0x000000bf05057208 */ /* 0x080fe20001800000 */
[----:B------:R-:W-:Y:S01]  /*89d0*/  FMUL.FTZ R198, R198, R4 ;  /* 0x00000004c6c67220 */ /* 0x000fe20000410000 */
[----:B------:R-:W-:Y:S01]  /*89e0*/  FSETP.GE.FTZ.AND P3, PT, R208, RZ, PT ;  /* 0x000000ffd000720b */ /* 0x000fe20003f76000 */
[-C--:B--2---:R-:W-:Y:S01]  /*89f0*/  HMMA.16816.F32 R36, R132, R8.reuse, R36 ;  /* 0x000000088424723c */ /* 0x084fe20000001824 */
[----:B------:R-:W-:Y:S01]  /*8a00*/  FADD.FTZ R27, -R188, R27 ;  /* 0x0000001bbc1b7221 */ /* 0x000fe20000010100 */
[----:B------:R-:W-:Y:S01]  /*8a10*/  FSEL R4, R21, R191, P2 ;  /* 0x000000bf15047208 */ /* 0x000fe20001000000 */
[----:B------:R-:W-:Y:S01]  /*8a20*/  FADD.FTZ R22, -R190, R22 ;  /* 0x00000016be167221 */ /* 0x000fe20000010100 */
[----:B------:R-:W-:Y:S01]  /*8a30*/  FSETP.GE.FTZ.AND P2, PT, R150, RZ, PT ;  /* 0x000000ff9600720b */ /* 0x000fe20003f56000 */
[----:B------:R-:W-:Y:S01]  /*8a40*/  FADD.FTZ R12, -R189, R24 ;  /* 0x00000018bd0c7221 */ /* 0x000fe20000010100 */
[-C--:B------:R-:W-:Y:S01]  /*8a50*/  FSEL R0, R19, R190.reuse, P0 ;  /* 0x000000be13007208 */ /* 0x080fe20000000000 */
[----:B------:R-:W-:Y:S01]  /*8a60*/  FADD.FTZ R25, -R189, R25 ;  /* 0x00000019bd197221 */ /* 0x000fe20000010100 */
[----:B------:R-:W-:Y:S01]  /*8a70*/  FSEL R2, R22, R190, P1 ;  /* 0x000000be16027208 */ /* 0x000fe20000800000 */
[----:B------:R-:W-:Y:S01]  /*8a80*/  FADD.FTZ R26, -R188, R26 ;  /* 0x0000001abc1a7221 */ /* 0x000fe20000010100 */
[----:B------:R-:W-:Y:S01]  /*8a90*/  FSETP.GE.FTZ.AND P1, PT, R168, RZ, PT ;  /* 0x000000ffa800720b */ /* 0x000fe20003f36000 */
[C---:B------:R-:W-:Y:S01]  /*8aa0*/  HMMA.16816.F32 R40, R140.reuse, R8, R40 ;  /* 0x000000088c28723c */ /* 0x040fe20000001828 */
[----:B------:R-:W-:Y:S01]  /*8ab0*/  FMUL.FTZ R209, R209, R0 ;  /* 0x00000000d1d17220 */ /* 0x000fe20000410000 */
[----:B------:R-:W-:Y:S01]  /*8ac0*/  FSEL R7, R25, R189, P2 ;  /* 0x000000bd19077208 */ /* 0x000fe20001000000 */
[----:B------:R-:W-:Y:S01]  /*8ad0*/  FMUL.FTZ R205, R205, R5 ;  /* 0x00000005cdcd7220 */ /* 0x000fe20000410000 */
[----:B------:R-:W-:Y:S01]  /*8ae0*/  FSEL R6, R26, R188, P1 ;  /* 0x000000bc1a067208 */ /* 0x000fe20000800000 */
[----:B------:R-:W-:Y:S01]  /*8af0*/  FMUL.FTZ R20, R149, R4 ;  /* 0x0000000495147220 */ /* 0x000fe20000410000 */
[----:B------:R-:W-:Y:S01]  /*8b00*/  FSETP.GE.FTZ.AND P2, PT, R166, RZ, PT ;  /* 0x000000ffa600720b */ /* 0x000fe20003f56000 */
[C---:B------:R-:W-:Y:S01]  /*8b10*/  FADD.FTZ R28, -R189.reuse, R28 ;  /* 0x0000001cbd1c7221 */ /* 0x040fe20000010100 */
[----:B------:R-:W-:Y:S01]  /*8b20*/  FSEL R12, R12, R189, P3 ;  /* 0x000000bd0c0c7208 */ /* 0x000fe20001800000 */
[----:B------:R-:W-:Y:S01]  /*8b30*/  FADD.FTZ R4, -R189, R29 ;  /* 0x0000001dbd047221 */ /* 0x000fe20000010100 */
[----:B------:R-:W-:Y:S01]  /*8b40*/  FSETP.GE.FTZ.AND P3, PT, R215, RZ, PT ;  /* 0x000000ffd700720b */ /* 0x000fe20003f76000 */
[-C--:B------:R-:W-:Y:S01]  /*8b50*/  HMMA.16816.F32 R44, R140, R10.reuse, R44 ;  /* 0x0000000a8c2c723c */ /* 0x080fe2000000182c */
[----:B------:R-:W-:Y:S01]  /*8b60*/  FMUL.FTZ R18, R150, R7 ;  /* 0x0000000796127220 */ /* 0x000fe20000410000 */
[----:B------:R-:W-:Y:S01]  /*8b70*/  FSETP.GE.FTZ.AND P0, PT, R204, RZ, PT ;  /* 0x000000ffcc00720b */ /* 0x000fe20003f16000 */
[----:B------:R-:W-:Y:S01]  /*8b80*/  FMUL.FTZ R168, R168, R6 ;  /* 0x00000006a8a87220 */ /* 0x000fe20000410000 */
[----:B------:R-:W-:Y:S01]  /*8b90*/  FSEL R4, R4, R189, P2 ;  /* 0x000000bd04047208 */ /* 0x000fe20001000000 */
[----:B------:R-:W-:Y:S01]  /*8ba0*/  FMUL.FTZ R175, R175, R2 ;  /* 0x00000002afaf7220 */ /* 0x000fe20000410000 */
[----:B------:R-:W-:Y:S01]  /*8bb0*/  FSEL R0, R23, R190, P0 ;  /* 0x000000be17007208 */ /* 0x000fe20000000000 */
[----:B------:R-:W-:Y:S01]  /*8bc0*/  FADD.FTZ R2, -R188, R30 ;  /* 0x0000001ebc027221 */ /* 0x000fe20000010100 */
[----:B------:R-:W-:Y:S01]  /*8bd0*/  FSETP.GE.FTZ.AND P0, PT, R207, RZ, PT ;  /* 0x000000ffcf00720b */ /* 0x000fe20003f16000 */
[----:B------:R-:W-:Y:S01]  /*8be0*/  FMUL.FTZ R166, R166, R4 ;  /* 0x00000004a6a67220 */ /* 0x000fe20000410000 */
[----:B------:R-:W-:Y:S01]  /*8bf0*/  FSETP.GE.FTZ.AND P1, PT, R210, RZ, PT ;  /* 0x000000ffd200720b */ /* 0x000fe20003f36000 */
[C---:B------:R-:W-:Y:S01]  /*8c00*/  HMMA.16816.F32 R48, R132.reuse, R10, R48 ;  /* 0x0000000a8430723c */ /* 0x040fe20000001830 */
[----:B------:R-:W-:Y:S01]  /*8c10*/  FMUL.FTZ R19, R204, R0 ;  /* 0x00000000cc137220 */ /* 0x000fe20000410000 */
[-C--:B------:R-:W-:Y:S01]  /*8c20*/  FSEL R5, R27, R188.reuse, P0 ;  /* 0x000000bc1b057208 */ /* 0x080fe20000000000 */
[----:B------:R-:W-:Y:S01]  /*8c30*/  FADD.FTZ R0, -R188, R31 ;  /* 0x0000001fbc007221 */ /* 0x000fe20000010100 */
[----:B------:R-:W-:Y:S01]  /*8c40*/  FSETP.GE.FTZ.AND P0, PT, R212, RZ, PT ;  /* 0x000000ffd400720b */ /* 0x000fe20003f16000 */
[----:B------:R-:W-:Y:S01]  /*8c50*/  FADD.FTZ R35, -R190, R35 ;  /* 0x00000023be237221 */ /* 0x000fe20000010100 */
[-C--:B------:R-:W-:Y:S01]  /*8c60*/  FSEL R2, R2, R188.reuse, P1 ;  /* 0x000000bc02027208 */ /* 0x080fe20000800000 */
[----:B------:R-:W-:Y:S01]  /*8c70*/  FMUL.FTZ R17, R207, R5 ;  /* 0x00000005cf117220 */ /* 0x000fe20000410000 */
[----:B------:R-:W-:Y:S01]  /*8c80*/  FSEL R5, R28, R189, P3 ;  /* 0x000000bd1c057208 */ /* 0x000fe20001800000 */
[----:B------:R-:W-:Y:S01]  /*8c90*/  FADD.FTZ R8, -R191, R33 ;  /* 0x00000021bf087221 */ /* 0x000fe20000010100 */
[----:B------:R-:W-:Y:S02]  /*8ca0*/  FSETP.GE.FTZ.AND P2, PT, R197, RZ, PT ;  /* 0x000000ffc500720b */ /* 0x000fe40003f56000 */
[----:B------:R-:W-:Y:S01]  /*8cb0*/  FADD.FTZ R34, -R190, R34 ;  /* 0x00000022be227221 */ /* 0x000fe20000010100 */
[----:B------:R-:W-:Y:S01]  /*8cc0*/  FSEL R0, R0, R188, P0 ;  /* 0x000000bc00007208 */ /* 0x000fe20000000000 */
[----:B------:R-:W-:Y:S01]  /*8cd0*/  FMUL.FTZ R215, R215, R5 ;  /* 0x00000005d7d77220 */ /* 0x000fe20000410000 */
[----:B------:R-:W-:Y:S01]  /*8ce0*/  FSETP.GE.FTZ.AND P0, PT, R216, RZ, PT ;  /* 0x000000ffd800720b */ /* 0x000fe20003f16000 */
[----:B------:R-:W-:Y:S01]  /*8cf0*/  FADD.FTZ R9, -R191, R32 ;  /* 0x00000020bf097221 */ /* 0x000fe20000010100 */
[----:B------:R-:W1:Y:S01]  /*8d00*/  LDSM.16.M88.4 R4, [R181+0x11800] ;  /* 0x01180000b504783b */ /* 0x000e620000000200 */
[----:B------:R-:W-:Y:S01]  /*8d10*/  FMUL.FTZ R212, R212, R0 ;  /* 0x00000000d4d47220 */ /* 0x000fe20000410000 */
[----:B------:R-:W-:Y:S01]  /*8d20*/  FSETP.GE.FTZ.AND P1, PT, R211, RZ, PT ;  /* 0x000000ffd300720b */ /* 0x000fe20003f36000 */
[----:B------:R-:W-:Y:S01]  /*8d30*/  FADD.FTZ R39, -R190, R39 ;  /* 0x00000027be277221 */ /* 0x000fe20000010100 */
[----:B------:R-:W-:Y:S01]  /*8d40*/  FSETP.GE.FTZ.AND P3, PT, R217, RZ, PT ;  /* 0x000000ffd900720b */ /* 0x000fe20003f76000 */
[----:B------:R-:W-:Y:S01]  /*8d50*/  FMUL.FTZ R210, R210, R2 ;  /* 0x00000002d2d27220 */ /* 0x000fe20000410000 */
[-C--:B------:R-:W-:Y:S01]  /*8d60*/  FSEL R0, R35, R190.reuse, P0 ;  /* 0x000000be23007208 */ /* 0x080fe20000000000 */
[C---:B------:R-:W-:Y:S01]  /*8d70*/  FADD.FTZ R37, -R191.reuse, R37 ;  /* 0x00000025bf257221 */ /* 0x040fe20000010100 */
[-C--:B------:R-:W-:Y:S01]  /*8d80*/  FSEL R8, R8, R191.reuse, P2 ;  /* 0x000000bf08087208 */ /* 0x080fe20001000000 */
[----:B------:R-:W-:Y:S01]  /*8d90*/  FADD.FTZ R38, -R190, R38 ;  /* 0x00000026be267221 */ /* 0x000fe20000010100 */
[----:B------:R-:W-:Y:S01]  /*8da0*/  FSEL R2, R34, R190, P1 ;  /* 0x000000be22027208 */ /* 0x000fe20000800000 */
        /* <DEDUP_REMOVED lines=9> */
[----:B------:R-:W-:Y:S01]  /*8e40*/  FSETP.GE.FTZ.AND P3, PT, R213, RZ, PT ;  /* 0x000000ffd500720b */ /* 0x000fe20003f76000 */
[----:B------:R-:W-:Y:S01]  /*8e50*/  FADD.FTZ R42, -R188, R42 ;  /* 0x0000002abc2a7221 */ /* 0x000fe20000010100 */
[-C--:B------:R-:W-:Y:S01]  /*8e60*/  FSEL R0, R39, R190.reuse, P0 ;  /* 0x000000be27007208 */ /* 0x080fe20000000000 */
[----:B------:R-:W-:Y:S01]  /*8e70*/  FMUL.FTZ R217, R217, R9 ;  /* 0x00000009d9d97220 */ /* 0x000fe20000410000 */
[-C--:B------:R-:W-:Y:S01]  /*8e80*/  FSEL R8, R37, R191.reuse, P2 ;  /* 0x000000bf25087208 */ /* 0x080fe20001000000 */
        /* <DEDUP_REMOVED lines=8> */
[----:B------:R-:W-:Y:S01]  /*8f10*/  FADD.FTZ R8, -R188, R47 ;  /* 0x0000002fbc087221 */ /* 0x000fe20000010100 */
[-C--:B------:R-:W-:Y:S01]  /*8f20*/  FSEL R0, R43, R188.reuse, P0 ;  /* 0x000000bc2b007208 */ /* 0x080fe20000000000 */
[----:B------:R-:W-:Y:S01]  /*8f30*/  FMUL.FTZ R137, R213, R9 ;  /* 0x00000009d5897220 */ /* 0x000fe20000410000 */
[----:B------:R-:W-:Y:S01]  /*8f40*/  FSEL R2, R42, R188, P1 ;  /* 0x000000bc2a027208 */ /* 0x000fe20000800000 */
[----:B------:R-:W-:Y:S01]  /*8f50*/  FADD.FTZ R9, -R188, R46 ;  /* 0x0000002ebc097221 */ /* 0x000fe20000010100 */
[----:B------:R-:W-:Y:S01]  /*8f60*/  FSETP.GE.FTZ.AND P0, PT, R219, RZ, PT ;  /* 0x000000ffdb00720b */ /* 0x000fe20003f16000 */
[----:B------:R-:W-:Y:S01]  /*8f70*/  FMUL.FTZ R208, R208, R12 ;  /* 0x0000000cd0d07220 */ /* 0x000fe20000410000 */
[-C--:B-1----:R-:W-:Y:S01]  /*8f80*/  HMMA.16816.F32 R52, R132, R4.reuse, R52 ;  /* 0x000000048434723c */ /* 0x082fe20000001834 */
[----:B------:R-:W-:Y:S01]  /*8f90*/  FADD.FTZ R12, -R189, R40 ;  /* 0x00000028bd0c7221 */ /* 0x000fe20000010100 */
[----:B------:R-:W-:Y:S01]  /*8fa0*/  FSETP.GE.FTZ.AND P1, PT, R170, RZ, PT ;  /* 0x000000ffaa00720b */ /* 0x000fe20003f36000 */
[----:B------:R-:W-:Y:S01]  /*8fb0*/  FMUL.FTZ R165, R165, R0 ;  /* 0x00000000a5a57220 */ /* 0x000fe20000410000 */
[----:B------:R-:W-:Y:S01]  /*8fc0*/  FSETP.GE.FTZ.AND P2, PT, R151, RZ, PT ;  /* 0x000000ff9700720b */ /* 0x000fe20003f56000 */
[----:B------:R-:W-:Y:S01]  /*8fd0*/  FADD.FTZ R0, -R190, R51 ;  /* 0x00000033be007221 */ /* 0x000fe20000010100 */
[----:B------:R-:W-:Y:S01]  /*8fe0*/  FSETP.GE.FTZ.AND P3, PT, R172, RZ, PT ;  /* 0x000000ffac00720b */ /* 0x000fe20003f76000 */
[----:B------:R-:W-:Y:S01]  /*8ff0*/  FMUL.FTZ R159, R159, R2 ;  /* 0x000000029f9f7220 */ /* 0x000fe20000410000 */
[C---:B------:R-:W-:Y:S01]  /*9000*/  HMMA.16816.F32 R56, R140.reuse, R4, R56 ;  /* 0x000000048c38723c */ /* 0x040fe20000001838 */
[----:B------:R-:W-:Y:S03]  /*9010*/  FADD.FTZ R2, -R190, R50 ;  /* 0x00000032be027221 */ /* 0x000fe60000010100 */
[C---:B------:R-:W-:Y:S01]  /*9020*/  FADD.FTZ R10, -R189.reuse, R45 ;  /* 0x0000002dbd0a7221 */ /* 0x040fe20000010100 */
[-C--:B------:R-:W-:Y:S01]  /*9030*/  FSEL R8, R8, R188.reuse, P0 ;  /* 0x000000bc08087208 */ /* 0x080fe20000000000 */
[----:B------:R-:W-:Y:S01]  /*9040*/  FADD.FTZ R44, -R189, R44 ;  /* 0x0000002cbd2c7221 */ /* 0x000fe20000010100 */
[----:B------:R-:W-:Y:S01]  /*9050*/  FSETP.GE.FTZ.AND P0, PT, R226, RZ, PT ;  /* 0x000000ffe200720b */ /* 0x000fe20003f16000 */
[----:B------:R-:W-:Y:S01]  /*9060*/  FADD.FTZ R4, -R191, R49 ;  /* 0x00000031bf047221 */ /* 0x000fe20000010100 */
[----:B------:R-:W-:Y:S01]  /*9070*/  FSEL R9, R9, R188, P1 ;  /* 0x000000bc09097208 */ /* 0x000fe20000800000 */
[-C--:B------:R-:W-:Y:S01]  /*9080*/  HMMA.16816.F32 R60, R140, R6.reuse, R60 ;  /* 0x000000068c3c723c */ /* 0x080fe2000000183c */
        /* <DEDUP_REMOVED lines=9> */
[----:B------:R-:W-:Y:S02]  /*9120*/  HMMA.16816.F32 R64, R132, R6, R64 ;  /* 0x000000068440723c */ /* 0x000fe40000001840 */
[----:B------:R-:W-:Y:S01]  /*9130*/  FMUL.FTZ R151, R151, R11 ;  /* 0x0000000b97977220 */ /* 0x000fe20000410000 */
[-C--:B------:R-:W-:Y:S01]  /*9140*/  FSEL R0, R0, R190.reuse, P0 ;  /* 0x000000be00007208 */ /* 0x080fe20000000000 */
[----:B------:R-:W-:Y:S01]  /*9150*/  FADD.FTZ R56, -R189, R56 ;  /* 0x00000038bd387221 */ /* 0x000fe20000010100 */
[----:B------:R-:W-:Y:S01]  /*9160*/  FSEL R2, R2, R190, P1 ;  /* 0x000000be02027208 */ /* 0x000fe20000800000 */
[C---:B------:R-:W-:Y:S01]  /*9170*/  FADD.FTZ R53, -R191.reuse, R53 ;  /* 0x00000035bf357221 */ /* 0x040fe20000010100 */
[----:B------:R-:W-:Y:S01]  /*9180*/  FSETP.GE.FTZ.AND P0, PT, R194, RZ, PT ;  /* 0x000000ffc200720b */ /* 0x000fe20003f16000 */
[----:B------:R-:W-:Y:S01]  /*9190*/  FMUL.FTZ R43, R226, R0 ;  /* 0x00000000e22b7220 */ /* 0x000fe20000410000 */
[-C--:B------:R-:W-:Y:S02]  /*91a0*/  FSEL R10, R10, R189.reuse, P2 ;  /* 0x000000bd0a0a7208 */ /* 0x080fe40001000000 */
[----:B------:R-:W-:Y:S01]  /*91b0*/  FSETP.GE.FTZ.AND P2, PT, R196, RZ, PT ;  /* 0x000000ffc400720b */ /* 0x000fe20003f56000 */
[----:B------:R-:W-:Y:S01]  /*91c0*/  FADD.FTZ R52, -R191, R52 ;  /* 0x00000034bf347221 */ /* 0x000fe20000010100 */
[----:B------:R-:W-:Y:S01]  /*91d0*/  FSETP.GE.FTZ.AND P1, PT, R163, RZ, PT ;  /* 0x000000ffa300720b */ /* 0x000fe20003f36000 */
[----:B------:R-:W-:Y:S01]  /*91e0*/  FADD.FTZ R58, -R188, R58 ;  /* 0x0000003abc3a7221 */ /* 0x000fe20000010100 */
[----:B------:R-:W-:Y:S01]  /*91f0*/  FSEL R11, R44, R189, P3 ;  /* 0x000000bd2c0b7208 */ /* 0x000fe20001800000 */
[----:B------:R-:W-:Y:S01]  /*9200*/  FMUL.FTZ R44, R222, R2 ;  /* 0x00000002de2c7220 */ /* 0x000fe20000410000 */
[----:B------:R-:W-:Y:S01]  /*9210*/  FSETP.GE.FTZ.AND P3, PT, R225, RZ, PT ;  /* 0x000000ffe100720b */ /* 0x000fe20003f76000 */
[----:B------:R-:W-:Y:S01]  /*9220*/  FADD.FTZ R59, -R188, R59 ;  /* 0x0000003bbc3b7221 */ /* 0x000fe20000010100 */
[-C--:B------:R-:W-:Y:S01]  /*9230*/  FSEL R0, R55, R190.reuse, P0 ;  /* 0x000000be37007208 */ /* 0x080fe20000000000 */
[C---:B------:R-:W-:Y:S01]  /*9240*/  FADD.FTZ R57, -R189.reuse, R57 ;  /* 0x00000039bd397221 */ /* 0x040fe20000010100 */
        /* <DEDUP_REMOVED lines=13> */
[----:B------:R-:W-:Y:S01]  /*9320*/  FMUL.FTZ R172, R172, R12 ;  /* 0x0000000cacac7220 */ /* 0x000fe20000410000 */
[----:B------:R-:W-:Y:S01]  /*9330*/  FSEL R0, R56, R189, P1 ;  /* 0x000000bd38007208 */ /* 0x000fe20000800000 */
        /* <DEDUP_REMOVED lines=12> */
[----:B------:R-:W-:Y:S01]  /*9400*/  FSETP.GE.FTZ.AND P2, PT, R155, RZ, PT ;  /* 0x000000ff9b00720b */ /* 0x000fe20003f56000 */
[----:B------:R-:W-:Y:S01]  /*9410*/  FMUL.FTZ R36, R153, R2 ;  /* 0x0000000299247220 */ /* 0x000fe20000410000 */
[----:B------:R-:W-:Y:S01]  /*9420*/  FSEL R0, R59, R188, P1 ;  /* 0x000000bc3b007208 */ /* 0x000fe20000800000 */
[----:B------:R-:W-:Y:S01]  /*9430*/  FADD.FTZ R2, -R191, R64 ;  /* 0x00000040bf027221 */ /* 0x000fe20000010100 */
[-C--:B------:R-:W-:Y:S02]  /*9440*/  FSEL R4, R57, R189.reuse, P3 ;  /* 0x000000bd39047208 */ /* 0x080fe40001800000 */
[C---:B------:R-:W-:Y:S01]  /*9450*/  FSETP.GE.FTZ.AND P3, PT, R221.reuse, RZ, PT ;  /* 0x000000ffdd00720b */ /* 0x040fe20003f76000 */
[----:B------:R-:W-:Y:S01]  /*9460*/  FMUL.FTZ R35, R156, R0 ;  /* 0x000000009c237220 */ /* 0x000fe20000410000 */
[----:B------:R-:W-:Y:S01]  /*9470*/  FSETP.GE.FTZ.AND P1, PT, R152, RZ, PT ;  /* 0x000000ff9800720b */ /* 0x000fe20003f36000 */
[----:B------:R-:W-:Y:S01]  /*9480*/  FMUL.FTZ R37, R154, R4 ;  /* 0x000000049a257220 */ /* 0x000fe20000410000 */
[----:B------:R-:W-:Y:S02]  /*9490*/  FSEL R0, R60, R189, P3 ;  /* 0x000000bd3c007208 */ /* 0x000fe40001800000 */
[----:B------:R-:W-:Y:S01]  /*94a0*/  FSEL R62, R62, R188, P1 ;  /* 0x000000bc3e3e7208 */ /* 0x000fe20000800000 */
[----:B------:R-:W-:Y:S01]  /*94b0*/  @P0 FADD.FTZ R188, -R188, R63 ;  /* 0x0000003fbcbc0221 */ /* 0x000fe20000010100 */
[----:B------:R-:W-:Y:S01]  /*94c0*/  FSETP.GE.FTZ.AND P0, PT, R162, RZ, PT ;  /* 0x000000ffa200720b */ /* 0x000fe20003f16000 */
[----:B------:R-:W-:Y:S01]  /*94d0*/  FMUL.FTZ R34, R221, R0 ;  /* 0x00000000dd227220 */ /* 0x000fe20000410000 */
[----:B------:R-:W-:Y:S01]  /*94e0*/  FSETP.GE.FTZ.AND P3, PT, R164, RZ, PT ;  /* 0x000000ffa400720b */ /* 0x000fe20003f76000 */
[----:B------:R-:W-:Y:S01]  /*94f0*/  FADD.FTZ R0, -R190, R66 ;  /* 0x00000042be007221 */ /* 0x000fe20000010100 */
[----:B------:R-:W-:Y:S01]  /*9500*/  FSETP.GE.FTZ.AND P1, PT, R224, RZ, PT ;  /* 0x000000ffe000720b */ /* 0x000fe20003f36000 */
[----:B------:R-:W-:Y:S01]  /*9510*/  @P2 FADD.FTZ R189, -R189, R61 ;  /* 0x0000003dbdbd2221 */ /* 0x000fe20000010100 */
[----:B------:R-:W-:Y:S01]  /*9520*/  FSETP.GE.FTZ.AND P2, PT, R223, RZ, PT ;  /* 0x000000ffdf00720b */ /* 0x000fe20003f56000 */
[----:B------:R-:W-:Y:S01]  /*9530*/  FMUL.FTZ R62, R152, R62 ;  /* 0x0000003e983e7220 */ /* 0x000fe20000410000 */
[----:B------:R-:W-:Y:S01]  /*9540*/  FSEL R0, R0, R190, P0 ;  /* 0x000000be00007208 */ /* 0x000fe20000000000 */
[----:B------:R-:W-:Y:S01]  /*9550*/  FMUL.FTZ R33, R155, R189 ;  /* 0x000000bd9b217220 */ /* 0x000fe20000410000 */
[----:B------:R-:W-:Y:S01]  /*9560*/  PLOP3.LUT P0, PT, PT, PT, UP2, 0x80, 0x0 ;  /* 0x000000000000781c */ /* 0x000fe20003f0f028 */
[----:B------:R-:W-:Y:S01]  /*9570*/  FMUL.FTZ R32, R220, R188 ;  /* 0x000000bcdc207220 */ /* 0x000fe20000410000 */
[----:B------:R-:W-:Y:S01]  /*9580*/  FSEL R2, R2, R191, P1 ;  /* 0x000000bf02027208 */ /* 0x000fe20000800000 */
[----:B------:R-:W-:Y:S02]  /*9590*/  FMUL.FTZ R30, R162, R0 ;  /* 0x00000000a21e7220 */ /* 0x000fe40000410000 */
[----:B------:R-:W-:Y:S02]  /*95a0*/  @P3 FADD.FTZ R191, -R191, R65 ;  /* 0x00000041bfbf3221 */ /* 0x000fe40000010100 */
[----:B------:R-:W-:Y:S02]  /*95b0*/  FMUL.FTZ R31, R224, R2 ;  /* 0x00000002e01f7220 */ /* 0x000fe40000410000 */
[----:B------:R-:W-:Y:S02]  /*95c0*/  @P2 FADD.FTZ R190, -R190, R67 ;  /* 0x00000043bebe2221 */ /* 0x000fe40000010100 */
        /* <DEDUP_REMOVED lines=106> */
.L_x_1911:
        /* <DEDUP_REMOVED lines=212> */
.L_x_1912:
[----:B------:R-:W-:Y:S01]  /*a9b0*/  LDSM.16.M88.4 R32, [R178+0x14000] ;  /* 0x01400000b220783b */ /* 0x000fe20000000200 */
[----:B-1----:R-:W-:Y:S01]  /*a9c0*/  @P0 IADD3 R4, R243, -0x80, RZ ;  /* 0xffffff80f3040810 */ /* 0x002fe20007ffe0ff */
[----:B------:R-:W-:Y:S01]  /*a9d0*/  IMAD.MOV.U32 R5, RZ, RZ, 0x4 ;  /* 0x00000004ff057424 */ /* 0x000fe200078e00ff */
[----:B------:R-:W-:Y:S01]  /*a9e0*/  @UP2 UIADD3 UR13, UP0, UR10, -0x200, URZ ;  /* 0xfffffe000a0d2890 */ /* 0x000fe2000ff1e03f */
[----:B------:R-:W-:Y:S01]  /*a9f0*/  IMAD.IADD R140, R177, 0x1, R184 ;  /* 0x00000001b18c7824 */ /* 0x000fe200078e02b8 */
[----:B------:R-:W1:Y:S01]  /*aa00*/  LDSM.16.MT88.4 R16, [R0+0xc000] ;  /* 0x00c000000010783b */ /* 0x000e620000004200 */
[----:B------:R-:W-:Y:S01]  /*aa10*/  @P0 IMAD.WIDE R142, R4, R5, UR10 ;  /* 0x0000000a048e0e25 */ /* 0x000fe2000f8e0205 */
[----:B------:R-:W-:Y:S02]  /*aa20*/  @UP2 UIADD3.X UR9, UR11, -0x1, URZ, UP0, !UPT ;  /* 0xffffffff0b092890 */ /* 0x000fe400087fe43f */
[----:B------:R-:W-:Y:S01]  /*aa30*/  UISETP.GT.AND UP1, UPT, UR8, UR32, UPT ;  /* 0x000000200800728c */ /* 0x000fe2000bf24270 */
[----:B------:R-:W2:Y:S01]  /*aa40*/  LDSM.16.M88.4 R28, [R178+0x16000] ;  /* 0x01600000b21c783b */ /* 0x000ea20000000200 */
[----:B------:R-:W-:Y:S01]  /*aa50*/  IMAD.MOV.U32 R177, RZ, RZ, R252 ;  /* 0x000000ffffb17224 */ /* 0x000fe200078e00fc */
[----:B------:R-:W-:Y:S02]  /*aa60*/  @UP2 UMOV UR10, UR13 ;  /* 0x0000000d000a2c82 */ /* 0x000fe40008000000 */
[----:B------:R-:W-:Y:S01]  /*aa70*/  @UP2 UMOV UR11, UR9 ;  /* 0x00000009000b2c82 */ /* 0x000fe20008000000 */
[----:B------:R-:W3:Y:S01]  /*aa80*/  LDSM.16.MT88.4 R36, [R2+0xc000] ;  /* 0x00c000000224783b */ /* 0x000ee20000004200 */
[----:B------:R-:W-:Y:S02]  /*aa90*/  ULOP3.LUT UR9, UR8, 0x1, URZ, 0xc0, !UPT ;  /* 0x0000000108097892 */ /* 0x000fe4000f8ec03f */
[----:B------:R-:W-:Y:S02]  /*aaa0*/  UIADD3 UR8, UR8, -0x1, URZ ;  /* 0xffffffff08087890 */ /* 0x000fe4000fffe03f */
[----:B------:R-:W-:Y:S01]  /*aab0*/  LDSM.16.M88.4 R40, [R184+0x14000] ;  /* 0x01400000b828783b */ /* 0x000fe20000000200 */
[----:B------:R-:W-:Y:S04]  /*aac0*/  UISETP.NE.U32.AND UP0, UPT, UR9, 0x1, UPT ;  /* 0x000000010900788c */ /* 0x000fe8000bf05070 */
[----:B------:R-:W4:Y:S05]  /*aad0*/  LDSM.16.MT88.4 R44, [R0+0xc800] ;  /* 0x00c80000002c783b */ /* 0x000f2a0000004200 */
[----:B------:R-:W3:Y:S05]  /*aae0*/  LDSM.16.M88.4 R48, [R184+0x16000] ;  /* 0x01600000b830783b */ /* 0x000eea0000000200 */
[----:B------:R-:W3:Y:S05]  /*aaf0*/  LDSM.16.MT88.4 R52, [R2+0xc800] ;  /* 0x00c800000234783b */ /* 0x000eea0000004200 */
[----:B------:R-:W-:Y:S01]  /*ab00*/  LDSM.16.M88.4 R56, [R144+0x14000] ;  /* 0x014000009038783b */ /* 0x000fe20000000200 */
[-C--:B-1----:R-:W-:Y:S04]  /*ab10*/  HMMA.16816.F32 R4, R32, R16.reuse, RZ ;  /* 0x000000102004723c */ /* 0x082fe800000018ff */
[----:B------:R-:W1:Y:S05]  /*ab20*/  LDSM.16.MT88.4 R60, [R0+0xd000] ;  /* 0x00d00000003c783b */ /* 0x000e6a0000004200 */
[----:B------:R-:W1:Y:S01]  /*ab30*/  LDSM.16.M88.4 R64, [R144+0x16000] ;  /* 0x016000009040783b */ /* 0x000e620000000200 */
[C---:B--2---:R-:W-:Y:S04]  /*ab40*/  HMMA.16816.F32 R8, R28.reuse, R16, RZ ;  /* 0x000000101c08723c */ /* 0x044fe800000018ff */
[----:B------:R-:W2:Y:S04]  /*ab50*/  LDSM.16.MT88.4 R132, [R2+0xd000] ;  /* 0x00d000000284783b */ /* 0x000ea80000004200 */
[-C--:B------:R-:W-:Y:S01]  /*ab60*/  HMMA.16816.F32 R12, R28, R18.reuse, RZ ;  /* 0x000000121c0c723c */ /* 0x080fe200000018ff */
[----:B------:R-:W-:Y:S05]  /*ab70*/  LDSM.16.MT88.4 R136, [R2+0xd800] ;  /* 0x00d800000288783b */ /* 0x000fea0000004200 */
[----:B------:R1:W5:Y:S02]  /*ab80*/  @P0 LDG.E R246, [R142.64] ;  /* 0x000000048ef60981 */ /* 0x000364000c1e1900 */
[C---:B------:R-:W-:Y:S03]  /*ab90*/  HMMA.16816.F32 R16, R32.reuse, R18, RZ ;  /* 0x000000122010723c */ /* 0x040fe600000018ff */
[----:B------:R1:W5:Y:S05]  /*aba0*/  @P0 LDG.E R247, [R142.64+0x20] ;  /* 0x000020048ef70981 */ /* 0x00036a000c1e1900 */
[-C--:B---3--:R-:W-:Y:S01]  /*abb0*/  HMMA.16816.F32 R20, R32, R36.reuse, RZ ;  /* 0x000000242014723c */ /* 0x088fe200000018ff */
[----:B------:R3:W5:Y:S05]  /*abc0*/  @P0 LDG.E R244, [R142.64+0x100] ;  /* 0x000100048ef40981 */ /* 0x00076a000c1e1900 */
        /* <DEDUP_REMOVED lines=13> */
[----:B------:R-:W2:Y:S07]  /*aca0*/  LDSM.16.M88.4 R48, [R140+0x16000] ;  /* 0x016000008c30783b */ /* 0x000eae0000000200 */
        /* <DEDUP_REMOVED lines=14> */
[----:B------:R-:W-:Y:S02]  /*ad90*/  LDSM.16.MT88.4 R132, [R2+0xe800] ;  /* 0x00e800000284783b */ /* 0x000fe40000004200 */
[-C--:B----4-:R-:W-:Y:S08]  /*ada0*/  HMMA.16816.F32 R4, R36, R44.reuse, R4 ;  /* 0x0000002c2404723c */ /* 0x090ff00000001804 */
[C---:B------:R-:W-:Y:S08]  /*adb0*/  HMMA.16816.F32 R8, R48.reuse, R44, R8 ;  /* 0x0000002c3008723c */ /* 0x040ff00000001808 */
[-C--:B------:R-:W-:Y:S08]  /*adc0*/  HMMA.16816.F32 R12, R48, R46.reuse, R12 ;  /* 0x0000002e300c723c */ /* 0x080ff0000000180c */
[C---:B------:R-:W-:Y:S01]  /*add0*/  HMMA.16816.F32 R16, R36.reuse, R46, R16 ;  /* 0x0000002e2410723c */ /* 0x040fe20000001810 */
[----:B------:R-:W-:Y:S07]  /*ade0*/  LDSM.16.M88.4 R44, [R184+0x18000] ;  /* 0x01800000b82c783b */ /* 0x000fee0000000200 */
[-C--:B------:R-:W-:Y:S08]  /*adf0*/  HMMA.16816.F32 R20, R36, R136.reuse, R20 ;  /* 0x000000882414723c */ /* 0x080ff00000001814 */
[C---:B------:R-:W-:Y:S08]  /*ae00*/  HMMA.16816.F32 R24, R48.reuse, R136, R24 ;  /* 0x000000883018723c */ /* 0x040ff00000001818 */
[-C--:B------:R-:W-:Y:S01]  /*ae10*/  HMMA.16816.F32 R28, R48, R138.reuse, R28 ;  /* 0x0000008a301c723c */ /* 0x080fe2000000181c */
[----:B------:R-:W4:Y:S07]  /*ae20*/  LDSM.16.MT88.4 R48, [R0+0xe800] ;  /* 0x00e800000030783b */ /* 0x000f2e0000004200 */
[----:B------:R-:W-:Y:S01]  /*ae30*/  HMMA.16816.F32 R32, R36, R138, R32 ;  /* 0x0000008a2420723c */ /* 0x000fe20000001820 */
[----:B------:R-:W-:Y:S07]  /*ae40*/  LDSM.16.M88.4 R36, [R144+0x18000] ;  /* 0x018000009024783b */ /* 0x000fee0000000200 */
[-C--:B---3--:R-:W-:Y:S08]  /*ae50*/  HMMA.16816.F32 R4, R40, R52.reuse, R4 ;  /* 0x000000342804723c */ /* 0x088ff00000001804 */
[C---:B-1----:R-:W-:Y:S08]  /*ae60*/  HMMA.16816.F32 R8, R60.reuse, R52, R8 ;  /* 0x000000343c08723c */ /* 0x042ff00000001808 */
[-C--:B------:R-:W-:Y:S08]  /*ae70*/  HMMA.16816.F32 R12, R60, R54.reuse, R12 ;  /* 0x000000363c0c723c */ /* 0x080ff0000000180c */
[C---:B------:R-:W-:Y:S01]  /*ae80*/  HMMA.16816.F32 R16, R40.reuse, R54, R16 ;  /* 0x000000362810723c */ /* 0x040fe20000001810 */
[----:B------:R-:W1:Y:S07]  /*ae90*/  LDSM.16.MT88.4 R52, [R0+0xf000] ;  /* 0x00f000000034783b */ /* 0x000e6e0000004200 */
[-C--:B--2---:R-:W-:Y:S08]  /*aea0*/  HMMA.16816.F32 R20, R40, R64.reuse, R20 ;  /* 0x000000402814723c */ /* 0x084ff00000001814 */
[C---:B------:R-:W-:Y:S08]  /*aeb0*/  HMMA.16816.F32 R24, R60.reuse, R64, R24 ;  /* 0x000000403c18723c */ /* 0x040ff00000001818 */
[-C--:B------:R-:W-:Y:S01]  /*aec0*/  HMMA.16816.F32 R28, R60, R66.reuse, R28 ;  /* 0x000000423c1c723c */ /* 0x080fe2000000181c */
[----:B------:R-:W2:Y:S07]  /*aed0*/  LDSM.16.M88.4 R60, [R144+0x1a000] ;  /* 0x01a00000903c783b */ /* 0x000eae0000000200 */
[----:B------:R-:W-:Y:S01]  /*aee0*/  HMMA.16816.F32 R32, R40, R66, R32 ;  /* 0x000000422820723c */ /* 0x000fe20000001820 */
[----:B------:R-:W3:Y:S05]  /*aef0*/  LDSM.16.MT88.4 R40, [R2+0xf000] ;  /* 0x00f000000228783b */ /* 0x000eea0000004200 */
[----:B------:R-:W-:Y:S02]  /*af00*/  LDSM.16.M88.4 R64, [R140+0x1a000] ;  /* 0x01a000008c40783b */ /* 0x000fe40000000200 */
        /* <DEDUP_REMOVED lines=8> */
[----:B------:R4:W3:Y:S07]  /*af90*/  LDSM.16.MT88.4 R56, [R0+0xf800] ;  /* 0x00f800000038783b */ /* 0x0008ee0000004200 */
[----:B------:R-:W-:Y:S01]  /*afa0*/  HMMA.16816.F32 R32, R44, R134, R32 ;  /* 0x000000862c20723c */ /* 0x000fe20000001820 */
[----:B------:R4:W3:Y:S07]  /*afb0*/  LDSM.16.MT88.4 R44, [R2+0xf800] ;  /* 0x00f80000022c783b */ /* 0x0008ee0000004200 */
[-C--:B-1----:R-:W-:Y:S08]  /*afc0*/  HMMA.16816.F32 R4, R36, R52.reuse, R4 ;  /* 0x000000342404723c */ /* 0x082ff00000001804 */
[C---:B--2---:R-:W-:Y:S04]  /*afd0*/  HMMA.16816.F32 R8, R60.reuse, R52, R8 ;  /* 0x000000343c08723c */ /* 0x044fe80000001808 */
[C---:B----4-:R-:W-:Y:S04]  /*afe0*/  IMAD.SHL.U32 R0, R248.reuse, 0x10, RZ ;  /* 0x00000010f8007824 */ /* 0x050fe800078e00ff */
[-C--:B------:R-:W-:Y:S04]  /*aff0*/  HMMA.16816.F32 R12, R60, R54.reuse, R12 ;  /* 0x000000363c0c723c */ /* 0x080fe8000000180c */
[C---:B------:R-:W-:Y:S04]  /*b000*/  IMAD R2, R248.reuse, 0x18, RZ ;  /* 0x00000018f8027824 */ /* 0x040fe800078e02ff */
[C---:B------:R-:W-:Y:S08]  /*b010*/  HMMA.16816.F32 R16, R36.reuse, R54, R16 ;  /* 0x000000362410723c */ /* 0x040ff00000001810 */
[-C--:B---3--:R-:W-:Y:S08]  /*b020*/  HMMA.16816.F32 R20, R36, R40.reuse, R20 ;  /* 0x000000282414723c */ /* 0x088ff00000001814 */
[C---:B------:R-:W-:Y:S07]  /*b030*/  HMMA.16816.F32 R24, R60.reuse, R40, R24 ;  /* 0x000000283c18723c */ /* 0x040fee0000001818 */
[----:B------:R-:W-:Y:S01]  /*b040*/  IMAD.SHL.U32 R41, R248, 0x20, RZ ;  /* 0x00000020f8297824 */ /* 0x000fe200078e00ff */
[-C--:B------:R-:W-:Y:S08]  /*b050*/  HMMA.16816.F32 R28, R60, R42.reuse, R28 ;  /* 0x0000002a3c1c723c */ /* 0x080ff0000000181c */
[----:B------:R-:W-:Y:S07]  /*b060*/  HMMA.16816.F32 R32, R36, R42, R32 ;  /* 0x0000002a2420723c */ /* 0x000fee0000001820 */
[CC--:B------:R-:W-:Y:S01]  /*b070*/  LEA R42, P1, R0.reuse, R192.reuse, 0x2 ;  /* 0x000000c0002a7211 */ /* 0x0c0fe200078210ff */
[-C--:B------:R-:W-:Y:S05]  /*b080*/  HMMA.16816.F32 R4, R48, R56.reuse, R4 ;  /* 0x000000383004723c */ /* 0x080fea0000001804 */
[CC--:B------:R-:W-:Y:S02]  /*b090*/  LEA.HI.X.SX32 R43, R0.reuse, R193.reuse, 0x2, P1 ;  /* 0x000000c1002b7211 */ /* 0x0c0fe400008f16ff */
[CC--:B------:R-:W-:Y:S01]  /*b0a0*/  LEA R40, P1, R41.reuse, R192.reuse, 0x2 ;  /* 0x000000c029287211 */ /* 0x0c0fe200078210ff */
[C---:B------:R-:W-:Y:S04]  /*b0b0*/  HMMA.16816.F32 R8, R64.reuse, R56, R8 ;  /* 0x000000384008723c */ /* 0x040fe80000001808 */
[-C--:B------:R-:W-:Y:S02]  /*b0c0*/  LEA.HI.X.SX32 R41, R41, R193.reuse, 0x2, P1 ;  /* 0x000000c129297211 */ /* 0x080fe400008f16ff */
[----:B------:R-:W-:Y:S02]  /*b0d0*/  IADD3 R0, R0, 0x20, RZ ;  /* 0x0000002000007810 */ /* 0x000fe40007ffe0ff */
[-C--:B------:R-:W-:Y:S07]  /*b0e0*/  HMMA.16816.F32 R12, R64, R58.reuse, R12 ;  /* 0x0000003a400c723c */ /* 0x080fee000000180c */
[----:B------:R-:W-:Y:S01]  /*b0f0*/  RED.E.ADD.F32.FTZ.RN.STRONG.GPU [R192.64], R4 ;  /* 0x00000004c000798e */ /* 0x000fe2000c10e784 */
[C---:B------:R-:W-:Y:S08]  /*b100*/  HMMA.16816.F32 R16, R48.reuse, R58, R16 ;  /* 0x0000003a3010723c */ /* 0x040ff00000001810 */
[-C--:B------:R-:W-:Y:S08]  /*b110*/  HMMA.16816.F32 R20, R48, R44.reuse, R20 ;  /* 0x0000002c3014723c */ /* 0x080ff00000001814 */
[C---:B------:R-:W-:Y:S07]  /*b120*/  HMMA.16816.F32 R24, R64.reuse, R44, R24 ;  /* 0x0000002c4018723c */ /* 0x040fee0000001818 */
[----:B------:R-:W-:Y:S01]  /*b130*/  IMAD.SHL.U32 R44, R248, 0x8, RZ ;  /* 0x00000008f82c7824 */ /* 0x000fe200078e00ff */
[-C--:B------:R-:W-:Y:S04]  /*b140*/  HMMA.16816.F32 R28, R64, R46.reuse, R28 ;  /* 0x0000002e401c723c */ /* 0x080fe8000000181c */
[CC--:B------:R-:W-:Y:S04]  /*b150*/  LEA R36, P0, R44.reuse, R192.reuse, 0x2 ;  /* 0x000000c02c247211 */ /* 0x0c0fe800078010ff */
[----:B------:R-:W-:Y:S04]  /*b160*/  HMMA.16816.F32 R32, R48, R46, R32 ;  /* 0x0000002e3020723c */ /* 0x000fe80000001820 */
[-C--:B------:R-:W-:Y:S02]  /*b170*/  LEA.HI.X.SX32 R37, R44, R193.reuse, 0x2, P0 ;  /* 0x000000c12c257211 */ /* 0x080fe400000f16ff */
[CC--:B------:R-:W-:Y:S03]  /*b180*/  LEA R38, P0, R2.reuse, R192.reuse, 0x2 ;  /* 0x000000c002267211 */ /* 0x0c0fe600078010ff */
[----:B------:R1:W-:Y:S03]  /*b190*/  RED.E.ADD.F32.FTZ.RN.STRONG.GPU [R36.64], R5 ;  /* 0x000000052400798e */ /* 0x0003e6000c10e784 */
[-C--:B------:R-:W-:Y:S01]  /*b1a0*/  LEA.HI.X.SX32 R39, R2, R193.reuse, 0x2, P0 ;  /* 0x000000c102277211 */ /* 0x080fe200000f16ff */
[C---:B------:R-:W-:Y:S01]  /*b1b0*/  IMAD R2, R248.reuse, 0x30, RZ ;  /* 0x00000030f8027824 */ /* 0x040fe200078e02ff */
[----:B------:R-:W-:Y:S05]  /*b1c0*/  RED.E.ADD.F32.FTZ.RN.STRONG.GPU [R42.64], R6 ;  /* 0x000000062a00798e */ /* 0x000fea000c10e784 */
[----:B------:R2:W-:Y:S05]  /*b1d0*/  RED.E.ADD.F32.FTZ.RN.STRONG.GPU [R38.64], R7 ;  /* 0x000000072600798e */ /* 0x0005ea000c10e784 */
[----:B------:R3:W-:Y:S01]  /*b1e0*/  RED.E.ADD.F32.FTZ.RN.STRONG.GPU [R40.64], R8 ;  /* 0x000000082800798e */ /* 0x0007e2000c10e784 */
[C---:B-1----:R-:W-:Y:S05]  /*b1f0*/  IMAD R5, R248.reuse, 0x28, RZ ;  /* 0x00000028f8057824 */ /* 0x042fea00078e02ff */
[CC--:B------:R-:W-:Y:S04]  /*b200*/  LEA R4, P0, R5.reuse, R192.reuse, 0x2 ;  /* 0x000000c005047211 */ /* 0x0c0fe800078010ff */
[-C--:B------:R-:W-:Y:S01]  /*b210*/  LEA.HI.X.SX32 R5, R5, R193.reuse, 0x2, P0 ;  /* 0x000000c105057211 */ /* 0x080fe200000f16ff */
[----:B--2---:R-:W-:Y:S01]  /*b220*/  IMAD R7, R248, 0x38, RZ ;  /* 0x00000038f8077824 */ /* 0x004fe200078e02ff */
[CC--:B------:R-:W-:Y:S03]  /*b230*/  LEA R38, P1, R2.reuse, R192.reuse, 0x2 ;  /* 0x000000c002267211 */ /* 0x0c0fe600078210ff */
[----:B------:R1:W-:Y:S01]  /*b240*/  RED.E.ADD.F32.FTZ.RN.STRONG.GPU [R4.64], R9 ;  /* 0x000000090400798e */ /* 0x0003e2000c10e784 */
[-C--:B------:R-:W-:Y:S01]  /*b250*/  LEA.HI.X.SX32 R39, R2, R193.reuse, 0x2, P1 ;  /* 0x000000c102277211 */ /* 0x080fe200008f16ff */
[C---:B---3--:R-:W-:Y:S01]  /*b260*/  IMAD.SHL.U32 R40, R248.reuse, 0x40, RZ ;  /* 0x00000040f8287824 */ /* 0x048fe200078e00ff */
[CC--:B------:R-:W-:Y:S01]  /*b270*/  LEA R6, P0, R7.reuse, R192.reuse, 0x2 ;  /* 0x000000c007067211 */ /* 0x0c0fe200078010ff */
[----:B------:R-:W-:Y:S02]  /*b280*/  IMAD R2, R248, 0x48, RZ ;  /* 0x00000048f8027824 */ /* 0x000fe400078e02ff */
[----:B------:R2:W-:Y:S01]  /*b290*/  RED.E.ADD.F32.FTZ.RN.STRONG.GPU [R38.64], R10 ;  /* 0x0000000a2600798e */ /* 0x0005e2000c10e784 */
[-C--:B------:R-:W-:Y:S02]  /*b2a0*/  LEA.HI.X.SX32 R7, R7, R193.reuse, 0x2, P0 ;  /* 0x000000c107077211 */ /* 0x080fe400000f16ff */
[-C--:B------:R-:W-:Y:S03]  /*b2b0*/  LEA R8, P0, R2, R192.reuse, 0x2 ;  /* 0x000000c002087211 */ /* 0x080fe600078010ff */
[----:B------:R3:W-:Y:S01]  /*b2c0*/  RED.E.ADD.F32.FTZ.RN.STRONG.GPU [R6.64], R11 ;  /* 0x0000000b0600798e */ /* 0x0007e2000c10e784 */
[-C--:B-1----:R-:W-:Y:S02]  /*b2d0*/  LEA R4, P1, R40, R192.reuse, 0x2 ;  /* 0x000000c028047211 */ /* 0x082fe400078210ff */
[-C--:B------:R-:W-:Y:S01]  /*b2e0*/  LEA.HI.X.SX32 R9, R2, R193.reuse, 0x2, P0 ;  /* 0x000000c102097211 */ /* 0x080fe200000f16ff */
[----:B------:R-:W-:Y:S01]  /*b2f0*/  IMAD R2, R248, 0x60, RZ ;  /* 0x00000060f8027824 */ /* 0x000fe200078e02ff */
[-C--:B------:R-:W-:Y:S01]  /*b300*/  LEA.HI.X.SX32 R5, R40, R193.reuse, 0x2, P1 ;  /* 0x000000c128057211 */ /* 0x080fe200008f16ff */
[C---:B--2---:R-:W-:Y:S02]  /*b310*/  IMAD R38, R248.reuse, 0x50, RZ ;  /* 0x00000050f8267824 */ /* 0x044fe400078e02ff */
[----:B------:R-:W-:Y:S02]  /*b320*/  IMAD R10, R248, 0x58, RZ ;  /* 0x00000058f80a7824 */ /* 0x000fe400078e02ff */
[----:B------:R1:W-:Y:S01]  /*b330*/  RED.E.ADD.F32.FTZ.RN.STRONG.GPU [R4.64], R16 ;  /* 0x000000100400798e */ /* 0x0003e2000c10e784 */
[-C--:B---3--:R-:W-:Y:S01]  /*b340*/  LEA R6, P1, R38, R192.reuse, 0x2 ;  /* 0x000000c026067211 */ /* 0x088fe200078210ff */
[----:B------:R-:W-:Y:S03]  /*b350*/  IMAD R11, R248, 0x68, RZ ;  /* 0x00000068f80b7824 */ /* 0x000fe600078e02ff */
[----:B------:R2:W-:Y:S01]  /*b360*/  RED.E.ADD.F32.FTZ.RN.STRONG.GPU [R8.64], R17 ;  /* 0x000000110800798e */ /* 0x0005e2000c10e784 */
        /* <DEDUP_REMOVED lines=8> */
[----:B------:R-:W-:Y:S01]  /*b3f0*/  IMAD R2, R248, 0x78, RZ ;  /* 0x00000078f8027824 */ /* 0x000fe200078e02ff */
[CC--:B---3--:R-:W-:Y:S03]  /*b400*/  LEA R6, P0, R11.reuse, R192.reuse, 0x2 ;  /* 0x000000c00b067211 */ /* 0x0c8fe600078010ff */
[----:B------:R2:W-:Y:S01]  /*b410*/  RED.E.ADD.F32.FTZ.RN.STRONG.GPU [R8.64], R12 ;  /* 0x0000000c0800798e */ /* 0x0005e2000c10e784 */
        /* <DEDUP_REMOVED lines=14> */
[----:B------:R-:W-:Y:S01]  /*b500*/  RED.E.ADD.F32.FTZ.RN.STRONG.GPU [R10.64], R22 ;  /* 0x000000160a00798e */ /* 0x000fe2000c10e784 */
        /* <DEDUP_REMOVED lines=9> */
[CC--:B------:R-:W-:Y:S03]  /*b5a0*/  LEA R12, P0, R0.reuse, R192.reuse, 0x2 ;  /* 0x000000c0000c7211 */ /* 0x0c0fe600078010ff */
        /* <DEDUP_REMOVED lines=8> */
[----:B------:R2:W-:Y:S01]  /*b630*/  RED.E.ADD.F32.FTZ.RN.STRONG.GPU [R12.64], R26 ;  /* 0x0000001a0c00798e */ /* 0x0005e2000c10e784 */
[-C--:B------:R-:W-:Y:S01]  /*b640*/  LEA.HI.X.SX32 R7, R2, R193.reuse, 0x2, P0 ;  /* 0x000000c102077211 */ /* 0x080fe200000f16ff */
[----:B------:R-:W-:Y:S01]  /*b650*/  IMAD.IADD R2, R44, 0x1, R4 ;  /* 0x000000012c027824 */ /* 0x000fe200078e0204 */
[CC--:B------:R-:W-:Y:S03]  /*b660*/  LEA R10, P0, R0.reuse, R192.reuse, 0x2 ;  /* 0x000000c0000a7211 */ /* 0x0c0fe600078010ff */
[----:B------:R3:W-:Y:S01]  /*b670*/  RED.E.ADD.F32.FTZ.RN.STRONG.GPU [R6.64], R27 ;  /* 0x0000001b0600798e */ /* 0x0007e2000c10e784 */
[-C--:B------:R-:W-:Y:S01]  /*b680*/  LEA.HI.X.SX32 R11, R0, R193.reuse, 0x2, P0 ;  /* 0x000000c1000b7211 */ /* 0x080fe200000f16ff */
[----:B------:R-:W-:Y:S03]  /*b690*/  IMAD.IADD R0, R44, 0x1, R2 ;  /* 0x000000012c007824 */ /* 0x000fe600078e0202 */
[----:B------:R-:W-:Y:S05]  /*b6a0*/  LDSM.16.MT88.4 R24, [R176+0x800] ;  /* 0x00080000b018783b */ /* 0x000fea0000004200 */
[----:B------:R4:W-:Y:S01]  /*b6b0*/  RED.E.ADD.F32.FTZ.RN.STRONG.GPU [R10.64], R32 ;  /* 0x000000200a00798e */ /* 0x0009e2000c10e784 */
[CC--:B-1----:R-:W-:Y:S04]  /*b6c0*/  LEA R8, P0, R2.reuse, R192.reuse, 0x2 ;  /* 0x000000c002087211 */ /* 0x0c2fe800078010ff */
[-C--:B------:R-:W-:Y:S02]  /*b6d0*/  LEA.HI.X.SX32 R9, R2, R193.reuse, 0x2, P0 ;  /* 0x000000c102097211 */ /* 0x080fe400000f16ff */
[CC--:B--2---:R-:W-:Y:S04]  /*b6e0*/  LEA R12, P0, R0.reuse, R192.reuse, 0x2 ;  /* 0x000000c0000c7211 */ /* 0x0c4fe800078010ff */
[-C--:B------:R-:W-:Y:S02]  /*b6f0*/  LEA.HI.X.SX32 R13, R0, R193.reuse, 0x2, P0 ;  /* 0x000000c1000d7211 */ /* 0x080fe400000f16ff */
[CC--:B---3--:R-:W-:Y:S04]  /*b700*/  LEA R6, P1, R4.reuse, R192.reuse, 0x2 ;  /* 0x000000c004067211 */ /* 0x0c8fe800078210ff */
[-C--:B------:R-:W-:Y:S01]  /*b710*/  LEA.HI.X.SX32 R7, R4, R193.reuse, 0x2, P1 ;  /* 0x000000c104077211 */ /* 0x080fe200008f16ff */
[----:B------:R-:W-:Y:S04]  /*b720*/  IMAD.IADD R4, R44, 0x1, R0 ;  /* 0x000000012c047824 */ /* 0x000fe800078e0200 */
[----:B------:R1:W-:Y:S01]  /*b730*/  RED.E.ADD.F32.FTZ.RN.STRONG.GPU [R6.64], R33 ;  /* 0x000000210600798e */ /* 0x0003e2000c10e784 */
[-C--:B----4-:R-:W-:Y:S01]  /*b740*/  LEA R10, P0, R4, R192.reuse, 0x2 ;  /* 0x000000c0040a7211 */ /* 0x090fe200078010ff */
[----:B------:R-:W-:Y:S03]  /*b750*/  IMAD.IADD R2, R44, 0x1, R4 ;  /* 0x000000012c027824 */ /* 0x000fe600078e0204 */
[----:B------:R2:W-:Y:S01]  /*b760*/  RED.E.ADD.F32.FTZ.RN.STRONG.GPU [R8.64], R34 ;  /* 0x000000220800798e */ /* 0x0005e2000c10e784 */
[-C--:B------:R-:W-:Y:S01]  /*b770*/  LEA.HI.X.SX32 R11, R4, R193.reuse, 0x2, P0 ;  /* 0x000000c1040b7211 */ /* 0x080fe200000f16ff */
[C---:B------:R-:W-:Y:S03]  /*b780*/  IMAD.IADD R0, R44.reuse, 0x1, R2 ;  /* 0x000000012c007824 */ /* 0x040fe600078e0202 */
[----:B------:R-:W-:Y:S01]  /*b790*/  RED.E.ADD.F32.FTZ.RN.STRONG.GPU [R12.64], R35 ;  /* 0x000000230c00798e */ /* 0x000fe2000c10e784 */
[----:B------:R-:W-:Y:S04]  /*b7a0*/  IMAD.IADD R5, R44, 0x1, R0 ;  /* 0x000000012c057824 */ /* 0x000fe800078e0200 */
[----:B------:R-:W-:Y:S05]  /*b7b0*/  RED.E.ADD.F32.FTZ.RN.STRONG.GPU [R10.64], R28 ;  /* 0x0000001c0a00798e */ /* 0x000fea000c10e784 */
[----:B------:R-:W-:Y:S05]  /*b7c0*/  LDSM.16.MT88.4 R12, [R3+0x18000] ;  /* 0x01800000030c783b */ /* 0x000fea0000004200 */
[----:B------:R-:W-:Y:S01]  /*b7d0*/  LDSM.16.MT88.4 R32, [R3+0x18800] ;  /* 0x018800000320783b */ /* 0x000fe20000004200 */
[CC--:B-1----:R-:W-:Y:S04]  /*b7e0*/  LEA R6, P1, R0.reuse, R192.reuse, 0x2 ;  /* 0x000000c000067211 */ /* 0x0c2fe800078210ff */
[-C--:B------:R-:W-:Y:S01]  /*b7f0*/  LEA.HI.X.SX32 R7, R0, R193.reuse, 0x2, P1 ;  /* 0x000000c100077211 */ /* 0x080fe200008f16ff */
[----:B------:R-:W-:Y:S01]  /*b800*/  IMAD.IADD R0, R177, 0x1, R176 ;  /* 0x00000001b1007824 */ /* 0x000fe200078e02b0 */
[CC--:B--2---:R-:W-:Y:S02]  /*b810*/  LEA R8, P0, R2.reuse, R192.reuse, 0x2 ;  /* 0x000000c002087211 */ /* 0x0c4fe400078010ff */
[----:B------:R-:W-:Y:S01]  /*b820*/  PLOP3.LUT P1, PT, PT, PT, UP0, 0x80, 0x0 ;  /* 0x000000000000781c */ /* 0x000fe20003f2f008 */
[----:B------:R-:W-:Y:S01]  /*b830*/  @UP2 UIADD3 UR30, UP0, UR30, -0x200, URZ ;  /* 0xfffffe001e1e2890 */ /* 0x000fe2000ff1e03f */
[-C--:B------:R-:W-:Y:S01]  /*b840*/  LEA.HI.X.SX32 R9, R2, R193.reuse, 0x2, P0 ;  /* 0x000000c102097211 */ /* 0x080fe200000f16ff */
[----:B------:R-:W-:Y:S01]  /*b850*/  LDSM.16.MT88.4 R16, [R0] ;  /* 0x000000000010783b */ /* 0x000fe20000004200 */
[C---:B------:R-:W-:Y:S01]  /*b860*/  LEA R4, P0, R5.reuse, R192, 0x2 ;  /* 0x000000c005047211 */ /* 0x040fe200078010ff */
[----:B------:R-:W-:Y:S03]  /*b870*/  @UP2 UIADD3.X UR29, UR29, -0x1, URZ, UP0, !UPT ;  /* 0xffffffff1d1d2890 */ /* 0x000fe600087fe43f */
[----:B------:R-:W-:Y:S01]  /*b880*/  RED.E.ADD.F32.FTZ.RN.STRONG.GPU [R8.64], R29 ;  /* 0x0000001d0800798e */ /* 0x000fe2000c10e784 */
[----:B------:R-:W-:Y:S02]  /*b890*/  LEA.HI.X.SX32 R5, R5, R193, 0x2, P0 ;  /* 0x000000c105057211 */ /* 0x000fe400000f16ff */
[----:B------:R-:W-:Y:S02]  /*b8a0*/  PLOP3.LUT P0, PT, PT, PT, UP1, 0x80, 0x0 ;  /* 0x000000000000781c */ /* 0x000fe40003f0f018 */
[----:B------:R-:W-:Y:S05]  /*b8b0*/  RED.E.ADD.F32.FTZ.RN.STRONG.GPU [R6.64], R30 ;  /* 0x0000001e0600798e */ /* 0x000fea000c10e784 */
[----:B------:R-:W-:Y:S05]  /*b8c0*/  LDSM.16.MT88.4 R8, [R176] ;  /* 0x00000000b008783b */ /* 0x000fea0000004200 */
[----:B------:R-:W-:Y:S05]  /*b8d0*/  RED.E.ADD.F32.FTZ.RN.STRONG.GPU [R4.64], R31 ;  /* 0x0000001f0400798e */ /* 0x000fea000c10e784 */
[----:B------:R-:W1:Y:S05]  /*b8e0*/  LDSM.16.MT88.4 R4, [R3+0x14000] ;  /* 0x014000000304783b */ /* 0x000e6a0000004200 */
[----:B------:R-:W2:Y:S01]  /*b8f0*/  LDSM.16.MT88.4 R28, [R0+0x800] ;  /* 0x00080000001c783b */ /* 0x000ea20000004200 */
        /* <DEDUP_REMOVED lines=10> */
[----:B------:R-:W1:Y:S05]  /*b9a0*/  LDSM.16.MT88.4 R4, [R3+0x15000] ;  /* 0x015000000304783b */ /* 0x000e6a0000004200 */
[----:B------:R-:W3:Y:S02]  /*b9b0*/  LDSM.16.MT88.4 R16, [R0+0x1000] ;  /* 0x001000000010783b */ /* 0x000ee40000004200 */
[-C--:B------:R-:W-:Y:S08]  /*b9c0*/  HMMA.16816.F32 R100, R20, R24.reuse, R100 ;  /* 0x000000181464723c */ /* 0x080ff00000001864 */
        /* <DEDUP_REMOVED lines=9> */
[----:B------:R-:W2:Y:S05]  /*ba60*/  LDSM.16.MT88.4 R20, [R3+0x15800] ;  /* 0x015800000314783b */ /* 0x000eaa0000004200 */
[----:B------:R-:W4:Y:S02]  /*ba70*/  LDSM.16.MT88.4 R28, [R3+0x19800] ;  /* 0x01980000031c783b */ /* 0x000f240000004200 */
        /* <DEDUP_REMOVED lines=10> */
[----:B------:R-:W1:Y:S05]  /*bb20*/  LDSM.16.MT88.4 R4, [R3+0x16000] ;  /* 0x016000000304783b */ /* 0x000e6a0000004200 */
[----:B------:R-:W3:Y:S02]  /*bb30*/  LDSM.16.MT88.4 R16, [R0+0x2000] ;  /* 0x002000000010783b */ /* 0x000ee40000004200 */
[-C--:B--2---:R-:W-:Y:S08]  /*bb40*/  HMMA.16816.F32 R100, R20, R24.reuse, R100 ;  /* 0x000000181464723c */ /* 0x084ff00000001864 */
        /* <DEDUP_REMOVED lines=33> */
[----:B------:R-:W2:Y:S05]  /*bd60*/  LDSM.16.MT88.4 R20, [R3+0x17800] ;  /* 0x017800000314783b */ /* 0x000eaa0000004200 */
[----:B------:R4:W2:Y:S02]  /*bd70*/  LDSM.16.MT88.4 R32, [R0+0x3800] ;  /* 0x003800000020783b */ /* 0x0008a40000004200 */
[-C--:B-1----:R-:W-:Y:S08]  /*bd80*/  HMMA.16816.F32 R100, R4, R8.reuse, R100 ;  /* 0x000000080464723c */ /* 0x082ff00000001864 */
[C---:B------:R-:W-:Y:S08]  /*bd90*/  HMMA.16816.F32 R104, R12.reuse, R8, R104 ;  /* 0x000000080c68723c */ /* 0x040ff00000001868 */
[-C--:B------:R-:W-:Y:S04]  /*bda0*/  HMMA.16816.F32 R108, R12, R10.reuse, R108 ;  /* 0x0000000a0c6c723c */ /* 0x080fe8000000186c */
[C---:B----4-:R-:W-:Y:S02]  /*bdb0*/  IADD3 R0, R176.reuse, -0x4000, RZ ;  /* 0xffffc000b0007810 */ /* 0x050fe40007ffe0ff */
[----:B------:R-:W-:Y:S02]  /*bdc0*/  @P1 IADD3 R0, R176, 0x4000, RZ ;  /* 0x00004000b0001810 */ /* 0x000fe40007ffe0ff */
[C---:B------:R-:W-:Y:S04]  /*bdd0*/  HMMA.16816.F32 R112, R4.reuse, R10, R112 ;  /* 0x0000000a0470723c */ /* 0x040fe80000001870 */
[----:B------:R-:W-:Y:S04]  /*bde0*/  IMAD.MOV.U32 R176, RZ, RZ, R0 ;  /* 0x000000ffffb07224 */ /* 0x000fe800078e0000 */
        /* <DEDUP_REMOVED lines=16> */
[----:B------:R-:W3:Y:S04]  /*bef0*/  LDL R154, [R1+0x8] ;  /* 0x00000800019a7983 */ /* 0x000ee80000100800 */
[----:B------:R-:W3:Y:S04]  /*bf00*/  LDL R153, [R1+0x1c] ;  /* 0x00001c0001997983 */ /* 0x000ee80000100800 */
[----:B------:R-:W3:Y:S04]  /*bf10*/  LDL R152, [R1+0x18] ;  /* 0x0000180001987983 */ /* 0x000ee80000100800 */
[----:B------:R-:W3:Y:S04]  /*bf20*/  LDL R151, [R1+0xc] ;  /* 0x00000c0001977983 */ /* 0x000ee80000100800 */
[----:B------:R-:W3:Y:S04]  /*bf30*/  LDL R150, [R1+0x30] ;  /* 0x0000300001967983 */ /* 0x000ee80000100800 */
[----:B------:R-:W3:Y:S04]  /*bf40*/  LDL R149, [R1+0x2c] ;  /* 0x00002c0001957983 */ /* 0x000ee80000100800 */
[----:B------:R-:W3:Y:S04]  /*bf50*/  LDL R148, [R1+0x14] ;  /* 0x0000140001947983 */ /* 0x000ee80000100800 */
[----:B------:R-:W3:Y:S04]  /*bf60*/  LDL R147, [R1+0x10] ;  /* 0x0000100001937983 */ /* 0x000ee80000100800 */
[----:B------:R-:W4:Y:S04]  /*bf70*/  LDL R146, [R1+0x28] ;  /* 0x0000280001927983 */ /* 0x000f280000100800 */
[----:B------:R-:W4:Y:S01]  /*bf80*/  LDL R145, [R1+0x24] ;  /* 0x0000240001917983 */ /* 0x000f220000100800 */
[----:B------:R-:W-:Y:S01]  /*bf90*/  FMUL.FTZ R100, R100, c[0x0][0x2e0] ;  /* 0x0000b80064647a20 */ /* 0x000fe20000410000 */
[----:B------:R-:W-:Y:S01]  /*bfa0*/  UISETP.NE.AND UP0, UPT, UR35, -0x1, UPT ;  /* 0xffffffff2300788c */ /* 0x000fe2000bf05270 */
[----:B------:R-:W-:Y:S01]  /*bfb0*/  FMUL.FTZ R27, R101, c[0x0][0x2e0] ;  /* 0x0000b800651b7a20 */ /* 0x000fe20000410000 */
[----:B------:R-:W1:Y:S01]  /*bfc0*/  S2R R48, SR_TID.X ;  /* 0x0000000000307919 */ /* 0x000e620000002100 */
[----:B------:R-:W-:Y:S01]  /*bfd0*/  FMUL.FTZ R102, R102, c[0x0][0x2e0] ;  /* 0x0000b80066667a20 */ /* 0x000fe20000410000 */
[----:B------:R-:W-:Y:S01]  /*bfe0*/  ULDC.64 UR12, c[0x0][0x3a0] ;  /* 0x0000e800000c7ab9 */ /* 0x000fe20000000a00 */
[----:B------:R-:W-:Y:S01]  /*bff0*/  FMUL.FTZ R26, R103, c[0x0][0x2e0] ;  /* 0x0000b800671a7a20 */ /* 0x000fe20000410000 */
[----:B------:R-:W-:Y:S01]  /*c000*/  F2FP.PACK_AB R27, R27, R100 ;  /* 0x000000641b1b723e */ /* 0x000fe200000000ff */
[----:B------:R-:W-:Y:S01]  /*c010*/  FMUL.FTZ R112, R112, c[0x0][0x2e0] ;  /* 0x0000b80070707a20 */ /* 0x000fe20000410000 */
[----:B------:R-:W-:Y:S01]  /*c020*/  PLOP3.LUT P0, PT, PT, PT, UP0, 0x80, 0x0 ;  /* 0x000000000000781c */ /* 0x000fe20003f0f008 */
[----:B------:R-:W-:Y:S01]  /*c030*/  FMUL.FTZ R23, R113, c[0x0][0x2e0] ;  /* 0x0000b80071177a20 */ /* 0x000fe20000410000 */
[----:B------:R-:W-:Y:S01]  /*c040*/  F2FP.PACK_AB R26, R26, R102 ;  /* 0x000000661a1a723e */ /* 0x000fe200000000ff */
[----:B------:R-:W-:Y:S01]  /*c050*/  FMUL.FTZ R114, R114, c[0x0][0x2e0] ;  /* 0x0000b80072727a20 */ /* 0x000fe20000410000 */
[----:B------:R-:W-:Y:S01]  /*c060*/  @UP0 UIADD3 UR10, UR34, UR35, URZ ;  /* 0x00000023220a0290 */ /* 0x000fe2000fffe03f */
[----:B------:R-:W-:Y:S01]  /*c070*/  FMUL.FTZ R22, R115, c[0x0][0x2e0] ;  /* 0x0000b80073167a20 */ /* 0x000fe20000410000 */
[----:B------:R-:W-:Y:S01]  /*c080*/  F2FP.PACK_AB R23, R23, R112 ;  /* 0x000000701717723e */ /* 0x000fe200000000ff */
[----:B------:R-:W-:Y:S01]  /*c090*/  FMUL.FTZ R104, R104, c[0x0][0x2e0] ;  /* 0x0000b80068687a20 */ /* 0x000fe20000410000 */
[----:B------:R-:W-:Y:S01]  /*c0a0*/  @UP0 UIMAD.WIDE.U32 UR8, UR10, UR12, URZ ;  /* 0x0000000c0a0802a5 */ /* 0x000fe2000f8e003f */
[----:B------:R-:W-:Y:S01]  /*c0b0*/  FMUL.FTZ R25, R105, c[0x0][0x2e0] ;  /* 0x0000b80069197a20 */ /* 0x000fe20000410000 */
[----:B------:R-:W-:Y:S01]  /*c0c0*/  F2FP.PACK_AB R22, R22, R114 ;  /* 0x000000721616723e */ /* 0x000fe200000000ff */
[----:B------:R-:W-:Y:S01]  /*c0d0*/  FMUL.FTZ R106, R106, c[0x0][0x2e0] ;  /* 0x0000b8006a6a7a20 */ /* 0x000fe20000410000 */
[----:B------:R-:W-:Y:S01]  /*c0e0*/  @UP0 UIMAD UR17, UR10, UR13, UR9 ;  /* 0x0000000d0a1102a4 */ /* 0x000fe2000f8e0209 */
[----:B------:R-:W-:Y:S01]  /*c0f0*/  FMUL.FTZ R24, R107, c[0x0][0x2e0] ;  /* 0x0000b8006b187a20 */ /* 0x000fe20000410000 */
[----:B------:R-:W-:Y:S01]  /*c100*/  F2FP.PACK_AB R25, R25, R104 ;  /* 0x000000681919723e */ /* 0x000fe200000000ff */
[----:B------:R-:W-:Y:S01]  /*c110*/  FMUL.FTZ R108, R108, c[0x0][0x2e0] ;  /* 0x0000b8006c6c7a20 */ /* 0x000fe20000410000 */
[----:B------:R-:W-:Y:S01]  /*c120*/  @UP0 UMOV UR16, UR8 ;  /* 0x0000000800100c82 */ /* 0x000fe20008000000 */
[----:B------:R-:W-:Y:S01]  /*c130*/  FMUL.FTZ R21, R109, c[0x0][0x2e0] ;  /* 0x0000b8006d157a20 */ /* 0x000fe20000410000 */
[----:B-1----:R-:W-:Y:S01]  /*c140*/  SHF.R.S32.HI R49, RZ, 0x1f, R48 ;  /* 0x0000001fff317819 */ /* 0x002fe20000011430 */
[----:B------:R-:W-:Y:S01]  /*c150*/  FMUL.FTZ R110, R110, c[0x0][0x2e0] ;  /* 0x0000b8006e6e7a20 */ /* 0x000fe20000410000 */
[----:B------:R-:W-:Y:S01]  /*c160*/  F2FP.PACK_AB R24, R24, R106 ;  /* 0x0000006a1818723e */ /* 0x000fe200000000ff */
[----:B------:R-:W-:Y:S01]  /*c170*/  FMUL.FTZ R20, R111, c[0x0][0x2e0] ;  /* 0x0000b8006f147a20 */ /* 0x000fe20000410000 */
[----:B------:R-:W-:Y:S01]  /*c180*/  LEA.HI R2, R49, R48, RZ, 0x2 ;  /* 0x0000003031027211 */ /* 0x000fe200078f10ff */
[----:B------:R-:W-:Y:S01]  /*c190*/  FMUL.FTZ R116, R116, c[0x0][0x2e0] ;  /* 0x0000b80074747a20 */ /* 0x000fe20000410000 */
[----:B------:R-:W-:Y:S01]  /*c1a0*/  F2FP.PACK_AB R21, R21, R108 ;  /* 0x0000006c1515723e */ /* 0x000fe200000000ff */
        /* <DEDUP_REMOVED lines=9> */
[----:B------:R-:W-:Y:S01]  /*c240*/  IADD3 R2, -R2, R48, RZ ;  /* 0x0000003002027210 */ /* 0x000fe20007ffe1ff */
[----:B------:R-:W-:Y:S01]  /*c250*/  FMUL.FTZ R130, R130, c[0x0][0x2e0] ;  /* 0x0000b80082827a20 */ /* 0x000fe20000410000 */
[----:B------:R-:W-:Y:S01]  /*c260*/  LOP3.LUT R0, R0, 0xfffffff8, RZ, 0xc0, !PT ;  /* 0xfffffff800007812 */ /* 0x000fe200078ec0ff */
[----:B------:R-:W-:Y:S01]  /*c270*/  FMUL.FTZ R131, R131, c[0x0][0x2e0] ;  /* 0x0000b80083837a20 */ /* 0x000fe20000410000 */
[----:B------:R-:W-:Y:S01]  /*c280*/  SHF.L.U32 R2, R2, 0x1, RZ ;  /* 0x0000000102027819 */ /* 0x000fe200000006ff */
[----:B------:R-:W-:Y:S01]  /*c290*/  FMUL.FTZ R120, R120, c[0x0][0x2e0] ;  /* 0x0000b80078787a20 */ /* 0x000fe20000410000 */
[----:B------:R-:W-:Y:S01]  /*c2a0*/  IADD3 R0, R4, -R0, RZ ;  /* 0x8000000004007210 */ /* 0x000fe20007ffe0ff */
[----:B------:R-:W-:Y:S01]  /*c2b0*/  FMUL.FTZ R121, R121, c[0x0][0x2e0] ;  /* 0x0000b80079797a20 */ /* 0x000fe20000410000 */
[----:B------:R-:W-:Y:S01]  /*c2c0*/  SHF.L.U32 R4, R250, 0x3, RZ ;  /* 0x00000003fa047819 */ /* 0x000fe200000006ff */
[----:B------:R-:W-:Y:S01]  /*c2d0*/  FMUL.FTZ R122, R122, c[0x0][0x2e0] ;  /* 0x0000b8007a7a7a20 */ /* 0x000fe20000410000 */
[----:B------:R-:W-:Y:S01]  /*c2e0*/  SHF.L.U32 R0, R0, 0x6, RZ ;  /* 0x0000000600007819 */ /* 0x000fe200000006ff */
[----:B------:R-:W-:Y:S01]  /*c2f0*/  FMUL.FTZ R123, R123, c[0x0][0x2e0] ;  /* 0x0000b8007b7b7a20 */ /* 0x000fe20000410000 */
[----:B------:R-:W-:Y:S01]  /*c300*/  LOP3.LUT R4, R4, 0x8, RZ, 0xc0, !PT ;  /* 0x0000000804047812 */ /* 0x000fe200078ec0ff */
[----:B------:R-:W-:Y:S01]  /*c310*/  FMUL.FTZ R124, R124, c[0x0][0x2e0] ;  /* 0x0000b8007c7c7a20 */ /* 0x000fe20000410000 */
[----:B------:R-:W-:Y:S01]  /*c320*/  LOP3.LUT R0, R0, 0x1c0, RZ, 0xc0, !PT ;  /* 0x000001c000007812 */ /* 0x000fe200078ec0ff */
[----:B------:R-:W-:Y:S01]  /*c330*/  FMUL.FTZ R125, R125, c[0x0][0x2e0] ;  /* 0x0000b8007d7d7a20 */ /* 0x000fe20000410000 */
[----:B------:R-:W-:Y:S01]  /*c340*/  F2FP.PACK_AB R20, R20, R110 ;  /* 0x0000006e1414723e */ /* 0x000fe200000000ff */
[----:B------:R-:W-:Y:S01]  /*c350*/  FMUL.FTZ R126, R126, c[0x0][0x2e0] ;  /* 0x0000b8007e7e7a20 */ /* 0x000fe20000410000 */
[----:B------:R-:W-:Y:S01]  /*c360*/  SHF.R.U32.HI R5, RZ, 0x3, R0 ;  /* 0x00000003ff057819 */ /* 0x000fe20000011600 */
[----:B------:R-:W-:Y:S01]  /*c370*/  FMUL.FTZ R127, R127, c[0x0][0x2e0] ;  /* 0x0000b8007f7f7a20 */ /* 0x000fe20000410000 */
[----:B------:R-:W-:Y:S01]  /*c380*/  F2FP.PACK_AB R19, R19, R116 ;  /* 0x000000741313723e */ /* 0x000fe200000000ff */
        /* <DEDUP_REMOVED lines=54> */
[----:B--2---:R-:W-:-:S04]  /*c6f0*/  LEA R0, R157, R2, 0xa ;  /* 0x000000029d007211 */ /* 0x004fc800078e50ff */
[----:B------:R-:W-:Y:S02]  /*c700*/  F2FP.PACK_AB R2, R95, R94 ;  /* 0x0000005e5f02723e */ /* 0x000fe400000000ff */
[----:B------:R-:W-:Y:S02]  /*c710*/  IADD3 R0, R0, R4, RZ ;  /* 0x0000000400007210 */ /* 0x000fe40007ffe0ff */
[----:B------:R-:W-:Y:S02]  /*c720*/  F2FP.PACK_AB R4, R93, R92 ;  /* 0x0000005c5d04723e */ /* 0x000fe400000000ff */
[----:B------:R-:W-:Y:S01]  /*c730*/  LEA R0, R0, 0xc000, 0x1 ;  /* 0x0000c00000007811 */ /* 0x000fe200078e08ff */
[----:B------:R-:W-:Y:S06]  /*c740*/  BAR.SYNC.DEFER_BLOCKING 0x0 ;  /* 0x0000000000007b1d */ /* 0x000fec0000010000 */
        /* <DEDUP_REMOVED lines=46> */
.L_x_1914:
        /* <DEDUP_REMOVED lines=19> */
.L_x_1915:
        /* <DEDUP_REMOVED lines=15> */
[----:B------:R-:W-:Y:S01]  /*cc50*/  IADD3 R4, P0, R4, UR16, RZ ;  /* 0x0000001004047c10 */ /* 0x000fe2000ff1e0ff */
[----:B------:R-:W-:Y:S01]  /*cc60*/  ULDC.64 UR10, c[0x0][0x3b8] ;  /* 0x0000ee00000a7ab9 */ /* 0x000fe20000000a00 */
[----:B------:R-:W-:Y:S01]  /*cc70*/  IMAD.U32 R0, RZ, RZ, UR9 ;  /* 0x00000009ff007e24 */ /* 0x000fe2000f8e00ff */
[----:B------:R-:W-:Y:S01]  /*cc80*/  UIMAD UR9, UR18, UR10, URZ ;  /* 0x0000000a120972a4 */ /* 0x000fe2000f8e023f */
[----:B------:R1:W2:Y:S03]  /*cc90*/  LDS.128 R20, [R141+0xd000] ;  /* 0x00d000008d147984 */ /* 0x0002a60000000c00 */
[----:B------:R-:W-:Y:S01]  /*cca0*/  IADD3.X R5, R5, UR17, R0, P0, !PT ;  /* 0x0000001105057c10 */ /* 0x000fe200087fe400 */
        /* <DEDUP_REMOVED lines=24> */
.L_x_1917:
[----:B------:R-:W-:Y:S05]  /*ce30*/  BSYNC B0 ;  /* 0x0000000000007941 */ /* 0x000fea0003800000 */
.L_x_1916:
        /* <DEDUP_REMOVED lines=15> */
.L_x_1919:
[----:B------:R-:W-:Y:S05]  /*cf30*/  BSYNC B0 ;  /* 0x0000000000007941 */ /* 0x000fea0003800000 */
.L_x_1918:
        /* <DEDUP_REMOVED lines=15> */
.L_x_1921:
[----:B------:R-:W-:Y:S05]  /*d030*/  BSYNC B0 ;  /* 0x0000000000007941 */ /* 0x000fea0003800000 */
.L_x_1920:
        /* <DEDUP_REMOVED lines=14> */
.L_x_1923:
[----:B------:R-:W-:Y:S05]  /*d120*/  BSYNC B0 ;  /* 0x0000000000007941 */ /* 0x000fea0003800000 */
.L_x_1922:
        /* <DEDUP_REMOVED lines=25> */
.L_x_1925:
[----:B------:R-:W-:Y:S05]  /*d2c0*/  BSYNC B0 ;  /* 0x0000000000007941 */ /* 0x000fea0003800000 */
.L_x_1924:
        /* <DEDUP_REMOVED lines=13> */
.L_x_1927:
[----:B------:R-:W-:Y:S05]  /*d3a0*/  BSYNC B0 ;  /* 0x0000000000007941 */ /* 0x000fea0003800000 */
.L_x_1926:
        /* <DEDUP_REMOVED lines=13> */
.L_x_1929:
[----:B------:R-:W-:Y:S05]  /*d480*/  BSYNC B0 ;  /* 0x0000000000007941 */ /* 0x000fea0003800000 */
.L_x_1928:
        /* <DEDUP_REMOVED lines=11> */
.L_x_1876:
[----:B------:R-:W-:Y:S05]  /*d540*/  BSYNC B1 ;  /* 0x0000000000017941 */ /* 0x000fea0003800000 */
.L_x_1854:
        /* <DEDUP_REMOVED lines=11> */
.L_x_1930:
[----:B------:R-:W-:Y:S05]  /*d600*/  EXIT ;  /* 0x000000000000794d */ /* 0x000fea0003800000 */
.L_x_1932:
        /* <DEDUP_REMOVED lines=15> */
.L_x_2487:


//--------------------- .text._ZN5flash44flash_bwd_dq_dk_dv_loop_seqk_parallel_kernelI23Flash_bwd_kernel_traitsILi64ELi128ELi128ELi8ELi4ELi4ELi4ELb0ELb0EN7cutlass6half_tE19Flash_kernel_traitsILi64ELi128ELi128ELi8ES3_EELb0ELb0ELb1ELb0ELb0ELb0ELb1EEEvNS_16Flash_bwd_paramsE --------------------------
	.section	.text._ZN5flash44flash_bwd_dq_dk_dv_loop_seqk_parallel_kernelI23Flash_bwd_kernel_traitsILi64ELi128ELi128ELi8ELi4ELi4ELi4ELb0ELb0EN7cutlass6half_tE19Flash_kernel_traitsILi64ELi128ELi128ELi8ES3_EELb0ELb0ELb1ELb0ELb0ELb0ELb1EEEvNS_16Flash_bwd_paramsE,"ax",@progbits
	.sectioninfo	@"SHI_REGISTERS=255"
	.align	128
        .global         _ZN5flash44flash_bwd_dq_dk_dv_loop_seqk_parallel_kernelI23Flash_bwd_kernel_traitsILi64ELi128ELi128ELi8ELi4ELi4ELi4ELb0ELb0EN7cutlass6half_tE19Flash_kernel_traitsILi64ELi128ELi128ELi8ES3_EELb0ELb0ELb1ELb0ELb0ELb0ELb1EEEvNS_16Flash_bwd_paramsE
        .type           _ZN5flash44flash_bwd_dq_dk_dv_loop_seqk_parallel_kernelI23Flash_bwd_kernel_traitsILi64ELi128ELi128ELi8ELi4ELi4ELi4ELb0ELb0EN7cutlass6half_tE19Flash_kernel_traitsILi64ELi128ELi128ELi8ES3_EELb0ELb0ELb1ELb0ELb0ELb0ELb1EEEvNS_16Flash_bwd_paramsE,@function
        .size           _ZN5flash44flash_bwd_dq_dk_dv_loop_seqk_parallel_kernelI23Flash_bwd_kernel_traitsILi64ELi128ELi128ELi8ELi4ELi4ELi4ELb0ELb0EN7cutlass6half_tE19Flash_kernel_traitsILi64ELi128ELi128ELi8ES3_EELb0ELb0ELb1ELb0ELb0ELb0ELb1EEEvNS_16Flash_bwd_paramsE,(.L_x_2488 - _ZN5flash44flash_bwd_dq_dk_dv_loop_seqk_parallel_kernelI23Flash_bwd_kernel_traitsILi64ELi128ELi128ELi8ELi4ELi4ELi4ELb0ELb0EN7cutlass6half_tE19Flash_kernel_traitsILi64ELi128ELi128ELi8ES3_EELb0ELb0ELb1ELb0ELb0ELb0ELb1EEEvNS_16Flash_bwd_paramsE)
        .other          _ZN5flash44flash_bwd_dq_dk_dv_loop_seqk_parallel_kernelI23Flash_bwd_kernel_traitsILi64ELi128ELi128ELi8ELi4ELi4ELi4ELb0ELb0EN7cutlass6half_tE19Flash_kernel_traitsILi64ELi128ELi128ELi8ES3_EELb0ELb0ELb1ELb0ELb0ELb0ELb1EEEvNS_16Flash_bwd_paramsE,@"STO_CUDA_ENTRY STV_DEFAULT"
_ZN5flash44flash_bwd_dq_dk_dv_loop_seqk_parallel_kernelI23Flash_bwd_kernel_traitsILi64ELi128ELi128ELi8ELi4ELi4ELi4ELb0ELb0EN7cutlass6half_tE19Flash_kernel_traitsILi64ELi128ELi128ELi8ES3_EELb0ELb0ELb1ELb0ELb0ELb0ELb1EEEvNS_16Flash_bwd_paramsE:
.text._ZN5flash44flash_bwd_dq_dk_dv_loop_seqk_parallel_kernelI23Flash_bwd_kernel_traitsILi64ELi128ELi128ELi8ELi4ELi4ELi4ELb0ELb0EN7cutlass6half_tE19Flash_kernel_traitsILi64ELi128ELi128ELi8ES3_EELb0ELb0ELb1ELb0ELb0ELb0ELb1EEEvNS_16Flash_bwd_paramsE:
        /* <DEDUP_REMOVED lines=32> */
[CC--:B------:R-:W-:Y:S01]  /*0200*/  LEA.HI R4, R13.reuse, R15.reuse, RZ, 0x5 ;  /* 0x0000000f0d047211 */ /* 0x0c0fe200078f28ff */
        /* <DEDUP_REMOVED lines=36> */
[----:B------:R-:W-:Y:S02]  /*0450*/  ULDC.64 UR4, c[0x0][0x118] ;  /* 0x0000460000047ab9 */ /* 0x000fe40000000a00 */
[----:B------:R-:W-:Y:S01]  /*0460*/  SHF.R.S32.HI R2, RZ, 0x1f, R0 ;  /* 0x0000001fff027819 */ /* 0x000fe20000011400 */
[----:B------:R-:W-:Y:S02]  /*0470*/  UISETP.NE.AND UP6, UPT, UR11, URZ, UPT ;  /* 0x0000003f0b00728c */ /* 0x000fe4000bfc5270 */
[----:B------:R-:W-:Y:S01]  /*0480*/  UIMAD.WIDE.U32 UR48, UR40, UR50, URZ ;  /* 0x00000032283072a5 */ /* 0x000fe2000f8e003f */
[----:B------:R-:W-:Y:S01]  /*0490*/  LEA.HI R11, R2, R0, RZ, 0x2 ;  /* 0x00000000020b7211 */ /* 0x000fe200078f10ff */
[----:B------:R-:W-:Y:S01]  /*04a0*/  IMAD.SHL.U32 R2, R3, 0x40, RZ ;  /* 0x0000004003027824 */ /* 0x000fe200078e00ff */
[----:B------:R-:W-:Y:S01]  /*04b0*/  LOP3.LUT R3, R8, 0xfffffff0, RZ, 0xc0, !PT ;  /* 0xfffffff008037812 */ /* 0x000fe200078ec0ff */
[C---:B------:R-:W-:Y:S01]  /*04c0*/  IMAD.IADD R0, R15.reuse, 0x1, -R4 ;  /* 0x000000010f007824 */ /* 0x040fe200078e0a04 */
[----:B------:R-:W-:Y:S01]  /*04d0*/  UIMAD UR57, UR41, UR50, URZ ;  /* 0x00000032293972a4 */ /* 0x000fe2000f8e023f */
[C---:B------:R-:W-:Y:S01]  /*04e0*/  IMAD.SHL.U32 R8, R15.reuse, 0x2, RZ ;  /* 0x000000020f087824 */ /* 0x040fe200078e00ff */
[----:B------:R-:W-:Y:S01]  /*04f0*/  LOP3.LUT R2, R2, 0x1c0, RZ, 0xc0, !PT ;  /* 0x000001c002027812 */ /* 0x000fe200078ec0ff */
[C---:B------:R-:W-:Y:S01]  /*0500*/  IMAD.SHL.U32 R18, R0.reuse, 0x8, RZ ;  /* 0x0000000800127824 */ /* 0x040fe200078e00ff */
[----:B------:R-:W-:Y:S01]  /*0510*/  LOP3.LUT P4, RZ, R0, 0x2, RZ, 0xc0, !PT ;  /* 0x0000000200ff7812 */ /* 0x000fe2000788c0ff */
[----:B------:R-:W-:Y:S01]  /*0520*/  USHF.R.S32.HI UR59, URZ, 0x1f, UR53 ;  /* 0x0000001f3f3b7899 */ /* 0x000fe20008011435 */
[----:B------:R-:W-:Y:S01]  /*0530*/  SHF.R.U32.HI R5, RZ, 0x3, R2 ;  /* 0x00000003ff057819 */ /* 0x000fe20000011602 */
[----:B------:R-:W-:Y:S01]  /*0540*/  USHF.R.S32.HI UR54, URZ, 0x1f, UR47 ;  /* 0x0000001f3f367899 */ /* 0x000fe2000801142f */
[----:B------:R-:W-:Y:S01]  /*0550*/  LOP3.LUT R4, R2, 0x38, R18, 0xf8, !PT ;  /* 0x0000003802047812 */ /* 0x000fe200078ef812 */
[----:B------:R-:W-:Y:S01]  /*0560*/  IMAD.IADD R2, R15, 0x1, -R3 ;  /* 0x000000010f027824 */ /* 0x000fe200078e0a03 */
[C---:B------:R-:W-:Y:S01]  /*0570*/  LOP3.LUT P3, RZ, R0.reuse, 0x4, RZ, 0xc0, !PT ;  /* 0x0000000400ff7812 */ /* 0x040fe2000786c0ff */
[----:B------:R-:W-:Y:S01]  /*0580*/  IMAD.SHL.U32 R0, R0, 0x40, RZ ;  /* 0x0000004000007824 */ /* 0x000fe200078e00ff */
[----:B------:R-:W-:Y:S01]  /*0590*/  LOP3.LUT R4, R4, R5, RZ, 0x3c, !PT ;  /* 0x0000000504047212 */ /* 0x000fe200078e3cff */
[----:B------:R-:W-:Y:S01]  /*05a0*/  STL [R1], R18 ;  /* 0x0000001201007387 */ /* 0x000fe20000100800 */
[----:B------:R-:W-:Y:S01]  /*05b0*/  SHF.R.S32.HI R3, RZ, 0x1f, R2 ;  /* 0x0000001fff037819 */ /* 0x000fe20000011402 */
[----:B------:R-:W-:Y:S01]  /*05c0*/  UMOV UR44, 0xffffc000 ;  /* 0xffffc000002c7882 */ /* 0x000fe20000000000 */
[----:B------:R-:W-:-:S02]  /*05d0*/  LEA.HI R5, R13, R15, RZ, 0x6 ;  /* 0x0000000f0d057211 */ /* 0x000fc400078f30ff */
[----:B------:R-:W-:Y:S02]  /*05e0*/  LEA.HI R10, R3, R2, RZ, 0x3 ;  /* 0x00000002030a7211 */ /* 0x000fe400078f18ff */
[----:B------:R-:W-:Y:S01]  /*05f0*/  LOP3.LUT R0, R0, 0x1c0, RZ, 0xc0, !PT ;  /* 0x000001c000007812 */ /* 0x000fe200078ec0ff */
[----:B------:R-:W-:Y:S01]  /*0600*/  IMAD.SHL.U32 R5, R5, 0x8, RZ ;  /* 0x0000000805057824 */ /* 0x000fe200078e00ff */
[----:B------:R-:W-:Y:S02]  /*0610*/  LOP3.LUT R3, R10, 0xfffffff8, RZ, 0xc0, !PT ;  /* 0xfffffff80a037812 */ /* 0x000fe400078ec0ff */
[----:B------:R-:W-:Y:S02]  /*0620*/  LOP3.LUT R166, R0, 0x8, R16, 0xf8, !PT ;  /* 0x0000000800a67812 */ /* 0x000fe400078ef810 */
[----:B------:R-:W-:Y:S01]  /*0630*/  LOP3.LUT R8, R8, 0x6, RZ, 0xc0, !PT ;  /* 0x0000000608087812 */ /* 0x000fe200078ec0ff */
[----:B------:R-:W-:Y:S01]  /*0640*/  IMAD.IADD R14, R2, 0x1, -R3 ;  /* 0x00000001020e7824 */ /* 0x000fe200078e0a03 */
[----:B------:R-:W-:Y:S01]  /*0650*/  LOP3.LUT R2, R4, 0xfffffe00, R5, 0xf8, !PT ;  /* 0xfffffe0004027812 */ /* 0x000fe200078ef805 */
[----:B------:R-:W-:Y:S01]  /*0660*/  IMAD.U32 R3, RZ, RZ, UR7 ;  /* 0x00000007ff037e24 */ /* 0x000fe2000f8e00ff */
[----:B------:R-:W-:Y:S01]  /*0670*/  SHF.R.U32.HI R5, RZ, 0x3, R0 ;  /* 0x00000003ff057819 */ /* 0x000fe20000011600 */
[----:B------:R-:W-:Y:S01]  /*0680*/  IMAD.SHL.U32 R4, R12, 0x200, RZ ;  /* 0x000002000c047824 */ /* 0x000fe200078e00ff */
[----:B------:R-:W-:Y:S01]  /*0690*/  SEL R168, R247, 0xffffffe0, !P4 ;  /* 0xffffffe0f7a87807 */ /* 0x000fe20006000000 */
[----:B------:R1:W-:Y:S01]  /*06a0*/  STL [R1+0x60], R2 ;  /* 0x0000600201007387 */ /* 0x0003e20000100800 */
[----:B------:R-:W-:Y:S01]  /*06b0*/  LOP3.LUT R166, R166, R5, RZ, 0x3c, !PT ;  /* 0x00000005a6a67212 */ /* 0x000fe200078e3cff */
[----:B------:R-:W-:-:S02]  /*06c0*/  USHF.R.S32.HI UR7, URZ, 0x1f, UR17 ;  /* 0x0000001f3f077899 */ /* 0x000fc40008011411 */
[----:B------:R2:W-:Y:S02]  /*06d0*/  STL [R1+0xa8], R3 ;  /* 0x0000a80301007387 */ /* 0x0005e40000100800 */
[----:B------:R-:W-:Y:S02]  /*06e0*/  UIMAD UR58, UR7, UR37, URZ ;  /* 0x00000025073a72a4 */ /* 0x000fe4000f8e023f */
[----:B------:R-:W-:-:S04]  /*06f0*/  @!UP5 UIMAD UR7, UR37, UR16, UR39 ;  /* 0x000000102507d2a4 */ /* 0x000fc8000f8e0227 */
[----:B------:R-:W-:Y:S01]  /*0700*/  @!UP5 UIMAD UR55, UR7, UR55, URZ ;  /* 0x000000370737d2a4 */ /* 0x000fe2000f8e023f */
[----:B-1----:R-:W-:Y:S01]  /*0710*/  LOP3.LUT R2, R7, 0x1, RZ, 0xc0, !PT ;  /* 0x0000000107027812 */ /* 0x002fe200078ec0ff */
[----:B--2---:R-:W-:Y:S01]  /*0720*/  IMAD.U32 R3, RZ, RZ, UR6 ;  /* 0x00000006ff037e24 */ /* 0x004fe2000f8e00ff */
[----:B------:R-:W-:Y:S01]  /*0730*/  LEA.HI R3, R13, R15, RZ, 0x7 ;  /* 0x0000000f0d037211 */ /* 0x000fe200078f38ff */
[----:B------:R-:W-:Y:S01]  /*0740*/  USHF.L.U32 UR6, UR37, 0x7, URZ ;  /* 0x0000000725067899 */ /* 0x000fe2000800063f */
[----:B------:R-:W-:Y:S01]  /*0750*/  ISETP.NE.U32.AND P0, PT, R2, 0x1, PT ;  /* 0x000000010200780c */ /* 0x000fe20003f05070 */
[----:B------:R-:W-:Y:S01]  /*0760*/  IMAD.SHL.U32 R2, R9, 0x10, RZ ;  /* 0x0000001009027824 */ /* 0x000fe200078e00ff */
[----:B------:R-:W-:Y:S02]  /*0770*/  SHF.R.S32.HI R3, RZ, 0x7, R3 ;  /* 0x00000007ff037819 */ /* 0x000fe40000011403 */
[----:B------:R-:W-:Y:S02]  /*0780*/  R2P PR, R7, 0x6 ;  /* 0x0000000607007804 */ /* 0x000fe40000000000 */
[----:B------:R-:W-:Y:S01]  /*0790*/  LOP3.LUT R6, R0, 0x30, R2, 0xf8, !PT ;  /* 0x0000003000067812 */ /* 0x000fe200078ef802 */
[----:B------:R-:W-:Y:S01]  /*07a0*/  IMAD R0, R3, 0x1000, R4 ;  /* 0x0000100003007824 */ /* 0x000fe200078e0204 */
[----:B------:R-:W-:Y:S01]  /*07b0*/  LEA.HI.SX32 R18, R11, R2, 0x1e ;  /* 0x000000020b127211 */ /* 0x000fe200078ff2ff */
[----:B------:R-:W-:Y:S01]  /*07c0*/  IMAD R13, R3, 0x40, R8 ;  /* 0x00000040030d7824 */ /* 0x000fe200078e0208 */
[----:B------:R-:W-:Y:S01]  /*07d0*/  LOP3.LUT R2, R6, 0x8, R16, 0xf8, !PT ;  /* 0x0000000806027812 */ /* 0x000fe200078ef810 */
[----:B------:R-:W-:Y:S01]  /*07e0*/  IMAD.IADD R166, R0, 0x1, R166 ;  /* 0x0000000100a67824 */ /* 0x000fe200078e02a6 */
[----:B------:R-:W-:Y:S01]  /*07f0*/  LOP3.LUT R0, R17, 0x7ffffffc, RZ, 0xc0, !PT ;  /* 0x7ffffffc11007812 */ /* 0x000fe200078ec0ff */
[----:B------:R-:W-:Y:S01]  /*0800*/  IMAD.U32 R6, RZ, RZ, UR6 ;  /* 0x00000006ff067e24 */ /* 0x000fe2000f8e00ff */
[----:B------:R-:W-:Y:S01]  /*0810*/  LOP3.LUT R5, R4, R2, R5, 0xf6, !PT ;  /* 0x0000000204057212 */ /* 0x000fe200078ef605 */
[----:B------:R-:W-:Y:S01]  /*0820*/  IMAD.SHL.U32 R2, R3, 0x8, RZ ;  /* 0x0000000803027824 */ /* 0x000fe200078e00ff */
[----:B------:R-:W-:Y:S01]  /*0830*/  STL [R1+0x50], R18 ;  /* 0x0000501201007387 */ /* 0x000fe20000100800 */
[----:B------:R-:W-:Y:S01]  /*0840*/  IMAD.IADD R6, R15, 0x1, -R0 ;  /* 0x000000010f067824 */ /* 0x000fe200078e0a00 */
[----:B------:R-:W-:Y:S01]  /*0850*/  SEL R247, R247, 0xffffffe0, !P1 ;  /* 0xffffffe0f7f77807 */ /* 0x000fe20004800000 */
[----:B------:R-:W-:Y:S01]  /*0860*/  IMAD.SHL.U32 R0, R7, 0x40, RZ ;  /* 0x0000004007007824 */ /* 0x000fe200078e00ff */
[----:B------:R-:W-:Y:S01]  /*0870*/  LOP3.LUT R2, R2, 0x8, RZ, 0xc0, !PT ;  /* 0x0000000802027812 */ /* 0x000fe200078ec0ff */
[----:B------:R-:W-:Y:S01]  /*0880*/  IMAD.SHL.U32 R6, R6, 0x2, RZ ;  /* 0x0000000206067824 */ /* 0x000fe200078e00ff */
[----:B------:R1:W-:Y:S01]  /*0890*/  STL [R1+0x68], R13 ;  /* 0x0000680d01007387 */ /* 0x0003e20000100800 */
[----:B------:R-:W-:Y:S01]  /*08a0*/  IMAD.SHL.U32 R7, R12, 0x10, RZ ;  /* 0x000000100c077824 */ /* 0x000fe200078e00ff */
[----:B------:R-:W-:Y:S01]  /*08b0*/  LOP3.LUT R0, R0, 0x1c0, RZ, 0xc0, !PT ;  /* 0x000001c000007812 */ /* 0x000fe200078ec0ff */
[----:B------:R-:W-:Y:S01]  /*08c0*/  IMAD R8, R3, 0x2000, R6 ;  /* 0x0000200003087824 */ /* 0x000fe200078e0206 */
[----:B------:R-:W-:Y:S01]  /*08d0*/  SEL R245, R245, 0x10, !P0 ;  /* 0x00000010f5f57807 */ /* 0x000fe20004000000 */
[----:B------:R-:W-:Y:S01]  /*08e0*/  IMAD.SHL.U32 R166, R166, 0x2, RZ ;  /* 0x00000002a6a67824 */ /* 0x000fe200078e00ff */
[----:B------:R-:W-:Y:S01]  /*08f0*/  SHF.R.U32.HI R4, RZ, 0x3, R0 ;  /* 0x00000003ff047819 */ /* 0x000fe20000011600 */
[----:B------:R-:W-:Y:S01]  /*0900*/  UIMAD UR6, UR37, UR12, UR39 ;  /* 0x0000000c250672a4 */ /* 0x000fe2000f8e0227 */
[----:B------:R-:W-:Y:S01]  /*0910*/  LOP3.LUT R11, R2, 0x10, R7, 0xf8, !PT ;  /* 0x00000010020b7812 */ /* 0x000fe200078ef807 */
[----:B------:R-:W-:Y:S01]  /*0920*/  IMAD.SHL.U32 R7, R12, 0x8, RZ ;  /* 0x000000080c077824 */ /* 0x000fe200078e00ff */
[CC--:B------:R-:W-:Y:S01]  /*0930*/  LOP3.LUT R3, R4.reuse, R0.reuse, R2, 0x1e, !PT ;  /* 0x0000000004037212 */ /* 0x0c0fe200078e1e02 */
[C---:B------:R-:W-:Y:S01]  /*0940*/  IMAD R2, R9.reuse, 0x400, R8 ;  /* 0x0000040009027824 */ /* 0x040fe200078e0208 */
[----:B------:R-:W-:Y:S01]  /*0950*/  LOP3.LUT R4, R4, R0, RZ, 0xfc, !PT ;  /* 0x0000000004047212 */ /* 0x000fe200078efcff */
[----:B------:R-:W-:Y:S01]  /*0960*/  IMAD R0, R9, 0x400, R6 ;  /* 0x0000040009007824 */ /* 0x000fe200078e0206 */
[----:B------:R-:W-:Y:S01]  /*0970*/  UIMAD UR56, UR6, UR56, URZ ;  /* 0x00000038063872a4 */ /* 0x000fe2000f8e023f */
[----:B------:R-:W-:-:S02]  /*0980*/  IMAD.IADD R169, R166, 0x1, R168 ;  /* 0x00000001a6a97824 */ /* 0x000fc400078e02a8 */
[----:B------:R-:W-:Y:S02]  /*0990*/  IMAD.IADD R243, R4, 0x1, R2 ;  /* 0x0000000104f37824 */ /* 0x000fe400078e0202 */
[----:B------:R-:W-:Y:S01]  /*09a0*/  IMAD.U32 R2, RZ, RZ, UR8 ;  /* 0x00000008ff027e24 */ /* 0x000fe2000f8e00ff */
[----:B------:R-:W-:Y:S01]  /*09b0*/  USHF.R.S32.HI UR8, URZ, 0x1f, UR37 ;  /* 0x0000001f3f087899 */ /* 0x000fe20008011425 */
[----:B------:R-:W-:Y:S02]  /*09c0*/  IMAD.IADD R8, R0, 0x1, R3 ;  /* 0x0000000100087824 */ /* 0x000fe400078e0203 */
[----:B------:R-:W-:Y:S01]  /*09d0*/  IMAD.U32 R3, RZ, RZ, UR9 ;  /* 0x00000009ff037e24 */ /* 0x000fe2000f8e00ff */
[----:B------:R2:W-:Y:S01]  /*09e0*/  STL [R1+0xa4], R2 ;  /* 0x0000a40201007387 */ /* 0x0005e20000100800 */
[----:B------:R-:W-:Y:S01]  /*09f0*/  IMAD.SHL.U32 R0, R10, 0x40, RZ ;  /* 0x000000400a007824 */ /* 0x000fe200078e00ff */
[----:B------:R-:W-:Y:S01]  /*0a00*/  LEA R8, R8, 0xc000, 0x1 ;  /* 0x0000c00008087811 */ /* 0x000fe200078e08ff */
[----:B------:R-:W-:Y:S01]  /*0a10*/  IMAD.U32 R4, RZ, RZ, UR8 ;  /* 0x00000008ff047e24 */ /* 0x000fe2000f8e00ff */
[----:B------:R3:W-:Y:S01]  /*0a20*/  STL [R1+0xa0], R3 ;  /* 0x0000a00301007387 */ /* 0x0007e20000100800 */
[----:B------:R-:W-:Y:S01]  /*0a30*/  USHF.R.S32.HI UR8, URZ, 0x1f, UR39 ;  /* 0x0000001f3f087899 */ /* 0x000fe20008011427 */
[----:B------:R-:W-:Y:S01]  /*0a40*/  LOP3.LUT R0, R0, 0xfffffe00, RZ, 0xc0, !PT ;  /* 0xfffffe0000007812 */ /* 0x000fe200078ec0ff */
[----:B------:R-:W-:Y:S01]  /*0a50*/  IMAD.SHL.U32 R243, R243, 0x2, RZ ;  /* 0x00000002f3f37824 */ /* 0x000fe200078e00ff */
[----:B-1----:R-:W-:-:S02]  /*0a60*/  IADD3 R13, R8, 0x2420, RZ ;  /* 0x00002420080d7810 */ /* 0x002fc40007ffe0ff */
[C---:B------:R-:W-:Y:S01]  /*0a70*/  @P1 IADD3 R13, R8.reuse, 0x23e0, RZ ;  /* 0x000023e0080d1810 */ /* 0x040fe20007ffe0ff */
[----:B------:R-:W-:Y:S01]  /*0a80*/  IMAD.U32 R10, RZ, RZ, UR8 ;  /* 0x00000008ff0a7e24 */ /* 0x000fe2000f8e00ff */
[C---:B------:R-:W-:Y:S01]  /*0a90*/  IADD3 R10, R8.reuse, 0x2020, RZ ;  /* 0x00002020080a7810 */ /* 0x040fe20007ffe0ff */
[C---:B------:R-:W-:Y:S01]  /*0aa0*/  IMAD.IADD R246, R243.reuse, 0x1, R245 ;  /* 0x00000001f3f67824 */ /* 0x040fe200078e02f5 */
[----:B------:R-:W-:Y:S01]  /*0ab0*/  @P1 IADD3 R10, R8, 0x1fe0, RZ ;  /* 0x00001fe0080a1810 */ /* 0x000fe20007ffe0ff */
[--C-:B------:R-:W-:Y:S02]  /*0ac0*/  IMAD.IADD R250, R243, 0x1, R247.reuse ;  /* 0x00000001f3fa7824 */ /* 0x100fe400078e02f7 */
[----:B------:R-:W-:Y:S02]  /*0ad0*/  IMAD.IADD R249, R246, 0x1, R247 ;  /* 0x00000001f6f97824 */ /* 0x000fe400078e02f7 */
[----:B--2---:R-:W-:Y:S01]  /*0ae0*/  IMAD.SHL.U32 R2, R14, 0x40, RZ ;  /* 0x000000400e027824 */ /* 0x004fe200078e00ff */
[----:B------:R-:W-:-:S02]  /*0af0*/  IADD3 R14, R8, 0x420, RZ ;  /* 0x00000420080e7810 */ /* 0x000fc40007ffe0ff */
[----:B------:R-:W-:Y:S02]  /*0b00*/  @P1 IADD3 R14, R8, 0x3e0, RZ ;  /* 0x000003e0080e1810 */ /* 0x000fe40007ffe0ff */
[----:B------:R-:W-:Y:S02]  /*0b10*/  LOP3.LUT R2, R2, 0x1c0, RZ, 0xc0, !PT ;  /* 0x000001c002027812 */ /* 0x000fe400078ec0ff */
[----:B---3--:R-:W-:Y:S02]  /*0b20*/  IADD3 R3, R18, -0x80, RZ ;  /* 0xffffff8012037810 */ /* 0x008fe40007ffe0ff */
[----:B------:R-:W-:Y:S02]  /*0b30*/  SHF.R.U32.HI R6, RZ, 0x3, R2 ;  /* 0x00000003ff067819 */ /* 0x000fe40000011602 */
[----:B------:R-:W-:Y:S02]  /*0b40*/  SHF.R.S32.HI R4, RZ, 0x1f, R3 ;  /* 0x0000001fff047819 */ /* 0x000fe40000011403 */
[----:B------:R-:W-:-:S02]  /*0b50*/  LOP3.LUT R7, R2, 0x8, R7, 0xf8, !PT ;  /* 0x0000000802077812 */ /* 0x000fc400078ef807 */
[----:B------:R-:W-:Y:S02]  /*0b60*/  LOP3.LUT R2, R6, R11, R2, 0x1e, !PT ;  /* 0x0000000b06027212 */ /* 0x000fe400078e1e02 */
[----:B------:R-:W-:Y:S01]  /*0b70*/  SHF.L.U64.HI R3, R3, 0x2, R4 ;  /* 0x0000000203037819 */ /* 0x000fe20000010204 */
[----:B------:R-:W-:Y:S01]  /*0b80*/  IMAD R4, R9, 0x400, R0 ;  /* 0x0000040009047824 */ /* 0x000fe200078e0200 */
[----:B------:R-:W-:Y:S01]  /*0b90*/  LOP3.LUT R172, R2, R0, RZ, 0xfc, !PT ;  /* 0x0000000002ac7212 */ /* 0x000fe200078efcff */
[----:B------:R-:W-:Y:S02]  /*0ba0*/  IMAD.MOV.U32 R0, RZ, RZ, 0x40 ;  /* 0x00000040ff007424 */ /* 0x000fe400078e00ff */
[----:B------:R1:W-:Y:S01]  /*0bb0*/  STL [R1+0x64], R3 ;  /* 0x0000640301007387 */ /* 0x0003e20000100800 */
[----:B------:R-:W-:Y:S02]  /*0bc0*/  IMAD.MOV.U32 R2, RZ, RZ, 0x440 ;  /* 0x00000440ff027424 */ /* 0x000fe400078e00ff */
[C---:B------:R-:W-:Y:S01]  /*0bd0*/  SEL R167, R0.reuse, 0xffffffc0, !P3 ;  /* 0xffffffc000a77807 */ /* 0x040fe20005800000 */
[----:B------:R-:W-:Y:S01]  /*0be0*/  STL [R1+0x6c], R8 ;  /* 0x00006c0801007387 */ /* 0x000fe20000100800 */
[----:B------:R-:W-:-:S02]  /*0bf0*/  SEL R0, R0, 0xffffffc0, !P2 ;  /* 0xffffffc000007807 */ /* 0x000fc40005000000 */
[----:B------:R-:W-:Y:S01]  /*0c00*/  SEL R2, R2, 0x3c0, !P2 ;  /* 0x000003c002027807 */ /* 0x000fe20005000000 */
[----:B------:R-:W-:Y:S02]  /*0c10*/  IMAD.IADD R167, R166, 0x1, R167 ;  /* 0x00000001a6a77824 */ /* 0x000fe400078e02a7 */
[----:B------:R-:W-:Y:S02]  /*0c20*/  IMAD.IADD R12, R0, 0x1, R8 ;  /* 0x00000001000c7824 */ /* 0x000fe400078e0208 */
[----:B------:R-:W-:Y:S02]  /*0c30*/  IMAD.IADD R244, R243, 0x1, R0 ;  /* 0x00000001f3f47824 */ /* 0x000fe400078e0200 */
[----:B------:R-:W-:Y:S01]  /*0c40*/  IMAD.IADD R168, R168, 0x1, R167 ;  /* 0x00000001a8a87824 */ /* 0x000fe200078e02a7 */
[----:B------:R-:W-:Y:S01]  /*0c50*/  STL [R1+0x80], R12 ;  /* 0x0000800c01007387 */ /* 0x000fe20000100800 */
[--C-:B------:R-:W-:Y:S02]  /*0c60*/  IMAD.IADD R245, R245, 0x1, R244.reuse ;  /* 0x00000001f5f57824 */ /* 0x100fe400078e02f4 */
[----:B------:R-:W-:Y:S01]  /*0c70*/  IMAD.IADD R248, R247, 0x1, R244 ;  /* 0x00000001f7f87824 */ /* 0x000fe200078e02f4 */
[----:B-1----:R-:W-:-:S02]  /*0c80*/  LOP3.LUT R3, R7, R6, RZ, 0x3c, !PT ;  /* 0x0000000607037212 */ /* 0x002fc400078e3cff */
[C---:B------:R-:W-:Y:S02]  /*0c90*/  IADD3 R6, R8.reuse, 0x2040, RZ ;  /* 0x0000204008067810 */ /* 0x040fe40007ffe0ff */
[----:B------:R-:W-:Y:S01]  /*0ca0*/  @P2 IADD3 R6, R8, 0x1fc0, RZ ;  /* 0x00001fc008062810 */ /* 0x000fe20007ffe0ff */
[----:B------:R-:W-:Y:S02]  /*0cb0*/  IMAD.IADD R173, R4, 0x1, R3 ;  /* 0x0000000104ad7824 */ /* 0x000fe400078e0203 */
[----:B------:R-:W-:Y:S02]  /*0cc0*/  IMAD.SHL.U32 R3, R5, 0x2, RZ ;  /* 0x0000000205037824 */ /* 0x000fe400078e00ff */
[----:B------:R-:W-:Y:S02]  /*0cd0*/  IMAD.IADD R5, R247, 0x1, R8 ;  /* 0x00000001f7057824 */ /* 0x000fe400078e0208 */
[----:B------:R-:W-:-:S03]  /*0ce0*/  IMAD.IADD R4, R8, 0x1, R2 ;  /* 0x0000000108047824 */ /* 0x000fc600078e0202 */
[----:B------:R1:W-:Y:S04]  /*0cf0*/  STL [R1+0x9c], R5 ;  /* 0x00009c0501007387 */ /* 0x0003e80000100800 */
        /* <DEDUP_REMOVED lines=17> */
.L_x_2011:
        /* <DEDUP_REMOVED lines=12> */
[----:B--23--:R-:W-:Y:S01]  /*0ed0*/  IMAD.U32 R4, RZ, RZ, UR12 ;  /* 0x0000000cff047e24 */ /* 0x00cfe2000f8e00ff */
        /* <DEDUP_REMOVED lines=41> */
.L_x_1933:
        /* <DEDUP_REMOVED lines=30> */
[----:B------:R-:W-:Y:S02]  /*1350*/  USEL UR42, UR10, UR8, !UP3 ;  /* 0x000000080a2a7287 */ /* 0x000fe4000d800000 */
[----:B------:R-:W-:Y:S02]  /*1360*/  @UP3 UIADD3 UR38, UR9, UR7, URZ ;  /* 0x0000000709263290 */ /* 0x000fe4000fffe03f */
[----:B------:R-:W-:-:S02]  /*1370*/  UIADD3 UR7, UR12, 0x80, UR21 ;  /* 0x000000800c077890 */ /* 0x000fc4000fffe015 */
[----:B------:R-:W-:Y:S02]  /*1380*/  ULDC UR13, c[0x0][0x2e4] ;  /* 0x0000b900000d7ab9 */ /* 0x000fe40000000800 */
[----:B------:R-:W-:Y:S02]  /*1390*/  UIADD3 UR8, UR12, 0x7f, URZ ;  /* 0x0000007f0c087890 */ /* 0x000fe4000fffe03f */
[----:B------:R-:W-:Y:S02]  /*13a0*/  UIADD3 UR7, UR7, UR13, -UR6 ;  /* 0x0000000d07077290 */ /* 0x000fe4000fffe806 */
[----:B-1----:R-:W-:Y:S02]  /*13b0*/  UISETP.NE.AND UP0, UPT, UR25, -0x1, UPT ;  /* 0xffffffff1900788c */ /* 0x002fe4000bf05270 */
[----:B------:R-:W-:Y:S02]  /*13c0*/  USHF.R.S32.HI UR9, URZ, 0x1f, UR8 ;  /* 0x0000001f3f097899 */ /* 0x000fe40008011408 */
[----:B------:R-:W-:-:S02]  /*13d0*/  UIADD3 UR7, UR7, 0x7f, URZ ;  /* 0x0000007f07077890 */ /* 0x000fc4000fffe03f */
[----:B------:R-:W-:Y:S01]  /*13e0*/  ULEA.HI UR14, UR9, UR8, URZ, 0x7 ;  /* 0x00000008090e7291 */ /* 0x000fe2000f8f383f */
[----:B------:R-:W-:Y:S01]  /*13f0*/  PLOP3.LUT P1, PT, PT, PT, UP0, 0x80, 0x0 ;  /* 0x000000000000781c */ /* 0x000fe20003f2f008 */
[----:B------:R-:W-:Y:S02]  /*1400*/  USHF.R.S32.HI UR8, URZ, 0x1f, UR7 ;  /* 0x0000001f3f087899 */ /* 0x000fe40008011407 */
[----:B------:R-:W-:Y:S02]  /*1410*/  ULDC.64 UR10, c[0x0][0x198] ;  /* 0x00006600000a7ab9 */ /* 0x000fe40000000a00 */
[----:B------:R-:W-:Y:S02]  /*1420*/  ULEA.HI UR13, UR8, UR7, URZ, 0x7 ;  /* 0x00000007080d7291 */ /* 0x000fe4000f8f383f */
[----:B------:R-:W-:-:S04]  /*1430*/  @UP0 UIADD3 UR7, UR20, UR25, URZ ;  /* 0x0000001914070290 */ /* 0x000fc8000fffe03f */
        /* <DEDUP_REMOVED lines=22> */
.L_x_1935:
        /* <DEDUP_REMOVED lines=18> */
.L_x_1936:
        /* <DEDUP_REMOVED lines=73> */
.L_x_1937:
[----:B------:R-:W-:Y:S02]  /*1b50*/  UMOV UR13, UR56 ;  /* 0x00000038000d7c82 */ /* 0x000fe40008000000 */
.L_x_1938:
[----:B------:R-:W2:Y:S04]  /*1b60*/  LDL.64 R4, [R1] ;  /* 0x0000000001047983 */ /* 0x000ea80000100a00 */
[----:B------:R1:W2:Y:S01]  /*1b70*/  LDL.64 R22, [R1] ;  /* 0x0000000001167983 */ /* 0x0002a20000100a00 */
        /* <DEDUP_REMOVED lines=81> */
[----:B------:R-:W-:Y:S02]  /*2090*/  IMAD.IADD R2, R5, 0x1, R2 ;  /* 0x0000000105027824 */ /* 0x000fe400078e0202 */
[----:B------:R2:W-:Y:S03]  /*20a0*/  STL [R1+0x14], R21 ;  /* 0x0000141501007387 */ /* 0x0005e60000100800 */
[----:B------:R-:W-:Y:S01]  /*20b0*/  LEA.HI.X R24, R4, c[0x0][0x334], R2, 0x1, P3 ;  /* 0x0000cd0004187a11 */ /* 0x000fe200018f0c02 */
[----:B------:R2:W-:Y:S04]  /*20c0*/  STL [R1+0xc], R13 ;  /* 0x00000c0d01007387 */ /* 0x0005e80000100800 */
[----:B------:R2:W-:Y:S04]  /*20d0*/  STL [R1+0x8], R15 ;  /* 0x0000080f01007387 */ /* 0x0005e80000100800 */
[----:B------:R2:W-:Y:S01]  /*20e0*/  STL [R1+0x10], R24 ;  /* 0x0000101801007387 */ /* 0x0005e20000100800 */
[----:B-1--4-:R-:W-:Y:S05]  /*20f0*/  @P0 BRA `(.L_x_1939) ;  /* 0x00000b3000000947 */ /* 0x012fea0003800000 */
[----:B------:R-:W-:Y:S02]  /*2100*/  @UP0 UIADD3 UR7, UR20, UR25, URZ ;  /* 0x0000001914070290 */ /* 0x000fe4000fffe03f */
[----:B------:R-:W-:-:S02]  /*2110*/  ULDC.64 UR10, c[0x0][0x3a0] ;  /* 0x0000e800000a7ab9 */ /* 0x000fc40000000a00 */
        /* <DEDUP_REMOVED lines=16> */
.L_x_1940:
        /* <DEDUP_REMOVED lines=18> */
.L_x_1941:
        /* <DEDUP_REMOVED lines=29> */
.L_x_1943:
[----:B------:R-:W-:Y:S05]  /*2510*/  BSYNC B0 ;  /* 0x0000000000007941 */ /* 0x000fea0003800000 */
.L_x_1942:
        /* <DEDUP_REMOVED lines=15> */
.L_x_1945:
[----:B------:R-:W-:Y:S05]  /*2610*/  BSYNC B0 ;  /* 0x0000000000007941 */ /* 0x000fea0003800000 */
.L_x_1944:
        /* <DEDUP_REMOVED lines=15> */
.L_x_1947:
[----:B------:R-:W-:Y:S05]  /*2710*/  BSYNC B0 ;  /* 0x0000000000007941 */ /* 0x000fea0003800000 */
.L_x_1946:
        /* <DEDUP_REMOVED lines=14> */
.L_x_1949:
[----:B------:R-:W-:Y:S05]  /*2800*/  BSYNC B0 ;  /* 0x0000000000007941 */ /* 0x000fea0003800000 */
.L_x_1948:
        /* <DEDUP_REMOVED lines=25> */
.L_x_1951:
[----:B------:R-:W-:Y:S05]  /*29a0*/  BSYNC B0 ;  /* 0x0000000000007941 */ /* 0x000fea0003800000 */
.L_x_1950:
        /* <DEDUP_REMOVED lines=13> */
.L_x_1953:
[----:B------:R-:W-:Y:S05]  /*2a80*/  BSYNC B0 ;  /* 0x0000000000007941 */ /* 0x000fea0003800000 */
.L_x_1952:
        /* <DEDUP_REMOVED lines=13> */
.L_x_1955:
[----:B------:R-:W-:Y:S05]  /*2b60*/  BSYNC B0 ;  /* 0x0000000000007941 */ /* 0x000fea0003800000 */
.L_x_1954:
        /* <DEDUP_REMOVED lines=12> */
.L_x_1939:
[----:B------:R-:W3:Y:S01]  /*2c30*/  LDL R7, [R1+0x60] ;  /* 0x0000600001077983 */ /* 0x000ee20000100800 */
        /* <DEDUP_REMOVED lines=9> */
[----:B---3--:R-:W-:-:S12]  /*2cd0*/  IMAD.SHL.U32 R2, R7, 0x2, RZ ;  /* 0x0000000207027824 */ /* 0x008fd800078e00ff */
        /* <DEDUP_REMOVED lines=11> */
.L_x_1958:
[----:B------:R-:W-:Y:S05]  /*2d90*/  BSYNC B0 ;  /* 0x0000000000007941 */ /* 0x000fea0003800000 */
.L_x_1957:
        /* <DEDUP_REMOVED lines=8> */
[----:B----4-:R-:W-:Y:S02]  /*2e20*/  IMAD.MOV.U32 R5, RZ, RZ, c[0x0][0x370] ;  /* 0x0000dc00ff057624 */ /* 0x010fe400078e00ff */
[----:B------:R-:W-:-:S03]  /*2e30*/  IMAD.MOV.U32 R6, RZ, RZ, c[0x0][0x374] ;  /* 0x0000dd00ff067624 */ /* 0x000fc600078e00ff */
[----:B------:R-:W-:-:S04]  /*2e40*/  LEA R4, P1, R5, R21, 0x6 ;  /* 0x0000001505047211 */ /* 0x000fc800078230ff */
[----:B------:R-:W-:-:S05]  /*2e50*/  LEA.HI.X R5, R5, R24, R6, 0x6, P1 ;  /* 0x0000001805057211 */ /* 0x000fca00008f3406 */
[----:B------:R-:W-:Y:S01]  /*2e60*/  @!PT LDS RZ, [RZ] ;  /* 0x00000000fffff984 */ /* 0x000fe20000000800 */
[----:B------:R-:W-:Y:S01]  /*2e70*/  @!PT LDS RZ, [RZ] ;  /* 0x00000000fffff984 */ /* 0x000fe20000000800 */
[----:B------:R-:W-:Y:S01]  /*2e80*/  @!PT LDS RZ, [RZ] ;  /* 0x00000000fffff984 */ /* 0x000fe20000000800 */
[----:B------:R4:W-:Y:S04]  /*2e90*/  LDGSTS.E.BYPASS.LTC128B.128 [R2+0x9000], [R4.64] ;  /* 0x0900000004027fae */ /* 0x0009e8000b901d56 */
.L_x_1960:
[----:B------:R-:W-:Y:S05]  /*2ea0*/  BSYNC B0 ;  /* 0x0000000000007941 */ /* 0x000fea0003800000 */
.L_x_1959:
        /* <DEDUP_REMOVED lines=16> */
.L_x_1962:
[----:B------:R-:W-:Y:S05]  /*2fb0*/  BSYNC B0 ;  /* 0x0000000000007941 */ /* 0x000fea0003800000 */
.L_x_1961:
        /* <DEDUP_REMOVED lines=8> */
[----:B----4-:R-:W4:Y:S01]  /*3040*/  LDL R4, [R1+0xa4] ;  /* 0x0000a40001047983 */ /* 0x010f220000100800 */
[----:B------:R-:W-:Y:S02]  /*3050*/  MOV R6, c[0x0][0x370] ;  /* 0x0000dc0000067a02 */ /* 0x000fe40000000f00 */
[----:B------:R-:W-:Y:S01]  /*3060*/  MOV R5, R24 ;  /* 0x0000001800057202 */ /* 0x000fe20000000f00 */
[----:B----4-:R4:W5:Y:S02]  /*3070*/  R2UR UR9, R4 ;  /* 0x00000000040973c2 */ /* 0x01096400000e0000 */
[----:B----4-:R-:W-:-:S05]  /*3080*/  MOV R4, R21 ;  /* 0x0000001500047202 */ /* 0x010fca0000000f00 */
[----:B------:R-:W-:-:S05]  /*3090*/  IMAD.WIDE.U32 R4, R6, 0xc0, R4 ;  /* 0x000000c006047825 */ /* 0x000fca00078e0004 */
[----:B-----5:R-:W-:-:S05]  /*30a0*/  IADD3 R5, R5, UR9, RZ ;  /* 0x0000000905057c10 */ /* 0x020fca000fffe0ff */
[----:B------:R-:W-:Y:S01]  /*30b0*/  @!PT LDS RZ, [RZ] ;  /* 0x00000000fffff984 */ /* 0x000fe20000000800 */
[----:B------:R-:W-:Y:S01]  /*30c0*/  @!PT LDS RZ, [RZ] ;  /* 0x00000000fffff984 */ /* 0x000fe20000000800 */
[----:B------:R-:W-:Y:S01]  /*30d0*/  @!PT LDS RZ, [RZ] ;  /* 0x00000000fffff984 */ /* 0x000fe20000000800 */
[----:B------:R4:W-:Y:S02]  /*30e0*/  LDGSTS.E.BYPASS.LTC128B.128 [R2+0xb000], [R4.64] ;  /* 0x0b00000004027fae */ /* 0x0009e4000b901d56 */
.L_x_1964:
[----:B------:R-:W-:Y:S05]  /*30f0*/  BSYNC B0 ;  /* 0x0000000000007941 */ /* 0x000fea0003800000 */
.L_x_1963:
[----:B------:R-:W-:Y:S01]  /*3100*/  PLOP3.LUT P2, PT, PT, PT, UP0, 0x80, 0x0 ;  /* 0x000000000000781c */ /* 0x000fe20003f4f008 */
[----:B------:R-:W-:Y:S01]  /*3110*/  BSSY B0, `(.L_x_1965) ;  /* 0x0000015000007945 */ /* 0x000fe20003800000 */
[----:B----4-:R-:W-:-:S04]  /*3120*/  IADD3 R4, R7, 0x2000, RZ ;  /* 0x0000200007047810 */ /* 0x010fc80007ffe0ff */
        /* <DEDUP_REMOVED lines=19> */
.L_x_1966:
[----:B------:R-:W-:Y:S05]  /*3260*/  BSYNC B0 ;  /* 0x0000000000007941 */ /* 0x000fea0003800000 */
.L_x_1965:
        /* <DEDUP_REMOVED lines=20> */
.L_x_1968:
[----:B------:R-:W-:Y:S05]  /*33b0*/  BSYNC B0 ;  /* 0x0000000000007941 */ /* 0x000fea0003800000 */
.L_x_1967:
        /* <DEDUP_REMOVED lines=20> */
.L_x_1970:
[----:B------:R-:W-:Y:S05]  /*3500*/  BSYNC B0 ;  /* 0x0000000000007941 */ /* 0x000fea0003800000 */
.L_x_1969:
        /* <DEDUP_REMOVED lines=23> */
.L_x_1972:
[----:B------:R-:W-:Y:S05]  /*3680*/  BSYNC B0 ;  /* 0x0000000000007941 */ /* 0x000fea0003800000 */
.L_x_1971:
        /* <DEDUP_REMOVED lines=27> */
[----:B------:R-:W2:Y:S03]  /*3840*/  @!P1 LDG.E R24, [R8.64] ;  /* 0x0000001608189981 */ /* 0x000ea6000c1e1900 */
[----:B------:R-:W-:-:S05]  /*3850*/  IADD3.X R5, R5, UR14, RZ, P0, !PT ;  /* 0x0000000e05057c10 */ /* 0x000fca00087fe4ff */
[----:B------:R1:W5:Y:S04]  /*3860*/  @!P3 LDG.E R25, [R4.64+0x100] ;  /* 0x000100160419b981 */ /* 0x000368000c1e1900 */
        /* <DEDUP_REMOVED lines=10> */
[----:B--2---:R1:W-:Y:S04]  /*3910*/  STL [R1+0x1c], R24 ;  /* 0x00001c1801007387 */ /* 0x0043e80000100800 */
[----:B-----5:R1:W-:Y:S04]  /*3920*/  STL [R1+0x18], R25 ;  /* 0x0000181901007387 */ /* 0x0203e80000100800 */
        /* <DEDUP_REMOVED lines=18> */
.L_x_1974:
[----:B------:R-:W-:Y:S05]  /*3a50*/  BSYNC B0 ;  /* 0x0000000000007941 */ /* 0x000fea0003800000 */
.L_x_1973:
        /* <DEDUP_REMOVED lines=21> */
.L_x_1976:
[----:B------:R-:W-:Y:S05]  /*3bb0*/  BSYNC B0 ;  /* 0x0000000000007941 */ /* 0x000fea0003800000 */
.L_x_1975:
        /* <DEDUP_REMOVED lines=21> */
.L_x_1978:
[----:B------:R-:W-:Y:S05]  /*3d10*/  BSYNC B0 ;  /* 0x0000000000007941 */ /* 0x000fea0003800000 */
.L_x_1977:
        /* <DEDUP_REMOVED lines=21> */
.L_x_1980:
[----:B------:R-:W-:Y:S05]  /*3e70*/  BSYNC B0 ;  /* 0x0000000000007941 */ /* 0x000fea0003800000 */
.L_x_1979:
        /* <DEDUP_REMOVED lines=29> */
.L_x_1982:
[----:B------:R-:W-:Y:S05]  /*4050*/  BSYNC B0 ;  /* 0x0000000000007941 */ /* 0x000fea0003800000 */
.L_x_1981:
        /* <DEDUP_REMOVED lines=20> */
.L_x_1984:
[----:B------:R-:W-:Y:S05]  /*41a0*/  BSYNC B0 ;  /* 0x0000000000007941 */ /* 0x000fea0003800000 */
.L_x_1983:
        /* <DEDUP_REMOVED lines=20> */
.L_x_1986:
[----:B------:R-:W-:Y:S05]  /*42f0*/  BSYNC B0 ;  /* 0x0000000000007941 */ /* 0x000fea0003800000 */
.L_x_1985:
        /* <DEDUP_REMOVED lines=19> */
.L_x_1988:
[----:B------:R-:W-:Y:S05]  /*4430*/  BSYNC B0 ;  /* 0x0000000000007941 */ /* 0x000fea0003800000 */
.L_x_1987:
[----:B------:R-:W-:Y:S01]  /*4440*/  LEA.HI R0, R20, R19, RZ, 0x4 ;  /* 0x0000001314007211 */ /* 0x000fe200078f20ff */
[----:B------:R-:W-:Y:S01]  /*4450*/  IMAD.SHL.U32 R6, R21, 0x4, RZ ;  /* 0x0000000415067824 */ /* 0x000fe200078e00ff */
[----:B------:R-:W0:Y:S01]  /*4460*/  LDGDEPBAR ;  /* 0x00000000000079af */ /* 0x000e220000000000 */
[----:B------:R-:W-:Y:S01]  /*4470*/  IMAD.MOV.U32 R171, RZ, RZ, 0x20 ;  /* 0x00000020ffab7424 */ /* 0x000fe200078e00ff */
[----:B------:R-:W-:Y:S01]  /*4480*/  LOP3.LUT R0, R0, 0xfffffff0, RZ, 0xc0, !PT ;  /* 0xfffffff000007812 */ /* 0x000fe200078ec0ff */
[----:B------:R-:W-:Y:S01]  /*4490*/  IMAD.MOV.U32 R165, RZ, RZ, 0x40 ;  /* 0x00000040ffa57424 */ /* 0x000fe200078e00ff */
[----:B------:R-:W-:Y:S01]  /*44a0*/  MOV R252, R174 ;  /* 0x000000ae00fc7202 */ /* 0x000fe20000000f00 */
[----:B------:R-:W-:Y:S01]  /*44b0*/  CS2R R126, SRZ ;  /* 0x00000000007e7805 */ /* 0x000fe2000001ff00 */
[----:B------:R-:W-:Y:S01]  /*44c0*/  CS2R R124, SRZ ;  /* 0x00000000007c7805 */ /* 0x000fe2000001ff00 */
[----:B------:R-:W-:Y:S01]  /*44d0*/  IMAD.IADD R0, R19, 0x1, -R0 ;  /* 0x0000000113007824 */ /* 0x000fe200078e0a00 */
[----:B------:R-:W-:Y:S01]  /*44e0*/  CS2R R130, SRZ ;  /* 0x0000000000827805 */ /* 0x000fe2000001ff00 */
[----:B------:R-:W-:Y:S01]  /*44f0*/  CS2R R128, SRZ ;  /* 0x0000000000807805 */ /* 0x000fe2000001ff00 */
[----:B------:R-:W-:Y:S01]  /*4500*/  CS2R R122, SRZ ;  /* 0x00000000007a7805 */ /* 0x000fe2000001ff00 */
[----:B------:R-:W-:Y:S01]  /*4510*/  CS2R R120, SRZ ;  /* 0x0000000000787805 */ /* 0x000fe2000001ff00 */
[----:B-1234-:R-:W-:Y:S01]  /*4520*/  SHF.R.S32.HI R2, RZ, 0x1f, R0 ;  /* 0x0000001fff027819 */ /* 0x01efe20000011400 */
        /* <DEDUP_REMOVED lines=23> */
[----:B------:R-:W-:Y:S01]  /*46a0*/  IADD3 R0, R172, 0x2000, RZ ;  /* 0x00002000ac007810 */ /* 0x000fe20007ffe0ff */
[----:B------:R-:W-:Y:S01]  /*46b0*/  IMAD.MOV.U32 R2, RZ, RZ, c[0x0][0x22c] ;  /* 0x00008b00ff027624 */ /* 0x000fe200078e00ff */
[----:B------:R-:W-:Y:S01]  /*46c0*/  CS2R R88, SRZ ;  /* 0x0000000000587805 */ /* 0x000fe2000001ff00 */
[----:B------:R-:W-:Y:S01]  /*46d0*/  CS2R R86, SRZ ;  /* 0x0000000000567805 */ /* 0x000fe2000001ff00 */
[----:B------:R-:W-:Y:S01]  /*46e0*/  SEL R0, R0, R172, !P2 ;  /* 0x000000ac00007207 */ /* 0x000fe20005000000 */
[----:B------:R-:W-:Y:S01]  /*46f0*/  IMAD R2, R2, c[0x0][0x1c0], RZ ;  /* 0x0000700002027a24 */ /* 0x000fe200078e02ff */
[----:B------:R-:W-:Y:S01]  /*4700*/  CS2R R84, SRZ ;  /* 0x0000000000547805 */ /* 0x000fe2000001ff00 */
[----:B------:R-:W-:Y:S01]  /*4710*/  CS2R R78, SRZ ;  /* 0x00000000004e7805 */ /* 0x000fe2000001ff00 */
[----:B------:R-:W-:Y:S01]  /*4720*/  CS2R R76, SRZ ;  /* 0x00000000004c7805 */ /* 0x000fe2000001ff00 */
[----:B------:R-:W-:Y:S01]  /*4730*/  IMAD.SHL.U32 R164, R0, 0x2, RZ ;  /* 0x0000000200a47824 */ /* 0x000fe200078e00ff */
[C---:B------:R-:W-:Y:S01]  /*4740*/  SHF.L.U32 R5, R2.reuse, 0x4, RZ ;  /* 0x0000000402057819 */ /* 0x040fe200000006ff */
[----:B------:R-:W-:Y:S01]  /*4750*/  IMAD.SHL.U32 R4, R2, 0x8, RZ ;  /* 0x0000000802047824 */ /* 0x000fe200078e00ff */
[----:B------:R-:W-:Y:S01]  /*4760*/  CS2R R82, SRZ ;  /* 0x0000000000527805 */ /* 0x000fe2000001ff00 */
[----:B------:R-:W-:Y:S01]  /*4770*/  CS2R R80, SRZ ;  /* 0x0000000000507805 */ /* 0x000fe2000001ff00 */
[----:B------:R-:W-:Y:S01]  /*4780*/  IADD3 R0, R5, 0x20, RZ ;  /* 0x0000002005007810 */ /* 0x000fe20007ffe0ff */
[----:B------:R-:W-:Y:S01]  /*4790*/  CS2R R74, SRZ ;  /* 0x00000000004a7805 */ /* 0x000fe2000001ff00 */
[----:B------:R-:W-:Y:S01]  /*47a0*/  SHF.L.U64.HI R5, R21, 0x2, R15 ;  /* 0x0000000215057819 */ /* 0x000fe2000001020f */
[----:B------:R-:W-:Y:S01]  /*47b0*/  CS2R R72, SRZ ;  /* 0x0000000000487805 */ /* 0x000fe2000001ff00 */
[----:B------:R-:W-:Y:S01]  /*47c0*/  CS2R R70, SRZ ;  /* 0x0000000000467805 */ /* 0x000fe2000001ff00 */
[C---:B------:R-:W-:Y:S01]  /*47d0*/  IMAD.IADD R0, R4.reuse, 0x1, R0 ;  /* 0x0000000104007824 */ /* 0x040fe200078e0200 */
[----:B------:R-:W-:Y:S01]  /*47e0*/  CS2R R68, SRZ ;  /* 0x0000000000447805 */ /* 0x000fe2000001ff00 */
[----:B------:R-:W-:Y:S01]  /*47f0*/  SEL R171, R171, 0xffffffe0, !P0 ;  /* 0xffffffe0abab7807 */ /* 0x000fe20004000000 */
[----:B------:R-:W-:Y:S01]  /*4800*/  ULDC UR13, c[0x0][0x2e4] ;  /* 0x0000b900000d7ab9 */ /* 0x000fe20000000800 */
[----:B------:R-:W-:Y:S01]  /*4810*/  IMAD.IADD R0, R4, 0x1, R0 ;  /* 0x0000000104007824 */ /* 0x000fe200078e0200 */
[----:B------:R-:W-:-:S04]  /*4820*/  SEL R165, R165, 0xffffffc0, !P1 ;  /* 0xffffffc0a5a57807 */ /* 0x000fc80004800000 */
[----:B------:R-:W-:-:S05]  /*4830*/  IADD3 R0, R4, R0, RZ ;  /* 0x0000000004007210 */ /* 0x000fca0007ffe0ff */
[----:B------:R-:W-:-:S05]  /*4840*/  IMAD.IADD R0, R4, 0x1, R0 ;  /* 0x0000000104007824 */ /* 0x000fca00078e0200 */
[----:B------:R1:W-:Y:S02]  /*4850*/  STL [R1+0x48], R0 ;  /* 0x0000480001007387 */ /* 0x0003e40000100800 */
[----:B-1----:R-:W-:-:S05]  /*4860*/  IMAD.IADD R0, R4, 0x1, R0 ;  /* 0x0000000104007824 */ /* 0x002fca00078e0200 */
[----:B------:R1:W-:Y:S02]  /*4870*/  STL [R1+0x44], R0 ;  /* 0x0000440001007387 */ /* 0x0003e40000100800 */
[----:B-1----:R-:W-:-:S05]  /*4880*/  IMAD.IADD R0, R4, 0x1, R0 ;  /* 0x0000000104007824 */ /* 0x002fca00078e0200 */
[C---:B------:R-:W-:Y:S01]  /*4890*/  IADD3 R2, R4.reuse, R0, RZ ;  /* 0x0000000004027210 */ /* 0x040fe20007ffe0ff */
[----:B------:R1:W-:Y:S04]  /*48a0*/  STL [R1+0x40], R0 ;  /* 0x0000400001007387 */ /* 0x0003e80000100800 */
[----:B------:R2:W-:Y:S04]  /*48b0*/  STL [R1+0x5c], R5 ;  /* 0x00005c0501007387 */ /* 0x0005e80000100800 */
[----:B------:R3:W-:Y:S04]  /*48c0*/  STL [R1+0x3c], R2 ;  /* 0x00003c0201007387 */ /* 0x0007e80000100800 */
[----:B------:R-:W-:Y:S01]  /*48d0*/  STL [R1+0x58], R6 ;  /* 0x0000580601007387 */ /* 0x000fe20000100800 */
[----:B-1----:R-:W-:Y:S01]  /*48e0*/  IADD3 R0, R21, -0x80, RZ ;  /* 0xffffff8015007810 */ /* 0x002fe20007ffe0ff */
[----:B--2---:R-:W-:-:S04]  /*48f0*/  IMAD.IADD R5, R4, 0x1, R2 ;  /* 0x0000000104057824 */ /* 0x004fc800078e0202 */
[----:B---3--:R-:W-:Y:S01]  /*4900*/  IMAD.SHL.U32 R2, R0, 0x4, RZ ;  /* 0x0000000400027824 */ /* 0x008fe200078e00ff */
[C---:B------:R-:W-:Y:S01]  /*4910*/  IADD3 R0, R4.reuse, R5, RZ ;  /* 0x0000000504007210 */ /* 0x040fe20007ffe0ff */
[----:B------:R-:W-:Y:S04]  /*4920*/  STL [R1+0x38], R5 ;  /* 0x0000380501007387 */ /* 0x000fe80000100800 */
[----:B------:R-:W-:Y:S04]  /*4930*/  STL [R1+0x54], R2 ;  /* 0x0000540201007387 */ /* 0x000fe80000100800 */
        /* <DEDUP_REMOVED lines=9> */
.L_x_1993:
[----:B------:R-:W0:Y:S01]  /*49d0*/  LDGDEPBAR ;  /* 0x00000000000079af */ /* 0x000e220000000000 */
[----:B-1----:R-:W-:Y:S01]  /*49e0*/  IADD3 R0, R170, R171, RZ ;  /* 0x000000abaa007210 */ /* 0x002fe20007ffe0ff */
[----:B------:R-:W-:Y:S01]  /*49f0*/  USHF.L.U32 UR11, UR19, 0x7, URZ ;  /* 0x00000007130b7899 */ /* 0x000fe2000800063f */
[----:B------:R-:W-:Y:S03]  /*4a00*/  MOV R199, R197 ;  /* 0x000000c500c77202 */ /* 0x000fe60000000f00 */
[----:B------:R-:W-:Y:S02]  /*4a10*/  UIADD3 UR10, UR11, UR12, URZ ;  /* 0x0000000c0b0a7290 */ /* 0x000fe4000fffe03f */
[----:B------:R-:W2:Y:S02]  /*4a20*/  LDL R181, [R1+0x58] ;  /* 0x0000580001b57983 */ /* 0x000ea40000100800 */
[----:B------:R-:W-:Y:S02]  /*4a30*/  UIADD3 UR8, -UR6, 0x80, UR10 ;  /* 0x0000008006087890 */ /* 0x000fe4000fffe10a */
[----:B------:R-:W3:Y:S02]  /*4a40*/  LDL R2, [R1+0x5c] ;  /* 0x00005c0001027983 */ /* 0x000ee40000100800 */
        /* <DEDUP_REMOVED lines=20> */
[-C--:B------:R-:W-:Y:S07]  /*4b90*/  HMMA.16816.F32 R20, R64, R32.reuse, RZ ;  /* 0x000000204014723c */ /* 0x080fee00000018ff */
[----:B------:R-:W1:Y:S01]  /*4ba0*/  LDSM.16.M88.4 R152, [R169+0xd000] ;  /* 0x00d00000a998783b */ /* 0x000e620000000200 */
[C---:B------:R-:W-:Y:S07]  /*4bb0*/  HMMA.16816.F32 R24, R60.reuse, R32, RZ ;  /* 0x000000203c18723c */ /* 0x040fee00000018ff */
[----:B------:R-:W1:Y:S01]  /*4bc0*/  LDSM.16.M88.4 R156, [R169+0xd800] ;  /* 0x00d80000a99c783b */ /* 0x000e620000000200 */
[-C--:B----4-:R-:W-:Y:S01]  /*4bd0*/  IADD3 R0, R0, R165.reuse, RZ ;  /* 0x000000a500007210 */ /* 0x090fe20007ffe0ff */
        /* <DEDUP_REMOVED lines=22> */
[----:B------:R-:W4:Y:S04]  /*4d40*/  LDSM.16.M88.4 R148, [R148+0x2000] ;  /* 0x002000009494783b */ /* 0x000f280000000200 */
[-C--:B------:R-:W-:Y:S08]  /*4d50*/  HMMA.16816.F32 R36, R136, R152.reuse, R36 ;  /* 0x000000988824723c */ /* 0x080ff00000001824 */
[C---:B------:R-:W-:Y:S08]  /*4d60*/  HMMA.16816.F32 R40, R144.reuse, R152, R40 ;  /* 0x000000989028723c */ /* 0x040ff00000001828 */
[-C--:B------:R-:W-:Y:S08]  /*4d70*/  HMMA.16816.F32 R44, R144, R154.reuse, R44 ;  /* 0x0000009a902c723c */ /* 0x080ff0000000182c */
[C---:B------:R-:W-:Y:S01]  /*4d80*/  HMMA.16816.F32 R48, R136.reuse, R154, R48 ;  /* 0x0000009a8830723c */ /* 0x040fe20000001830 */
[----:B------:R-:W2:Y:S07]  /*4d90*/  LDSM.16.M88.4 R152, [R167+0xc800] ;  /* 0x00c80000a798783b */ /* 0x000eae0000000200 */
[-C--:B------:R-:W-:Y:S08]  /*4da0*/  HMMA.16816.F32 R52, R136, R156.reuse, R52 ;  /* 0x0000009c8834723c */ /* 0x080ff00000001834 */
[C---:B------:R-:W-:Y:S08]  /*4db0*/  HMMA.16816.F32 R56, R144.reuse, R156, R56 ;  /* 0x0000009c9038723c */ /* 0x040ff00000001838 */
[-C--:B------:R-:W-:Y:S01]  /*4dc0*/  HMMA.16816.F32 R60, R144, R158.reuse, R60 ;  /* 0x0000009e903c723c */ /* 0x080fe2000000183c */
[----:B------:R-:W2:Y:S07]  /*4dd0*/  LDSM.16.M88.4 R144, [R167+0xd000] ;  /* 0x00d00000a790783b */ /* 0x000eae0000000200 */
[----:B------:R-:W-:Y:S01]  /*4de0*/  HMMA.16816.F32 R64, R136, R158, R64 ;  /* 0x0000009e8840723c */ /* 0x000fe20000001840 */
[----:B------:R-:W-:Y:S07]  /*4df0*/  LDSM.16.M88.4 R136, [R0] ;  /* 0x000000000088783b */ /* 0x000fee0000000200 */
[-C--:B-1----:R-:W-:Y:S01]  /*4e00*/  HMMA.16816.F32 R4, R132, R140.reuse, R4 ;  /* 0x0000008c8404723c */ /* 0x082fe20000001804 */
[----:B------:R-:W1:Y:S07]  /*4e10*/  LDSM.16.M88.4 R156, [R168+0xc000] ;  /* 0x00c00000a89c783b */ /* 0x000e6e0000000200 */
[C---:B----4-:R-:W-:Y:S08]  /*4e20*/  HMMA.16816.F32 R8, R148.reuse, R140, R8 ;  /* 0x0000008c9408723c */ /* 0x050ff00000001808 */
[-C--:B------:R-:W-:Y:S08]  /*4e30*/  HMMA.16816.F32 R12, R148, R142.reuse, R12 ;  /* 0x0000008e940c723c */ /* 0x080ff0000000180c */
[C---:B------:R-:W-:Y:S01]  /*4e40*/  HMMA.16816.F32 R16, R132.reuse, R142, R16 ;  /* 0x0000008e8410723c */ /* 0x040fe20000001810 */
[----:B------:R-:W4:Y:S07]  /*4e50*/  LDSM.16.M88.4 R140, [R0+0x2000] ;  /* 0x00200000008c783b */ /* 0x000f2e0000000200 */
[-C--:B--2---:R-:W-:Y:S08]  /*4e60*/  HMMA.16816.F32 R20, R132, R152.reuse, R20 ;  /* 0x000000988414723c */ /* 0x084ff00000001814 */
        /* <DEDUP_REMOVED lines=33> */
[----:B------:R-:W1:Y:S01]  /*5080*/  MUFU.TANH R155, R6 ;  /* 0x00000006009b7308 */ /* 0x000e620000002400 */
[----:B------:R-:W-:Y:S09]  /*5090*/  FMUL.FTZ R19, R19, c[0x0][0x2ec] ;  /* 0x0000bb0013137a20 */ /* 0x000ff20000410000 */
[----:B------:R3:W1:Y:S01]  /*50a0*/  MUFU.TANH R162, R9 ;  /* 0x0000000900a27308 */ /* 0x0006620000002400 */
[----:B----4-:R-:W-:Y:S09]  /*50b0*/  IADD3 R8, P0, R181, UR17, RZ ;  /* 0x00000011b5087c10 */ /* 0x010ff2000ff1e0ff */
[----:B------:R4:W1:Y:S10]  /*50c0*/  MUFU.TANH R154, R7 ;  /* 0x00000007009a7308 */ /* 0x0008740000002400 */
[----:B------:R-:W1:Y:S01]  /*50d0*/  MUFU.TANH R161, R10 ;  /* 0x0000000a00a17308 */ /* 0x000e620000002400 */
[----:B---3--:R-:W-:Y:S02]  /*50e0*/  IADD3.X R9, R2, UR16, RZ, P0, !PT ;  /* 0x0000001002097c10 */ /* 0x008fe400087fe4ff */
[----:B------:R-:W-:Y:S03]  /*50f0*/  PLOP3.LUT P0, PT, PT, PT, UP0, 0x80, 0x0 ;  /* 0x000000000000781c */ /* 0x000fe60003f0f008 */
[----:B------:R3:W5:Y:S04]  /*5100*/  LDG.E R150, [R8.64] ;  /* 0x0000001608967981 */ /* 0x000768000c1e1900 */
[----:B------:R3:W1:Y:S01]  /*5110*/  MUFU.TANH R160, R11 ;  /* 0x0000000b00a07308 */ /* 0x0006620000002400 */
[----:B------:R3:W5:Y:S04]  /*5120*/  LDG.E R149, [R8.64+0x20] ;  /* 0x0000201608957981 */ /* 0x000768000c1e1900 */
[----:B----4-:R-:W4:Y:S05]  /*5130*/  LDSM.16.M88.4 R4, [R168+0xc800] ;  /* 0x00c80000a804783b */ /* 0x010f2a0000000200 */
[----:B------:R1:W1:Y:S03]  /*5140*/  MUFU.TANH R180, R12 ;  /* 0x0000000c00b47308 */ /* 0x0002660000002400 */
[----:B------:R3:W5:Y:S04]  /*5150*/  LDG.E R148, [R8.64+0x100] ;  /* 0x0001001608947981 */ /* 0x000768000c1e1900 */
[----:B------:R3:W5:Y:S03]  /*5160*/  LDG.E R144, [R8.64+0x120] ;  /* 0x0001201608907981 */ /* 0x000766000c1e1900 */
[----:B------:R1:W1:Y:S10]  /*5170*/  MUFU.TANH R175, R13 ;  /* 0x0000000d00af7308 */ /* 0x0002740000002400 */
[----:B------:R1:W1:Y:S10]  /*5180*/  MUFU.TANH R159, R14 ;  /* 0x0000000e009f7308 */ /* 0x0002740000002400 */
[----:B------:R1:W1:Y:S01]  /*5190*/  MUFU.TANH R158, R15 ;  /* 0x0000000f009e7308 */ /* 0x0002620000002400 */
[----:B---3--:R-:W3:Y:S01]  /*51a0*/  LDSM.16.M88.4 R8, [R168+0xd000] ;  /* 0x00d00000a808783b */ /* 0x008ee20000000200 */
[-C--:B----4-:R-:W-:Y:S08]  /*51b0*/  HMMA.16816.F32 R20, R136, R4.reuse, R20 ;  /* 0x000000048814723c */ /* 0x090ff00000001814 */
[----:B------:R4:W1:Y:S01]  /*51c0*/  MUFU.TANH R177, R16 ;  /* 0x0000001000b17308 */ /* 0x0008620000002400 */
[C---:B------:R-:W-:Y:S09]  /*51d0*/  HMMA.16816.F32 R24, R140.reuse, R4, R24 ;  /* 0x000000048c18723c */ /* 0x040ff20000001818 */
[----:B------:R4:W1:Y:S01]  /*51e0*/  MUFU.TANH R176, R17 ;  /* 0x0000001100b07308 */ /* 0x0008620000002400 */
[-C--:B------:R-:W-:Y:S09]  /*51f0*/  HMMA.16816.F32 R28, R140, R6.reuse, R28 ;  /* 0x000000068c1c723c */ /* 0x080ff2000000181c */
[----:B------:R4:W1:Y:S01]  /*5200*/  MUFU.TANH R179, R18 ;  /* 0x0000001200b37308 */ /* 0x0008620000002400 */
[C---:B------:R-:W-:Y:S01]  /*5210*/  HMMA.16816.F32 R32, R136.reuse, R6, R32 ;  /* 0x000000068820723c */ /* 0x040fe20000001820 */
[----:B------:R-:W1:Y:S03]  /*5220*/  LDSM.16.M88.4 R4, [R168+0xd800] ;  /* 0x00d80000a804783b */ /* 0x000e660000000200 */
[----:B------:R-:W-:Y:S02]  /*5230*/  FMUL.FTZ R20, R20, c[0x0][0x2ec] ;  /* 0x0000bb0014147a20 */ /* 0x000fe40000410000 */
[----:B------:R-:W-:Y:S02]  /*5240*/  FMUL.FTZ R21, R21, c[0x0][0x2ec] ;  /* 0x0000bb0015157a20 */ /* 0x000fe40000410000 */
[----:B------:R-:W-:Y:S01]  /*5250*/  FMUL.FTZ R22, R22, c[0x0][0x2ec] ;  /* 0x0000bb0016167a20 */ /* 0x000fe20000410000 */
[----:B------:R4:W1:Y:S03]  /*5260*/  MUFU.TANH R178, R19 ;  /* 0x0000001300b27308 */ /* 0x0008660000002400 */
[----:B------:R-:W-:Y:S01]  /*5270*/  FMUL.FTZ R23, R23, c[0x0][0x2ec] ;  /* 0x0000bb0017177a20 */ /* 0x000fe20000410000 */
[-C--:B---3--:R-:W-:Y:S03]  /*5280*/  HMMA.16816.F32 R36, R136, R8.reuse, R36 ;  /* 0x000000088824723c */ /* 0x088fe60000001824 */
[----:B------:R-:W-:Y:S02]  /*5290*/  FMUL.FTZ R24, R24, c[0x0][0x2ec] ;  /* 0x0000bb0018187a20 */ /* 0x000fe40000410000 */
[----:B------:R-:W-:Y:S01]  /*52a0*/  FMUL.FTZ R25, R25, c[0x0][0x2ec] ;  /* 0x0000bb0019197a20 */ /* 0x000fe20000410000 */
[----:B------:R4:W3:Y:S01]  /*52b0*/  MUFU.TANH R187, R20 ;  /* 0x0000001400bb7308 */ /* 0x0008e20000002400 */
[----:B------:R-:W-:Y:S01]  /*52c0*/  FMUL.FTZ R26, R26, c[0x0][0x2ec] ;  /* 0x0000bb001a1a7a20 */ /* 0x000fe20000410000 */
[C---:B------:R-:W-:Y:S04]  /*52d0*/  HMMA.16816.F32 R40, R140.reuse, R8, R40 ;  /* 0x000000088c28723c */ /* 0x040fe80000001828 */
[----:B------:R-:W-:Y:S02]  /*52e0*/  FMUL.FTZ R27, R27, c[0x0][0x2ec] ;  /* 0x0000bb001b1b7a20 */ /* 0x000fe40000410000 */
[----:B------:R-:W-:Y:S02]  /*52f0*/  FMUL.FTZ R28, R28, c[0x0][0x2ec] ;  /* 0x0000bb001c1c7a20 */ /* 0x000fe40000410000 */
[----:B------:R4:W2:Y:S01]  /*5300*/  MUFU.TANH R183, R21 ;  /* 0x0000001500b77308 */ /* 0x0008a20000002400 */
[-C--:B------:R-:W-:Y:S03]  /*5310*/  HMMA.16816.F32 R44, R140, R10.reuse, R44 ;  /* 0x0000000a8c2c723c */ /* 0x080fe6000000182c */
[----:B------:R-:W-:Y:S02]  /*5320*/  FMUL.FTZ R29, R29, c[0x0][0x2ec] ;  /* 0x0000bb001d1d7a20 */ /* 0x000fe40000410000 */
[----:B------:R-:W-:Y:S02]  /*5330*/  FMUL.FTZ R30, R30, c[0x0][0x2ec] ;  /* 0x0000bb001e1e7a20 */ /* 0x000fe40000410000 */
[----:B------:R-:W-:Y:S01]  /*5340*/  FMUL.FTZ R31, R31, c[0x0][0x2ec] ;  /* 0x0000bb001f1f7a20 */ /* 0x000fe20000410000 */
[C---:B------:R-:W-:Y:S01]  /*5350*/  HMMA.16816.F32 R48, R136.reuse, R10, R48 ;  /* 0x0000000a8830723c */ /* 0x040fe20000001830 */
[----:B------:R4:W2:Y:S03]  /*5360*/  MUFU.TANH R182, R22 ;  /* 0x0000001600b67308 */ /* 0x0008a60000002400 */
[----:B------:R-:W-:Y:S02]  /*5370*/  FMUL.FTZ R32, R32, c[0x0][0x2ec] ;  /* 0x0000bb0020207a20 */ /* 0x000fe40000410000 */
[----:B------:R-:W-:Y:S02]  /*5380*/  FMUL.FTZ R33, R33, c[0x0][0x2ec] ;  /* 0x0000bb0021217a20 */ /* 0x000fe40000410000 */
[-C--:B-1----:R-:W-:Y:S03]  /*5390*/  HMMA.16816.F32 R52, R136, R4.reuse, R52 ;  /* 0x000000048834723c */ /* 0x082fe60000001834 */
[----:B------:R4:W1:Y:S01]  /*53a0*/  MUFU.TANH R181, R23 ;  /* 0x0000001700b57308 */ /* 0x0008620000002400 */
[----:B------:R-:W-:Y:S02]  /*53b0*/  FMUL.FTZ R34, R34, c[0x0][0x2ec] ;  /* 0x0000bb0022227a20 */ /* 0x000fe40000410000 */
[----:B------:R-:W-:Y:S02]  /*53c0*/  FMUL.FTZ R35, R35, c[0x0][0x2ec] ;  /* 0x0000bb0023237a20 */ /* 0x000fe40000410000 */
[C---:B------:R-:W-:Y:S04]  /*53d0*/  HMMA.16816.F32 R56, R140.reuse, R4, R56 ;  /* 0x000000048c38723c */ /* 0x040fe80000001838 */
[----:B------:R-:W-:Y:S01]  /*53e0*/  FMUL.FTZ R36, R36, c[0x0][0x2ec] ;  /* 0x0000bb0024247a20 */ /* 0x000fe20000410000 */
[----:B------:R4:W1:Y:S01]  /*53f0*/  MUFU.TANH R188, R24 ;  /* 0x0000001800bc7308 */ /* 0x0008620000002400 */
[----:B------:R-:W-:Y:S02]  /*5400*/  FMUL.FTZ R37, R37, c[0x0][0x2ec] ;  /* 0x0000bb0025257a20 */ /* 0x000fe40000410000 */
[-C--:B------:R-:W-:Y:S04]  /*5410*/  HMMA.16816.F32 R60, R140, R6.reuse, R60 ;  /* 0x000000068c3c723c */ /* 0x080fe8000000183c */
[----:B------:R-:W-:Y:S02]  /*5420*/  FMUL.FTZ R38, R38, c[0x0][0x2ec] ;  /* 0x0000bb0026267a20 */ /* 0x000fe40000410000 */
[----:B------:R-:W-:Y:S01]  /*5430*/  FMUL.FTZ R39, R39, c[0x0][0x2ec] ;  /* 0x0000bb0027277a20 */ /* 0x000fe20000410000 */
[----:B------:R4:W1:Y:S01]  /*5440*/  MUFU.TANH R186, R25 ;  /* 0x0000001900ba7308 */ /* 0x0008620000002400 */
[----:B------:R-:W-:Y:S04]  /*5450*/  HMMA.16816.F32 R64, R136, R6, R64 ;  /* 0x000000068840723c */ /* 0x000fe80000001840 */
[----:B------:R-:W-:Y:S02]  /*5460*/  FMUL.FTZ R40, R40, c[0x0][0x2ec] ;  /* 0x0000bb0028287a20 */ /* 0x000fe40000410000 */
[----:B------:R-:W-:Y:S02]  /*5470*/  FMUL.FTZ R41, R41, c[0x0][0x2ec] ;  /* 0x0000bb0029297a20 */ /* 0x000fe40000410000 */
[----:B------:R-:W-:Y:S01]  /*5480*/  FMUL.FTZ R42, R42, c[0x0][0x2ec] ;  /* 0x0000bb002a2a7a20 */ /* 0x000fe20000410000 */
[----:B------:R4:W1:Y:S03]  /*5490*/  MUFU.TANH R185, R26 ;  /* 0x0000001a00b97308 */ /* 0x0008660000002400 */
        /* <DEDUP_REMOVED lines=67> */
[----:B-1234-:R-:W-:Y:S01]  /*58d0*/  MOV R58, R218 ;  /* 0x000000da003a7202 */ /* 0x01efe20000000f00 */
[----:B------:R-:W-:Y:S01]  /*58e0*/  UIADD3 UR11, UR11, 0x80, URZ ;  /* 0x000000800b0b7890 */ /* 0x000fe2000fffe03f */
[----:B------:R-:W-:Y:S01]  /*58f0*/  MOV R65, R222 ;  /* 0x000000de00417202 */ /* 0x000fe20000000f00 */
[----:B------:R-:W-:Y:S01]  /*5900*/  IMAD.MOV.U32 R56, RZ, RZ, R220 ;  /* 0x000000ffff387224 */ /* 0x000fe200078e00dc */
[----:B------:R-:W-:Y:S01]  /*5910*/  MOV R67, R226 ;  /* 0x000000e200437202 */ /* 0x000fe20000000f00 */
[----:B------:R-:W-:Y:S01]  /*5920*/  IMAD.MOV.U32 R63, RZ, RZ, R224 ;  /* 0x000000ffff3f7224 */ /* 0x000fe200078e00e0 */
[----:B------:R-:W-:Y:S01]  /*5930*/  MOV R134, R229 ;  /* 0x000000e500867202 */ /* 0x000fe20000000f00 */
        /* <DEDUP_REMOVED lines=67> */
.L_x_1989:
[----:B--23--:R-:W2:Y:S01]  /*5d70*/  LDL R0, [R1+0x50] ;  /* 0x0000500001007983 */ /* 0x00cea20000100800 */
[----:B------:R-:W-:Y:S03]  /*5d80*/  UMOV UR13, UR9 ;  /* 0x00000009000d7c82 */ /* 0x000fe60008000000 */
[----:B------:R-:W3:Y:S01]  /*5d90*/  LDL R8, [R1+0x68] ;  /* 0x0000680001087983 */ /* 0x000ee20000100800 */
[----:B--2---:R-:W-:Y:S01]  /*5da0*/  IADD3 R2, R0, UR8, RZ ;  /* 0x0000000800027c10 */ /* 0x004fe2000fffe0ff */
[----:B------:R-:W-:Y:S01]  /*5db0*/  UIADD3 UR8, -UR9, UR6, -UR12 ;  /* 0x0000000609087290 */ /* 0x000fe2000fffe90c */
[----:B------:R-:W-:Y:S02]  /*5dc0*/  IMAD.U32 R0, RZ, RZ, UR19 ;  /* 0x00000013ff007e24 */ /* 0x000fe4000f8e00ff */
[C---:B------:R-:W-:Y:S02]  /*5dd0*/  IADD3 R4, R2.reuse, 0x8, RZ ;  /* 0x0000000802047810 */ /* 0x040fe40007ffe0ff */
[----:B----4-:R-:W-:Y:S01]  /*5de0*/  IADD3 R22, R2, 0x40, RZ ;  /* 0x0000004002167810 */ /* 0x010fe20007ffe0ff */
[----:B---3--:R-:W-:Y:S01]  /*5df0*/  IMAD R0, R0, 0x80, R8 ;  /* 0x0000008000007824 */ /* 0x008fe200078e0208 */
        /* <DEDUP_REMOVED lines=11> */
[----:B------:R-:W-:Y:S02]  /*5eb0*/  IADD3 R16, R0, 0x11, RZ ;  /* 0x0000001100107810 */ /* 0x000fe40007ffe0ff */
        /* <DEDUP_REMOVED lines=24> */
[----:B------:R-:W-:Y:S02]  /*6040*/  IADD3 R8, R0, 0x31, RZ ;  /* 0x0000003100087810 */ /* 0x000fe40007ffe0ff */
        /* <DEDUP_REMOVED lines=8> */
[C---:B------:R-:W-:Y:S02]  /*60d0*/  IADD3 R7, R0.reuse, 0x38, RZ ;  /* 0x0000003800077810 */ /* 0x040fe40007ffe0ff */
[----:B------:R-:W-:Y:S02]  /*60e0*/  IADD3 R6, R0, 0x39, RZ ;  /* 0x0000003900067810 */ /* 0x000fe40007ffe0ff */
[----:B------:R-:W-:Y:S02]  /*60f0*/  FSEL R40, R187, -INF , !P6 ;  /* 0xff800000bb287808 */ /* 0x000fe40007000000 */
[-C--:B------:R-:W-:Y:S02]  /*6100*/  ISETP.GE.AND P6, PT, R11, R2.reuse, PT ;  /* 0x000000020b00720c */ /* 0x080fe40003fc6270 */
[----:B------:R-:W-:Y:S02]  /*6110*/  FSEL R41, R183, -INF , !P5 ;  /* 0xff800000b7297808 */ /* 0x000fe40006800000 */
[-C--:B------:R-:W-:Y:S02]  /*6120*/  ISETP.GE.AND P5, PT, R10, R2.reuse, PT ;  /* 0x000000020a00720c */ /* 0x080fe40003fa6270 */
[----:B-1----:R-:W-:Y:S02]  /*6130*/  FSEL R42, R196, -INF , !P4 ;  /* 0xff800000c42a7808 */ /* 0x002fe40006000000 */
        /* <DEDUP_REMOVED lines=81> */
[----:B------:R-:W-:Y:S02]  /*6650*/  IADD3 R52, R21, UR8, RZ ;  /* 0x0000000815347c10 */ /* 0x000fe4000fffe0ff */
        /* <DEDUP_REMOVED lines=13> */
[-C--:B------:R-:W-:Y:S02]  /*6730*/  ISETP.GE.OR P3, PT, R16, R5.reuse, !P3 ;  /* 0x000000051000720c */ /* 0x080fe40005f66670 */
[----:B------:R-:W-:Y:S02]  /*6740*/  FSEL R25, R188, -INF , !P4 ;  /* 0xff800000bc197808 */ /* 0x000fe40006000000 */
[----:B------:R-:W-:Y:S02]  /*6750*/  ISETP.GE.AND P4, PT, R11, R2, PT ;  /* 0x000000020b00720c */ /* 0x000fe40003f86270 */
[-C--:B------:R-:W-:Y:S02]  /*6760*/  ISETP.GE.OR P2, PT, R15, R5.reuse, !P2 ;  /* 0x000000050f00720c */ /* 0x080fe40005746670 */
[-C--:B------:R-:W-:Y:S02]  /*6770*/  ISETP.GE.OR P0, PT, R14, R5.reuse, !P0 ;  /* 0x000000050e00720c */ /* 0x080fe40004706670 */
[----:B------:R-:W-:Y:S02]  /*6780*/  IMNMX R4, RZ, R26, !PT ;  /* 0x0000001aff047217 */ /* 0x000fe40007800200 */
        /* <DEDUP_REMOVED lines=12> */
[----:B------:R-:W-:Y:S02]  /*6850*/  ISETP.GE.AND P5, PT, R6, R2, PT ;  /* 0x000000020600720c */ /* 0x000fe40003fa6270 */
[----:B------:R-:W-:Y:S02]  /*6860*/  IMNMX R2, R52, UR6, PT ;  /* 0x0000000634027c17 */ /* 0x000fe4000b800200 */
[----:B------:R-:W-:Y:S02]  /*6870*/  FSEL R55, R211, -INF , !P4 ;  /* 0xff800000d3377808 */ /* 0x000fe40006000000 */
[----:B------:R-:W-:Y:S02]  /*6880*/  ISETP.GE.AND P4, PT, R0, R4, PT ;  /* 0x000000040000720c */ /* 0x000fe40003f86270 */
        /* <DEDUP_REMOVED lines=15> */
[----:B------:R-:W-:Y:S02]  /*6980*/  FSEL R63, R224, -INF , !P6 ;  /* 0xff800000e03f7808 */ /* 0x000fe40007000000 */
[-C--:B------:R-:W-:Y:S02]  /*6990*/  ISETP.GE.AND P6, PT, R17, R4.reuse, PT ;  /* 0x000000041100720c */ /* 0x080fe40003fc6270 */
[----:B------:R-:W-:Y:S02]  /*69a0*/  FSEL R65, R222, -INF , !P5 ;  /* 0xff800000de417808 */ /* 0x000fe40006800000 */
[CC--:B------:R-:W-:Y:S02]  /*69b0*/  ISETP.GE.AND P5, PT, R16.reuse, R4.reuse, PT ;  /* 0x000000041000720c */ /* 0x0c0fe40003fa6270 */
        /* <DEDUP_REMOVED lines=38> */
.L_x_1990:
[----:B------:R-:W2:Y:S01]  /*6c20*/  LDL R0, [R1+0x20] ;  /* 0x0000200001007983 */ /* 0x000ea20000100800 */
[----:B------:R-:W-:Y:S01]  /*6c30*/  SHF.L.U32 R145, R173, 0x1, RZ ;  /* 0x00000001ad917819 */ /* 0x000fe200000006ff */
[----:B------:R-:W-:Y:S02]  /*6c40*/  UISETP.GT.AND UP3, UPT, UR7, UR18, UPT ;  /* 0x000000120700728c */ /* 0x000fe4000bf64270 */
[----:B------:R-:W3:Y:S01]  /*6c50*/  LDL R2, [R1+0x24] ;  /* 0x0000240001027983 */ /* 0x000ee20000100800 */
[-C--:B------:R-:W-:Y:S02]  /*6c60*/  IADD3 R147, R171, R145.reuse, RZ ;  /* 0x00000091ab937210 */ /* 0x080fe40007ffe0ff */
[----:B------:R-:W-:Y:S01]  /*6c70*/  IADD3 R146, R165, R145, RZ ;  /* 0x00000091a5927210 */ /* 0x000fe20007ffe0ff */
[----:B------:R-:W4:Y:S04]  /*6c80*/  LDL R8, [R1+0x18] ;  /* 0x0000180001087983 */ /* 0x000f280000100800 */
        /* <DEDUP_REMOVED lines=26> */
[----:B------:R1:W-:Y:S04]  /*6e30*/  STL [R1+0x100], R88 ;  /* 0x0001005801007387 */ /* 0x0003e80000100800 */
[----:B------:R1:W-:Y:S04]  /*6e40*/  STL [R1+0xfc], R87 ;  /* 0x0000fc5701007387 */ /* 0x0003e80000100800 */
        /* <DEDUP_REMOVED lines=10> */
[----:B------:R-:W-:Y:S04]  /*6ef0*/  STL [R1+0xd0], R76 ;  /* 0x0000d04c01007387 */ /* 0x000fe80000100800 */
[----:B------:R-:W-:Y:S04]  /*6f00*/  STL [R1+0xcc], R75 ;  /* 0x0000cc4b01007387 */ /* 0x000fe80000100800 */
[----:B------:R1:W-:Y:S04]  /*6f10*/  STL [R1+0xc8], R74 ;  /* 0x0000c84a01007387 */ /* 0x0003e80000100800 */
[----:B------:R-:W-:Y:S04]  /*6f20*/  STL [R1+0xc4], R73 ;  /* 0x0000c44901007387 */ /* 0x000fe80000100800 */
[----:B------:R-:W-:Y:S04]  /*6f30*/  STL [R1+0xc0], R72 ;  /* 0x0000c04801007387 */ /* 0x000fe80000100800 */
[----:B------:R-:W-:Y:S04]  /*6f40*/  STL [R1+0xbc], R71 ;  /* 0x0000bc4701007387 */ /* 0x000fe80000100800 */
[----:B------:R1:W-:Y:S04]  /*6f50*/  STL [R1+0xb8], R70 ;  /* 0x0000b84601007387 */ /* 0x0003e80000100800 */
[----:B------:R-:W-:Y:S04]  /*6f60*/  STL [R1+0xb4], R69 ;  /* 0x0000b44501007387 */ /* 0x000fe80000100800 */
[----:B------:R-:W-:Y:S04]  /*6f70*/  STL [R1+0xb0], R68 ;  /* 0x0000b04401007387 */ /* 0x000fe80000100800 */
[----:B------:R-:W-:Y:S01]  /*6f80*/  STL [R1+0xac], R3 ;  /* 0x0000ac0301007387 */ /* 0x000fe20000100800 */
[C---:B--2---:R-:W-:Y:S01]  /*6f90*/  FMUL.FTZ R5, R0.reuse, 1.4426950216293334961 ;  /* 0x3fb8aa3b00057820 */ /* 0x044fe20000410000 */
[----:B------:R-:W-:Y:S01]  /*6fa0*/  FSETP.NEU.FTZ.AND P0, PT, R0, -INF , PT ;  /* 0xff8000000000780b */ /* 0x000fe20003f1d000 */
[C---:B---3--:R-:W-:Y:S03]  /*6fb0*/  FMUL.FTZ R4, R2.reuse, 1.4426950216293334961 ;  /* 0x3fb8aa3b02047820 */ /* 0x048fe60000410000 */
[----:B------:R-:W-:Y:S02]  /*6fc0*/  FSEL R5, R5, RZ, P0 ;  /* 0x000000ff05057208 */ /* 0x000fe40000000000 */
[----:B------:R-:W-:Y:S01]  /*6fd0*/  FSETP.NEU.FTZ.AND P0, PT, R2, -INF , PT ;  /* 0xff8000000200780b */ /* 0x000fe20003f1d000 */
[----:B----4-:R-:W-:Y:S02]  /*6fe0*/  FMUL.FTZ R2, R8, 1.4426950216293334961 ;  /* 0x3fb8aa3b08027820 */ /* 0x010fe40000410000 */
[--C-:B------:R-:W-:Y:S01]  /*6ff0*/  FFMA.FTZ R0, R32, c[0x0][0x23c], -R5.reuse ;  /* 0x00008f0020007a23 */ /* 0x100fe20000010805 */
[----:B------:R-:W-:Y:S02]  /*7000*/  FSEL R4, R4, RZ, P0 ;  /* 0x000000ff04047208 */ /* 0x000fe40000000000 */
[----:B------:R-:W-:Y:S01]  /*7010*/  FSETP.NEU.FTZ.AND P0, PT, R8, -INF , PT ;  /* 0xff8000000800780b */ /* 0x000fe20003f1d000 */
[C---:B------:R-:W-:Y:S01]  /*7020*/  FMUL.FTZ R8, R135.reuse, 1.4426950216293334961 ;  /* 0x3fb8aa3b87087820 */ /* 0x040fe20000410000 */
[----:B------:R2:W-:Y:S02]  /*7030*/  MUFU.EX2 R153, R0 ;  /* 0x0000000000997308 */ /* 0x0005e40000000800 */
[----:B------:R-:W-:Y:S02]  /*7040*/  FSEL R2, R2, RZ, P0 ;  /* 0x000000ff02027208 */ /* 0x000fe40000000000 */
[----:B------:R-:W-:Y:S01]  /*7050*/  FSETP.NEU.FTZ.AND P0, PT, R135, -INF , PT ;  /* 0xff8000008700780b */ /* 0x000fe20003f1d000 */
[--C-:B--2---:R-:W-:Y:S05]  /*7060*/  FFMA.FTZ R0, R33, c[0x0][0x23c], -R5.reuse ;  /* 0x00008f0021007a23 */ /* 0x104fea0000010805 */
[----:B------:R2:W-:Y:S02]  /*7070*/  MUFU.EX2 R152, R0 ;  /* 0x0000000000987308 */ /* 0x0005e40000000800 */
[--C-:B--2---:R-:W-:Y:S08]  /*7080*/  FFMA.FTZ R0, R28, c[0x0][0x23c], -R4.reuse ;  /* 0x00008f001c007a23 */ /* 0x104ff00000010804 */
        /* <DEDUP_REMOVED lines=9> */
[----:B--2---:R-:W-:Y:S08]  /*7120*/  FFMA.FTZ R0, R31, c[0x0][0x23c], -R4 ;  /* 0x00008f001f007a23 */ /* 0x004ff00000010804 */
[----:B------:R2:W-:Y:S02]  /*7130*/  MUFU.EX2 R242, R0 ;  /* 0x0000000000f27308 */ /* 0x0005e40000000800 */
[--C-:B--2---:R-:W-:Y:S08]  /*7140*/  FFMA.FTZ R0, R21, c[0x0][0x23c], -R2.reuse ;  /* 0x00008f0015007a23 */ /* 0x104ff00000010802 */
[----:B------:R2:W-:Y:S02]  /*7150*/  MUFU.EX2 R235, R0 ;  /* 0x0000000000eb7308 */ /* 0x0005e40000000800 */
[----:B--2---:R-:W-:Y:S08]  /*7160*/  FFMA.FTZ R0, R22, c[0x0][0x23c], -R2 ;  /* 0x00008f0016007a23 */ /* 0x004ff00000010802 */
[----:B------:R2:W-:Y:S02]  /*7170*/  MUFU.EX2 R234, R0 ;  /* 0x0000000000ea7308 */ /* 0x0005e40000000800 */
[----:B--2---:R-:W-:Y:S02]  /*7180*/  FSEL R0, R8, RZ, P0 ;  /* 0x000000ff08007208 */ /* 0x004fe40000000000 */
[----:B------:R-:W-:Y:S03]  /*7190*/  PLOP3.LUT P0, PT, PT, PT, UP3, 0x80, 0x0 ;  /* 0x000000000000781c */ /* 0x000fe60003f0f038 */
[--C-:B------:R-:W-:Y:S02]  /*71a0*/  FFMA.FTZ R8, R18, c[0x0][0x23c], -R0.reuse ;  /* 0x00008f0012087a23 */ /* 0x100fe40000010800 */
[--C-:B------:R-:W-:Y:S02]  /*71b0*/  FFMA.FTZ R6, R6, c[0x0][0x23c], -R0.reuse ;  /* 0x00008f0006067a23 */ /* 0x100fe40000010800 */
[----:B------:R2:W-:Y:S10]  /*71c0*/  MUFU.EX2 R232, R8 ;  /* 0x0000000800e87308 */ /* 0x0005f40000000800 */
[----:B-1----:R1:W-:Y:S01]  /*71d0*/  MUFU.EX2 R88, R6 ;  /* 0x0000000600587308 */ /* 0x0023e20000000800 */
[--C-:B--2---:R-:W-:Y:S09]  /*71e0*/  FFMA.FTZ R8, R15, c[0x0][0x23c], -R0.reuse ;  /* 0x00008f000f087a23 */ /* 0x104ff20000010800 */
[----:B------:R2:W3:Y:S01]  /*71f0*/  MUFU.EX2 R197, R8 ;  /* 0x0000000800c57308 */ /* 0x0004e20000000800 */
[----:B-1----:R-:W-:Y:S02]  /*7200*/  FFMA.FTZ R6, R7, c[0x0][0x23c], -R0 ;  /* 0x00008f0007067a23 */ /* 0x002fe40000010800 */
[--C-:B------:R-:W-:Y:S07]  /*7210*/  FFMA.FTZ R7, R66, c[0x0][0x23c], -R5.reuse ;  /* 0x00008f0042077a23 */ /* 0x100fee0000010805 */
[----:B------:R1:W-:Y:S10]  /*7220*/  MUFU.EX2 R87, R6 ;  /* 0x0000000600577308 */ /* 0x0003f40000000800 */
[----:B------:R4:W-:Y:S01]  /*7230*/  MUFU.EX2 R82, R7 ;  /* 0x0000000700527308 */ /* 0x0009e20000000800 */
[--C-:B--2---:R-:W-:Y:S09]  /*7240*/  FFMA.FTZ R8, R23, c[0x0][0x23c], -R2.reuse ;  /* 0x00008f0017087a23 */ /* 0x104ff20000010802 */
[----:B------:R2:W-:Y:S01]  /*7250*/  MUFU.EX2 R251, R8 ;  /* 0x0000000800fb7308 */ /* 0x0005e20000000800 */
[--C-:B-1----:R-:W-:Y:S09]  /*7260*/  FFMA.FTZ R6, R132, c[0x0][0x23c], -R5.reuse ;  /* 0x00008f0084067a23 */ /* 0x102ff20000010805 */
[----:B------:R1:W-:Y:S01]  /*7270*/  MUFU.EX2 R81, R6 ;  /* 0x0000000600517308 */ /* 0x0003e20000000800 */
[--C-:B----4-:R-:W-:Y:S09]  /*7280*/  FFMA.FTZ R7, R63, c[0x0][0x23c], -R2.reuse ;  /* 0x00008f003f077a23 */ /* 0x110ff20000010802 */
[----:B------:R3:W-:Y:S01]  /*7290*/  MUFU.EX2 R74, R7 ;  /* 0x00000007004a7308 */ /* 0x0007e20000000800 */
[----:B--2---:R-:W-:Y:S09]  /*72a0*/  FFMA.FTZ R8, R24, c[0x0][0x23c], -R2 ;  /* 0x00008f0018087a23 */ /* 0x004ff20000010802 */
[----:B------:R2:W4:Y:S01]  /*72b0*/  MUFU.EX2 R238, R8 ;  /* 0x0000000800ee7308 */ /* 0x0005220000000800 */
[----:B-1----:R-:W-:Y:S09]  /*72c0*/  FFMA.FTZ R6, R59, c[0x0][0x23c], -R4 ;  /* 0x00008f003b067a23 */ /* 0x002ff20000010804 */
[----:B------:R1:W-:Y:S01]  /*72d0*/  MUFU.EX2 R80, R6 ;  /* 0x0000000600507308 */ /* 0x0003e20000000800 */
[----:B---3--:R-:W-:Y:S01]  /*72e0*/  F2FP.PACK_AB R7, R197, R232 ;  /* 0x000000e8c507723e */ /* 0x008fe200000000ff */
[----:B--2---:R-:W-:Y:S08]  /*72f0*/  FFMA.FTZ R8, R16, c[0x0][0x23c], -R0 ;  /* 0x00008f0010087a23 */ /* 0x004ff00000010800 */
[----:B------:R2:W-:Y:S01]  /*7300*/  MUFU.EX2 R237, R8 ;  /* 0x0000000800ed7308 */ /* 0x0005e20000000800 */
[----:B-1----:R-:W-:Y:S09]  /*7310*/  FFMA.FTZ R6, R60, c[0x0][0x23c], -R4 ;  /* 0x00008f003c067a23 */ /* 0x002ff20000010804 */
[----:B------:R1:W-:Y:S01]  /*7320*/  MUFU.EX2 R79, R6 ;  /* 0x00000006004f7308 */ /* 0x0003e20000000800 */
[----:B--2---:R-:W-:Y:S09]  /*7330*/  FFMA.FTZ R8, R17, c[0x0][0x23c], -R0 ;  /* 0x00008f0011087a23 */ /* 0x004ff20000010800 */
[----:B------:R2:W-:Y:S01]  /*7340*/  MUFU.EX2 R236, R8 ;  /* 0x0000000800ec7308 */ /* 0x0005e20000000800 */
[--C-:B-1----:R-:W-:Y:S09]  /*7350*/  FFMA.FTZ R6, R133, c[0x0][0x23c], -R5.reuse ;  /* 0x00008f0085067a23 */ /* 0x102ff20000010805 */
[----:B------:R1:W-:Y:S01]  /*7360*/  MUFU.EX2 R70, R6 ;  /* 0x0000000600467308 */ /* 0x0003e20000000800 */
[--C-:B--2---:R-:W-:Y:S09]  /*7370*/  FFMA.FTZ R8, R40, c[0x0][0x23c], -R5.reuse ;  /* 0x00008f0028087a23 */ /* 0x104ff20000010805 */
[----:B------:R2:W-:Y:S01]  /*7380*/  MUFU.EX2 R21, R8 ;  /* 0x0000000800157308 */ /* 0x0005e20000000800 */
[----:B-1----:R-:W-:Y:S05]  /*7390*/  F2FP.PACK_AB R6, R152, R153 ;  /* 0x000000999806723e */ /* 0x002fea00000000ff */
[----:B------:R1:W-:Y:S01]  /*73a0*/  STS [R243+0x1c000], R6 ;  /* 0x01c00006f3007388 */ /* 0x0003e20000000800 */
[--C-:B--2---:R-:W-:Y:S04]  /*73b0*/  FFMA.FTZ R8, R41, c[0x0][0x23c], -R5.reuse ;  /* 0x00008f0029087a23 */ /* 0x104fe80000010805 */
[----:B------:R2:W-:Y:S01]  /*73c0*/  MUFU.EX2 R113, R8 ;  /* 0x0000000800717308 */ /* 0x0005e20000000800 */
[----:B-1----:R-:W-:Y:S01]  /*73d0*/  F2FP.PACK_AB R6, R242, R241 ;  /* 0x000000f1f206723e */ /* 0x002fe200000000ff */
[--C-:B--2---:R-:W-:Y:S08]  /*73e0*/  FFMA.FTZ R8, R34, c[0x0][0x23c], -R4.reuse ;  /* 0x00008f0022087a23 */ /* 0x104ff00000010804 */
[----:B------:R1:W-:Y:S02]  /*73f0*/  MUFU.EX2 R112, R8 ;  /* 0x0000000800707308 */ /* 0x0003e40000000800 */
[--C-:B-1----:R-:W-:Y:S08]  /*7400*/  FFMA.FTZ R8, R35, c[0x0][0x23c], -R4.reuse ;  /* 0x00008f0023087a23 */ /* 0x102ff00000010804 */
[----:B------:R1:W2:Y:S02]  /*7410*/  MUFU.EX2 R111, R8 ;  /* 0x00000008006f7308 */ /* 0x0002a40000000800 */
[--C-:B-1----:R-:W-:Y:S08]  /*7420*/  FFMA.FTZ R8, R42, c[0x0][0x23c], -R5.reuse ;  /* 0x00008f002a087a23 */ /* 0x102ff00000010805 */
[----:B------:R1:W-:Y:S02]  /*7430*/  MUFU.EX2 R102, R8 ;  /* 0x0000000800667308 */ /* 0x0003e40000000800 */
[--C-:B-1----:R-:W-:Y:S08]  /*7440*/  FFMA.FTZ R8, R43, c[0x0][0x23c], -R5.reuse ;  /* 0x00008f002b087a23 */ /* 0x102ff00000010805 */
[----:B------:R1:W-:Y:S02]  /*7450*/  MUFU.EX2 R101, R8 ;  /* 0x0000000800657308 */ /* 0x0003e40000000800 */
[--C-:B-1----:R-:W-:Y:S08]  /*7460*/  FFMA.FTZ R8, R36, c[0x0][0x23c], -R4.reuse ;  /* 0x00008f0024087a23 */ /* 0x102ff00000010804 */
[----:B------:R1:W-:Y:S02]  /*7470*/  MUFU.EX2 R100, R8 ;  /* 0x0000000800647308 */ /* 0x0003e40000000800 */
[----:B-1----:R-:W-:Y:S08]  /*7480*/  FFMA.FTZ R8, R37, c[0x0][0x23c], -R4 ;  /* 0x00008f0025087a23 */ /* 0x002ff00000010804 */
[----:B------:R1:W-:Y:S02]  /*7490*/  MUFU.EX2 R99, R8 ;  /* 0x0000000800637308 */ /* 0x0003e40000000800 */
[--C-:B-1----:R-:W-:Y:S08]  /*74a0*/  FFMA.FTZ R8, R25, c[0x0][0x23c], -R2.reuse ;  /* 0x00008f0019087a23 */ /* 0x102ff00000010802 */
[----:B------:R1:W-:Y:S02]  /*74b0*/  MUFU.EX2 R110, R8 ;  /* 0x00000008006e7308 */ /* 0x0003e40000000800 */
[----:B-1----:R-:W-:Y:S08]  /*74c0*/  FFMA.FTZ R8, R26, c[0x0][0x23c], -R2 ;  /* 0x00008f001a087a23 */ /* 0x002ff00000010802 */
[----:B------:R1:W-:Y:S02]  /*74d0*/  MUFU.EX2 R109, R8 ;  /* 0x00000008006d7308 */ /* 0x0003e40000000800 */
[--C-:B-1----:R-:W-:Y:S02]  /*74e0*/  FFMA.FTZ R8, R12, c[0x0][0x23c], -R0.reuse ;  /* 0x00008f000c087a23 */ /* 0x102fe40000010800 */
[--C-:B------:R-:W-:Y:S06]  /*74f0*/  FFMA.FTZ R12, R51, c[0x0][0x23c], -R5.reuse ;  /* 0x00008f00330c7a23 */ /* 0x100fec0000010805 */
[----:B------:R1:W-:Y:S10]  /*7500*/  MUFU.EX2 R108, R8 ;  /* 0x00000008006c7308 */ /* 0x0003f40000000800 */
[----:B------:R-:W-:Y:S01]  /*7510*/  MUFU.EX2 R86, R12 ;  /* 0x0000000c00567308 */ /* 0x000fe20000000800 */
[----:B-1----:R-:W-:Y:S09]  /*7520*/  FFMA.FTZ R8, R13, c[0x0][0x23c], -R0 ;  /* 0x00008f000d087a23 */ /* 0x002ff20000010800 */
[----:B------:R1:W-:Y:S02]  /*7530*/  MUFU.EX2 R107, R8 ;  /* 0x00000008006b7308 */ /* 0x0003e40000000800 */
[--C-:B-1----:R-:W-:Y:S08]  /*7540*/  FFMA.FTZ R8, R27, c[0x0][0x23c], -R2.reuse ;  /* 0x00008f001b087a23 */ /* 0x102ff00000010802 */
[----:B------:R1:W-:Y:S02]  /*7550*/  MUFU.EX2 R106, R8 ;  /* 0x00000008006a7308 */ /* 0x0003e40000000800 */
[----:B-1----:R-:W-:Y:S08]  /*7560*/  FFMA.FTZ R8, R44, c[0x0][0x23c], -R2 ;  /* 0x00008f002c087a23 */ /* 0x002ff00000010802 */
[----:B------:R1:W-:Y:S02]  /*7570*/  MUFU.EX2 R105, R8 ;  /* 0x0000000800697308 */ /* 0x0003e40000000800 */
[--C-:B-1----:R-:W-:Y:S08]  /*7580*/  FFMA.FTZ R8, R14, c[0x0][0x23c], -R0.reuse ;  /* 0x00008f000e087a23 */ /* 0x102ff00000010800 */
[----:B------:R1:W-:Y:S02]  /*7590*/  MUFU.EX2 R104, R8 ;  /* 0x0000000800687308 */ /* 0x0003e40000000800 */
[--C-:B-1----:R-:W-:Y:S02]  /*75a0*/  FFMA.FTZ R8, R9, c[0x0][0x23c], -R0.reuse ;  /* 0x00008f0009087a23 */ /* 0x102fe40000010800 */
[--C-:B------:R-:W-:Y:S06]  /*75b0*/  FFMA.FTZ R9, R54, c[0x0][0x23c], -R5.reuse ;  /* 0x00008f0036097a23 */ /* 0x100fec0000010805 */
[----:B------:R1:W-:Y:S10]  /*75c0*/  MUFU.EX2 R103, R8 ;  /* 0x0000000800677308 */ /* 0x0003f40000000800 */
[----:B------:R3:W-:Y:S01]  /*75d0*/  MUFU.EX2 R85, R9 ;  /* 0x0000000900557308 */ /* 0x0007e20000000800 */
[--C-:B-1----:R-:W-:Y:S09]  /*75e0*/  FFMA.FTZ R8, R53, c[0x0][0x23c], -R5.reuse ;  /* 0x00008f0035087a23 */ /* 0x102ff20000010805 */
[----:B------:R1:W-:Y:S01]  /*75f0*/  MUFU.EX2 R98, R8 ;  /* 0x0000000800627308 */ /* 0x0003e20000000800 */
[----:B---3--:R-:W-:Y:S09]  /*7600*/  FFMA.FTZ R9, R56, c[0x0][0x23c], -R0 ;  /* 0x00008f0038097a23 */ /* 0x008ff20000010800 */
[----:B------:R-:W-:Y:S01]  /*7610*/  MUFU.EX2 R72, R9 ;  /* 0x0000000900487308 */ /* 0x000fe20000000800 */
[--C-:B-1----:R-:W-:Y:S02]  /*7620*/  FFMA.FTZ R8, R57, c[0x0][0x23c], -R5.reuse ;  /* 0x00008f0039087a23 */ /* 0x102fe40000010805 */
[----:B------:R-:W-:Y:S07]  /*7630*/  FFMA.FTZ R5, R134, c[0x0][0x23c], -R5 ;  /* 0x00008f0086057a23 */ /* 0x000fee0000010805 */
[----:B------:R1:W-:Y:S10]  /*7640*/  MUFU.EX2 R97, R8 ;  /* 0x0000000800617308 */ /* 0x0003f40000000800 */
[----:B------:R3:W-:Y:S01]  /*7650*/  MUFU.EX2 R69, R5 ;  /* 0x0000000500457308 */ /* 0x0007e20000000800 */
[--C-:B-1----:R-:W-:Y:S09]  /*7660*/  FFMA.FTZ R8, R46, c[0x0][0x23c], -R4.reuse ;  /* 0x00008f002e087a23 */ /* 0x102ff20000010804 */
[----:B------:R1:W-:Y:S01]  /*7670*/  MUFU.EX2 R96, R8 ;  /* 0x0000000800607308 */ /* 0x0003e20000000800 */
[--C-:B---3--:R-:W-:Y:S09]  /*7680*/  FFMA.FTZ R5, R64, c[0x0][0x23c], -R4.reuse ;  /* 0x00008f0040057a23 */ /* 0x108ff20000010804 */
[----:B------:R3:W-:Y:S01]  /*7690*/  MUFU.EX2 R68, R5 ;  /* 0x0000000500447308 */ /* 0x0007e20000000800 */
[--C-:B-1----:R-:W-:Y:S09]  /*76a0*/  FFMA.FTZ R8, R48, c[0x0][0x23c], -R4.reuse ;  /* 0x00008f0030087a23 */ /* 0x102ff20000010804 */
[----:B------:R1:W-:Y:S01]  /*76b0*/  MUFU.EX2 R95, R8 ;  /* 0x00000008005f7308 */ /* 0x0003e20000000800 */
[----:B---3--:R-:W-:Y:S05]  /*76c0*/  F2FP.PACK_AB R5, R233, R151 ;  /* 0x00000097e905723e */ /* 0x008fea00000000ff */
[----:B------:R4:W-:Y:S04]  /*76d0*/  STS [R243+0x1c400], R5 ;  /* 0x01c40005f3007388 */ /* 0x0009e80000000800 */
[----:B------:R2:W-:Y:S01]  /*76e0*/  STS [R246+0x1c400], R6 ;  /* 0x01c40006f6007388 */ /* 0x0005e20000000800 */
[--C-:B-1----:R-:W-:Y:S04]  /*76f0*/  FFMA.FTZ R8, R45, c[0x0][0x23c], -R4.reuse ;  /* 0x00008f002d087a23 */ /* 0x102fe80000010804 */
[----:B------:R1:W-:Y:S01]  /*7700*/  MUFU.EX2 R84, R8 ;  /* 0x0000000800547308 */ /* 0x0003e20000000800 */
[----:B----4-:R-:W-:Y:S02]  /*7710*/  F2FP.PACK_AB R5, R238, R251 ;  /* 0x000000fbee05723e */ /* 0x010fe400000000ff */
[----:B--2---:R-:W-:Y:S01]  /*7720*/  F2FP.PACK_AB R6, R111, R112 ;  /* 0x000000706f06723e */ /* 0x004fe200000000ff */
[--C-:B-1----:R-:W-:Y:S02]  /*7730*/  FFMA.FTZ R8, R47, c[0x0][0x23c], -R4.reuse ;  /* 0x00008f002f087a23 */ /* 0x102fe40000010804 */
[----:B------:R-:W-:Y:S04]  /*7740*/  FFMA.FTZ R4, R67, c[0x0][0x23c], -R4 ;  /* 0x00008f0043047a23 */ /* 0x000fe80000010804 */
[----:B------:R1:W-:Y:S10]  /*7750*/  MUFU.EX2 R83, R8 ;  /* 0x0000000800537308 */ /* 0x0003f40000000800 */
[----:B------:R2:W-:Y:S01]  /*7760*/  MUFU.EX2 R3, R4 ;  /* 0x0000000400037308 */ /* 0x0005e20000000800 */
[--C-:B-1----:R-:W-:Y:S09]  /*7770*/  FFMA.FTZ R8, R49, c[0x0][0x23c], -R2.reuse ;  /* 0x00008f0031087a23 */ /* 0x102ff20000010802 */
[----:B------:R1:W-:Y:S01]  /*7780*/  MUFU.EX2 R94, R8 ;  /* 0x00000008005e7308 */ /* 0x0003e20000000800 */
[--C-:B--2---:R-:W-:Y:S09]  /*7790*/  FFMA.FTZ R4, R61, c[0x0][0x23c], -R2.reuse ;  /* 0x00008f003d047a23 */ /* 0x104ff20000010802 */
[----:B------:R2:W-:Y:S01]  /*77a0*/  MUFU.EX2 R78, R4 ;  /* 0x00000004004e7308 */ /* 0x0005e20000000800 */
[--C-:B-1----:R-:W-:Y:S09]  /*77b0*/  FFMA.FTZ R8, R50, c[0x0][0x23c], -R2.reuse ;  /* 0x00008f0032087a23 */ /* 0x102ff20000010802 */
[----:B------:R1:W-:Y:S01]  /*77c0*/  MUFU.EX2 R93, R8 ;  /* 0x00000008005d7308 */ /* 0x0003e20000000800 */
[----:B--2---:R-:W-:Y:S09]  /*77d0*/  FFMA.FTZ R4, R62, c[0x0][0x23c], -R2 ;  /* 0x00008f003e047a23 */ /* 0x004ff20000010802 */
[----:B------:R2:W-:Y:S01]  /*77e0*/  MUFU.EX2 R77, R4 ;  /* 0x00000004004d7308 */ /* 0x0005e20000000800 */
[--C-:B-1----:R-:W-:Y:S09]  /*77f0*/  FFMA.FTZ R8, R10, c[0x0][0x23c], -R0.reuse ;  /* 0x00008f000a087a23 */ /* 0x102ff20000010800 */
[----:B------:R1:W-:Y:S01]  /*7800*/  MUFU.EX2 R92, R8 ;  /* 0x00000008005c7308 */ /* 0x0003e20000000800 */
[--C-:B--2---:R-:W-:Y:S09]  /*7810*/  FFMA.FTZ R4, R19, c[0x0][0x23c], -R0.reuse ;  /* 0x00008f0013047a23 */ /* 0x104ff20000010800 */
[----:B------:R2:W-:Y:S01]  /*7820*/  MUFU.EX2 R76, R4 ;  /* 0x00000004004c7308 */ /* 0x0005e20000000800 */
[--C-:B-1----:R-:W-:Y:S09]  /*7830*/  FFMA.FTZ R8, R11, c[0x0][0x23c], -R0.reuse ;  /* 0x00008f000b087a23 */ /* 0x102ff20000010800 */
[----:B------:R1:W-:Y:S01]  /*7840*/  MUFU.EX2 R91, R8 ;  /* 0x00000008005b7308 */ /* 0x0003e20000000800 */
[--C-:B--2---:R-:W-:Y:S02]  /*7850*/  FFMA.FTZ R4, R20, c[0x0][0x23c], -R0.reuse ;  /* 0x00008f0014047a23 */ /* 0x104fe40000010800 */
[----:B------:R-:W-:Y:S07]  /*7860*/  FFMA.FTZ R0, R58, c[0x0][0x23c], -R0 ;  /* 0x00008f003a007a23 */ /* 0x000fee0000010800 */
[----:B------:R2:W-:Y:S10]  /*7870*/  MUFU.EX2 R75, R4 ;  /* 0x00000004004b7308 */ /* 0x0005f40000000800 */
[----:B------:R-:W-:Y:S01]  /*7880*/  MUFU.EX2 R71, R0 ;  /* 0x0000000000477308 */ /* 0x000fe20000000800 */
[--C-:B-1----:R-:W-:Y:S09]  /*7890*/  FFMA.FTZ R8, R55, c[0x0][0x23c], -R2.reuse ;  /* 0x00008f0037087a23 */ /* 0x102ff20000010802 */
[----:B------:R1:W-:Y:S01]  /*78a0*/  MUFU.EX2 R90, R8 ;  /* 0x00000008005a7308 */ /* 0x0003e20000000800 */
[----:B--2---:R-:W-:Y:S05]  /*78b0*/  F2FP.PACK_AB R4, R240, R239 ;  /* 0x000000eff004723e */ /* 0x004fea00000000ff */
[----:B------:R2:W-:Y:S04]  /*78c0*/  STS [R246+0x1c000], R4 ;  /* 0x01c00004f6007388 */ /* 0x0005e80000000800 */
[----:B------:R3:W-:Y:S01]  /*78d0*/  STS [R243+0x1e400], R7 ;  /* 0x01e40007f3007388 */ /* 0x0007e20000000800 */
[--C-:B-1----:R-:W-:Y:S02]  /*78e0*/  FFMA.FTZ R8, R52, c[0x0][0x23c], -R2.reuse ;  /* 0x00008f0034087a23 */ /* 0x102fe40000010802 */
[----:B------:R-:W-:Y:S02]  /*78f0*/  FFMA.FTZ R2, R65, c[0x0][0x23c], -R2 ;  /* 0x00008f0041027a23 */ /* 0x000fe40000010802 */
[----:B------:R1:W4:Y:S01]  /*7900*/  MUFU.EX2 R89, R8 ;  /* 0x0000000800597308 */ /* 0x0003220000000800 */
[----:B--2---:R-:W-:Y:S09]  /*7910*/  F2FP.PACK_AB R4, R236, R237 ;  /* 0x000000edec04723e */ /* 0x004ff200000000ff */
[----:B------:R2:W2:Y:S01]  /*7920*/  MUFU.EX2 R73, R2 ;  /* 0x0000000200497308 */ /* 0x0004a20000000800 */
[----:B---3--:R-:W-:Y:S02]  /*7930*/  F2FP.PACK_AB R7, R113, R21 ;  /* 0x000000157107723e */ /* 0x008fe400000000ff */
[----:B-1----:R-:W-:Y:S02]  /*7940*/  F2FP.PACK_AB R8, R234, R235 ;  /* 0x000000ebea08723e */ /* 0x002fe400000000ff */
[----:B----4-:R-:W-:Y:S03]  /*7950*/  F2FP.PACK_AB R0, R89, R90 ;  /* 0x0000005a5900723e */ /* 0x010fe600000000ff */
[----:B------:R-:W-:Y:S04]  /*7960*/  STS [R243+0x1e000], R8 ;  /* 0x01e00008f3007388 */ /* 0x000fe80000000800 */
[----:B------:R1:W-:Y:S01]  /*7970*/  STS [R246+0x1e400], R4 ;  /* 0x01e40004f6007388 */ /* 0x0003e20000000800 */
[----:B--2---:R-:W-:Y:S03]  /*7980*/  F2FP.PACK_AB R2, R99, R100 ;  /* 0x000000646302723e */ /* 0x004fe600000000ff */
[----:B------:R2:W-:Y:S04]  /*7990*/  STS [R246+0x1e000], R5 ;  /* 0x01e00005f6007388 */ /* 0x0005e80000000800 */
[----:B------:R3:W-:Y:S04]  /*79a0*/  STS [R250+0x1c000], R7 ;  /* 0x01c00007fa007388 */ /* 0x0007e80000000800 */
[----:B------:R4:W-:Y:S04]  /*79b0*/  STS [R250+0x1c400], R6 ;  /* 0x01c40006fa007388 */ /* 0x0009e80000000800 */
[----:B------:R4:W-:Y:S01]  /*79c0*/  STS [R249+0x1c400], R2 ;  /* 0x01c40002f9007388 */ /* 0x0009e20000000800 */
[----:B-1----:R-:W-:Y:S02]  /*79d0*/  F2FP.PACK_AB R4, R101, R102 ;  /* 0x000000666504723e */ /* 0x002fe400000000ff */
[----:B--2---:R-:W-:Y:S03]  /*79e0*/  F2FP.PACK_AB R5, R109, R110 ;  /* 0x0000006e6d05723e */ /* 0x004fe600000000ff */
[----:B------:R1:W-:Y:S01]  /*79f0*/  STS [R249+0x1c000], R4 ;  /* 0x01c00004f9007388 */ /* 0x0003e20000000800 */
[----:B---3--:R-:W-:Y:S03]  /*7a00*/  F2FP.PACK_AB R7, R107, R108 ;  /* 0x0000006c6b07723e */ /* 0x008fe600000000ff */
[----:B------:R2:W-:Y:S01]  /*7a10*/  STS [R250+0x1e000], R5 ;  /* 0x01e00005fa007388 */ /* 0x0005e20000000800 */
[----:B----4-:R-:W-:Y:S03]  /*7a20*/  F2FP.PACK_AB R6, R105, R106 ;  /* 0x0000006a6906723e */ /* 0x010fe600000000ff */
[----:B------:R-:W-:Y:S01]  /*7a30*/  STS [R250+0x1e400], R7 ;  /* 0x01e40007fa007388 */ /* 0x000fe20000000800 */
[----:B------:R-:W-:Y:S03]  /*7a40*/  F2FP.PACK_AB R2, R95, R96 ;  /* 0x000000605f02723e */ /* 0x000fe600000000ff */
[----:B------:R3:W-:Y:S01]  /*7a50*/  STS [R249+0x1e000], R6 ;  /* 0x01e00006f9007388 */ /* 0x0007e20000000800 */
[----:B-1----:R-:W-:Y:S02]  /*7a60*/  F2FP.PACK_AB R4, R97, R98 ;  /* 0x000000626104723e */ /* 0x002fe400000000ff */
[----:B--2---:R-:W-:Y:S05]  /*7a70*/  F2FP.PACK_AB R5, R103, R104 ;  /* 0x000000686705723e */ /* 0x004fea00000000ff */
[----:B------:R1:W-:Y:S01]  /*7a80*/  STS [R249+0x1e400], R5 ;  /* 0x01e40005f9007388 */ /* 0x0003e20000000800 */
[----:B---3--:R-:W-:Y:S03]  /*7a90*/  F2FP.PACK_AB R6, R93, R94 ;  /* 0x0000005e5d06723e */ /* 0x008fe600000000ff */
[----:B------:R2:W-:Y:S04]  /*7aa0*/  STS [R244+0x1c000], R4 ;  /* 0x01c00004f4007388 */ /* 0x0005e80000000800 */
[----:B------:R3:W-:Y:S01]  /*7ab0*/  STS [R244+0x1c400], R2 ;  /* 0x01c40002f4007388 */ /* 0x0007e20000000800 */
[----:B-1----:R-:W-:Y:S02]  /*7ac0*/  F2FP.PACK_AB R5, R91, R92 ;  /* 0x0000005c5b05723e */ /* 0x002fe400000000ff */
[----:B--2---:R-:W-:Y:S02]  /*7ad0*/  F2FP.PACK_AB R4, R85, R86 ;  /* 0x000000565504723e */ /* 0x004fe400000000ff */
[----:B---3--:R-:W-:Y:S03]  /*7ae0*/  F2FP.PACK_AB R2, R83, R84 ;  /* 0x000000545302723e */ /* 0x008fe600000000ff */
        /* <DEDUP_REMOVED lines=21> */
[----:B------:R1:W-:Y:S04]  /*7c40*/  STS [R247+0x1e000], R2 ;  /* 0x01e00002f7007388 */ /* 0x0003e80000000800 */
[----:B------:R2:W-:Y:S04]  /*7c50*/  STS [R247+0x1e400], R0 ;  /* 0x01e40000f7007388 */ /* 0x0005e80000000800 */
[----:B------:R-:W-:Y:S08]  /*7c60*/  LDSM.16.M88.4 R64, [R145+0x8000] ;  /* 0x008000009140783b */ /* 0x000ff00000000200 */
[----:B------:R-:W3:Y:S08]  /*7c70*/  LDSM.16.M88.4 R16, [R166+0x10000] ;  /* 0x01000000a610783b */ /* 0x000ef00000000200 */
[----:B------:R-:W4:Y:S01]  /*7c80*/  LDSM.16.M88.4 R60, [R145+0xa000] ;  /* 0x00a00000913c783b */ /* 0x000f220000000200 */
[----:B-1----:R-:W-:Y:S01]  /*7c90*/  MOV R2, R21 ;  /* 0x0000001500027202 */ /* 0x002fe20000000f00 */
[----:B--2---:R-:W-:Y:S06]  /*7ca0*/  FFMA.FTZ R0, -R154, R154, 1 ;  /* 0x3f8000009a007423 */ /* 0x004fec000001019a */
[----:B------:R-:W1:Y:S01]  /*7cb0*/  LDSM.16.M88.4 R32, [R166+0x10800] ;  /* 0x01080000a620783b */ /* 0x000e620000000200 */
[----:B------:R-:W-:Y:S07]  /*7cc0*/  FMUL.FTZ R0, R0, c[0x0][0x2ec] ;  /* 0x0000bb0000007a20 */ /* 0x000fee0000410000 */
[----:B------:R-:W2:Y:S08]  /*7cd0*/  LDSM.16.M88.4 R48, [R166+0x11000] ;  /* 0x01100000a630783b */ /* 0x000eb00000000200 */
[----:B------:R-:W1:Y:S01]  /*7ce0*/  LDSM.16.M88.4 R132, [R166+0x11800] ;  /* 0x01180000a684783b */ /* 0x000e620000000200 */
[-C--:B---3--:R-:W-:Y:S07]  /*7cf0*/  HMMA.16816.F32 R4, R64, R16.reuse, RZ ;  /* 0x000000104004723c */ /* 0x088fee00000018ff */
[----:B------:R-:W-:Y:S01]  /*7d00*/  LDSM.16.M88.4 R136, [R147+0x8000] ;  /* 0x008000009388783b */ /* 0x000fe20000000200 */
[C---:B----4-:R-:W-:Y:S07]  /*7d10*/  HMMA.16816.F32 R8, R60.reuse, R16, RZ ;  /* 0x000000103c08723c */ /* 0x050fee00000018ff */
[----:B------:R-:W3:Y:S01]  /*7d20*/  LDSM.16.M88.4 R140, [R169+0x10000] ;  /* 0x01000000a98c783b */ /* 0x000ee20000000200 */
[-C--:B------:R-:W-:Y:S08]  /*7d30*/  HMMA.16816.F32 R12, R60, R18.reuse, RZ ;  /* 0x000000123c0c723c */ /* 0x080ff000000018ff */
[C---:B------:R-:W-:Y:S08]  /*7d40*/  HMMA.16816.F32 R16, R64.reuse, R18, RZ ;  /* 0x000000124010723c */ /* 0x040ff000000018ff */
[-C--:B-1----:R-:W-:Y:S08]  /*7d50*/  HMMA.16816.F32 R20, R64, R32.reuse, RZ ;  /* 0x000000204014723c */ /* 0x082ff000000018ff */
[C---:B------:R-:W-:Y:S08]  /*7d60*/  HMMA.16816.F32 R24, R60.reuse, R32, RZ ;  /* 0x000000203c18723c */ /* 0x040ff000000018ff */
[-C--:B------:R-:W-:Y:S08]  /*7d70*/  HMMA.16816.F32 R28, R60, R34.reuse, RZ ;  /* 0x000000223c1c723c */ /* 0x080ff000000018ff */
[C---:B------:R-:W-:Y:S08]  /*7d80*/  HMMA.16816.F32 R32, R64.reuse, R34, RZ ;  /* 0x000000224020723c */ /* 0x040ff000000018ff */
[-C--:B--2---:R-:W-:Y:S08]  /*7d90*/  HMMA.16816.F32 R36, R64, R48.reuse, RZ ;  /* 0x000000304024723c */ /* 0x084ff000000018ff */
        /* <DEDUP_REMOVED lines=8> */
[-C--:B---3--:R-:W-:Y:S08]  /*7e20*/  HMMA.16816.F32 R4, R136, R140.reuse, R4 ;  /* 0x0000008c8804723c */ /* 0x088ff00000001804 */
[C---:B-1----:R-:W-:Y:S08]  /*7e30*/  HMMA.16816.F32 R8, R132.reuse, R140, R8 ;  /* 0x0000008c8408723c */ /* 0x042ff00000001808 */
        /* <DEDUP_REMOVED lines=48> */
[----:B------:R-:W-:Y:S02]  /*8140*/  FADD.FTZ R5, -R150, R5 ;  /* 0x0000000596057221 */ /* 0x000fe40000010100 */
[C---:B------:R-:W-:Y:S02]  /*8150*/  FADD.FTZ R6, -R149.reuse, R6 ;  /* 0x0000000695067221 */ /* 0x040fe40000010100 */
[----:B------:R-:W-:Y:S01]  /*8160*/  FADD.FTZ R7, -R149, R7 ;  /* 0x0000000795077221 */ /* 0x000fe20000010100 */
[----:B------:R-:W-:Y:S01]  /*8170*/  MOV R139, R2 ;  /* 0x00000002008b7202 */ /* 0x000fe20000000f00 */
[----:B------:R-:W-:Y:S03]  /*8180*/  FMUL.FTZ R153, R153, R4 ;  /* 0x0000000499997220 */ /* 0x000fe60000410000 */
[----:B------:R-:W-:Y:S02]  /*8190*/  FMUL.FTZ R152, R152, R5 ;  /* 0x0000000598987220 */ /* 0x000fe40000410000 */
[----:B------:R-:W-:Y:S02]  /*81a0*/  FMUL.FTZ R151, R151, R6 ;  /* 0x0000000697977220 */ /* 0x000fe40000410000 */
[----:B------:R-:W-:Y:S01]  /*81b0*/  FMUL.FTZ R137, R233, R7 ;  /* 0x00000007e9897220 */ /* 0x000fe20000410000 */
[----:B------:R-:W-:Y:S01]  /*81c0*/  MOV R233, R242 ;  /* 0x000000f200e97202 */ /* 0x000fe20000000f00 */
[C---:B------:R-:W-:Y:S01]  /*81d0*/  FADD.FTZ R8, -R148.reuse, R8 ;  /* 0x0000000894087221 */ /* 0x040fe20000010100 */
[----:B------:R-:W1:Y:S01]  /*81e0*/  LDSM.16.M88.4 R4, [R168+0x10800] ;  /* 0x01080000a804783b */ /* 0x000e620000000200 */
[----:B------:R-:W-:Y:S02]  /*81f0*/  FADD.FTZ R9, -R148, R9 ;  /* 0x0000000994097221 */ /* 0x000fe40000010100 */
[----:B------:R-:W-:Y:S02]  /*8200*/  FADD.FTZ R11, -R144, R11 ;  /* 0x0000000b900b7221 */ /* 0x000fe40000010100 */
[----:B------:R-:W-:Y:S02]  /*8210*/  FMUL.FTZ R136, R235, R8 ;  /* 0x00000008eb887220 */ /* 0x000fe40000410000 */
[----:B------:R-:W-:Y:S01]  /*8220*/  FMUL.FTZ R138, R234, R9 ;  /* 0x00000009ea8a7220 */ /* 0x000fe20000410000 */
[----:B------:R-:W-:Y:S01]  /*8230*/  MOV R234, R241 ;  /* 0x000000f100ea7202 */ /* 0x000fe20000000f00 */
[----:B------:R-:W-:Y:S02]  /*8240*/  FFMA.FTZ R9, -R157, R157, 1 ;  /* 0x3f8000009d097423 */ /* 0x000fe4000001019d */
[----:B------:R-:W-:Y:S02]  /*8250*/  FFMA.FTZ R8, -R156, R156, 1 ;  /* 0x3f8000009c087423 */ /* 0x000fe4000001019c */
[----:B------:R-:W-:Y:S02]  /*8260*/  FFMA.FTZ R2, -R155, R155, 1 ;  /* 0x3f8000009b027423 */ /* 0x000fe4000001019b */
[----:B------:R-:W-:Y:S02]  /*8270*/  FADD.FTZ R10, -R144, R10 ;  /* 0x0000000a900a7221 */ /* 0x000fe40000010100 */
[----:B------:R-:W-:Y:S01]  /*8280*/  FMUL.FTZ R11, R197, R11 ;  /* 0x0000000bc50b7220 */ /* 0x000fe20000410000 */
[----:B------:R-:W-:Y:S01]  /*8290*/  MOV R197, R239 ;  /* 0x000000ef00c57202 */ /* 0x000fe20000000f00 */
[----:B------:R-:W-:Y:S02]  /*82a0*/  FMUL.FTZ R9, R9, c[0x0][0x2ec] ;  /* 0x0000bb0009097a20 */ /* 0x000fe40000410000 */
[----:B------:R-:W-:Y:S02]  /*82b0*/  FMUL.FTZ R8, R8, c[0x0][0x2ec] ;  /* 0x0000bb0008087a20 */ /* 0x000fe40000410000 */
[----:B------:R-:W-:Y:S02]  /*82c0*/  FMUL.FTZ R2, R2, c[0x0][0x2ec] ;  /* 0x0000bb0002027a20 */ /* 0x000fe40000410000 */
[----:B------:R-:W-:Y:S02]  /*82d0*/  FMUL.FTZ R239, R137, R0 ;  /* 0x0000000089ef7220 */ /* 0x000fe40000410000 */
[----:B------:R-:W-:Y:S02]  /*82e0*/  FFMA.FTZ R0, -R163, R163, 1 ;  /* 0x3f800000a3007423 */ /* 0x000fe400000101a3 */
[----:B------:R-:W-:Y:S01]  /*82f0*/  FMUL.FTZ R10, R232, R10 ;  /* 0x0000000ae80a7220 */ /* 0x000fe20000410000 */
[----:B------:R-:W-:Y:S01]  /*8300*/  MOV R232, R240 ;  /* 0x000000f000e87202 */ /* 0x000fe20000000f00 */
[----:B------:R-:W-:Y:S02]  /*8310*/  FMUL.FTZ R242, R153, R9 ;  /* 0x0000000999f27220 */ /* 0x000fe40000410000 */
[----:B------:R-:W-:Y:S02]  /*8320*/  FMUL.FTZ R241, R152, R8 ;  /* 0x0000000898f17220 */ /* 0x000fe40000410000 */
[----:B------:R-:W-:Y:S02]  /*8330*/  FMUL.FTZ R240, R151, R2 ;  /* 0x0000000297f07220 */ /* 0x000fe40000410000 */
[----:B------:R-:W-:Y:S02]  /*8340*/  FMUL.FTZ R9, R0, c[0x0][0x2ec] ;  /* 0x0000bb0000097a20 */ /* 0x000fe40000410000 */
[----:B------:R-:W-:Y:S01]  /*8350*/  FFMA.FTZ R8, -R162, R162, 1 ;  /* 0x3f800000a2087423 */ /* 0x000fe200000101a2 */
[-C--:B-1----:R-:W-:Y:S01]  /*8360*/  HMMA.16816.F32 R20, R132, R4.reuse, R20 ;  /* 0x000000048414723c */ /* 0x082fe20000001814 */
[----:B------:R-:W-:Y:S02]  /*8370*/  FFMA.FTZ R2, -R161, R161, 1 ;  /* 0x3f800000a1027423 */ /* 0x000fe400000101a1 */
[----:B------:R-:W-:Y:S02]  /*8380*/  FFMA.FTZ R0, -R160, R160, 1 ;  /* 0x3f800000a0007423 */ /* 0x000fe400000101a0 */
[----:B------:R-:W-:Y:S02]  /*8390*/  FADD.FTZ R13, -R148, R13 ;  /* 0x0000000d940d7221 */ /* 0x000fe40000010100 */
[C---:B------:R-:W-:Y:S01]  /*83a0*/  FADD.FTZ R14, -R144.reuse, R14 ;  /* 0x0000000e900e7221 */ /* 0x040fe20000010100 */
[C---:B------:R-:W-:Y:S01]  /*83b0*/  HMMA.16816.F32 R24, R140.reuse, R4, R24 ;  /* 0x000000048c18723c */ /* 0x040fe20000001818 */
[----:B------:R-:W-:Y:S03]  /*83c0*/  FADD.FTZ R15, -R144, R15 ;  /* 0x0000000f900f7221 */ /* 0x000fe60000010100 */
[----:B------:R-:W-:Y:S02]  /*83d0*/  FMUL.FTZ R8, R8, c[0x0][0x2ec] ;  /* 0x0000bb0008087a20 */ /* 0x000fe40000410000 */
[----:B------:R-:W-:Y:S02]  /*83e0*/  FMUL.FTZ R2, R2, c[0x0][0x2ec] ;  /* 0x0000bb0002027a20 */ /* 0x000fe40000410000 */
[----:B------:R-:W-:Y:S01]  /*83f0*/  FMUL.FTZ R0, R0, c[0x0][0x2ec] ;  /* 0x0000bb0000007a20 */ /* 0x000fe20000410000 */
[-C--:B------:R-:W-:Y:S03]  /*8400*/  HMMA.16816.F32 R28, R140, R6.reuse, R28 ;  /* 0x000000068c1c723c */ /* 0x080fe6000000181c */
[----:B------:R-:W-:Y:S02]  /*8410*/  FMUL.FTZ R13, R238, R13 ;  /* 0x0000000dee0d7220 */ /* 0x000fe40000410000 */
[----:B------:R-:W-:Y:S02]  /*8420*/  FMUL.FTZ R14, R237, R14 ;  /* 0x0000000eed0e7220 */ /* 0x000fe40000410000 */
[----:B------:R-:W-:Y:S01]  /*8430*/  FMUL.FTZ R15, R236, R15 ;  /* 0x0000000fec0f7220 */ /* 0x000fe20000410000 */
[C---:B------:R-:W-:Y:S01]  /*8440*/  HMMA.16816.F32 R32, R132.reuse, R6, R32 ;  /* 0x000000068420723c */ /* 0x040fe20000001820 */
[----:B------:R-:W-:Y:S03]  /*8450*/  FMUL.FTZ R238, R136, R9 ;  /* 0x0000000988ee7220 */ /* 0x000fe60000410000 */
[----:B------:R-:W-:Y:S02]  /*8460*/  FMUL.FTZ R237, R138, R8 ;  /* 0x000000088aed7220 */ /* 0x000fe40000410000 */
[----:B------:R-:W-:Y:S02]  /*8470*/  FMUL.FTZ R236, R10, R2 ;  /* 0x000000020aec7220 */ /* 0x000fe40000410000 */
[----:B------:R-:W-:Y:S02]  /*8480*/  FMUL.FTZ R235, R11, R0 ;  /* 0x000000000beb7220 */ /* 0x000fe40000410000 */
[----:B------:R-:W1:Y:S02]  /*8490*/  LDSM.16.M88.4 R8, [R168+0x11000] ;  /* 0x01100000a808783b */ /* 0x000e640000000200 */
[----:B------:R-:W-:Y:S02]  /*84a0*/  FADD.FTZ R21, -R150, R21 ;  /* 0x0000001596157221 */ /* 0x000fe40000010100 */
[----:B------:R-:W-:Y:S02]  /*84b0*/  FFMA.FTZ R0, -R158, R158, 1 ;  /* 0x3f8000009e007423 */ /* 0x000fe4000001019e */
[----:B------:R-:W-:Y:S02]  /*84c0*/  FADD.FTZ R22, -R149, R22 ;  /* 0x0000001695167221 */ /* 0x000fe40000010100 */
[----:B------:R-:W-:Y:S02]  /*84d0*/  FMUL.FTZ R21, R113, R21 ;  /* 0x0000001571157220 */ /* 0x000fe40000410000 */
[----:B------:R-:W-:Y:S01]  /*84e0*/  FADD.FTZ R16, -R150, R16 ;  /* 0x0000001096107221 */ /* 0x000fe20000010100 */
[----:B------:R2:W5:Y:S01]  /*84f0*/  LDL.LU R113, [R1+0x164] ;  /* 0x0001640001717983 */ /* 0x0005620000300800 */
[----:B------:R-:W-:Y:S02]  /*8500*/  FFMA.FTZ R4, -R175, R175, 1 ;  /* 0x3f800000af047423 */ /* 0x000fe400000101af */
[----:B------:R-:W-:Y:S02]  /*8510*/  FFMA.FTZ R2, -R159, R159, 1 ;  /* 0x3f8000009f027423 */ /* 0x000fe4000001019f */
[----:B------:R-:W-:Y:S02]  /*8520*/  FMUL.FTZ R0, R0, c[0x0][0x2ec] ;  /* 0x0000bb0000007a20 */ /* 0x000fe40000410000 */
[C---:B------:R-:W-:Y:S02]  /*8530*/  FADD.FTZ R23, -R149.reuse, R23 ;  /* 0x0000001795177221 */ /* 0x040fe40000010100 */
[----:B------:R-:W-:Y:S02]  /*8540*/  FMUL.FTZ R22, R112, R22 ;  /* 0x0000001670167220 */ /* 0x000fe40000410000 */
[----:B------:R-:W-:Y:S01]  /*8550*/  FADD.FTZ R12, -R148, R12 ;  /* 0x0000000c940c7221 */ /* 0x000fe20000010100 */
[----:B------:R2:W5:Y:S01]  /*8560*/  LDL.LU R112, [R1+0x160] ;  /* 0x0001600001707983 */ /* 0x0005620000300800 */
[----:B------:R-:W-:Y:S02]  /*8570*/  FADD.FTZ R17, -R150, R17 ;  /* 0x0000001196117221 */ /* 0x000fe40000010100 */
[----:B------:R-:W-:Y:S02]  /*8580*/  FADD.FTZ R19, -R149, R19 ;  /* 0x0000001395137221 */ /* 0x000fe40000010100 */
[----:B------:R-:W-:Y:S02]  /*8590*/  FMUL.FTZ R16, R197, R16 ;  /* 0x00000010c5107220 */ /* 0x000fe40000410000 */
[----:B------:R-:W-:Y:S02]  /*85a0*/  FFMA.FTZ R5, -R180, R180, 1 ;  /* 0x3f800000b4057423 */ /* 0x000fe400000101b4 */
[----:B------:R-:W-:Y:S02]  /*85b0*/  FMUL.FTZ R4, R4, c[0x0][0x2ec] ;  /* 0x0000bb0004047a20 */ /* 0x000fe40000410000 */
[----:B------:R-:W-:Y:S02]  /*85c0*/  FMUL.FTZ R2, R2, c[0x0][0x2ec] ;  /* 0x0000bb0002027a20 */ /* 0x000fe40000410000 */
[----:B------:R-:W-:Y:S02]  /*85d0*/  FMUL.FTZ R197, R15, R0 ;  /* 0x000000000fc57220 */ /* 0x000fe40000410000 */
[----:B------:R-:W-:Y:S02]  /*85e0*/  FFMA.FTZ R0, -R176, R176, 1 ;  /* 0x3f800000b0007423 */ /* 0x000fe400000101b0 */
[----:B------:R-:W-:Y:S01]  /*85f0*/  FMUL.FTZ R23, R111, R23 ;  /* 0x000000176f177220 */ /* 0x000fe20000410000 */
[-C--:B-1----:R-:W-:Y:S01]  /*8600*/  HMMA.16816.F32 R36, R132, R8.reuse, R36 ;  /* 0x000000088424723c */ /* 0x082fe20000001824 */
[----:B------:R-:W-:Y:S01]  /*8610*/  FADD.FTZ R24, -R148, R24 ;  /* 0x0000001894187221 */ /* 0x000fe20000010100 */
[----:B------:R2:W5:Y:S01]  /*8620*/  LDL.LU R111, [R1+0x15c] ;  /* 0x00015c00016f7983 */ /* 0x0005620000300800 */
[----:B------:R-:W-:Y:S02]  /*8630*/  FMUL.FTZ R12, R251, R12 ;  /* 0x0000000cfb0c7220 */ /* 0x000fe40000410000 */
[----:B------:R-:W-:Y:S02]  /*8640*/  FADD.FTZ R18, -R149, R18 ;  /* 0x0000001295127221 */ /* 0x000fe40000010100 */
[----:B------:R-:W-:Y:S01]  /*8650*/  FMUL.FTZ R17, R232, R17 ;  /* 0x00000011e8117220 */ /* 0x000fe20000410000 */
[C---:B------:R-:W-:Y:S01]  /*8660*/  HMMA.16816.F32 R40, R140.reuse, R8, R40 ;  /* 0x000000088c28723c */ /* 0x040fe20000001828 */
[----:B------:R-:W-:Y:S03]  /*8670*/  FMUL.FTZ R19, R233, R19 ;  /* 0x00000013e9137220 */ /* 0x000fe60000410000 */
[----:B------:R-:W-:Y:S02]  /*8680*/  FMUL.FTZ R5, R5, c[0x0][0x2ec] ;  /* 0x0000bb0005057a20 */ /* 0x000fe40000410000 */
[----:B------:R-:W-:Y:S02]  /*8690*/  FMUL.FTZ R233, R13, R4 ;  /* 0x000000040de97220 */ /* 0x000fe40000410000 */
[----:B------:R-:W-:Y:S01]  /*86a0*/  FMUL.FTZ R232, R14, R2 ;  /* 0x000000020ee87220 */ /* 0x000fe20000410000 */
[-C--:B------:R-:W-:Y:S03]  /*86b0*/  HMMA.16816.F32 R44, R140, R10.reuse, R44 ;  /* 0x0000000a8c2c723c */ /* 0x080fe6000000182c */
[----:B------:R-:W-:Y:S02]  /*86c0*/  FFMA.FTZ R2, -R177, R177, 1 ;  /* 0x3f800000b1027423 */ /* 0x000fe400000101b1 */
[----:B------:R-:W-:Y:S02]  /*86d0*/  FMUL.FTZ R4, R0, c[0x0][0x2ec] ;  /* 0x0000bb0000047a20 */ /* 0x000fe40000410000 */
[----:B------:R-:W-:Y:S01]  /*86e0*/  FFMA.FTZ R0, -R178, R178, 1 ;  /* 0x3f800000b2007423 */ /* 0x000fe200000101b2 */
[C---:B------:R-:W-:Y:S01]  /*86f0*/  HMMA.16816.F32 R48, R132.reuse, R10, R48 ;  /* 0x0000000a8430723c */ /* 0x040fe20000001830 */
[----:B------:R-:W-:Y:S03]  /*8700*/  FADD.FTZ R25, -R148, R25 ;  /* 0x0000001994197221 */ /* 0x000fe60000010100 */
[----:B------:R-:W-:Y:S02]  /*8710*/  FMUL.FTZ R24, R110, R24 ;  /* 0x000000186e187220 */ /* 0x000fe40000410000 */
[----:B------:R-:W-:Y:S01]  /*8720*/  FMUL.FTZ R18, R234, R18 ;  /* 0x00000012ea127220 */ /* 0x000fe20000410000 */
[----:B------:R2:W5:Y:S01]  /*8730*/  LDL.LU R110, [R1+0x158] ;  /* 0x00015800016e7983 */ /* 0x0005620000300800 */
[----:B------:R-:W-:Y:S04]  /*8740*/  FMUL.FTZ R234, R12, R5 ;  /* 0x000000050cea7220 */ /* 0x000fe80000410000 */
[----:B------:R-:W-:Y:S02]  /*8750*/  FMUL.FTZ R5, R2, c[0x0][0x2ec] ;  /* 0x0000bb0002057a20 */ /* 0x000fe40000410000 */
[----:B------:R-:W-:Y:S02]  /*8760*/  FFMA.FTZ R2, -R179, R179, 1 ;  /* 0x3f800000b3027423 */ /* 0x000fe400000101b3 */
[----:B------:R-:W-:Y:S02]  /*8770*/  FMUL.FTZ R0, R0, c[0x0][0x2ec] ;  /* 0x0000bb0000007a20 */ /* 0x000fe40000410000 */
[----:B------:R-:W-:Y:S02]  /*8780*/  FADD.FTZ R26, -R144, R26 ;  /* 0x0000001a901a7221 */ /* 0x000fe40000010100 */
[----:B------:R-:W-:Y:S02]  /*8790*/  FMUL.FTZ R25, R109, R25 ;  /* 0x000000196d197220 */ /* 0x000fe40000410000 */
[----:B------:R-:W-:Y:S01]  /*87a0*/  FMUL.FTZ R2, R2, c[0x0][0x2ec] ;  /* 0x0000bb0002027a20 */ /* 0x000fe20000410000 */
[----:B------:R2:W5:Y:S01]  /*87b0*/  LDL.LU R109, [R1+0x154] ;  /* 0x00015400016d7983 */ /* 0x0005620000300800 */
[----:B------:R-:W-:Y:S02]  /*87c0*/  FMUL.FTZ R177, R19, R0 ;  /* 0x0000000013b17220 */ /* 0x000fe40000410000 */
[----:B------:R-:W-:Y:S02]  /*87d0*/  FFMA.FTZ R0, -R181, R181, 1 ;  /* 0x3f800000b5007423 */ /* 0x000fe400000101b5 */
[----:B------:R-:W-:Y:S02]  /*87e0*/  FADD.FTZ R27, -R144, R27 ;  /* 0x0000001b901b7221 */ /* 0x000fe40000010100 */
[----:B------:R-:W-:Y:S02]  /*87f0*/  FMUL.FTZ R26, R108, R26 ;  /* 0x0000001a6c1a7220 */ /* 0x000fe40000410000 */
[----:B------:R-:W-:Y:S01]  /*8800*/  FADD.FTZ R20, -R150, R20 ;  /* 0x0000001496147221 */ /* 0x000fe20000010100 */
[----:B------:R2:W5:Y:S01]  /*8810*/  LDL.LU R108, [R1+0x150] ;  /* 0x00015000016c7983 */ /* 0x0005620000300800 */
[----:B------:R-:W-:Y:S02]  /*8820*/  FMUL.FTZ R180, R16, R5 ;  /* 0x0000000510b47220 */ /* 0x000fe40000410000 */
[----:B------:R-:W-:Y:S02]  /*8830*/  FMUL.FTZ R178, R18, R2 ;  /* 0x0000000212b27220 */ /* 0x000fe40000410000 */
[----:B------:R-:W-:Y:S02]  /*8840*/  FFMA.FTZ R5, -R187, R187, 1 ;  /* 0x3f800000bb057423 */ /* 0x000fe400000101bb */
[----:B------:R-:W-:Y:S02]  /*8850*/  FFMA.FTZ R2, -R182, R182, 1 ;  /* 0x3f800000b6027423 */ /* 0x000fe400000101b6 */
[----:B------:R-:W-:Y:S02]  /*8860*/  FMUL.FTZ R0, R0, c[0x0][0x2ec] ;  /* 0x0000bb0000007a20 */ /* 0x000fe40000410000 */
[----:B------:R-:W-:Y:S02]  /*8870*/  FMUL.FTZ R27, R107, R27 ;  /* 0x0000001b6b1b7220 */ /* 0x000fe40000410000 */
[----:B------:R-:W-:Y:S01]  /*8880*/  FADD.FTZ R28, -R148, R28 ;  /* 0x0000001c941c7221 */ /* 0x000fe20000010100 */
[----:B------:R2:W5:Y:S01]  /*8890*/  LDL.LU R107, [R1+0x14c] ;  /* 0x00014c00016b7983 */ /* 0x0005620000300800 */
[----:B------:R-:W-:Y:S02]  /*88a0*/  FMUL.FTZ R20, R139, R20 ;  /* 0x000000148b147220 */ /* 0x000fe40000410000 */
[----:B------:R-:W-:Y:S02]  /*88b0*/  FMUL.FTZ R179, R17, R4 ;  /* 0x0000000411b37220 */ /* 0x000fe40000410000 */
[----:B------:R-:W-:Y:S02]  /*88c0*/  FFMA.FTZ R4, -R183, R183, 1 ;  /* 0x3f800000b7047423 */ /* 0x000fe400000101b7 */
[----:B------:R-:W-:Y:S02]  /*88d0*/  FMUL.FTZ R5, R5, c[0x0][0x2ec] ;  /* 0x0000bb0005057a20 */ /* 0x000fe40000410000 */
[----:B------:R-:W-:Y:S02]  /*88e0*/  FMUL.FTZ R2, R2, c[0x0][0x2ec] ;  /* 0x0000bb0002027a20 */ /* 0x000fe40000410000 */
[----:B------:R-:W-:Y:S02]  /*88f0*/  FMUL.FTZ R19, R23, R0 ;  /* 0x0000000017137220 */ /* 0x000fe40000410000 */
[----:B------:R-:W-:Y:S02]  /*8900*/  FFMA.FTZ R0, -R188, R188, 1 ;  /* 0x3f800000bc007423 */ /* 0x000fe400000101bc */
[----:B------:R-:W-:Y:S02]  /*8910*/  FADD.FTZ R29, -R148, R29 ;  /* 0x0000001d941d7221 */ /* 0x000fe40000010100 */
[----:B------:R-:W-:Y:S02]  /*8920*/  FMUL.FTZ R28, R106, R28 ;  /* 0x0000001c6a1c7220 */ /* 0x000fe40000410000 */
[----:B------:R-:W-:Y:S01]  /*8930*/  FMUL.FTZ R4, R4, c[0x0][0x2ec] ;  /* 0x0000bb0004047a20 */ /* 0x000fe20000410000 */
[----:B------:R2:W5:Y:S01]  /*8940*/  LDL.LU R106, [R1+0x148] ;  /* 0x00014800016a7983 */ /* 0x0005620000300800 */
[----:B------:R-:W-:Y:S02]  /*8950*/  FMUL.FTZ R176, R20, R5 ;  /* 0x0000000514b07220 */ /* 0x000fe40000410000 */
[----:B------:R-:W-:Y:S02]  /*8960*/  FMUL.FTZ R175, R22, R2 ;  /* 0x0000000216af7220 */ /* 0x000fe40000410000 */
[----:B------:R-:W-:Y:S02]  /*8970*/  FMUL.FTZ R5, R0, c[0x0][0x2ec] ;  /* 0x0000bb0000057a20 */ /* 0x000fe40000410000 */
[----:B------:R-:W-:Y:S02]  /*8980*/  FFMA.FTZ R2, -R185, R185, 1 ;  /* 0x3f800000b9027423 */ /* 0x000fe400000101b9 */
[----:B------:R-:W-:Y:S02]  /*8990*/  FFMA.FTZ R0, -R184, R184, 1 ;  /* 0x3f800000b8007423 */ /* 0x000fe400000101b8 */
[----:B------:R-:W-:Y:S02]  /*89a0*/  FADD.FTZ R30, -R144, R30 ;  /* 0x0000001e901e7221 */ /* 0x000fe40000010100 */
[----:B------:R-:W-:Y:S02]  /*89b0*/  FMUL.FTZ R29, R105, R29 ;  /* 0x0000001d691d7220 */ /* 0x000fe40000410000 */
[----:B------:R-:W-:Y:S01]  /*89c0*/  FMUL.FTZ R20, R21, R4 ;  /* 0x0000000415147220 */ /* 0x000fe20000410000 */
[----:B------:R2:W5:Y:S01]  /*89d0*/  LDL.LU R105, [R1+0x144] ;  /* 0x0001440001697983 */ /* 0x0005620000300800 */
[----:B------:R-:W-:Y:S02]  /*89e0*/  FFMA.FTZ R4, -R186, R186, 1 ;  /* 0x3f800000ba047423 */ /* 0x000fe400000101ba */
[----:B------:R-:W-:Y:S02]  /*89f0*/  FMUL.FTZ R2, R2, c[0x0][0x2ec] ;  /* 0x0000bb0002027a20 */ /* 0x000fe40000410000 */
[----:B------:R-:W-:Y:S02]  /*8a00*/  FMUL.FTZ R0, R0, c[0x0][0x2ec] ;  /* 0x0000bb0000007a20 */ /* 0x000fe40000410000 */
[----:B------:R-:W-:Y:S02]  /*8a10*/  FADD.FTZ R31, -R144, R31 ;  /* 0x0000001f901f7221 */ /* 0x000fe40000010100 */
[----:B------:R-:W-:Y:S02]  /*8a20*/  FMUL.FTZ R30, R104, R30 ;  /* 0x0000001e681e7220 */ /* 0x000fe40000410000 */
[----:B------:R-:W-:Y:S01]  /*8a30*/  FMUL.FTZ R4, R4, c[0x0][0x2ec] ;  /* 0x0000bb0004047a20 */ /* 0x000fe20000410000 */
[----:B------:R2:W5:Y:S01]  /*8a40*/  LDL.LU R104, [R1+0x140] ;  /* 0x0001400001687983 */ /* 0x0005620000300800 */
[----:B------:R-:W-:Y:S02]  /*8a50*/  FMUL.FTZ R161, R26, R2 ;  /* 0x000000021aa17220 */ /* 0x000fe40000410000 */
[----:B------:R-:W-:Y:S02]  /*8a60*/  FMUL.FTZ R160, R27, R0 ;  /* 0x000000001ba07220 */ /* 0x000fe40000410000 */
[----:B------:R-:W-:Y:S02]  /*8a70*/  FFMA.FTZ R2, -R190, R190, 1 ;  /* 0x3f800000be027423 */ /* 0x000fe400000101be */
[----:B------:R-:W-:Y:S02]  /*8a80*/  FFMA.FTZ R0, -R189, R189, 1 ;  /* 0x3f800000bd007423 */ /* 0x000fe400000101bd */
        /* <DEDUP_REMOVED lines=8> */
[----:B------:R-:W-:Y:S02]  /*8b10*/  FMUL.FTZ R0, R0, c[0x0][0x2ec] ;  /* 0x0000bb0000007a20 */ /* 0x000fe40000410000 */
[----:B------:R-:W-:Y:S02]  /*8b20*/  FADD.FTZ R33, -R150, R33 ;  /* 0x0000002196217221 */ /* 0x000fe40000010100 */
[----:B------:R-:W-:Y:S02]  /*8b30*/  FMUL.FTZ R32, R102, R32 ;  /* 0x0000002066207220 */ /* 0x000fe40000410000 */
[----:B------:R-:W-:Y:S01]  /*8b40*/  FMUL.FTZ R5, R5, c[0x0][0x2ec] ;  /* 0x0000bb0005057a20 */ /* 0x000fe20000410000 */
[----:B------:R2:W5:Y:S01]  /*8b50*/  LDL.LU R102, [R1+0x138] ;  /* 0x0001380001667983 */ /* 0x0005620000300800 */
[----:B------:R-:W-:Y:S02]  /*8b60*/  FMUL.FTZ R4, R4, c[0x0][0x2ec] ;  /* 0x0000bb0004047a20 */ /* 0x000fe40000410000 */
[----:B------:R-:W-:Y:S02]  /*8b70*/  FMUL.FTZ R157, R30, R2 ;  /* 0x000000021e9d7220 */ /* 0x000fe40000410000 */
[----:B------:R-:W-:Y:S02]  /*8b80*/  FMUL.FTZ R156, R31, R0 ;  /* 0x000000001f9c7220 */ /* 0x000fe40000410000 */
[----:B------:R-:W-:Y:S02]  /*8b90*/  FFMA.FTZ R2, -R196, R196, 1 ;  /* 0x3f800000c4027423 */ /* 0x000fe400000101c4 */
[----:B------:R-:W-:Y:S02]  /*8ba0*/  FFMA.FTZ R0, -R193, R193, 1 ;  /* 0x3f800000c1007423 */ /* 0x000fe400000101c1 */
[----:B------:R-:W-:Y:S02]  /*8bb0*/  FMUL.FTZ R33, R101, R33 ;  /* 0x0000002165217220 */ /* 0x000fe40000410000 */
[----:B------:R-:W-:Y:S01]  /*8bc0*/  FMUL.FTZ R159, R28, R5 ;  /* 0x000000051c9f7220 */ /* 0x000fe20000410000 */
[----:B------:R2:W5:Y:S01]  /*8bd0*/  LDL.LU R101, [R1+0x134] ;  /* 0x0001340001657983 */ /* 0x0005620000300800 */
[----:B------:R-:W-:Y:S02]  /*8be0*/  FMUL.FTZ R158, R29, R4 ;  /* 0x000000041d9e7220 */ /* 0x000fe40000410000 */
[----:B------:R-:W-:Y:S02]  /*8bf0*/  FMUL.FTZ R5, R2, c[0x0][0x2ec] ;  /* 0x0000bb0002057a20 */ /* 0x000fe40000410000 */
[----:B------:R-:W-:Y:S02]  /*8c00*/  FMUL.FTZ R4, R0, c[0x0][0x2ec] ;  /* 0x0000bb0000047a20 */ /* 0x000fe40000410000 */
[----:B------:R-:W-:Y:S02]  /*8c10*/  FMUL.FTZ R18, R32, R5 ;  /* 0x0000000520127220 */ /* 0x000fe40000410000 */
[----:B------:R-:W-:Y:S02]  /*8c20*/  FMUL.FTZ R16, R33, R4 ;  /* 0x0000000421107220 */ /* 0x000fe40000410000 */
[C---:B------:R-:W-:Y:S01]  /*8c30*/  FADD.FTZ R34, -R149.reuse, R34 ;  /* 0x0000002295227221 */ /* 0x040fe20000010100 */
[----:B------:R-:W1:Y:S01]  /*8c40*/  LDSM.16.M88.4 R4, [R168+0x11800] ;  /* 0x01180000a804783b */ /* 0x000e620000000200 */
[----:B------:R-:W-:Y:S02]  /*8c50*/  FADD.FTZ R35, -R149, R35 ;  /* 0x0000002395237221 */ /* 0x000fe40000010100 */
[----:B------:R-:W-:Y:S02]  /*8c60*/  FMUL.FTZ R34, R100, R34 ;  /* 0x0000002264227220 */ /* 0x000fe40000410000 */
[----:B------:R-:W-:Y:S02]  /*8c70*/  FMUL.FTZ R35, R99, R35 ;  /* 0x0000002363237220 */ /* 0x000fe40000410000 */
[C---:B------:R-:W-:Y:S01]  /*8c80*/  FADD.FTZ R36, -R150.reuse, R36 ;  /* 0x0000002496247221 */ /* 0x040fe20000010100 */
[----:B------:R2:W5:Y:S01]  /*8c90*/  LDL.LU R100, [R1+0x130] ;  /* 0x0001300001647983 */ /* 0x0005620000300800 */
[----:B------:R-:W-:Y:S02]  /*8ca0*/  FADD.FTZ R37, -R150, R37 ;  /* 0x0000002596257221 */ /* 0x000fe40000010100 */
[----:B------:R-:W-:Y:S01]  /*8cb0*/  FMUL.FTZ R36, R98, R36 ;  /* 0x0000002462247220 */ /* 0x000fe20000410000 */
[----:B------:R2:W5:Y:S01]  /*8cc0*/  LDL.LU R99, [R1+0x12c] ;  /* 0x00012c0001637983 */ /* 0x0005620000300800 */
[----:B------:R-:W-:Y:S02]  /*8cd0*/  FADD.FTZ R38, -R149, R38 ;  /* 0x0000002695267221 */ /* 0x000fe40000010100 */
[----:B------:R-:W-:Y:S01]  /*8ce0*/  FMUL.FTZ R37, R97, R37 ;  /* 0x0000002561257220 */ /* 0x000fe20000410000 */
[----:B------:R2:W5:Y:S01]  /*8cf0*/  LDL.LU R98, [R1+0x128] ;  /* 0x0001280001627983 */ /* 0x0005620000300800 */
[----:B------:R-:W-:Y:S02]  /*8d00*/  FADD.FTZ R39, -R149, R39 ;  /* 0x0000002795277221 */ /* 0x000fe40000010100 */
[----:B------:R-:W-:Y:S01]  /*8d10*/  FMUL.FTZ R38, R96, R38 ;  /* 0x0000002660267220 */ /* 0x000fe20000410000 */
[----:B------:R2:W5:Y:S01]  /*8d20*/  LDL.LU R97, [R1+0x124] ;  /* 0x0001240001617983 */ /* 0x0005620000300800 */
[----:B------:R-:W-:Y:S02]  /*8d30*/  FMUL.FTZ R39, R95, R39 ;  /* 0x000000275f277220 */ /* 0x000fe40000410000 */
[C---:B------:R-:W-:Y:S01]  /*8d40*/  FADD.FTZ R40, -R148.reuse, R40 ;  /* 0x0000002894287221 */ /* 0x040fe20000010100 */
[----:B------:R2:W5:Y:S01]  /*8d50*/  LDL.LU R96, [R1+0x120] ;  /* 0x0001200001607983 */ /* 0x0005620000300800 */
[----:B------:R-:W-:Y:S02]  /*8d60*/  FADD.FTZ R41, -R148, R41 ;  /* 0x0000002994297221 */ /* 0x000fe40000010100 */
[----:B------:R-:W-:Y:S01]  /*8d70*/  FMUL.FTZ R40, R94, R40 ;  /* 0x000000285e287220 */ /* 0x000fe20000410000 */
[----:B------:R2:W5:Y:S01]  /*8d80*/  LDL.LU R95, [R1+0x11c] ;  /* 0x00011c00015f7983 */ /* 0x0005620000300800 */
[C---:B------:R-:W-:Y:S02]  /*8d90*/  FADD.FTZ R42, -R144.reuse, R42 ;  /* 0x0000002a902a7221 */ /* 0x040fe40000010100 */
        /* <DEDUP_REMOVED lines=8> */
[----:B------:R-:W-:Y:S01]  /*8e20*/  FADD.FTZ R45, -R148, R45 ;  /* 0x0000002d942d7221 */ /* 0x000fe20000010100 */
[-C--:B-1----:R-:W-:Y:S01]  /*8e30*/  HMMA.16816.F32 R52, R132, R4.reuse, R52 ;  /* 0x000000048434723c */ /* 0x082fe20000001834 */
[----:B------:R-:W-:Y:S01]  /*8e40*/  FMUL.FTZ R44, R90, R44 ;  /* 0x0000002c5a2c7220 */ /* 0x000fe20000410000 */
[----:B------:R2:W5:Y:S01]  /*8e50*/  LDL.LU R91, [R1+0x10c] ;  /* 0x00010c00015b7983 */ /* 0x0005620000300800 */
[----:B------:R-:W-:Y:S02]  /*8e60*/  FADD.FTZ R46, -R144, R46 ;  /* 0x0000002e902e7221 */ /* 0x000fe40000010100 */
[----:B------:R-:W-:Y:S01]  /*8e70*/  FMUL.FTZ R45, R89, R45 ;  /* 0x0000002d592d7220 */ /* 0x000fe20000410000 */
[----:B------:R2:W5:Y:S01]  /*8e80*/  LDL.LU R90, [R1+0x108] ;  /* 0x00010800015a7983 */ /* 0x0005620000300800 */
[----:B------:R-:W-:Y:S01]  /*8e90*/  FFMA.FTZ R0, -R194, R194, 1 ;  /* 0x3f800000c2007423 */ /* 0x000fe200000101c2 */
[C---:B------:R-:W-:Y:S01]  /*8ea0*/  HMMA.16816.F32 R56, R140.reuse, R4, R56 ;  /* 0x000000048c38723c */ /* 0x040fe20000001838 */
[----:B------:R-:W-:Y:S01]  /*8eb0*/  FADD.FTZ R47, -R144, R47 ;  /* 0x0000002f902f7221 */ /* 0x000fe20000010100 */
[----:B------:R2:W5:Y:S02]  /*8ec0*/  LDL.LU R89, [R1+0x104] ;  /* 0x0001040001597983 */ /* 0x0005640000300800 */
[----:B------:R-:W-:Y:S02]  /*8ed0*/  FMUL.FTZ R46, R88, R46 ;  /* 0x0000002e582e7220 */ /* 0x000fe40000410000 */
[----:B------:R-:W-:Y:S01]  /*8ee0*/  FMUL.FTZ R0, R0, c[0x0][0x2ec] ;  /* 0x0000bb0000007a20 */ /* 0x000fe20000410000 */
[----:B------:R2:W5:Y:S01]  /*8ef0*/  LDL.LU R88, [R1+0x100] ;  /* 0x0001000001587983 */ /* 0x0005620000300800 */
[----:B------:R-:W-:Y:S01]  /*8f00*/  FMUL.FTZ R47, R87, R47 ;  /* 0x0000002f572f7220 */ /* 0x000fe20000410000 */
[-C--:B------:R-:W-:Y:S02]  /*8f10*/  HMMA.16816.F32 R60, R140, R6.reuse, R60 ;  /* 0x000000068c3c723c */ /* 0x080fe4000000183c */
[----:B------:R2:W5:Y:S01]  /*8f20*/  LDL.LU R87, [R1+0xfc] ;  /* 0x0000fc0001577983 */ /* 0x0005620000300800 */
[----:B------:R-:W-:Y:S02]  /*8f30*/  FADD.FTZ R48, -R150, R48 ;  /* 0x0000003096307221 */ /* 0x000fe40000010100 */
[----:B------:R-:W-:Y:S02]  /*8f40*/  FFMA.FTZ R2, -R195, R195, 1 ;  /* 0x3f800000c3027423 */ /* 0x000fe400000101c3 */
[----:B------:R-:W-:Y:S01]  /*8f50*/  FMUL.FTZ R15, R35, R0 ;  /* 0x00000000230f7220 */ /* 0x000fe20000410000 */
[----:B------:R-:W-:Y:S01]  /*8f60*/  HMMA.16816.F32 R64, R132, R6, R64 ;  /* 0x000000068440723c */ /* 0x000fe20000001840 */
[----:B------:R-:W-:Y:S03]  /*8f70*/  FFMA.FTZ R0, -R200, R200, 1 ;  /* 0x3f800000c8007423 */ /* 0x000fe600000101c8 */
[----:B------:R-:W-:Y:S02]  /*8f80*/  FADD.FTZ R49, -R150, R49 ;  /* 0x0000003196317221 */ /* 0x000fe40000010100 */
[----:B------:R-:W-:Y:S02]  /*8f90*/  FMUL.FTZ R48, R86, R48 ;  /* 0x0000003056307220 */ /* 0x000fe40000410000 */
[----:B------:R-:W-:Y:S01]  /*8fa0*/  FMUL.FTZ R2, R2, c[0x0][0x2ec] ;  /* 0x0000bb0002027a20 */ /* 0x000fe20000410000 */
[----:B------:R2:W5:Y:S03]  /*8fb0*/  LDL.LU R86, [R1+0xf8] ;  /* 0x0000f80001567983 */ /* 0x0005660000300800 */
[----:B------:R-:W-:Y:S02]  /*8fc0*/  FFMA.FTZ R9, -R203, R203, 1 ;  /* 0x3f800000cb097423 */ /* 0x000fe400000101cb */
[----:B------:R-:W-:Y:S02]  /*8fd0*/  FMUL.FTZ R0, R0, c[0x0][0x2ec] ;  /* 0x0000bb0000007a20 */ /* 0x000fe40000410000 */
[----:B------:R-:W-:Y:S02]  /*8fe0*/  FADD.FTZ R50, -R149, R50 ;  /* 0x0000003295327221 */ /* 0x000fe40000010100 */
[----:B------:R-:W-:Y:S02]  /*8ff0*/  FMUL.FTZ R49, R85, R49 ;  /* 0x0000003155317220 */ /* 0x000fe40000410000 */
[----:B------:R-:W-:Y:S01]  /*9000*/  FMUL.FTZ R17, R34, R2 ;  /* 0x0000000222117220 */ /* 0x000fe20000410000 */
[----:B------:R2:W5:Y:S01]  /*9010*/  LDL.LU R85, [R1+0xf4] ;  /* 0x0000f40001557983 */ /* 0x0005620000300800 */
[----:B------:R-:W-:Y:S02]  /*9020*/  FFMA.FTZ R2, -R201, R201, 1 ;  /* 0x3f800000c9027423 */ /* 0x000fe400000101c9 */
[----:B------:R-:W-:Y:S02]  /*9030*/  FMUL.FTZ R9, R9, c[0x0][0x2ec] ;  /* 0x0000bb0009097a20 */ /* 0x000fe40000410000 */
[----:B------:R-:W-:Y:S02]  /*9040*/  FMUL.FTZ R152, R39, R0 ;  /* 0x0000000027987220 */ /* 0x000fe40000410000 */
[----:B------:R-:W-:Y:S02]  /*9050*/  FFMA.FTZ R0, -R207, R207, 1 ;  /* 0x3f800000cf007423 */ /* 0x000fe400000101cf */
[----:B------:R-:W-:Y:S02]  /*9060*/  FADD.FTZ R51, -R149, R51 ;  /* 0x0000003395337221 */ /* 0x000fe40000010100 */
[----:B------:R-:W-:Y:S02]  /*9070*/  FMUL.FTZ R50, R84, R50 ;  /* 0x0000003254327220 */ /* 0x000fe40000410000 */
[----:B------:R-:W-:Y:S01]  /*9080*/  FFMA.FTZ R5, -R211, R211, 1 ;  /* 0x3f800000d3057423 */ /* 0x000fe200000101d3 */
[----:B------:R2:W5:Y:S01]  /*9090*/  LDL.LU R84, [R1+0xf0] ;  /* 0x0000f00001547983 */ /* 0x0005620000300800 */
[----:B------:R-:W-:Y:S02]  /*90a0*/  FFMA.FTZ R8, -R202, R202, 1 ;  /* 0x3f800000ca087423 */ /* 0x000fe400000101ca */
[----:B------:R-:W-:Y:S02]  /*90b0*/  FMUL.FTZ R2, R2, c[0x0][0x2ec] ;  /* 0x0000bb0002027a20 */ /* 0x000fe40000410000 */
[----:B------:R-:W-:Y:S02]  /*90c0*/  FMUL.FTZ R155, R36, R9 ;  /* 0x00000009249b7220 */ /* 0x000fe40000410000 */
[----:B------:R-:W-:Y:S02]  /*90d0*/  FMUL.FTZ R9, R0, c[0x0][0x2ec] ;  /* 0x0000bb0000097a20 */ /* 0x000fe40000410000 */
[----:B------:R-:W-:Y:S02]  /*90e0*/  FFMA.FTZ R0, -R204, R204, 1 ;  /* 0x3f800000cc007423 */ /* 0x000fe400000101cc */
[----:B------:R-:W-:Y:S02]  /*90f0*/  FMUL.FTZ R51, R83, R51 ;  /* 0x0000003353337220 */ /* 0x000fe40000410000 */
[----:B------:R-:W-:Y:S01]  /*9100*/  FMUL.FTZ R5, R5, c[0x0][0x2ec] ;  /* 0x0000bb0005057a20 */ /* 0x000fe20000410000 */
[----:B------:R2:W5:Y:S01]  /*9110*/  LDL.LU R83, [R1+0xec] ;  /* 0x0000ec0001537983 */ /* 0x0005620000300800 */
[----:B------:R-:W-:Y:S02]  /*9120*/  FADD.FTZ R52, -R150, R52 ;  /* 0x0000003496347221 */ /* 0x000fe40000010100 */
[----:B------:R-:W-:Y:S02]  /*9130*/  FMUL.FTZ R8, R8, c[0x0][0x2ec] ;  /* 0x0000bb0008087a20 */ /* 0x000fe40000410000 */
        /* <DEDUP_REMOVED lines=20> */
[----:B------:R-:W-:Y:S02]  /*9280*/  FMUL.FTZ R41, R79, R55 ;  /* 0x000000374f297220 */ /* 0x000fe40000410000 */
[----:B------:R-:W-:Y:S01]  /*9290*/  FADD.FTZ R56, -R148, R56 ;  /* 0x0000003894387221 */ /* 0x000fe20000010100 */
[----:B------:R2:W5:Y:S01]  /*92a0*/  LDL.LU R79, [R1+0xdc] ;  /* 0x0000dc00014f7983 */ /* 0x0005620000300800 */
[----:B------:R-:W-:Y:S02]  /*92b0*/  FMUL.FTZ R151, R40, R9 ;  /* 0x0000000928977220 */ /* 0x000fe40000410000 */
[----:B------:R-:W-:Y:S02]  /*92c0*/  FADD.FTZ R57, -R148, R57 ;  /* 0x0000003994397221 */ /* 0x000fe40000010100 */
[----:B------:R-:W-:Y:S02]  /*92d0*/  FMUL.FTZ R40, R78, R56 ;  /* 0x000000384e287220 */ /* 0x000fe40000410000 */
[C---:B------:R-:W-:Y:S01]  /*92e0*/  FADD.FTZ R58, -R144.reuse, R58 ;  /* 0x0000003a903a7221 */ /* 0x040fe20000010100 */
[----:B------:R2:W5:Y:S01]  /*92f0*/  LDL.LU R78, [R1+0xd8] ;  /* 0x0000d800014e7983 */ /* 0x0005620000300800 */
[----:B------:R-:W-:Y:S02]  /*9300*/  FMUL.FTZ R39, R77, R57 ;  /* 0x000000394d277220 */ /* 0x000fe40000410000 */
        /* <DEDUP_REMOVED lines=34> */
[----:B------:R2:W5:Y:S01]  /*9530*/  LDL.64 R182, [R1] ;  /* 0x0000000001b67983 */ /* 0x0005620000100a00 */
        /* <DEDUP_REMOVED lines=66> */
[----:B--2---:R-:W2:Y:S01]  /*9960*/  LDL.LU R22, [R1+0xc] ;  /* 0x00000c0001167983 */ /* 0x004ea20000300800 */
[----:B-----5:R-:W-:Y:S01]  /*9970*/  ISETP.GE.AND P2, PT, R182, c[0x0][0x220], PT ;  /* 0x00008800b6007a0c */ /* 0x020fe20003f46270 */
[----:B------:R-:W-:Y:S01]  /*9980*/  IMAD.MOV.U32 R11, RZ, RZ, c[0x0][0x190] ;  /* 0x00006400ff0b7624 */ /* 0x000fe200078e00ff */
[----:B------:R-:W-:Y:S01]  /*9990*/  ULOP3.LUT UR8, UR7, 0x1, URZ, 0xc0, !UPT ;  /* 0x0000000107087892 */ /* 0x000fe2000f8ec03f */
[----:B------:R-:W3:Y:S02]  /*99a0*/  LDL.LU R21, [R1+0x8] ;  /* 0x0000080001157983 */ /* 0x000ee40000300800 */
[C---:B------:R-:W-:Y:S01]  /*99b0*/  IMAD.U32 R4, R11.reuse, -0x80, RZ ;  /* 0xffffff800b047824 */ /* 0x040fe200078e00ff */
[----:B------:R-:W-:Y:S04]  /*99c0*/  UISETP.NE.U32.AND UP0, UPT, UR8, 0x1, UPT ;  /* 0x000000010800788c */ /* 0x000fe8000bf05070 */
[----:B------:R-:W-:Y:S01]  /*99d0*/  USEL UR8, UR44, 0x4000, !UP0 ;  /* 0x000040002c087887 */ /* 0x000fe2000c000000 */
[----:B------:R-:W-:Y:S02]  /*99e0*/  SHF.R.S32.HI R5, RZ, 0x1f, R4 ;  /* 0x0000001fff057819 */ /* 0x000fe40000011404 */
[CC--:B------:R-:W-:Y:S01]  /*99f0*/  @!P2 LEA R2, P3, R11.reuse, R4.reuse, 0x6 ;  /* 0x000000040b02a211 */ /* 0x0c0fe200078630ff */
[----:B------:R-:W-:Y:S01]  /*9a00*/  @!P2 IMAD.MOV.U32 R9, RZ, RZ, c[0x0][0x194] ;  /* 0x00006500ff09a624 */ /* 0x000fe200078e00ff */
[C---:B------:R-:W-:Y:S01]  /*9a10*/  @!P2 LEA R0, P4, R11.reuse, R4, 0x5 ;  /* 0x000000040b00a211 */ /* 0x040fe200078828ff */
[----:B------:R-:W-:Y:S01]  /*9a20*/  @!P2 IMAD.MOV.U32 R8, RZ, RZ, c[0x0][0x194] ;  /* 0x00006500ff08a624 */ /* 0x000fe200078e00ff */
[----:B------:R-:W-:Y:S01]  /*9a30*/  IADD3 R174, R174, UR8, RZ ;  /* 0x00000008aeae7c10 */ /* 0x000fe2000fffe0ff */
[----:B------:R-:W-:Y:S01]  /*9a40*/  @!P2 IMAD.MOV.U32 R14, RZ, RZ, c[0x0][0x194] ;  /* 0x00006500ff0ea624 */ /* 0x000fe200078e00ff */
[CC--:B------:R-:W-:Y:S02]  /*9a50*/  @!P2 LEA.HI.X R9, R11.reuse, R5.reuse, R9, 0x6, P3 ;  /* 0x000000050b09a211 */ /* 0x0c0fe400018f3409 */
[C---:B------:R-:W-:Y:S01]  /*9a60*/  @!P2 LEA.HI.X R8, R11.reuse, R5, R8, 0x5, P4 ;  /* 0x000000050b08a211 */ /* 0x040fe200020f2c08 */
[----:B------:R1:W-:Y:S01]  /*9a70*/  @P2 STS [R174], RZ ;  /* 0x000000ffae002388 */ /* 0x0003e20000000800 */
[----:B------:R-:W-:Y:S03]  /*9a80*/  IADD3 R170, R170, UR8, RZ ;  /* 0x00000008aaaa7c10 */ /* 0x000fe6000fffe0ff */
[----:B------:R1:W-:Y:S04]  /*9a90*/  @P2 STS [R174+0x4], RZ ;  /* 0x000004ffae002388 */ /* 0x0003e80000000800 */
[----:B------:R1:W-:Y:S04]  /*9aa0*/  @P2 STS [R174+0x8], RZ ;  /* 0x000008ffae002388 */ /* 0x0003e80000000800 */
[----:B------:R1:W-:Y:S01]  /*9ab0*/  @P2 STS [R174+0xc], RZ ;  /* 0x00000cffae002388 */ /* 0x0003e20000000800 */
[-C--:B--2---:R-:W-:Y:S02]  /*9ac0*/  LEA R6, P5, R4, R22.reuse, 0x1 ;  /* 0x0000001604067211 */ /* 0x084fe400078a08ff */
[-C--:B------:R-:W-:Y:S02]  /*9ad0*/  @!P2 LEA R10, P3, R2, R22.reuse, 0x1 ;  /* 0x00000016020aa211 */ /* 0x080fe400078608ff */
[-C--:B------:R-:W-:Y:S02]  /*9ae0*/  @!P2 LEA R12, P4, R0, R22.reuse, 0x1 ;  /* 0x00000016000ca211 */ /* 0x080fe400078808ff */
[-CC-:B---3--:R-:W-:Y:S01]  /*9af0*/  LEA.HI.X R7, R4, R21.reuse, R5.reuse, 0x1, P5 ;  /* 0x0000001504077211 */ /* 0x188fe200028f0c05 */
[----:B------:R-:W-:Y:S01]  /*9b00*/  @!P2 IMAD.WIDE.U32 R4, R11, 0x60, R4 ;  /* 0x000000600b04a825 */ /* 0x000fe200078e0004 */
[-C--:B------:R-:W-:Y:S02]  /*9b10*/  @!P2 LEA.HI.X R11, R2, R21.reuse, R9, 0x1, P3 ;  /* 0x00000015020ba211 */ /* 0x080fe400018f0c09 */
[-C--:B------:R-:W-:Y:S01]  /*9b20*/  @!P2 LEA.HI.X R13, R0, R21.reuse, R8, 0x1, P4 ;  /* 0x00000015000da211 */ /* 0x080fe200020f0c08 */
[----:B------:R1:W-:Y:S01]  /*9b30*/  STL [R1+0xc], R6 ;  /* 0x00000c0601007387 */ /* 0x0003e20000100800 */
[----:B------:R-:W-:Y:S01]  /*9b40*/  IADD3 R0, R252, UR8, RZ ;  /* 0x00000008fc007c10 */ /* 0x000fe2000fffe0ff */
[----:B------:R-:W-:Y:S01]  /*9b50*/  @!P2 IMAD R2, R14, 0x60, RZ ;  /* 0x000000600e02a824 */ /* 0x000fe200078e02ff */
[C---:B------:R-:W-:Y:S01]  /*9b60*/  @!P2 LEA R8, P3, R4.reuse, R22, 0x1 ;  /* 0x000000160408a211 */ /* 0x040fe200078608ff */
[----:B------:R1:W-:Y:S02]  /*9b70*/  STL [R1+0x8], R7 ;  /* 0x0000080701007387 */ /* 0x0003e40000100800 */
[----:B------:R-:W-:Y:S02]  /*9b80*/  @!P2 IMAD.IADD R2, R5, 0x1, R2 ;  /* 0x000000010502a824 */ /* 0x000fe400078e0202 */
[----:B------:R-:W-:Y:S01]  /*9b90*/  @!PT LDS RZ, [RZ] ;  /* 0x00000000fffff984 */ /* 0x000fe20000000800 */
[----:B------:R-:W-:Y:S01]  /*9ba0*/  @!PT LDS RZ, [RZ] ;  /* 0x00000000fffff984 */ /* 0x000fe20000000800 */
[----:B------:R-:W-:Y:S01]  /*9bb0*/  @!PT LDS RZ, [RZ] ;  /* 0x00000000fffff984 */ /* 0x000fe20000000800 */
[----:B------:R1:W-:Y:S03]  /*9bc0*/  @!P2 LDGSTS.E.BYPASS.LTC128B.128 [R0], [R6.64] ;  /* 0x000000000600afae */ /* 0x0003e6000b901d44 */
[----:B------:R-:W-:Y:S01]  /*9bd0*/  @!P2 LEA.HI.X R9, R4, R21, R2, 0x1, P3 ;  /* 0x000000150409a211 */ /* 0x000fe200018f0c02 */
[----:B------:R1:W-:Y:S01]  /*9be0*/  @P2 STS [R174+0x1000], RZ ;  /* 0x001000ffae002388 */ /* 0x0003e20000000800 */
[C---:B------:R-:W-:Y:S02]  /*9bf0*/  @!P2 IADD3 R2, R252.reuse, UR8, RZ ;  /* 0x00000008fc02ac10 */ /* 0x040fe4000fffe0ff */
        /* <DEDUP_REMOVED lines=26> */
.L_x_1991:
[----:B--2---:R-:W-:Y:S01]  /*9da0*/  F2FP.PACK_AB R28, R241, R242 ;  /* 0x000000f2f11c723e */ /* 0x004fe200000000ff */
        /* <DEDUP_REMOVED lines=167> */
[----:B------:R-:W-:Y:S01]  /*a820*/  ISETP.GE.AND P2, PT, R182, c[0x0][0x220], PT ;  /* 0x00008800b6007a0c */ /* 0x000fe20003f46270 */
[----:B------:R-:W-:Y:S02]  /*a830*/  IMAD.MOV.U32 R8, RZ, RZ, c[0x0][0x370] ;  /* 0x0000dc00ff087624 */ /* 0x000fe400078e00ff */
[----:B------:R-:W3:Y:S02]  /*a840*/  LDL.LU R52, [R1+0x10] ;  /* 0x0000100001347983 */ /* 0x000ee40000300800 */
[C---:B------:R-:W-:Y:S05]  /*a850*/  IMAD.U32 R4, R8.reuse, -0x80, RZ ;  /* 0xffffff8008047824 */ /* 0x040fea00078e00ff */
[--C-:B------:R-:W-:Y:S03]  /*a860*/  SHF.R.S32.HI R5, RZ, 0x1f, R4.reuse ;  /* 0x0000001fff057819 */ /* 0x100fe60000011404 */
[----:B------:R1:W-:Y:S01]  /*a870*/  @P2 STS.128 [R148+0x8000], RZ ;  /* 0x008000ff94002388 */ /* 0x0003e20000000c00 */
[----:B------:R-:W-:Y:S01]  /*a880*/  @!P2 IMAD.MOV.U32 R13, RZ, RZ, c[0x0][0x374] ;  /* 0x0000dd00ff0da624 */ /* 0x000fe200078e00ff */
[CC--:B------:R-:W-:Y:S01]  /*a890*/  @!P2 LEA R11, P4, R8.reuse, R4.reuse, 0x5 ;  /* 0x00000004080ba211 */ /* 0x0c0fe200078828ff */
[----:B------:R-:W-:Y:S01]  /*a8a0*/  @!P2 IMAD.MOV.U32 R15, RZ, RZ, c[0x0][0x374] ;  /* 0x0000dd00ff0fa624 */ /* 0x000fe200078e00ff */
[C---:B------:R-:W-:Y:S01]  /*a8b0*/  @!P2 LEA R14, P3, R8.reuse, R4, 0x6 ;  /* 0x00000004080ea211 */ /* 0x040fe200078630ff */
[----:B------:R-:W-:Y:S01]  /*a8c0*/  @!P2 IMAD.MOV.U32 R16, RZ, RZ, c[0x0][0x374] ;  /* 0x0000dd00ff10a624 */ /* 0x000fe200078e00ff */
[CC--:B------:R-:W-:Y:S02]  /*a8d0*/  @!P2 LEA.HI.X R13, R8.reuse, R5.reuse, R13, 0x5, P4 ;  /* 0x00000005080da211 */ /* 0x0c0fe400020f2c0d */
[C---:B------:R-:W-:Y:S01]  /*a8e0*/  @!P2 LEA.HI.X R15, R8.reuse, R5, R15, 0x6, P3 ;  /* 0x00000005080fa211 */ /* 0x040fe200018f340f */
[----:B------:R-:W-:Y:S04]  /*a8f0*/  @!P2 IMAD.WIDE.U32 R8, R8, 0x60, R4 ;  /* 0x000000600808a825 */ /* 0x000fe800078e0004 */
[----:B------:R-:W-:Y:S01]  /*a900*/  @!P2 IMAD R16, R16, 0x60, RZ ;  /* 0x000000601010a824 */ /* 0x000fe200078e02ff */
[CC--:B--2---:R-:W-:Y:S02]  /*a910*/  LEA R6, P5, R4.reuse, R53.reuse, 0x1 ;  /* 0x0000003504067211 */ /* 0x0c4fe400078a08ff */
[-C--:B------:R-:W-:Y:S02]  /*a920*/  @!P2 LEA R12, P4, R11, R53.reuse, 0x1 ;  /* 0x000000350b0ca211 */ /* 0x080fe400078808ff */
[-C--:B---3--:R-:W-:Y:S01]  /*a930*/  LEA.HI.X R7, R4, R52.reuse, R5, 0x1, P5 ;  /* 0x0000003404077211 */ /* 0x088fe200028f0c05 */
[----:B------:R-:W-:Y:S01]  /*a940*/  @!P2 IMAD.IADD R5, R9, 0x1, R16 ;  /* 0x000000010905a824 */ /* 0x000fe200078e0210 */
[-C--:B------:R-:W-:Y:S02]  /*a950*/  @!P2 LEA.HI.X R13, R11, R52.reuse, R13, 0x1, P4 ;  /* 0x000000340b0da211 */ /* 0x080fe400020f0c0d */
[CC--:B------:R-:W-:Y:S01]  /*a960*/  @!P2 LEA R10, P3, R14.reuse, R53.reuse, 0x1 ;  /* 0x000000350e0aa211 */ /* 0x0c0fe200078608ff */
[----:B------:R-:W-:Y:S01]  /*a970*/  @!PT LDS RZ, [RZ] ;  /* 0x00000000fffff984 */ /* 0x000fe20000000800 */
[----:B------:R-:W-:Y:S01]  /*a980*/  @!PT LDS RZ, [RZ] ;  /* 0x00000000fffff984 */ /* 0x000fe20000000800 */
[----:B------:R-:W-:Y:S01]  /*a990*/  @!PT LDS RZ, [RZ] ;  /* 0x00000000fffff984 */ /* 0x000fe20000000800 */
[----:B------:R1:W-:Y:S03]  /*a9a0*/  @!P2 LDGSTS.E.BYPASS.LTC128B.128 [R148+0x8000], [R6.64] ;  /* 0x080000000694afae */ /* 0x0003e6000b901d44 */
[-C--:B------:R-:W-:Y:S01]  /*a9b0*/  @!P2 LEA.HI.X R11, R14, R52.reuse, R15, 0x1, P3 ;  /* 0x000000340e0ba211 */ /* 0x080fe200018f0c0f */
[----:B------:R1:W-:Y:S01]  /*a9c0*/  @P2 STS.128 [R148+0x9000], RZ ;  /* 0x009000ff94002388 */ /* 0x0003e20000000c00 */
[C---:B------:R-:W-:Y:S03]  /*a9d0*/  @!P2 LEA R4, P3, R8.reuse, R53, 0x1 ;  /* 0x000000350804a211 */ /* 0x040fe600078608ff */
        /* <DEDUP_REMOVED lines=15> */
[----:B------:R1:W-:Y:S04]  /*aad0*/  STL [R1+0x14], R6 ;  /* 0x0000140601007387 */ /* 0x0003e80000100800 */
[----:B------:R-:W0:Y:S04]  /*aae0*/  LDGDEPBAR ;  /* 0x00000000000079af */ /* 0x000e280000000000 */
[----:B------:R1:W-:Y:S02]  /*aaf0*/  STL [R1+0x10], R7 ;  /* 0x0000100701007387 */ /* 0x0003e40000100800 */
.L_x_1992:
[----:B------:R-:W-:Y:S01]  /*ab00*/  LDSM.16.M88.4 R32, [R145+0x14000] ;  /* 0x014000009120783b */ /* 0x000fe20000000200 */
[----:B------:R-:W-:Y:S01]  /*ab10*/  IMAD.IADD R144, R165, 0x1, R147 ;  /* 0x00000001a5907824 */ /* 0x000fe200078e0293 */
[----:B------:R-:W-:Y:S01]  /*ab20*/  ULOP3.LUT UR8, UR7, 0x1, URZ, 0xc0, !UPT ;  /* 0x0000000107087892 */ /* 0x000fe2000f8ec03f */
[----:B------:R-:W-:Y:S01]  /*ab30*/  IMAD.MOV.U32 R149, RZ, RZ, c[0x0][0x22c] ;  /* 0x00008b00ff957624 */ /* 0x000fe200078e00ff */
[----:B------:R-:W2:Y:S01]  /*ab40*/  LDSM.16.MT88.4 R16, [R0+0xc000] ;  /* 0x00c000000010783b */ /* 0x000ea20000004200 */
[----:B------:R-:W-:Y:S02]  /*ab50*/  UISETP.GT.AND UP2, UPT, UR7, UR18, UPT ;  /* 0x000000120700728c */ /* 0x000fe4000bf44270 */
[----:B------:R-:W-:Y:S01]  /*ab60*/  IMAD R149, R149, c[0x0][0x1c0], RZ ;  /* 0x0000700095957a24 */ /* 0x000fe200078e02ff */
[----:B------:R-:W3:Y:S01]  /*ab70*/  LDSM.16.M88.4 R28, [R145+0x16000] ;  /* 0x01600000911c783b */ /* 0x000ee20000000200 */
[----:B------:R-:W-:Y:S02]  /*ab80*/  UISETP.NE.U32.AND UP0, UPT, UR8, 0x1, UPT ;  /* 0x000000010800788c */ /* 0x000fe4000bf05070 */
[----:B------:R-:W-:Y:S01]  /*ab90*/  IMAD.U32 R149, R149, -0x80, RZ ;  /* 0xffffff8095957824 */ /* 0x000fe200078e00ff */
[----:B------:R-:W4:Y:S01]  /*aba0*/  LDSM.16.MT88.4 R36, [R2+0xc000] ;  /* 0x00c000000224783b */ /* 0x000f220000004200 */
[----:B------:R-:W-:Y:S03]  /*abb0*/  UIADD3 UR7, UR7, -0x1, URZ ;  /* 0xffffffff07077890 */ /* 0x000fe6000fffe03f */
        /* <DEDUP_REMOVED lines=94> */
[-C--:B------:R-:W-:Y:S05]  /*b1a0*/  HMMA.16816.F32 R4, R36, R48.reuse, R4 ;  /* 0x000000302404723c */ /* 0x080fea0000001804 */
[----:B------:R-:W-:Y:S03]  /*b1b0*/  IMAD R46, R46, c[0x0][0x1c0], RZ ;  /* 0x000070002e2e7a24 */ /* 0x000fe600078e02ff */
[C---:B------:R-:W-:Y:S04]  /*b1c0*/  HMMA.16816.F32 R8, R136.reuse, R48, R8 ;  /* 0x000000308808723c */ /* 0x040fe80000001808 */
[----:B------:R-:W-:Y:S04]  /*b1d0*/  IMAD R46, R46, 0x48, RZ ;  /* 0x000000482e2e7824 */ /* 0x000fe800078e02ff */
[-C--:B------:R-:W-:Y:S08]  /*b1e0*/  HMMA.16816.F32 R12, R136, R50.reuse, R12 ;  /* 0x00000032880c723c */ /* 0x080ff0000000180c */
[C---:B------:R-:W-:Y:S08]  /*b1f0*/  HMMA.16816.F32 R16, R36.reuse, R50, R16 ;  /* 0x000000322410723c */ /* 0x040ff00000001810 */
        /* <DEDUP_REMOVED lines=172> */
[----:B------:R-:W-:Y:S02]  /*bcc0*/  PLOP3.LUT P0, PT, PT, PT, UP2, 0x80, 0x0 ;  /* 0x000000000000781c */ /* 0x000fe40003f0f028 */
[----:B------:R-:W-:Y:S02]  /*bcd0*/  LEA.HI.X.SX32 R7, R2, R37, 0x2, P2 ;  /* 0x0000002502077211 */ /* 0x000fe400010f16ff */
[----:B------:R-:W-:Y:S01]  /*bce0*/  SEL R165, R0, 0xffffffc0, !P1 ;  /* 0xffffffc000a57807 */ /* 0x000fe20004800000 */
[----:B------:R-:W-:Y:S01]  /*bcf0*/  LDSM.16.MT88.4 R36, [R3+0x19000] ;  /* 0x019000000324783b */ /* 0x000fe20000004200 */
[----:B------:R-:W-:Y:S01]  /*bd00*/  PLOP3.LUT P2, PT, PT, PT, UP0, 0x80, 0x0 ;  /* 0x000000000000781c */ /* 0x000fe20003f4f008 */
[----:B------:R-:W-:Y:S02]  /*bd10*/  @UP3 UIADD3 UR17, UP0, UR17, -0x200, URZ ;  /* 0xfffffe0011113890 */ /* 0x000fe4000ff1e03f */
[----:B------:R-:W-:Y:S01]  /*bd20*/  RED.E.ADD.F32.FTZ.RN.STRONG.GPU [R6.64], R30 ;  /* 0x0000001e0600798e */ /* 0x000fe2000c10e784 */
[----:B------:R-:W-:Y:S01]  /*bd30*/  IMAD.IADD R0, R165, 0x1, R164 ;  /* 0x00000001a5007824 */ /* 0x000fe200078e02a4 */
[----:B------:R-:W-:Y:S02]  /*bd40*/  @UP3 UIADD3.X UR16, UR16, -0x1, URZ, UP0, !UPT ;  /* 0xffffffff10103890 */ /* 0x000fe400087fe43f */
        /* <DEDUP_REMOVED lines=226> */
.L_x_1994:
        /* <DEDUP_REMOVED lines=19> */
.L_x_1995:
        /* <DEDUP_REMOVED lines=47> */
.L_x_1997:
[----:B------:R-:W-:Y:S05]  /*cf90*/  BSYNC B0 ;  /* 0x0000000000007941 */ /* 0x000fea0003800000 */
.L_x_1996:
        /* <DEDUP_REMOVED lines=15> */
.L_x_1999:
[----:B------:R-:W-:Y:S05]  /*d090*/  BSYNC B0 ;  /* 0x0000000000007941 */ /* 0x000fea0003800000 */
.L_x_1998:
        /* <DEDUP_REMOVED lines=15> */
.L_x_2001:
[----:B------:R-:W-:Y:S05]  /*d190*/  BSYNC B0 ;  /* 0x0000000000007941 */ /* 0x000fea0003800000 */
.L_x_2000:
        /* <DEDUP_REMOVED lines=14> */
.L_x_2003:
[----:B------:R-:W-:Y:S05]  /*d280*/  BSYNC B0 ;  /* 0x0000000000007941 */ /* 0x000fea0003800000 */
.L_x_2002:
        /* <DEDUP_REMOVED lines=25> */
.L_x_2005:
[----:B------:R-:W-:Y:S05]  /*d420*/  BSYNC B0 ;  /* 0x0000000000007941 */ /* 0x000fea0003800000 */
.L_x_2004:
        /* <DEDUP_REMOVED lines=13> */
.L_x_2007:
[----:B------:R-:W-:Y:S05]  /*d500*/  BSYNC B0 ;  /* 0x0000000000007941 */ /* 0x000fea0003800000 */
.L_x_2006:
        /* <DEDUP_REMOVED lines=13> */
.L_x_2009:
[----:B------:R-:W-:Y:S05]  /*d5e0*/  BSYNC B0 ;  /* 0x0000000000007941 */ /* 0x000fea0003800000 */
.L_x_2008:
        /* <DEDUP_REMOVED lines=11> */
.L_x_1956:
[----:B------:R-:W-:Y:S05]  /*d6a0*/  BSYNC B1 ;  /* 0x0000000000017941 */ /* 0x000fea0003800000 */
.L_x_1934:
        /* <DEDUP_REMOVED lines=11> */
.L_x_2010:
[----:B------:R-:W-:Y:S05]  /*d760*/  EXIT ;  /* 0x000000000000794d */ /* 0x000fea0003800000 */
.L_x_2012:
        /* <DEDUP_REMOVED lines=9> */
.L_x_2488:


//--------------------- .text._ZN5flash44flash_bwd_dq_dk_dv_loop_seqk_parallel_kernelI23Flash_bwd_kernel_traitsILi64ELi128ELi128ELi8ELi4ELi4ELi4ELb0ELb0EN7cutlass6half_tE19Flash_kernel_traitsILi64ELi128ELi128ELi8ES3_EELb1ELb0ELb0ELb0ELb1ELb1ELb0EEEvNS_16Flash_bwd_paramsE --------------------------
	.section	.text._ZN5flash44flash_bwd_dq_dk_dv_loop_seqk_parallel_kernelI23Flash_bwd_kernel_traitsILi64ELi128ELi128ELi8ELi4ELi4ELi4ELb0ELb0EN7cutlass6half_tE19Flash_kernel_traitsILi64ELi128ELi128ELi8ES3_EELb1ELb0ELb0ELb0ELb1ELb1ELb0EEEvNS_16Flash_bwd_paramsE,"ax",@progbits
	.sectioninfo	@"SHI_REGISTERS=255"
	.align	128
        .global         _ZN5flash44flash_bwd_dq_dk_dv_loop_seqk_parallel_kernelI23Flash_bwd_kernel_traitsILi64ELi128ELi128ELi8ELi4ELi4ELi4ELb0ELb0EN7cutlass6half_tE19Flash_kernel_traitsILi64ELi128ELi128ELi8ES3_EELb1ELb0ELb0ELb0ELb1ELb1ELb0EEEvNS_16Flash_bwd_paramsE
        .type           _ZN5flash44flash_bwd_dq_dk_dv_loop_seqk_parallel_kernelI23Flash_bwd_kernel_traitsILi64ELi128ELi128ELi8ELi4ELi4ELi4ELb0ELb0EN7cutlass6half_tE19Flash_kernel_traitsILi64ELi128ELi128ELi8ES3_EELb1ELb0ELb0ELb0ELb1ELb1ELb0EEEvNS_16Flash_bwd_paramsE,@function
        .size           _ZN5flash44flash_bwd_dq_dk_dv_loop_seqk_parallel_kernelI23Flash_bwd_kernel_traitsILi64ELi128ELi128ELi8ELi4ELi4ELi4ELb0ELb0EN7cutlass6half_tE19Flash_kernel_traitsILi64ELi128ELi128ELi8ES3_EELb1ELb0ELb0ELb0ELb1ELb1ELb0EEEvNS_16Flash_bwd_paramsE,(.L_x_2489 - _ZN5flash44flash_bwd_dq_dk_dv_loop_seqk_parallel_kernelI23Flash_bwd_kernel_traitsILi64ELi128ELi128ELi8ELi4ELi4ELi4ELb0ELb0EN7cutlass6half_tE19Flash_kernel_traitsILi64ELi128ELi128ELi8ES3_EELb1ELb0ELb0ELb0ELb1ELb1ELb0EEEvNS_16Flash_bwd_paramsE)
        .other          _ZN5flash44flash_bwd_dq_dk_dv_loop_seqk_parallel_kernelI23Flash_bwd_kernel_traitsILi64ELi128ELi128ELi8ELi4ELi4ELi4ELb0ELb0EN7cutlass6half_tE19Flash_kernel_traitsILi64ELi128ELi128ELi8ES3_EELb1ELb0ELb0ELb0ELb1ELb1ELb0EEEvNS_16Flash_bwd_paramsE,@"STO_CUDA_ENTRY STV_DEFAULT"
_ZN5flash44flash_bwd_dq_dk_dv_loop_seqk_parallel_kernelI23Flash_bwd_kernel_traitsILi64ELi128ELi128ELi8ELi4ELi4ELi4ELb0ELb0EN7cutlass6half_tE19Flash_kernel_traitsILi64ELi128ELi128ELi8ES3_EELb1ELb0ELb0ELb0ELb1ELb1ELb0EEEvNS_16Flash_bwd_paramsE:
.text._ZN5flash44flash_bwd_dq_dk_dv_loop_seqk_parallel_kernelI23Flash_bwd_kernel_traitsILi64ELi128ELi128ELi8ELi4ELi4ELi4ELb0ELb0EN7cutlass6half_tE19Flash_kernel_traitsILi64ELi128ELi128ELi8ES3_EELb1ELb0ELb0ELb0ELb1ELb1ELb0EEEvNS_16Flash_bwd_paramsE:
        /* <DEDUP_REMOVED lines=27> */
[----:B------:R-:W-:Y:S01]  /*01b0*/  ULDC.64 UR34, c[0x0][0x118] ;  /* 0x0000460000227ab9 */ /* 0x000fe20000000a00 */
[CC--:B------:R-:W-:Y:S01]  /*01c0*/  LEA.HI R5, R2.reuse, R7.reuse, RZ, 0x5 ;  /* 0x0000000702057211 */ /* 0x0c0fe200078f28ff */
[----:B------:R-:W-:Y:S01]  /*01d0*/  ULDC UR16, c[0x0][0x1c0] ;  /* 0x0000700000107ab9 */ /* 0x000fe20000000800 */
[CC--:B------:R-:W-:Y:S01]  /*01e0*/  LEA.HI R12, R2.reuse, R7.reuse, RZ, 0x3 ;  /* 0x00000007020c7211 */ /* 0x0c0fe200078f18ff */
[----:B------:R-:W-:Y:S01]  /*01f0*/  ULDC UR15, c[0x0][0x224] ;  /* 0x00008900000f7ab9 */ /* 0x000fe20000000800 */
[--C-:B------:R-:W-:Y:S01]  /*0200*/  SHF.R.S32.HI R3, RZ, 0x5, R5.reuse ;  /* 0x00000005ff037819 */ /* 0x100fe20000011405 */
[----:B------:R-:W-:Y:S01]  /*0210*/  UMOV UR18, 0x4 ;  /* 0x0000000400127882 */ /* 0x000fe20000000000 */
[----:B------:R-:W-:Y:S01]  /*0220*/  SHF.R.S32.HI R0, RZ, 0x1f, R5 ;  /* 0x0000001fff007819 */ /* 0x000fe20000011405 */
[----:B------:R-:W-:Y:S01]  /*0230*/  ULDC.64 UR30, c[0x0][0x200] ;  /* 0x00008000001e7ab9 */ /* 0x000fe20000000a00 */
[CC--:B------:R-:W-:Y:S01]  /*0240*/  LEA.HI R4, R2.reuse, R7.reuse, RZ, 0x4 ;  /* 0x0000000702047211 */ /* 0x0c0fe200078f20ff */
[----:B------:R-:W-:Y:S01]  /*0250*/  ULDC.64 UR28, c[0x0][0x3c8] ;  /* 0x0000f200001c7ab9 */ /* 0x000fe20000000a00 */
[CC--:B------:R-:W-:Y:S01]  /*0260*/  LEA.HI R14, R2.reuse, R7.reuse, RZ, 0x7 ;  /* 0x00000007020e7211 */ /* 0x0c0fe200078f38ff */
[----:B------:R-:W-:Y:S01]  /*0270*/  ULDC UR14, c[0x0][0x224] ;  /* 0x00008900000e7ab9 */ /* 0x000fe20000000800 */
[----:B------:R-:W-:Y:S01]  /*0280*/  LEA.HI R13, R2, R7, RZ, 0x6 ;  /* 0x00000007020d7211 */ /* 0x000fe200078f30ff */
[----:B------:R-:W-:Y:S01]  /*0290*/  ULDC UR13, c[0x0][0x22c] ;  /* 0x00008b00000d7ab9 */ /* 0x000fe20000000800 */
[----:B------:R-:W-:Y:S01]  /*02a0*/  LEA.HI R0, R0, R3, RZ, 0x2 ;  /* 0x0000000300007211 */ /* 0x000fe200078f10ff */
[----:B------:R-:W-:Y:S01]  /*02b0*/  UMOV UR20, 0x6 ;  /* 0x0000000600147882 */ /* 0x000fe20000000000 */
[----:B------:R-:W-:Y:S01]  /*02c0*/  LEA.HI R2, R2, R7, RZ, 0x2 ;  /* 0x0000000702027211 */ /* 0x000fe200078f10ff */
[----:B------:R-:W-:Y:S01]  /*02d0*/  ULDC UR12, c[0x0][0x1c0] ;  /* 0x00007000000c7ab9 */ /* 0x000fe20000000800 */
[----:B------:R-:W-:Y:S01]  /*02e0*/  LOP3.LUT R6, R5, 0xffffffe0, RZ, 0xc0, !PT ;  /* 0xffffffe005067812 */ /* 0x000fe200078ec0ff */
[----:B------:R-:W-:Y:S01]  /*02f0*/  UMOV UR19, 0xffffc000 ;  /* 0xffffc00000137882 */ /* 0x000fe20000000000 */
[----:B------:R-:W-:Y:S01]  /*0300*/  LOP3.LUT R0, R0, 0xfffffffc, RZ, 0xc0, !PT ;  /* 0xfffffffc00007812 */ /* 0x000fe200078ec0ff */
[----:B------:R-:W-:Y:S01]  /*0310*/  UIMAD UR21, UR4, UR21, URZ ;  /* 0x00000015041572a4 */ /* 0x000fe2000f8e023f */
[----:B------:R-:W-:Y:S01]  /*0320*/  LOP3.LUT R5, R12, 0xfffffff8, RZ, 0xc0, !PT ;  /* 0xfffffff80c057812 */ /* 0x000fe200078ec0ff */
[----:B------:R-:W-:Y:S01]  /*0330*/  IMAD.IADD R8, R7, 0x1, -R6 ;  /* 0x0000000107087824 */ /* 0x000fe200078e0a06 */
[----:B------:R-:W-:Y:S01]  /*0340*/  SHF.R.S32.HI R11, RZ, 0x3, R12 ;  /* 0x00000003ff0b7819 */ /* 0x000fe2000001140c */
[----:B------:R-:W-:Y:S01]  /*0350*/  IMAD.IADD R16, R3, 0x1, -R0 ;  /* 0x0000000103107824 */ /* 0x000fe200078e0a00 */
[----:B------:R-:W-:Y:S01]  /*0360*/  LOP3.LUT R10, R2, 0x7ffffffc, RZ, 0xc0, !PT ;  /* 0x7ffffffc020a7812 */ /* 0x000fe200078ec0ff */
[----:B------:R-:W-:Y:S01]  /*0370*/  IMAD.IADD R5, R7, 0x1, -R5 ;  /* 0x0000000107057824 */ /* 0x000fe200078e0a05 */
[C---:B------:R-:W-:Y:S01]  /*0380*/  LOP3.LUT R9, R4.reuse, 0xfffffff0, RZ, 0xc0, !PT ;  /* 0xfffffff004097812 */ /* 0x040fe200078ec0ff */
[----:B------:R-:W-:Y:S01]  /*0390*/  IMAD.SHL.U32 R0, R11, 0x40, RZ ;  /* 0x000000400b007824 */ /* 0x000fe200078e00ff */
[----:B------:R-:W-:Y:S01]  /*03a0*/  SHF.R.S32.HI R6, RZ, 0x4, R4 ;  /* 0x00000004ff067819 */ /* 0x000fe20000011404 */
[C---:B------:R-:W-:Y:S01]  /*03b0*/  IMAD.IADD R15, R7.reuse, 0x1, -R10 ;  /* 0x00000001070f7824 */ /* 0x040fe200078e0a0a */
[--C-:B------:R-:W-:Y:S01]  /*03c0*/  SHF.R.S32.HI R10, RZ, 0x2, R2.reuse ;  /* 0x00000002ff0a7819 */ /* 0x100fe20000011402 */
[----:B------:R-:W-:Y:S01]  /*03d0*/  IMAD.IADD R9, R7, 0x1, -R9 ;  /* 0x0000000107097824 */ /* 0x000fe200078e0a09 */
[----:B------:R-:W-:Y:S01]  /*03e0*/  SHF.R.S32.HI R2, RZ, 0x1f, R2 ;  /* 0x0000001fff027819 */ /* 0x000fe20000011402 */
[----:B------:R-:W-:Y:S01]  /*03f0*/  IMAD.SHL.U32 R7, R5, 0x8, RZ ;  /* 0x0000000805077824 */ /* 0x000fe200078e00ff */
[----:B------:R-:W-:Y:S01]  /*0400*/  LEA.HI R3, R4, R6, RZ, 0x1 ;  /* 0x0000000604037211 */ /* 0x000fe200078f08ff */
[----:B------:R-:W-:Y:S01]  /*0410*/  STL [R1+0x30], R16 ;  /* 0x0000301001007387 */ /* 0x000fe20000100800 */
[----:B------:R-:W-:Y:S01]  /*0420*/  LOP3.LUT R0, R0, 0x1c0, RZ, 0xc0, !PT ;  /* 0x000001c000007812 */ /* 0x000fe200078ec0ff */
[----:B------:R-:W-:Y:S01]  /*0430*/  USHF.R.S32.HI UR22, URZ, 0x1f, UR23 ;  /* 0x0000001f3f167899 */ /* 0x000fe20008011417 */
[----:B------:R-:W-:Y:S01]  /*0440*/  LEA.HI R4, R2, R10, RZ, 0x3 ;  /* 0x0000000a02047211 */ /* 0x000fe200078f18ff */
[----:B------:R-:W-:Y:S01]  /*0450*/  UMOV UR17, 0x6 ;  /* 0x0000000600117882 */ /* 0x000fe20000000000 */
[----:B------:R-:W-:-:S02]  /*0460*/  LOP3.LUT R2, R3, 0xfffffffe, RZ, 0xc0, !PT ;  /* 0xfffffffe03027812 */ /* 0x000fc400078ec0ff */
[----:B------:R-:W-:Y:S02]  /*0470*/  LOP3.LUT R7, R0, 0x38, R7, 0xf8, !PT ;  /* 0x0000003800077812 */ /* 0x000fe400078ef807 */
[----:B------:R-:W-:Y:S01]  /*0480*/  SHF.R.U32.HI R0, RZ, 0x3, R0 ;  /* 0x00000003ff007819 */ /* 0x000fe20000011600 */
[----:B------:R-:W-:Y:S01]  /*0490*/  IMAD.IADD R11, R6, 0x1, -R2 ;  /* 0x00000001060b7824 */ /* 0x000fe200078e0a02 */
[----:B------:R-:W-:Y:S01]  /*04a0*/  LOP3.LUT R3, R4, 0xfffffff8, RZ, 0xc0, !PT ;  /* 0xfffffff804037812 */ /* 0x000fe200078ec0ff */
[----:B------:R-:W-:Y:S01]  /*04b0*/  IMAD.SHL.U32 R2, R13, 0x8, RZ ;  /* 0x000000080d027824 */ /* 0x000fe200078e00ff */
[----:B------:R-:W-:Y:S02]  /*04c0*/  LOP3.LUT R0, R7, R0, RZ, 0x3c, !PT ;  /* 0x0000000007007212 */ /* 0x000fe400078e3cff */
[----:B------:R-:W-:Y:S01]  /*04d0*/  SHF.R.S32.HI R4, RZ, 0x1f, R9 ;  /* 0x0000001fff047819 */ /* 0x000fe20000011409 */
[----:B------:R-:W-:Y:S01]  /*04e0*/  IMAD.IADD R6, R10, 0x1, -R3 ;  /* 0x000000010a067824 */ /* 0x000fe200078e0a03 */
[----:B------:R-:W-:Y:S01]  /*04f0*/  LOP3.LUT R0, R0, 0xfffffe00, R2, 0xf8, !PT ;  /* 0xfffffe0000007812 */ /* 0x000fe200078ef802 */
[----:B------:R-:W-:Y:S01]  /*0500*/  IMAD.SHL.U32 R3, R11, 0x200, RZ ;  /* 0x000002000b037824 */ /* 0x000fe200078e00ff */
[----:B------:R-:W-:-:S02]  /*0510*/  LEA.HI R10, R4, R9, RZ, 0x3 ;  /* 0x00000009040a7211 */ /* 0x000fc400078f18ff */
[----:B------:R-:W-:Y:S01]  /*0520*/  SHF.R.S32.HI R250, RZ, 0x1f, R8 ;  /* 0x0000001ffffa7819 */ /* 0x000fe20000011408 */
[----:B------:R1:W-:Y:S01]  /*0530*/  STL [R1+0x20], R0 ;  /* 0x0000200001007387 */ /* 0x0003e20000100800 */
[----:B------:R-:W-:Y:S02]  /*0540*/  LOP3.LUT R2, R10, 0xfffffff8, RZ, 0xc0, !PT ;  /* 0xfffffff80a027812 */ /* 0x000fe400078ec0ff */
[----:B------:R-:W-:Y:S02]  /*0550*/  LOP3.LUT R4, R6, 0x1, RZ, 0xc0, !PT ;  /* 0x0000000106047812 */ /* 0x000fe400078ec0ff */
[----:B------:R-:W-:Y:S01]  /*0560*/  LOP3.LUT P4, RZ, R5, 0x2, RZ, 0xc0, !PT ;  /* 0x0000000205ff7812 */ /* 0x000fe2000788c0ff */
[----:B------:R-:W-:Y:S01]  /*0570*/  IMAD.IADD R13, R9, 0x1, -R2 ;  /* 0x00000001090d7824 */ /* 0x000fe200078e0a02 */
[----:B------:R-:W-:Y:S01]  /*0580*/  LOP3.LUT P3, RZ, R5, 0x4, RZ, 0xc0, !PT ;  /* 0x0000000405ff7812 */ /* 0x000fe2000786c0ff */
[----:B------:R-:W-:Y:S01]  /*0590*/  IMAD.SHL.U32 R2, R16, 0x10, RZ ;  /* 0x0000001010027824 */ /* 0x000fe200078e00ff */
[----:B------:R-:W-:Y:S01]  /*05a0*/  LEA.HI R250, R250, R8, RZ, 0x2 ;  /* 0x00000008fafa7211 */ /* 0x000fe200078f10ff */
[----:B------:R-:W-:Y:S01]  /*05b0*/  IMAD.SHL.U32 R8, R15, 0x2, RZ ;  /* 0x000000020f087824 */ /* 0x000fe200078e00ff */
[----:B------:R-:W-:Y:S01]  /*05c0*/  ISETP.NE.U32.AND P0, PT, R4, 0x1, PT ;  /* 0x000000010400780c */ /* 0x000fe20003f05070 */
[----:B------:R-:W-:Y:S01]  /*05d0*/  STL [R1+0x34], R13 ;  /* 0x0000340d01007387 */ /* 0x000fe20000100800 */
[----:B------:R-:W-:-:S02]  /*05e0*/  LEA.HI.SX32 R250, R250, R2, 0x1e ;  /* 0x00000002fafa7211 */ /* 0x000fc400078ff2ff */
[----:B------:R-:W-:Y:S02]  /*05f0*/  R2P PR, R6, 0x6 ;  /* 0x0000000606007804 */ /* 0x000fe40000000000 */
[----:B------:R-:W-:Y:S02]  /*0600*/  SEL R177, R233, 0xffffffe0, !P4 ;  /* 0xffffffe0e9b17807 */ /* 0x000fe40006000000 */
[----:B------:R-:W-:Y:S02]  /*0610*/  SEL R231, R231, 0x10, !P0 ;  /* 0x00000010e7e77807 */ /* 0x000fe40004000000 */
[----:B------:R-:W-:Y:S01]  /*0620*/  SEL R233, R233, 0xffffffe0, !P1 ;  /* 0xffffffe0e9e97807 */ /* 0x000fe20004800000 */
[----:B-1----:R-:W-:Y:S01]  /*0630*/  IMAD.SHL.U32 R0, R5, 0x40, RZ ;  /* 0x0000004005007824 */ /* 0x002fe200078e00ff */
[----:B------:R-:W-:-:S04]  /*0640*/  SHF.R.S32.HI R5, RZ, 0x7, R14 ;  /* 0x00000007ff057819 */ /* 0x000fc8000001140e */
[----:B------:R-:W-:-:S04]  /*0650*/  LOP3.LUT R0, R0, 0x1c0, RZ, 0xc0, !PT ;  /* 0x000001c000007812 */ /* 0x000fc800078ec0ff */
[C---:B------:R-:W-:Y:S01]  /*0660*/  LOP3.LUT R7, R0.reuse, 0x30, R2, 0xf8, !PT ;  /* 0x0000003000077812 */ /* 0x040fe200078ef802 */
[----:B------:R-:W-:Y:S01]  /*0670*/  IMAD R2, R5, 0x1000, R3 ;  /* 0x0000100005027824 */ /* 0x000fe200078e0203 */
[----:B------:R-:W-:Y:S02]  /*0680*/  LOP3.LUT R175, R0, 0x8, R12, 0xf8, !PT ;  /* 0x0000000800af7812 */ /* 0x000fe400078ef80c */
[----:B------:R-:W-:Y:S02]  /*0690*/  SHF.R.U32.HI R0, RZ, 0x3, R0 ;  /* 0x00000003ff007819 */ /* 0x000fe40000011600 */
[----:B------:R-:W-:Y:S01]  /*06a0*/  LOP3.LUT R4, R7, 0x8, R12, 0xf8, !PT ;  /* 0x0000000807047812 */ /* 0x000fe200078ef80c */
[----:B------:R-:W-:Y:S01]  /*06b0*/  IMAD.SHL.U32 R7, R11, 0x10, RZ ;  /* 0x000000100b077824 */ /* 0x000fe200078e00ff */
[----:B------:R-:W-:Y:S02]  /*06c0*/  LOP3.LUT R175, R175, R0, RZ, 0x3c, !PT ;  /* 0x00000000afaf7212 */ /* 0x000fe400078e3cff */
[----:B------:R-:W-:Y:S01]  /*06d0*/  LOP3.LUT R3, R3, R4, R0, 0xf6, !PT ;  /* 0x0000000403037212 */ /* 0x000fe200078ef600 */
[----:B------:R-:W-:-:S02]  /*06e0*/  IMAD.SHL.U32 R0, R6, 0x40, RZ ;  /* 0x0000004006007824 */ /* 0x000fc400078e00ff */
[----:B------:R-:W-:Y:S02]  /*06f0*/  IMAD.IADD R175, R2, 0x1, R175 ;  /* 0x0000000102af7824 */ /* 0x000fe400078e02af */
[C---:B------:R-:W-:Y:S01]  /*0700*/  IMAD.SHL.U32 R2, R5.reuse, 0x8, RZ ;  /* 0x0000000805027824 */ /* 0x040fe200078e00ff */
[----:B------:R-:W-:Y:S01]  /*0710*/  LOP3.LUT R0, R0, 0x1c0, RZ, 0xc0, !PT ;  /* 0x000001c000007812 */ /* 0x000fe200078ec0ff */
[----:B------:R-:W-:Y:S02]  /*0720*/  IMAD R5, R5, 0x2000, R8 ;  /* 0x0000200005057824 */ /* 0x000fe400078e0208 */
[----:B------:R-:W-:Y:S01]  /*0730*/  IMAD.SHL.U32 R175, R175, 0x2, RZ ;  /* 0x00000002afaf7824 */ /* 0x000fe200078e00ff */
[----:B------:R-:W-:Y:S01]  /*0740*/  LOP3.LUT R2, R2, 0x8, RZ, 0xc0, !PT ;  /* 0x0000000802027812 */ /* 0x000fe200078ec0ff */
[----:B------:R-:W-:Y:S01]  /*0750*/  IMAD R5, R16, 0x400, R5 ;  /* 0x0000040010057824 */ /* 0x000fe200078e0205 */
[----:B------:R-:W-:Y:S01]  /*0760*/  SHF.R.U32.HI R4, RZ, 0x3, R0 ;  /* 0x00000003ff047819 */ /* 0x000fe20000011600 */
[----:B------:R-:W-:Y:S01]  /*0770*/  IMAD.IADD R178, R175, 0x1, R177 ;  /* 0x00000001afb27824 */ /* 0x000fe200078e02b1 */
[----:B------:R-:W-:Y:S01]  /*0780*/  LOP3.LUT R9, R2, 0x10, R7, 0xf8, !PT ;  /* 0x0000001002097812 */ /* 0x000fe200078ef807 */
[----:B------:R-:W-:Y:S01]  /*0790*/  IMAD.SHL.U32 R3, R3, 0x2, RZ ;  /* 0x0000000203037824 */ /* 0x000fe200078e00ff */
[----:B------:R-:W-:-:S02]  /*07a0*/  LOP3.LUT R6, R4, R0, RZ, 0xfc, !PT ;  /* 0x0000000004067212 */ /* 0x000fc400078efcff */
        /* <DEDUP_REMOVED lines=9> */
[--C-:B------:R-:W-:Y:S01]  /*0840*/  SHF.R.U32.HI R4, RZ, 0x3, R2.reuse ;  /* 0x00000003ff047819 */ /* 0x100fe20000011602 */
        /* <DEDUP_REMOVED lines=38> */
[----:B------:R-:W-:Y:S04]  /*0ab0*/  STL [R1+0x4c], R10 ;  /* 0x00004c0a01007387 */ /* 0x000fe80000100800 */
        /* <DEDUP_REMOVED lines=12> */
.L_x_2021:
        /* <DEDUP_REMOVED lines=8> */
[----:B---3--:R-:W1:Y:S01]  /*0c00*/  @P1 S2R R7, SR_CTAID.Y ;  /* 0x0000000000071919 */ /* 0x008e620000002600 */
[----:B------:R-:W-:-:S06]  /*0c10*/  @P1 IMAD.MOV.U32 R6, RZ, RZ, 0x4 ;  /* 0x00000004ff061424 */ /* 0x000fcc00078e00ff */
[----:B--2---:R-:W2:Y:S01]  /*0c20*/  @P0 S2R R0, SR_CTAID.Y ;  /* 0x0000000000000919 */ /* 0x004ea20000002600 */
[----:B-1----:R-:W-:-:S06]  /*0c30*/  @P1 IMAD.WIDE R6, R7, R6, c[0x0][0x250] ;  /* 0x0000940007061625 */ /* 0x002fcc00078e0206 */
[----:B------:R-:W3:Y:S01]  /*0c40*/  @P1 LDG.E R6, [R6.64] ;  /* 0x0000002206061981 */ /* 0x000ee2000c1e1900 */
[----:B--2---:R-:W1:Y:S02]  /*0c50*/  @P0 R2UR UR5, R0 ;  /* 0x00000000000503c2 */ /* 0x004e6400000e0000 */
[----:B-1----:R-:W-:-:S06]  /*0c60*/  @UP1 UIMAD.WIDE UR4, UR5, UR4, UR6 ;  /* 0x00000004050412a5 */ /* 0x002fcc000f8e0206 */
[----:B------:R-:W-:Y:S02]  /*0c70*/  IMAD.U32 R4, RZ, RZ, UR4 ;  /* 0x00000004ff047e24 */ /* 0x000fe4000f8e00ff */
[----:B------:R-:W-:Y:S01]  /*0c80*/  IMAD.U32 R5, RZ, RZ, UR5 ;  /* 0x00000005ff057e24 */ /* 0x000fe2000f8e00ff */
[----:B------:R-:W-:Y:S02]  /*0c90*/  UMOV UR36, URZ ;  /* 0x0000003f00247c82 */ /* 0x000fe40008000000 */
[----:B------:R-:W-:Y:S02]  /*0ca0*/  ULDC.64 UR4, c[0x0][0x268] ;  /* 0x00009a0000047ab9 */ /* 0x000fe40000000a00 */
[----:B------:R-:W2:Y:S01]  /*0cb0*/  @P0 LDG.E R0, [R4.64] ;  /* 0x0000002204000981 */ /* 0x000ea2000c1e1900 */
[----:B------:R-:W-:-:S04]  /*0cc0*/  @!UP1 UISETP.NE.U32.AND UP0, UPT, URZ, UR4, UPT ;  /* 0x000000043f00928c */ /* 0x000fc8000bf05070 */
[----:B------:R-:W-:-:S03]  /*0cd0*/  @!UP1 UISETP.NE.AND.EX UP0, UPT, URZ, UR5, UPT, UP0 ;  /* 0x000000053f00928c */ /* 0x000fc6000bf05300 */
[----:B------:R-:W-:Y:S02]  /*0ce0*/  ULDC.64 UR4, c[0x0][0x218] ;  /* 0x0000860000047ab9 */ /* 0x000fe40000000a00 */
[----:B------:R-:W-:Y:S01]  /*0cf0*/  @!UP1 USEL UR5, URZ, UR5, !UP0 ;  /* 0x000000053f059287 */ /* 0x000fe2000c000000 */
[----:B---3--:R-:W1:Y:S08]  /*0d00*/  @P1 R2UR UR36, R6 ;  /* 0x00000000062413c2 */ /* 0x008e7000000e0000 */
[----:B--2---:R-:W1:Y:S02]  /*0d10*/  @P0 R2UR UR6, R0 ;  /* 0x00000000000603c2 */ /* 0x004e6400000e0000 */
        /* <DEDUP_REMOVED lines=29> */
[----:B------:R-:W-:Y:S02]  /*0ef0*/  ULOP3.LUT UR46, UR44, 0xffffff80, URZ, 0xc0, !UPT ;  /* 0xffffff802c2e7892 */ /* 0x000fe4000f8ec03f */
[----:B------:R-:W-:Y:S01]  /*0f00*/  ULDC UR9, c[0x0][0x1c0] ;  /* 0x0000700000097ab9 */ /* 0x000fe20000000800 */
[----:B---3--:R-:W-:Y:S01]  /*0f10*/  IADD3 R4, R4, 0xffffffe, RZ ;  /* 0x0ffffffe04047810 */ /* 0x008fe20007ffe0ff */
[----:B-----5:R-:W-:Y:S02]  /*0f20*/  @UP0 UIMAD UR40, UR37, UR8, URZ ;  /* 0x00000008252802a4 */ /* 0x020fe4000f8e023f */
[----:B------:R-:W-:Y:S01]  /*0f30*/  UIMAD UR5, UR38, UR5, URZ ;  /* 0x00000005260572a4 */ /* 0x000fe2000f8e023f */
[----:B------:R-:W1:Y:S01]  /*0f40*/  F2I.FTZ.U32.TRUNC.NTZ R5, R4 ;  /* 0x0000000400057305 */ /* 0x000e62000021f000 */
[----:B------:R-:W-:-:S02]  /*0f50*/  UIMAD.WIDE UR50, UR37, 0x80, URZ ;  /* 0x00000080253278a5 */ /* 0x000fc4000f8e023f */
[----:B------:R-:W-:Y:S02]  /*0f60*/  @!UP0 UIMAD UR9, UR37, UR9, UR38 ;  /* 0x00000009250982a4 */ /* 0x000fe4000f8e0226 */
[----:B------:R-:W-:Y:S02]  /*0f70*/  UIADD3 UR46, UR46, -0x80, URZ ;  /* 0xffffff802e2e7890 */ /* 0x000fe4000fffe03f */
[----:B------:R-:W-:Y:S02]  /*0f80*/  ULDC.U8 UR7, c[0x0][0x3d0] ;  /* 0x0000f40000077ab9 */ /* 0x000fe40000000000 */
[----:B------:R-:W-:Y:S02]  /*0f90*/  ULDC UR41, c[0x0][0x234] ;  /* 0x00008d0000297ab9 */ /* 0x000fe40000000800 */
[----:B------:R-:W-:Y:S02]  /*0fa0*/  ULDC UR48, c[0x0][0x1c0] ;  /* 0x0000700000307ab9 */ /* 0x000fe40000000800 */
[----:B------:R-:W-:-:S02]  /*0fb0*/  @UP0 UIMAD UR41, UR38, UR41, UR40 ;  /* 0x00000029262902a4 */ /* 0x000fc4000f8e0228 */
        /* <DEDUP_REMOVED lines=9> */
[----:B------:R-:W-:-:S02]  /*1050*/  USHF.R.S32.HI UR4, URZ, 0x1f, UR5 ;  /* 0x0000001f3f047899 */ /* 0x000fc40008011405 */
[----:B------:R-:W-:Y:S01]  /*1060*/  USEL UR45, UR51, URZ, UP1 ;  /* 0x0000003f332d7287 */ /* 0x000fe20008800000 */
[----:B------:R-:W-:Y:S01]  /*1070*/  IMAD.MOV.U32 R4, RZ, RZ, R2 ;  /* 0x000000ffff047224 */ /* 0x000fe200078e0002 */
[----:B------:R-:W-:Y:S02]  /*1080*/  @!UP0 UIMAD UR41, UR9, UR8, URZ ;  /* 0x00000008092982a4 */ /* 0x000fe4000f8e023f */
[----:B------:R-:W-:Y:S01]  /*1090*/  USHF.R.S32.HI UR47, URZ, 0x1f, UR46 ;  /* 0x0000001f3f2f7899 */ /* 0x000fe2000801142e */
[----:B------:R-:W-:-:S04]  /*10a0*/  IMAD.HI.U32 R0, R0, R4, RZ ;  /* 0x0000000400007227 */ /* 0x000fc800078e00ff */
[----:B------:R-:W-:-:S04]  /*10b0*/  IMAD.MOV R2, RZ, RZ, -R0 ;  /* 0x000000ffff027224 */ /* 0x000fc800078e0a00 */
[----:B------:R-:W-:Y:S02]  /*10c0*/  IMAD R2, R6, R2, R4 ;  /* 0x0000000206027224 */ /* 0x000fe400078e0204 */
[----:B----4-:R-:W-:-:S03]  /*10d0*/  IMAD.WIDE.U32 R4, R7, c[0x0][0x3d8], RZ ;  /* 0x0000f60007047a25 */ /* 0x010fc600078e00ff */
[----:B------:R-:W-:-:S13]  /*10e0*/  ISETP.GT.U32.AND P1, PT, R6, R2, PT ;  /* 0x000000020600720c */ /* 0x000fda0003f24070 */
[----:B------:R-:W-:Y:S01]  /*10f0*/  @!P1 IMAD.IADD R2, R2, 0x1, -R6 ;  /* 0x0000000102029824 */ /* 0x000fe200078e0a06 */
[----:B------:R-:W-:Y:S02]  /*1100*/  @!P1 IADD3 R0, R0, 0x1, RZ ;  /* 0x0000000100009810 */ /* 0x000fe40007ffe0ff */
[----:B------:R-:W-:Y:S01]  /*1110*/  ISETP.NE.AND P1, PT, RZ, UR7, PT ;  /* 0x00000007ff007c0c */ /* 0x000fe2000bf25270 */
[----:B------:R-:W-:Y:S01]  /*1120*/  USEL UR7, UR50, URZ, UP1 ;  /* 0x0000003f32077287 */ /* 0x000fe20008800000 */
        /* <DEDUP_REMOVED lines=13> */
.L_x_2014:
[----:B------:R-:W-:-:S04]  /*1200*/  UIMAD UR40, UR37, UR16, UR38 ;  /* 0x00000010252872a4 */ /* 0x000fc8000f8e0226 */
[----:B------:R-:W-:Y:S02]  /*1210*/  UIMAD UR40, UR40, UR15, URZ ;  /* 0x0000000f282872a4 */ /* 0x000fe4000f8e023f */
.L_x_2015:
[----:B------:R-:W2:Y:S01]  /*1220*/  LDL R26, [R1+0x20] ;  /* 0x00002000011a7983 */ /* 0x000ea20000100800 */
[----:B------:R-:W-:Y:S01]  /*1230*/  IMAD.U32 R8, RZ, RZ, UR5 ;  /* 0x00000005ff087e24 */ /* 0x000fe2000f8e00ff */
[----:B------:R-:W-:Y:S01]  /*1240*/  UIADD3 UR36, UP0, UR6, UR36, URZ ;  /* 0x0000002406247290 */ /* 0x000fe2000ff1e03f */
[----:B------:R-:W-:Y:S01]  /*1250*/  IMAD.U32 R5, RZ, RZ, UR4 ;  /* 0x00000004ff057e24 */ /* 0x000fe2000f8e00ff */
[----:B------:R-:W1:Y:S01]  /*1260*/  S2R R23, SR_TID.X ;  /* 0x0000000000177919 */ /* 0x000e620000002100 */
[----:B------:R-:W-:Y:S01]  /*1270*/  ULDC.64 UR4, c[0x0][0x368] ;  /* 0x0000da0000047ab9 */ /* 0x000fe20000000a00 */
[----:B------:R-:W-:Y:S01]  /*1280*/  IMAD.U32 R15, RZ, RZ, UR33 ;  /* 0x00000021ff0f7e24 */ /* 0x000fe2000f8e00ff */
[----:B------:R-:W-:Y:S01]  /*1290*/  UIMAD UR4, UR10, UR4, URZ ;  /* 0x000000040a0472a4 */ /* 0x000fe2000f8e023f */
[----:B------:R-:W3:Y:S01]  /*12a0*/  S2R R25, SR_CTAID.Y ;  /* 0x0000000000197919 */ /* 0x000ee20000002600 */
[----:B------:R-:W-:Y:S01]  /*12b0*/  UIMAD.WIDE UR50, UR37, UR14, UR46 ;  /* 0x0000000e253272a5 */ /* 0x000fe2000f8e022e */
[----:B------:R-:W-:Y:S01]  /*12c0*/  CS2R R126, SRZ ;  /* 0x00000000007e7805 */ /* 0x000fe2000001ff00 */
[----:B------:R-:W-:Y:S01]  /*12d0*/  UIMAD UR6, UR37, UR5, UR4 ;  /* 0x00000005250672a4 */ /* 0x000fe2000f8e0204 */
[----:B------:R-:W-:Y:S01]  /*12e0*/  CS2R R124, SRZ ;  /* 0x00000000007c7805 */ /* 0x000fe2000001ff00 */
[----:B------:R-:W-:Y:S01]  /*12f0*/  UIMAD UR48, UR48, UR13, UR21 ;  /* 0x0000000d303072a4 */ /* 0x000fe2000f8e0215 */
[----:B------:R-:W-:Y:S01]  /*1300*/  CS2R R130, SRZ ;  /* 0x0000000000827805 */ /* 0x000fe2000001ff00 */
[----:B------:R-:W-:Y:S01]  /*1310*/  ULDC.64 UR4, c[0x0][0x180] ;  /* 0x0000600000047ab9 */ /* 0x000fe20000000a00 */
[----:B------:R-:W-:Y:S01]  /*1320*/  CS2R R128, SRZ ;  /* 0x0000000000807805 */ /* 0x000fe2000001ff00 */
[----:B------:R-:W-:Y:S01]  /*1330*/  UIMAD UR4, UR10, UR4, URZ ;  /* 0x000000040a0472a4 */ /* 0x000fe2000f8e023f */
[----:B------:R-:W-:Y:S01]  /*1340*/  CS2R R122, SRZ ;  /* 0x00000000007a7805 */ /* 0x000fe2000001ff00 */
[----:B------:R-:W-:Y:S01]  /*1350*/  UIADD3 UR48, UR33, UR48, URZ ;  /* 0x0000003021307290 */ /* 0x000fe2000fffe03f */
[----:B------:R-:W-:Y:S01]  /*1360*/  CS2R R120, SRZ ;  /* 0x0000000000787805 */ /* 0x000fe2000001ff00 */
[----:B------:R-:W-:Y:S01]  /*1370*/  UIMAD UR8, UR37, UR5, UR4 ;  /* 0x00000005250872a4 */ /* 0x000fe2000f8e0204 */
[----:B------:R-:W-:Y:S01]  /*1380*/  CS2R R118, SRZ ;  /* 0x0000000000767805 */ /* 0x000fe2000001ff00 */
[----:B------:R-:W-:Y:S01]  /*1390*/  UIADD3.X UR42, UR11, UR42, URZ, UP0, !UPT ;  /* 0x0000002a0b2a7290 */ /* 0x000fe200087fe43f */
[----:B------:R-:W-:Y:S01]  /*13a0*/  CS2R R116, SRZ ;  /* 0x0000000000747805 */ /* 0x000fe2000001ff00 */
[----:B------:R-:W-:Y:S01]  /*13b0*/  ULDC.64 UR4, c[0x0][0x188] ;  /* 0x0000620000047ab9 */ /* 0x000fe20000000a00 */
[----:B------:R-:W-:Y:S01]  /*13c0*/  CS2R R110, SRZ ;  /* 0x00000000006e7805 */ /* 0x000fe2000001ff00 */
[----:B------:R-:W-:Y:S01]  /*13d0*/  UIMAD UR4, UR10, UR4, URZ ;  /* 0x000000040a0472a4 */ /* 0x000fe2000f8e023f */
[----:B-1----:R-:W-:Y:S01]  /*13e0*/  SHF.R.S32.HI R24, RZ, 0x1f, R23 ;  /* 0x0000001fff187819 */ /* 0x002fe20000011417 */
[----:B------:R-:W-:Y:S01]  /*13f0*/  ULEA.HI.SX32 UR44, UR44, 0xffffffff, 0x19 ;  /* 0xffffffff2c2c7891 */ /* 0x000fe2000f8fca3f */
[----:B------:R-:W-:Y:S01]  /*1400*/  CS2R R108, SRZ ;  /* 0x00000000006c7805 */ /* 0x000fe2000001ff00 */
[----:B------:R-:W-:Y:S01]  /*1410*/  UIMAD UR5, UR37, UR5, UR4 ;  /* 0x00000005250572a4 */ /* 0x000fe2000f8e0204 */
[CC--:B------:R-:W-:Y:S01]  /*1420*/  LEA.HI R4, R24.reuse, R23.reuse, RZ, 0x5 ;  /* 0x0000001718047211 */ /* 0x0c0fe200078f28ff */
[----:B------:R-:W-:Y:S01]  /*1430*/  UIADD3 UR40, UR46, UR40, URZ ;  /* 0x000000282e287290 */ /* 0x000fe2000fffe03f */
[----:B------:R-:W-:Y:S01]  /*1440*/  LEA.HI R11, R24, R23, RZ, 0x3 ;  /* 0x00000017180b7211 */ /* 0x000fe200078f18ff */
[----:B------:R-:W-:Y:S01]  /*1450*/  UIADD3 UR41, UR46, UR41, URZ ;  /* 0x000000292e297290 */ /* 0x000fe2000fffe03f */
[----:B------:R-:W-:Y:S01]  /*1460*/  LOP3.LUT R2, R4, 0xffffffe0, RZ, 0xc0, !PT ;  /* 0xffffffe004027812 */ /* 0x000fe200078ec0ff */
[----:B------:R-:W-:Y:S01]  /*1470*/  CS2R R114, SRZ ;  /* 0x0000000000727805 */ /* 0x000fe2000001ff00 */
[----:B------:R-:W-:Y:S01]  /*1480*/  SHF.R.S32.HI R4, RZ, 0x5, R4 ;  /* 0x00000005ff047819 */ /* 0x000fe20000011404 */
[----:B------:R-:W-:Y:S01]  /*1490*/  CS2R R112, SRZ ;  /* 0x0000000000707805 */ /* 0x000fe2000001ff00 */
[----:B------:R-:W-:Y:S01]  /*14a0*/  SHF.R.S32.HI R10, RZ, 0x3, R11 ;  /* 0x00000003ff0a7819 */ /* 0x000fe2000001140b */
[----:B------:R-:W-:Y:S01]  /*14b0*/  IMAD.IADD R22, R23, 0x1, -R2 ;  /* 0x0000000117167824 */ /* 0x000fe200078e0a02 */
[----:B------:R-:W-:Y:S01]  /*14c0*/  CS2R R106, SRZ ;  /* 0x00000000006a7805 */ /* 0x000fe2000001ff00 */
[----:B------:R-:W-:Y:S01]  /*14d0*/  CS2R R104, SRZ ;  /* 0x0000000000687805 */ /* 0x000fe2000001ff00 */
[----:B------:R-:W-:Y:S01]  /*14e0*/  SHF.R.S32.HI R14, RZ, 0x1f, R10 ;  /* 0x0000001fff0e7819 */ /* 0x000fe2000001140a */
[----:B------:R-:W-:Y:S01]  /*14f0*/  IMAD R2, R4, UR24, R22 ;  /* 0x0000001804027c24 */ /* 0x000fe2000f8e0216 */
[----:B------:R-:W-:Y:S01]  /*1500*/  CS2R R102, SRZ ;  /* 0x0000000000667805 */ /* 0x000fe2000001ff00 */
[----:B------:R-:W-:Y:S01]  /*1510*/  IMAD.WIDE.U32 R16, R10, c[0x0][0x198], RZ ;  /* 0x000066000a107a25 */ /* 0x000fe200078e00ff */
[----:B------:R-:W-:Y:S01]  /*1520*/  CS2R R100, SRZ ;  /* 0x0000000000647805 */ /* 0x000fe2000001ff00 */
[----:B------:R-:W-:Y:S01]  /*1530*/  CS2R R94, SRZ ;  /* 0x00000000005e7805 */ /* 0x000fe2000001ff00 */
[----:B------:R-:W-:Y:S01]  /*1540*/  IADD3 R8, P2, P0, R2, UR23, R8 ;  /* 0x0000001702087c10 */ /* 0x000fe2000f85e008 */
[C---:B------:R-:W-:Y:S01]  /*1550*/  IMAD R4, R14.reuse, c[0x0][0x198], RZ ;  /* 0x000066000e047a24 */ /* 0x040fe200078e02ff */
[----:B------:R-:W-:Y:S01]  /*1560*/  SHF.R.S32.HI R2, RZ, 0x1f, R2 ;  /* 0x0000001fff027819 */ /* 0x000fe20000011402 */
[----:B------:R-:W-:Y:S01]  /*1570*/  IMAD R6, R14, c[0x0][0x1a0], RZ ;  /* 0x000068000e067a24 */ /* 0x000fe200078e02ff */
[----:B------:R-:W-:Y:S01]  /*1580*/  CS2R R92, SRZ ;  /* 0x00000000005c7805 */ /* 0x000fe2000001ff00 */
[----:B------:R-:W-:Y:S01]  /*1590*/  IMAD R4, R10, c[0x0][0x19c], R4 ;  /* 0x000067000a047a24 */ /* 0x000fe200078e0204 */
[----:B------:R-:W-:Y:S01]  /*15a0*/  IADD3.X R2, R2, UR22, R5, P2, P0 ;  /* 0x0000001602027c10 */ /* 0x000fe200097e0405 */
[----:B------:R-:W-:Y:S01]  /*15b0*/  IMAD.WIDE.U32 R12, R10, c[0x0][0x1a0], RZ ;  /* 0x000068000a0c7a25 */ /* 0x000fe200078e00ff */
[----:B------:R-:W-:Y:S01]  /*15c0*/  IADD3 R8, P0, R8, R7, RZ ;  /* 0x0000000708087210 */ /* 0x000fe20007f1e0ff */
[----:B------:R-:W-:Y:S01]  /*15d0*/  CS2R R98, SRZ ;  /* 0x0000000000627805 */ /* 0x000fe2000001ff00 */
[----:B------:R-:W-:Y:S01]  /*15e0*/  CS2R R96, SRZ ;  /* 0x0000000000607805 */ /* 0x000fe2000001ff00 */
[----:B------:R-:W-:Y:S01]  /*15f0*/  IMAD R6, R10, c[0x0][0x1a4], R6 ;  /* 0x000069000a067a24 */ /* 0x000fe200078e0206 */
[----:B------:R-:W-:Y:S01]  /*1600*/  CS2R R90, SRZ ;  /* 0x00000000005a7805 */ /* 0x000fe2000001ff00 */
[----:B------:R-:W-:Y:S01]  /*1610*/  IMAD.X R9, R2, 0x1, R9, P0 ;  /* 0x0000000102097824 */ /* 0x000fe200000e0609 */
[----:B------:R-:W-:Y:S01]  /*1620*/  LOP3.LUT R2, R11, 0xfffffff8, RZ, 0xc0, !PT ;  /* 0xfffffff80b027812 */ /* 0x000fe200078ec0ff */
[----:B------:R-:W-:Y:S01]  /*1630*/  IMAD.IADD R5, R17, 0x1, R4 ;  /* 0x0000000111057824 */ /* 0x000fe200078e0204 */
[----:B------:R-:W-:Y:S01]  /*1640*/  CS2R R88, SRZ ;  /* 0x0000000000587805 */ /* 0x000fe2000001ff00 */
[----:B------:R-:W-:Y:S01]  /*1650*/  IMAD.MOV.U32 R4, RZ, RZ, R16 ;  /* 0x000000ffff047224 */ /* 0x000fe200078e0010 */
[----:B------:R-:W-:Y:S01]  /*1660*/  CS2R R86, SRZ ;  /* 0x0000000000567805 */ /* 0x000fe2000001ff00 */
[----:B------:R-:W-:Y:S01]  /*1670*/  IMAD.U32 R11, RZ, RZ, UR36 ;  /* 0x00000024ff0b7e24 */ /* 0x000fe2000f8e00ff */
[----:B------:R-:W-:Y:S01]  /*1680*/  CS2R R84, SRZ ;  /* 0x0000000000547805 */ /* 0x000fe2000001ff00 */
[----:B------:R-:W-:Y:S01]  /*1690*/  IMAD.IADD R7, R13, 0x1, R6 ;  /* 0x000000010d077824 */ /* 0x000fe200078e0206 */
[----:B------:R-:W-:Y:S01]  /*16a0*/  CS2R R78, SRZ ;  /* 0x00000000004e7805 */ /* 0x000fe2000001ff00 */
[----:B------:R-:W-:Y:S01]  /*16b0*/  IMAD.IADD R2, R23, 0x1, -R2 ;  /* 0x0000000117027824 */ /* 0x000fe200078e0a02 */
[----:B------:R-:W-:Y:S01]  /*16c0*/  CS2R R76, SRZ ;  /* 0x00000000004c7805 */ /* 0x000fe2000001ff00 */
[----:B------:R-:W-:Y:S01]  /*16d0*/  IMAD.MOV.U32 R6, RZ, RZ, R12 ;  /* 0x000000ffff067224 */ /* 0x000fe200078e000c */
[----:B------:R-:W-:Y:S01]  /*16e0*/  IADD3 R12, P0, R10, UR46, RZ ;  /* 0x0000002e0a0c7c10 */ /* 0x000fe2000ff1e0ff */
[----:B------:R-:W-:Y:S01]  /*16f0*/  IMAD.WIDE.U32 R18, R11, c[0x0][0x198], R4 ;  /* 0x000066000b127a25 */ /* 0x000fe200078e0004 */
[----:B------:R-:W-:Y:S01]  /*1700*/  CS2R R82, SRZ ;  /* 0x0000000000527805 */ /* 0x000fe2000001ff00 */
[----:B------:R-:W-:Y:S01]  /*1710*/  CS2R R80, SRZ ;  /* 0x0000000000507805 */ /* 0x000fe2000001ff00 */
[----:B------:R-:W-:Y:S01]  /*1720*/  IADD3.X R20, R14, UR47, RZ, P0, !PT ;  /* 0x0000002f0e147c10 */ /* 0x000fe200087fe4ff */
[----:B------:R-:W-:Y:S01]  /*1730*/  IMAD.SHL.U32 R4, R2, 0x8, RZ ;  /* 0x0000000802047824 */ /* 0x000fe200078e00ff */
[----:B------:R-:W-:Y:S01]  /*1740*/  UIADD3 UR47, UP1, UR50, UR7, URZ ;  /* 0x00000007322f7290 */ /* 0x000fe2000ff3e03f */
[----:B------:R-:W-:Y:S01]  /*1750*/  IMAD.U32 R14, RZ, RZ, UR32 ;  /* 0x00000020ff0e7e24 */ /* 0x000fe2000f8e00ff */
[----:B------:R-:W-:Y:S01]  /*1760*/  CS2R R74, SRZ ;  /* 0x00000000004a7805 */ /* 0x000fe2000001ff00 */
[----:B------:R-:W-:Y:S01]  /*1770*/  IMAD R2, R20, c[0x0][0x190], RZ ;  /* 0x0000640014027a24 */ /* 0x000fe200078e02ff */
[----:B------:R-:W-:Y:S01]  /*1780*/  SHF.R.S32.HI R5, RZ, 0x1f, R4 ;  /* 0x0000001fff057819 */ /* 0x000fe20000011404 */
[----:B------:R-:W-:Y:S01]  /*1790*/  IMAD.U32 R13, RZ, RZ, UR36 ;  /* 0x00000024ff0d7e24 */ /* 0x000fe2000f8e00ff */
[----:B------:R-:W-:Y:S01]  /*17a0*/  UIADD3.X UR45, UR51, UR45, URZ, UP1, !UPT ;  /* 0x0000002d332d7290 */ /* 0x000fe20008ffe43f */
[----:B------:R-:W-:Y:S01]  /*17b0*/  IMAD.WIDE.U32 R14, R14, UR47, R8 ;  /* 0x0000002f0e0e7c25 */ /* 0x000fe2000f8e0008 */
[----:B------:R-:W-:Y:S01]  /*17c0*/  UIMAD UR48, UR48, UR47, URZ ;  /* 0x0000002f303072a4 */ /* 0x000fe2000f8e023f */
[----:B------:R-:W-:Y:S01]  /*17d0*/  CS2R R72, SRZ ;  /* 0x0000000000487805 */ /* 0x000fe2000001ff00 */
[----:B------:R-:W-:Y:S01]  /*17e0*/  CS2R R70, SRZ ;  /* 0x0000000000467805 */ /* 0x000fe2000001ff00 */
[----:B---3--:R-:W-:Y:S01]  /*17f0*/  IMAD.WIDE.U32 R8, R25, c[0x0][0x368], R4 ;  /* 0x0000da0019087a25 */ /* 0x008fe200078e0004 */
[----:B------:R-:W-:Y:S01]  /*1800*/  UIMAD UR45, UR45, UR32, UR48 ;  /* 0x000000202d2d72a4 */ /* 0x000fe2000f8e0230 */
[----:B------:R-:W-:Y:S01]  /*1810*/  @P1 BAR.SYNC.DEFER_BLOCKING 0x0 ;  /* 0x0000000000001b1d */ /* 0x000fe20000010000 */
[----:B------:R-:W-:Y:S01]  /*1820*/  LEA R184, P0, R14, c[0x0][0x350], 0x2 ;  /* 0x0000d4000eb87a11 */ /* 0x000fe200078010ff */
[C---:B------:R-:W-:Y:S01]  /*1830*/  IMAD R2, R12.reuse, c[0x0][0x194], R2 ;  /* 0x000065000c027a24 */ /* 0x040fe200078e0202 */
[----:B------:R-:W-:Y:S01]  /*1840*/  IADD3 R9, R9, UR6, RZ ;  /* 0x0000000609097c10 */ /* 0x000fe2000fffe0ff */
[----:B------:R-:W-:Y:S01]  /*1850*/  IMAD.WIDE.U32 R10, R12, c[0x0][0x190], R4 ;  /* 0x000064000c0a7a25 */ /* 0x000fe200078e0004 */
[----:B------:R-:W-:Y:S01]  /*1860*/  CS2R R68, SRZ ;  /* 0x0000000000447805 */ /* 0x000fe2000001ff00 */
[----:B------:R-:W-:-:S02]  /*1870*/  ULDC.64 UR6, c[0x0][0x198] ;  /* 0x0000660000067ab9 */ /* 0x000fc40000000a00 */
[----:B------:R-:W-:Y:S02]  /*1880*/  IMAD.IADD R11, R11, 0x1, R2 ;  /* 0x000000010b0b7824 */ /* 0x000fe400078e0202 */
[----:B------:R-:W-:Y:S02]  /*1890*/  IMAD R2, R20, c[0x0][0x370], RZ ;  /* 0x0000dc0014027a24 */ /* 0x000fe400078e02ff */
[----:B------:R-:W-:-:S04]  /*18a0*/  IMAD.WIDE.U32 R16, R13, c[0x0][0x1a0], R6 ;  /* 0x000068000d107a25 */ /* 0x000fc800078e0006 */
[----:B------:R-:W-:-:S04]  /*18b0*/  IMAD.WIDE.U32 R6, R25, c[0x0][0x180], R4 ;  /* 0x0000600019067a25 */ /* 0x000fc800078e0004 */
[C---:B------:R-:W-:Y:S01]  /*18c0*/  IMAD R20, R12.reuse, c[0x0][0x374], R2 ;  /* 0x0000dd000c147a24 */ /* 0x040fe200078e0202 */
[----:B------:R-:W-:Y:S01]  /*18d0*/  IADD3 R7, R7, UR8, RZ ;  /* 0x0000000807077c10 */ /* 0x000fe2000fffe0ff */
[----:B------:R-:W-:Y:S01]  /*18e0*/  IMAD.WIDE.U32 R8, R12, c[0x0][0x370], R8 ;  /* 0x0000dc000c087a25 */ /* 0x000fe200078e0008 */
[----:B------:R-:W-:Y:S02]  /*18f0*/  ULDC.64 UR8, c[0x0][0x178] ;  /* 0x00005e0000087ab9 */ /* 0x000fe40000000a00 */
[----:B------:R-:W-:Y:S01]  /*1900*/  UIMAD UR47, UR10, UR8, URZ ;  /* 0x000000080a2f72a4 */ /* 0x000fe2000f8e023f */
[C---:B------:R-:W-:Y:S01]  /*1910*/  IMAD R12, R21.reuse, c[0x0][0x1b0], RZ ;  /* 0x00006c00150c7a24 */ /* 0x040fe200078e02ff */
[----:B------:R-:W-:Y:S01]  /*1920*/  UIMAD UR8, UR42, UR6, URZ ;  /* 0x000000062a0872a4 */ /* 0x000fe2000f8e023f */
[----:B------:R-:W-:Y:S01]  /*1930*/  IMAD R2, R21, c[0x0][0x1b8], RZ ;  /* 0x00006e0015027a24 */ /* 0x000fe200078e02ff */
[----:B------:R-:W-:Y:S01]  /*1940*/  UIMAD UR47, UR37, UR9, UR47 ;  /* 0x00000009252f72a4 */ /* 0x000fe2000f8e022f */
[----:B------:R-:W-:Y:S01]  /*1950*/  IMAD.WIDE.U32 R4, R25, c[0x0][0x188], R4 ;  /* 0x0000620019047a25 */ /* 0x000fe200078e0004 */
[----:B------:R-:W1:Y:S01]  /*1960*/  S2R R21, SR_CTAID.Z ;  /* 0x0000000000157919 */ /* 0x000e620000002700 */
[----:B------:R-:W-:-:S02]  /*1970*/  UIMAD UR8, UR36, UR7, UR8 ;  /* 0x00000007240872a4 */ /* 0x000fc4000f8e0208 */
[C---:B------:R-:W-:Y:S01]  /*1980*/  IMAD R13, R0.reuse, c[0x0][0x1bc], R2 ;  /* 0x00006f00000d7a24 */ /* 0x040fe200078e0202 */
[----:B------:R-:W-:Y:S01]  /*1990*/  IADD3 R5, R5, UR5, RZ ;  /* 0x0000000505057c10 */ /* 0x000fe2000fffe0ff */
[C---:B------:R-:W-:Y:S01]  /*19a0*/  IMAD R12, R0.reuse, c[0x0][0x1b4], R12 ;  /* 0x00006d00000c7a24 */ /* 0x040fe200078e020c */
[----:B------:R-:W-:Y:S01]  /*19b0*/  IADD3 R2, R15, UR45, RZ ;  /* 0x0000002d0f027c10 */ /* 0x000fe2000fffe0ff */
[----:B------:R-:W-:Y:S01]  /*19c0*/  IMAD.WIDE.U32 R6, R0, c[0x0][0x1b0], R6 ;  /* 0x00006c0000067a25 */ /* 0x000fe200078e0006 */
[----:B------:R-:W-:Y:S02]  /*19d0*/  ULDC.64 UR4, c[0x0][0x1a0] ;  /* 0x0000680000047ab9 */ /* 0x000fe40000000a00 */
[----:B------:R-:W-:Y:S01]  /*19e0*/  LEA.HI.X R185, R14, c[0x0][0x354], R2, 0x2, P0 ;  /* 0x0000d5000eb97a11 */ /* 0x000fe200000f1402 */
[----:B------:R-:W-:Y:S01]  /*19f0*/  IMAD.WIDE.U32 R4, R0, c[0x0][0x1b8], R4 ;  /* 0x00006e0000047a25 */ /* 0x000fe200078e0004 */
[----:B------:R-:W-:Y:S01]  /*1a00*/  IADD3 R2, P2, R6, R18, RZ ;  /* 0x0000001206027210 */ /* 0x000fe20007f5e0ff */
[----:B------:R-:W-:-:S02]  /*1a10*/  UIMAD UR45, UR42, UR4, URZ ;  /* 0x000000042a2d72a4 */ /* 0x000fc4000f8e023f */
[----:B------:R-:W-:Y:S01]  /*1a20*/  IMAD.IADD R0, R7, 0x1, R12 ;  /* 0x0000000107007824 */ /* 0x000fe200078e020c */
[----:B------:R-:W-:Y:S01]  /*1a30*/  IADD3 R15, P0, R4, R16, RZ ;  /* 0x00000010040f7210 */ /* 0x000fe20007f1e0ff */
[----:B------:R-:W-:Y:S01]  /*1a40*/  UIMAD UR45, UR36, UR5, UR45 ;  /* 0x00000005242d72a4 */ /* 0x000fe2000f8e022d */
[----:B------:R-:W-:Y:S01]  /*1a50*/  IMAD.WIDE.U32 R10, R25, c[0x0][0x178], R10 ;  /* 0x00005e00190a7a25 */ /* 0x000fe200078e000a */
[----:B------:R-:W-:Y:S01]  /*1a60*/  ULDC.64 UR10, c[0x0][0x1a8] ;  /* 0x00006a00000a7ab9 */ /* 0x000fe20000000a00 */
[----:B------:R-:W-:Y:S01]  /*1a70*/  IADD3.X R18, R0, UR8, R19, P2, !PT ;  /* 0x0000000800127c10 */ /* 0x000fe200097fe413 */
[----:B------:R-:W-:Y:S01]  /*1a80*/  ULDC.64 UR8, c[0x0][0x378] ;  /* 0x0000de0000087ab9 */ /* 0x000fe20000000a00 */
[----:B------:R-:W-:Y:S01]  /*1a90*/  IMAD.IADD R6, R5, 0x1, R13 ;  /* 0x0000000105067824 */ /* 0x000fe200078e020d */
[----:B------:R-:W-:Y:S01]  /*1aa0*/  UIMAD UR8, UR43, UR8, URZ ;  /* 0x000000082b0872a4 */ /* 0x000fe2000f8e023f */
[----:B------:R-:W-:Y:S01]  /*1ab0*/  IMAD.IADD R5, R9, 0x1, R20 ;  /* 0x0000000109057824 */ /* 0x000fe200078e0214 */
[----:B------:R-:W-:Y:S01]  /*1ac0*/  IADD3 R7, R11, UR47, RZ ;  /* 0x0000002f0b077c10 */ /* 0x000fe2000fffe0ff */
[----:B------:R-:W-:Y:S01]  /*1ad0*/  IMAD.MOV.U32 R4, RZ, RZ, R8 ;  /* 0x000000ffff047224 */ /* 0x000fe200078e0008 */
[----:B------:R-:W-:Y:S01]  /*1ae0*/  UIMAD UR8, UR38, UR9, UR8 ;  /* 0x00000009260872a4 */ /* 0x000fe2000f8e0208 */
[----:B------:R-:W-:Y:S01]  /*1af0*/  IADD3.X R16, R6, UR45, R17, P0, !PT ;  /* 0x0000002d06107c10 */ /* 0x000fe200087fe411 */
[----:B------:R-:W-:Y:S01]  /*1b00*/  UIMAD UR10, UR43, UR10, URZ ;  /* 0x0000000a2b0a72a4 */ /* 0x000fe2000f8e023f */
[----:B-1----:R-:W-:Y:S01]  /*1b10*/  IMAD.WIDE.U32 R4, R21, c[0x0][0x378], R4 ;  /* 0x0000de0015047a25 */ /* 0x002fe200078e0004 */
[----:B------:R-:W-:Y:S01]  /*1b20*/  LEA R12, P0, R2, c[0x0][0x168], 0x1 ;  /* 0x00005a00020c7a11 */ /* 0x000fe200078008ff */
[----:B------:R-:W-:-:S02]  /*1b30*/  ULEA.HI UR43, UR44, UR44, URZ, 0x1 ;  /* 0x0000002c2c2b7291 */ /* 0x000fc4000f8f083f */
[----:B------:R-:W-:Y:S01]  /*1b40*/  IMAD.MOV.U32 R6, RZ, RZ, R10 ;  /* 0x000000ffff067224 */ /* 0x000fe200078e000a */
[----:B------:R-:W-:Y:S01]  /*1b50*/  UIMAD UR11, UR38, UR11, UR10 ;  /* 0x0000000b260b72a4 */ /* 0x000fe2000f8e020a */
[----:B------:R-:W-:Y:S01]  /*1b60*/  IADD3 R0, R5, UR8, RZ ;  /* 0x0000000805007c10 */ /* 0x000fe2000fffe0ff */
[----:B------:R-:W-:Y:S01]  /*1b70*/  ULDC.64 UR8, c[0x0][0x370] ;  /* 0x0000dc0000087ab9 */ /* 0x000fe20000000a00 */
[----:B------:R-:W-:Y:S01]  /*1b80*/  IMAD.WIDE.U32 R6, R21, c[0x0][0x1a8], R6 ;  /* 0x00006a0015067a25 */ /* 0x000fe200078e0006 */
[----:B------:R-:W-:Y:S01]  /*1b90*/  LEA R240, P2, R4, c[0x0][0x330], 0x1 ;  /* 0x0000cc0004f07a11 */ /* 0x000fe200078408ff */
[----:B------:R-:W-:Y:S01]  /*1ba0*/  USHF.L.U64.HI UR10, UR8, UR20, UR9 ;  /* 0x00000014080a7299 */ /* 0x000fe20008010209 */
[----:B------:R-:W-:Y:S01]  /*1bb0*/  LEA.HI.X R13, R2, c[0x0][0x16c], R18, 0x1, P0 ;  /* 0x00005b00020d7a11 */ /* 0x000fe200000f0c12 */
[----:B------:R-:W-:Y:S01]  /*1bc0*/  ULOP3.LUT UR43, UR43, 0xfffffffe, URZ, 0xc0, !UPT ;  /* 0xfffffffe2b2b7892 */ /* 0x000fe2000f8ec03f */
[----:B------:R-:W-:Y:S02]  /*1bd0*/  LEA.HI.X R241, R4, c[0x0][0x334], R0, 0x1, P2 ;  /* 0x0000cd0004f17a11 */ /* 0x000fe400010f0c00 */
[----:B------:R-:W-:Y:S01]  /*1be0*/  IADD3 R0, R7, UR11, RZ ;  /* 0x0000000b07007c10 */ /* 0x000fe2000fffe0ff */
[----:B------:R-:W-:Y:S01]  /*1bf0*/  USHF.L.U32 UR11, UR8, 0x6, URZ ;  /* 0x00000006080b7899 */ /* 0x000fe2000800063f */
[C---:B------:R-:W-:Y:S01]  /*1c00*/  LEA R14, P0, R15.reuse, c[0x0][0x170], 0x1 ;  /* 0x00005c000f0e7a11 */ /* 0x040fe200078008ff */
[----:B------:R-:W-:Y:S01]  /*1c10*/  UIADD3 UR43, UR44, -UR43, URZ ;  /* 0x8000002b2c2b7290 */ /* 0x000fe2000fffe03f */
[----:B------:R-:W-:Y:S01]  /*1c20*/  LEA R238, P2, R6, c[0x0][0x160], 0x1 ;  /* 0x0000580006ee7a11 */ /* 0x000fe200078408ff */
[----:B------:R-:W-:Y:S01]  /*1c30*/  ULDC.64 UR8, c[0x0][0x190] ;  /* 0x0000640000087ab9 */ /* 0x000fe20000000a00 */
[----:B------:R-:W-:Y:S01]  /*1c40*/  LEA.HI.X R15, R15, c[0x0][0x174], R16, 0x1, P0 ;  /* 0x00005d000f0f7a11 */ /* 0x000fe200000f0c10 */
[----:B------:R-:W-:Y:S01]  /*1c50*/  USHF.L.U64.HI UR9, UR8, UR20, UR9 ;  /* 0x0000001408097299 */ /* 0x000fe20008010209 */
[----:B------:R-:W-:Y:S01]  /*1c60*/  IADD3 R4, P0, R240, UR11, RZ ;  /* 0x0000000bf0047c10 */ /* 0x000fe2000ff1e0ff */
[----:B------:R-:W-:Y:S01]  /*1c70*/  USHF.L.U32 UR8, UR8, 0x6, URZ ;  /* 0x0000000608087899 */ /* 0x000fe2000800063f */
[----:B------:R-:W-:Y:S01]  /*1c80*/  LEA.HI.X R239, R6, c[0x0][0x164], R0, 0x1, P2 ;  /* 0x0000590006ef7a11 */ /* 0x000fe200010f0c00 */
[----:B------:R-:W-:Y:S01]  /*1c90*/  UISETP.NE.AND UP0, UPT, UR43, 0x1, UPT ;  /* 0x000000012b00788c */ /* 0x000fe2000bf05270 */
[----:B------:R-:W-:-:S02]  /*1ca0*/  IADD3.X R5, R241, UR10, RZ, P0, !PT ;  /* 0x0000000af1057c10 */ /* 0x000fc400087fe4ff */
[----:B------:R-:W-:Y:S02]  /*1cb0*/  IADD3 R8, P0, R4, UR11, RZ ;  /* 0x0000000b04087c10 */ /* 0x000fe4000ff1e0ff */
[----:B------:R-:W-:Y:S02]  /*1cc0*/  IADD3 R6, P1, R238, UR8, RZ ;  /* 0x00000008ee067c10 */ /* 0x000fe4000ff3e0ff */
[----:B------:R-:W-:Y:S02]  /*1cd0*/  IADD3.X R9, R5, UR10, RZ, P0, !PT ;  /* 0x0000000a05097c10 */ /* 0x000fe400087fe4ff */
[----:B------:R-:W-:Y:S01]  /*1ce0*/  PLOP3.LUT P0, PT, PT, PT, UP0, 0x80, 0x0 ;  /* 0x000000000000781c */ /* 0x000fe20003f0f008 */
[----:B------:R-:W-:Y:S01]  /*1cf0*/  UISETP.GE.AND UP0, UPT, UR39, 0x1, UPT ;  /* 0x000000012700788c */ /* 0x000fe2000bf06270 */
[----:B------:R-:W-:Y:S01]  /*1d00*/  IADD3.X R7, R239, UR9, RZ, P1, !PT ;  /* 0x00000009ef077c10 */ /* 0x000fe20008ffe4ff */
[C---:B--2---:R-:W-:Y:S01]  /*1d10*/  IMAD.SHL.U32 R0, R26.reuse, 0x2, RZ ;  /* 0x000000021a007824 */ /* 0x044fe200078e00ff */
[----:B------:R-:W-:-:S04]  /*1d20*/  IADD3 R2, R26, 0x2000, RZ ;  /* 0x000020001a027810 */ /* 0x000fc80007ffe0ff */
[----:B------:R-:W-:Y:S01]  /*1d30*/  @!PT LDS RZ, [RZ] ;  /* 0x00000000fffff984 */ /* 0x000fe20000000800 */
[----:B------:R-:W-:Y:S01]  /*1d40*/  @!PT LDS RZ, [RZ] ;  /* 0x00000000fffff984 */ /* 0x000fe20000000800 */
[----:B------:R-:W-:Y:S01]  /*1d50*/  @!PT LDS RZ, [RZ] ;  /* 0x00000000fffff984 */ /* 0x000fe20000000800 */
[----:B------:R1:W-:Y:S01]  /*1d60*/  LDGSTS.E.BYPASS.LTC128B.128 [R0+0x8000], [R240.64] ;  /* 0x08000000f0007fae */ /* 0x0003e2000b901d62 */
[----:B------:R-:W-:-:S03]  /*1d70*/  SEL R2, R2, R26, !P0 ;  /* 0x0000001a02027207 */ /* 0x000fc60004000000 */
[----:B------:R2:W-:Y:S02]  /*1d80*/  LDGSTS.E.BYPASS.LTC128B.128 [R0+0x9000], [R4.64] ;  /* 0x0900000004007fae */ /* 0x0005e4000b901d62 */
[----:B------:R-:W-:Y:S02]  /*1d90*/  IMAD.SHL.U32 R2, R2, 0x2, RZ ;  /* 0x0000000202027824 */ /* 0x000fe400078e00ff */
[----:B------:R3:W-:Y:S01]  /*1da0*/  LDGSTS.E.BYPASS.LTC128B.128 [R0+0xa000], [R8.64] ;  /* 0x0a00000008007fae */ /* 0x0007e2000b901d62 */
[----:B--2---:R-:W-:-:S04]  /*1db0*/  IADD3 R4, P2, R8, UR11, RZ ;  /* 0x0000000b08047c10 */ /* 0x004fc8000ff5e0ff */
[----:B------:R-:W-:Y:S01]  /*1dc0*/  IADD3.X R5, R9, UR10, RZ, P2, !PT ;  /* 0x0000000a09057c10 */ /* 0x000fe200097fe4ff */
[----:B------:R-:W-:Y:S02]  /*1dd0*/  USHF.L.U32 UR10, UR6, 0x6, URZ ;  /* 0x00000006060a7899 */ /* 0x000fe4000800063f */
[----:B------:R-:W-:Y:S02]  /*1de0*/  USHF.L.U64.HI UR6, UR6, UR20, UR7 ;  /* 0x0000001406067299 */ /* 0x000fe40008010207 */
[----:B------:R2:W-:Y:S01]  /*1df0*/  LDGSTS.E.BYPASS.LTC128B.128 [R0+0xb000], [R4.64] ;  /* 0x0b00000004007fae */ /* 0x0005e2000b901d62 */
[----:B------:R-:W-:Y:S02]  /*1e00*/  USHF.L.U32 UR7, UR4, 0x6, URZ ;  /* 0x0000000604077899 */ /* 0x000fe4000800063f */
[----:B------:R-:W-:Y:S01]  /*1e10*/  USHF.L.U64.HI UR4, UR4, UR20, UR5 ;  /* 0x0000001404047299 */ /* 0x000fe20008010205 */
[----:B------:R1:W-:Y:S04]  /*1e20*/  LDGSTS.E.BYPASS.LTC128B.128 [R2], [R238.64] ;  /* 0x00000000ee027fae */ /* 0x0003e8000b901d62 */
[----:B------:R4:W-:Y:S01]  /*1e30*/  LDGSTS.E.BYPASS.LTC128B.128 [R2+0x1000], [R6.64] ;  /* 0x0100000006027fae */ /* 0x0009e2000b901d62 */
[----:B--2---:R-:W-:-:S04]  /*1e40*/  IADD3 R4, P1, R6, UR8, RZ ;  /* 0x0000000806047c10 */ /* 0x004fc8000ff3e0ff */
[----:B------:R-:W-:Y:S02]  /*1e50*/  IADD3.X R5, R7, UR9, RZ, P1, !PT ;  /* 0x0000000907057c10 */ /* 0x000fe40008ffe4ff */
[----:B---3--:R-:W-:-:S03]  /*1e60*/  IADD3 R8, P1, R4, UR8, RZ ;  /* 0x0000000804087c10 */ /* 0x008fc6000ff3e0ff */
[----:B------:R2:W-:Y:S01]  /*1e70*/  LDGSTS.E.BYPASS.LTC128B.128 [R2+0x2000], [R4.64] ;  /* 0x0200000004027fae */ /* 0x0005e2000b901d62 */
[----:B------:R-:W-:Y:S02]  /*1e80*/  IADD3.X R9, R5, UR9, RZ, P1, !PT ;  /* 0x0000000905097c10 */ /* 0x000fe40008ffe4ff */
[----:B------:R-:W-:-:S03]  /*1e90*/  IADD3 R10, P1, R12, UR10, RZ ;  /* 0x0000000a0c0a7c10 */ /* 0x000fc6000ff3e0ff */
[----:B------:R3:W-:Y:S01]  /*1ea0*/  LDGSTS.E.BYPASS.LTC128B.128 [R2+0x3000], [R8.64] ;  /* 0x0300000008027fae */ /* 0x0007e2000b901d62 */
[----:B------:R-:W-:Y:S02]  /*1eb0*/  IADD3.X R11, R13, UR6, RZ, P1, !PT ;  /* 0x000000060d0b7c10 */ /* 0x000fe40008ffe4ff */
[----:B----4-:R-:W-:Y:S01]  /*1ec0*/  IADD3 R6, P1, R14, UR7, RZ ;  /* 0x000000070e067c10 */ /* 0x010fe2000ff3e0ff */
[----:B------:R4:W-:Y:S03]  /*1ed0*/  LDGSTS.E.BYPASS.LTC128B.128 [R0+0xc000], [R12.64] ;  /* 0x0c0000000c007fae */ /* 0x0009e6000b901d62 */
[----:B------:R-:W-:Y:S01]  /*1ee0*/  IADD3.X R7, R15, UR4, RZ, P1, !PT ;  /* 0x000000040f077c10 */ /* 0x000fe20008ffe4ff */
[----:B------:R1:W-:Y:S01]  /*1ef0*/  LDGSTS.E.BYPASS.LTC128B.128 [R0+0xd000], [R10.64] ;  /* 0x0d0000000a007fae */ /* 0x0003e2000b901d62 */
[----:B--2---:R-:W-:-:S04]  /*1f00*/  IADD3 R4, P1, R6, UR7, RZ ;  /* 0x0000000706047c10 */ /* 0x004fc8000ff3e0ff */
[----:B------:R-:W-:Y:S02]  /*1f10*/  IADD3.X R5, R7, UR4, RZ, P1, !PT ;  /* 0x0000000407057c10 */ /* 0x000fe40008ffe4ff */
[----:B---3--:R-:W-:-:S04]  /*1f20*/  IADD3 R8, P2, R10, UR10, RZ ;  /* 0x0000000a0a087c10 */ /* 0x008fc8000ff5e0ff */
[----:B------:R-:W-:Y:S02]  /*1f30*/  IADD3.X R9, R11, UR6, RZ, P2, !PT ;  /* 0x000000060b097c10 */ /* 0x000fe400097fe4ff */
[----:B----4-:R-:W-:-:S03]  /*1f40*/  IADD3 R12, P2, R8, UR10, RZ ;  /* 0x0000000a080c7c10 */ /* 0x010fc6000ff5e0ff */
[----:B------:R2:W-:Y:S01]  /*1f50*/  LDGSTS.E.BYPASS.LTC128B.128 [R0+0xe000], [R8.64] ;  /* 0x0e00000008007fae */ /* 0x0005e2000b901d62 */
[----:B------:R-:W-:-:S05]  /*1f60*/  IADD3.X R13, R9, UR6, RZ, P2, !PT ;  /* 0x00000006090d7c10 */ /* 0x000fca00097fe4ff */
[----:B------:R1:W-:Y:S04]  /*1f70*/  LDGSTS.E.BYPASS.LTC128B.128 [R0+0xf000], [R12.64] ;  /* 0x0f0000000c007fae */ /* 0x0003e8000b901d62 */
[----:B------:R1:W-:Y:S04]  /*1f80*/  LDGSTS.E.BYPASS.LTC128B.128 [R0+0x10000], [R14.64] ;  /* 0x100000000e007fae */ /* 0x0003e8000b901d62 */
[----:B------:R1:W-:Y:S04]  /*1f90*/  LDGSTS.E.BYPASS.LTC128B.128 [R0+0x11000], [R6.64] ;  /* 0x1100000006007fae */ /* 0x0003e8000b901d62 */
[----:B------:R1:W-:Y:S01]  /*1fa0*/  LDGSTS.E.BYPASS.LTC128B.128 [R0+0x12000], [R4.64] ;  /* 0x1200000004007fae */ /* 0x0003e2000b901d62 */
[----:B--2---:R-:W-:Y:S01]  /*1fb0*/  IADD3 R8, P1, R4, UR7, RZ ;  /* 0x0000000704087c10 */ /* 0x004fe2000ff3e0ff */
[----:B------:R-:W-:-:S03]  /*1fc0*/  UIMAD.WIDE UR6, UR40, UR18, UR28 ;  /* 0x00000012280672a5 */ /* 0x000fc6000f8e021c */
[----:B------:R-:W-:Y:S01]  /*1fd0*/  IADD3.X R9, R5, UR4, RZ, P1, !PT ;  /* 0x0000000405097c10 */ /* 0x000fe20008ffe4ff */
[----:B------:R-:W-:Y:S01]  /*1fe0*/  UIMAD.WIDE UR4, UR41, UR18, UR30 ;  /* 0x00000012290472a5 */ /* 0x000fe2000f8e021e */
[----:B------:R-:W-:-:S03]  /*1ff0*/  PLOP3.LUT P1, PT, PT, PT, UP0, 0x80, 0x0 ;  /* 0x000000000000781c */ /* 0x000fc60003f2f008 */
[----:B------:R1:W-:Y:S04]  /*2000*/  LDGSTS.E.BYPASS.LTC128B.128 [R0+0x13000], [R8.64] ;  /* 0x1300000008007fae */ /* 0x0003e8000b901d62 */
[----:B------:R-:W0:Y:S06]  /*2010*/  LDGDEPBAR ;  /* 0x00000000000079af */ /* 0x000e2c0000000000 */
[----:B------:R-:W-:Y:S05]  /*2020*/  @!P1 BRA `(.L_x_2016) ;  /* 0x0000690000009947 */ /* 0x000fea0003800000 */
[----:B-1----:R-:W-:Y:S02]  /*2030*/  IMAD.MOV.U32 R6, RZ, RZ, c[0x0][0x308] ;  /* 0x0000c200ff067624 */ /* 0x002fe400078e00ff */
[----:B------:R-:W-:-:S05]  /*2040*/  IMAD.MOV.U32 R7, RZ, RZ, c[0x0][0x30c] ;  /* 0x0000c300ff077624 */ /* 0x000fca00078e00ff */
[----:B------:R1:W2:Y:S04]  /*2050*/  LDG.E.64 R8, [R6.64] ;  /* 0x0000002206087981 */ /* 0x0002a8000c1e1b00 */
[----:B-1----:R-:W3:Y:S01]  /*2060*/  LDG.E.64 R6, [R6.64+0x8] ;  /* 0x0000082206067981 */ /* 0x002ee2000c1e1b00 */
[----:B------:R-:W-:Y:S01]  /*2070*/  IMAD.MOV.U32 R4, RZ, RZ, 0x4 ;  /* 0x00000004ff047424 */ /* 0x000fe200078e00ff */
[----:B------:R-:W-:Y:S02]  /*2080*/  UMOV UR40, UR4 ;  /* 0x0000000400287c82 */ /* 0x000fe40008000000 */
[----:B------:R-:W-:Y:S02]  /*2090*/  UMOV UR41, UR5 ;  /* 0x0000000500297c82 */ /* 0x000fe40008000000 */
[----:B------:R-:W-:Y:S01]  /*20a0*/  IMAD.WIDE R4, R250, R4, UR40 ;  /* 0x00000028fa047e25 */ /* 0x000fe2000f8e0204 */
[----:B------:R-:W-:-:S04]  /*20b0*/  UIMAD UR5, UR37, UR12, UR38 ;  /* 0x0000000c250572a4 */ /* 0x000fc8000f8e0226 */
[----:B------:R1:W5:Y:S04]  /*20c0*/  LDG.E R249, [R4.64] ;  /* 0x0000002204f97981 */ /* 0x000368000c1e1900 */
[----:B------:R1:W5:Y:S04]  /*20d0*/  LDG.E R248, [R4.64+0x20] ;  /* 0x0000202204f87981 */ /* 0x000368000c1e1900 */
[----:B------:R1:W5:Y:S04]  /*20e0*/  LDG.E R247, [R4.64+0x100] ;  /* 0x0001002204f77981 */ /* 0x000368000c1e1900 */
[----:B------:R1:W5:Y:S01]  /*20f0*/  LDG.E R246, [R4.64+0x120] ;  /* 0x0001202204f67981 */ /* 0x000362000c1e1900 */
[----:B------:R-:W-:Y:S01]  /*2100*/  IMAD.U32 R0, RZ, RZ, UR27 ;  /* 0x0000001bff007e24 */ /* 0x000fe2000f8e00ff */
[----:B------:R-:W-:Y:S01]  /*2110*/  USHF.L.U32 UR5, UR5, 0x5, URZ ;  /* 0x0000000505057899 */ /* 0x000fe2000800063f */
[----:B------:R-:W-:-:S02]  /*2120*/  IMAD.MOV.U32 R237, RZ, RZ, R2 ;  /* 0x000000ffffed7224 */ /* 0x000fc400078e0002 */
[----:B------:R-:W-:Y:S01]  /*2130*/  IMAD.MOV.U32 R127, RZ, RZ, RZ ;  /* 0x000000ffff7f7224 */ /* 0x000fe200078e00ff */
[----:B------:R-:W-:Y:S01]  /*2140*/  USHF.R.S32.HI UR4, URZ, 0x1f, UR5 ;  /* 0x0000001f3f047899 */ /* 0x000fe20008011405 */
[----:B-1----:R-:W-:-:S04]  /*2150*/  LEA.HI R4, R24, R23, RZ, 0x7 ;  /* 0x0000001718047211 */ /* 0x002fc800078f38ff */
[----:B------:R-:W-:-:S05]  /*2160*/  SHF.R.S32.HI R4, RZ, 0x7, R4 ;  /* 0x00000007ff047819 */ /* 0x000fca0000011404 */
[----:B------:R-:W-:Y:S01]  /*2170*/  IMAD R5, R0, 0x2, R4 ;  /* 0x0000000200057824 */ /* 0x000fe200078e0204 */
[----:B------:R-:W-:Y:S02]  /*2180*/  IADD3 R0, R180, 0x2000, RZ ;  /* 0x00002000b4007810 */ /* 0x000fe40007ffe0ff */
[----:B------:R-:W-:Y:S02]  /*2190*/  IADD3 R4, R181, 0x2000, RZ ;  /* 0x00002000b5047810 */ /* 0x000fe40007ffe0ff */
[----:B------:R-:W-:Y:S01]  /*21a0*/  SEL R172, R0, R180, !P0 ;  /* 0x000000b400ac7207 */ /* 0x000fe20004000000 */
[----:B------:R-:W-:Y:S01]  /*21b0*/  IMAD.SHL.U32 R0, R5, 0x2, RZ ;  /* 0x0000000205007824 */ /* 0x000fe200078e00ff */
[----:B------:R-:W-:-:S03]  /*21c0*/  SEL R4, R4, R181, !P0 ;  /* 0x000000b504047207 */ /* 0x000fc60004000000 */
[----:B------:R-:W-:Y:S01]  /*21d0*/  IMAD.SHL.U32 R172, R172, 0x2, RZ ;  /* 0x00000002acac7824 */ /* 0x000fe200078e00ff */
[----:B------:R-:W-:Y:S01]  /*21e0*/  IADD3 R2, R0, 0x1, RZ ;  /* 0x0000000100027810 */ /* 0x000fe20007ffe0ff */
[----:B------:R-:W-:Y:S01]  /*21f0*/  IMAD.SHL.U32 R179, R4, 0x2, RZ ;  /* 0x0000000204b37824 */ /* 0x000fe200078e00ff */
[----:B--2---:R-:W1:Y:S08]  /*2200*/  R2UR UR10, R9 ;  /* 0x00000000090a73c2 */ /* 0x004e7000000e0000 */
[----:B------:R2:W4:Y:S01]  /*2210*/  R2UR UR11, R8 ;  /* 0x00000000080b73c2 */ /* 0x00052200000e0000 */
[----:B-1----:R-:W-:-:S02]  /*2220*/  LOP3.LUT R244, R0, UR10, RZ, 0x3c, !PT ;  /* 0x0000000a00f47c12 */ /* 0x002fc4000f8e3cff */
[--C-:B---3--:R-:W-:Y:S01]  /*2230*/  IADD3 R6, P2, P1, R6, UR5, R22.reuse ;  /* 0x0000000506067c10 */ /* 0x108fe2000f95e016 */
[----:B------:R-:W-:Y:S01]  /*2240*/  UMOV UR5, UR7 ;  /* 0x0000000700057c82 */ /* 0x000fe20008000000 */
[----:B------:R-:W-:Y:S02]  /*2250*/  LOP3.LUT R2, R2, UR10, RZ, 0x3c, !PT ;  /* 0x0000000a02027c12 */ /* 0x000fe4000f8e3cff */
[----:B--2---:R-:W-:-:S04]  /*2260*/  SHF.R.S32.HI R8, RZ, 0x1f, R22 ;  /* 0x0000001fff087819 */ /* 0x004fc80000011416 */
[----:B------:R-:W-:Y:S01]  /*2270*/  IADD3.X R7, R7, UR4, R8, P2, P1 ;  /* 0x0000000407077c10 */ /* 0x000fe200097e2408 */
[----:B------:R-:W-:-:S03]  /*2280*/  UMOV UR4, UR6 ;  /* 0x0000000600047c82 */ /* 0x000fc60008000000 */
[----:B----4-:R-:W-:-:S05]  /*2290*/  LOP3.LUT R0, R7, UR11, RZ, 0x3c, !PT ;  /* 0x0000000b07007c12 */ /* 0x010fca000f8e3cff */
[----:B------:R1:W-:Y:S02]  /*22a0*/  STL [R1+0x1c], R0 ;  /* 0x00001c0001007387 */ /* 0x0003e40000100800 */
[----:B-1----:R-:W-:Y:S01]  /*22b0*/  MOV R0, c[0x0][0x22c] ;  /* 0x00008b0000007a02 */ /* 0x002fe20000000f00 */
[----:B------:R-:W-:Y:S01]  /*22c0*/  IMAD.WIDE.U32 R6, R6, -0x2daee0ad, RZ ;  /* 0xd2511f5306067825 */ /* 0x000fe200078e00ff */
[----:B------:R-:W-:Y:S02]  /*22d0*/  MOV R183, 0x40 ;  /* 0x0000004000b77802 */ /* 0x000fe40000000f00 */
[----:B------:R-:W-:Y:S01]  /*22e0*/  MOV R182, 0x20 ;  /* 0x0000002000b67802 */ /* 0x000fe20000000f00 */
[----:B------:R-:W-:Y:S01]  /*22f0*/  IMAD R0, R0, c[0x0][0x1c0], RZ ;  /* 0x0000700000007a24 */ /* 0x000fe200078e02ff */
[----:B------:R-:W-:Y:S01]  /*2300*/  LOP3.LUT R244, R7, R244, RZ, 0x3c, !PT ;  /* 0x000000f407f47212 */ /* 0x000fe200078e3cff */
[----:B------:R-:W-:Y:S01]  /*2310*/  IMAD.SHL.U32 R174, R181, 0x2, RZ ;  /* 0x00000002b5ae7824 */ /* 0x000fe200078e00ff */
[----:B------:R-:W-:Y:S01]  /*2320*/  LOP3.LUT R2, R7, R2, RZ, 0x3c, !PT ;  /* 0x0000000207027212 */ /* 0x000fe200078e3cff */
[C---:B------:R-:W-:Y:S01]  /*2330*/  IMAD.SHL.U32 R5, R0.reuse, 0x8, RZ ;  /* 0x0000000800057824 */ /* 0x040fe200078e00ff */
[----:B------:R-:W-:Y:S01]  /*2340*/  SHF.L.U32 R4, R0, 0x4, RZ ;  /* 0x0000000400047819 */ /* 0x000fe200000006ff */
[----:B------:R-:W-:-:S03]  /*2350*/  IMAD.WIDE.U32 R244, R244, -0x326172a9, RZ ;  /* 0xcd9e8d57f4f47825 */ /* 0x000fc600078e00ff */
[----:B------:R-:W-:Y:S01]  /*2360*/  IADD3 R4, R4, 0x20, RZ ;  /* 0x0000002004047810 */ /* 0x000fe20007ffe0ff */
[----:B------:R-:W-:-:S03]  /*2370*/  IMAD.WIDE.U32 R242, R2, -0x326172a9, RZ ;  /* 0xcd9e8d5702f27825 */ /* 0x000fc600078e00ff */
[----:B------:R-:W-:-:S05]  /*2380*/  IADD3 R0, R5, R4, RZ ;  /* 0x0000000405007210 */ /* 0x000fca0007ffe0ff */
[----:B------:R-:W-:-:S05]  /*2390*/  IMAD.IADD R0, R5, 0x1, R0 ;  /* 0x0000000105007824 */ /* 0x000fca00078e0200 */
[----:B------:R-:W-:-:S05]  /*23a0*/  IADD3 R0, R5, R0, RZ ;  /* 0x0000000005007210 */ /* 0x000fca0007ffe0ff */
[----:B------:R-:W-:-:S05]  /*23b0*/  IMAD.IADD R0, R5, 0x1, R0 ;  /* 0x0000000105007824 */ /* 0x000fca00078e0200 */
[----:B------:R1:W-:Y:S04]  /*23c0*/  STL [R1+0x18], R0 ;  /* 0x0000180001007387 */ /* 0x0003e80000100800 */
[----:B------:R-:W-:Y:S01]  /*23d0*/  STL.64 [R1+0x28], R6 ;  /* 0x0000280601007387 */ /* 0x000fe20000100a00 */
[----:B-1----:R-:W-:-:S05]  /*23e0*/  IADD3 R0, R5, R0, RZ ;  /* 0x0000000005007210 */ /* 0x002fca0007ffe0ff */
[----:B------:R1:W-:Y:S02]  /*23f0*/  STL [R1+0x14], R0 ;  /* 0x0000140001007387 */ /* 0x0003e40000100800 */
[----:B-1----:R-:W-:-:S05]  /*2400*/  IMAD.IADD R0, R5, 0x1, R0 ;  /* 0x0000000105007824 */ /* 0x002fca00078e0200 */
[----:B------:R1:W-:Y:S02]  /*2410*/  STL [R1+0x10], R0 ;  /* 0x0000100001007387 */ /* 0x0003e40000100800 */
[----:B-1----:R-:W-:-:S05]  /*2420*/  IMAD.IADD R0, R5, 0x1, R0 ;  /* 0x0000000105007824 */ /* 0x002fca00078e0200 */
[C---:B------:R-:W-:Y:S01]  /*2430*/  IADD3 R6, R5.reuse, R0, RZ ;  /* 0x0000000005067210 */ /* 0x040fe20007ffe0ff */
[----:B------:R-:W-:Y:S04]  /*2440*/  STL [R1+0xc], R0 ;  /* 0x00000c0001007387 */ /* 0x000fe80000100800 */
[C---:B------:R-:W-:Y:S01]  /*2450*/  IMAD.IADD R4, R5.reuse, 0x1, R6 ;  /* 0x0000000105047824 */ /* 0x040fe200078e0206 */
[----:B------:R-:W-:Y:S04]  /*2460*/  STL [R1+0x8], R6 ;  /* 0x0000080601007387 */ /* 0x000fe80000100800 */
[----:B------:R1:W-:Y:S02]  /*2470*/  STL [R1+0x4], R4 ;  /* 0x0000040401007387 */ /* 0x0003e40000100800 */
[----:B-1----:R-:W-:-:S05]  /*2480*/  IADD3 R4, R5, R4, RZ ;  /* 0x0000000405047210 */ /* 0x002fca0007ffe0ff */
[----:B------:R1:W-:Y:S01]  /*2490*/  STL [R1], R4 ;  /* 0x0000000401007387 */ /* 0x0003e20000100800 */
[----:B------:R-:W-:-:S05]  /*24a0*/  IMAD.IADD R252, R5, 0x1, R4 ;  /* 0x0000000105fc7824 */ /* 0x000fca00078e0204 */
[----:B------:R-:W-:-:S05]  /*24b0*/  IADD3 R251, R5, R252, RZ ;  /* 0x000000fc05fb7210 */ /* 0x000fca0007ffe0ff */
[----:B------:R-:W-:-:S06]  /*24c0*/  IMAD.IADD R0, R5, 0x1, R251 ;  /* 0x0000000105007824 */ /* 0x000fcc00078e02fb */
.L_x_2019:
[----:B------:R-:W2:Y:S01]  /*24d0*/  LDL R0, [R1+0x34] ;  /* 0x0000340001007983 */ /* 0x000ea20000100800 */
[----:B------:R-:W-:Y:S02]  /*24e0*/  UIADD3 UR6, UR11, -0x61c88647, URZ ;  /* 0x9e3779b90b067890 */ /* 0x000fe4000fffe03f */
[----:B------:R-:W-:Y:S01]  /*24f0*/  UIADD3 UR8, UR10, -0x4498517b, URZ ;  /* 0xbb67ae850a087890 */ /* 0x000fe2000fffe03f */
[----:B------:R-:W0:Y:S01]  /*2500*/  LDGDEPBAR ;  /* 0x00000000000079af */ /* 0x000e220000000000 */
[----:B------:R-:W-:Y:S02]  /*2510*/  UIADD3 UR7, UR10, 0x76cf5d0a, URZ ;  /* 0x76cf5d0a0a077890 */ /* 0x000fe4000fffe03f */
[----:B------:R-:W-:Y:S02]  /*2520*/  UIADD3 UR9, UR10, -0x126145ec, URZ ;  /* 0xed9eba140a097890 */ /* 0x000fe4000fffe03f */
[----:B------:R-:W-:Y:S03]  /*2530*/  UISETP.GE.AND UP2, UPT, UR44, 0x1, UPT ;  /* 0x000000012c00788c */ /* 0x000fe6000bf46270 */
[----:B------:R-:W3:Y:S04]  /*2540*/  LDL R187, [R1+0x30] ;  /* 0x0000300001bb7983 */ /* 0x000ee80000100800 */
[----:B------:R-:W4:Y:S04]  /*2550*/  LDL R186, [R1+0x1c] ;  /* 0x00001c0001ba7983 */ /* 0x000f280000100800 */
[----:B------:R-:W3:Y:S01]  /*2560*/  LDL.64 R188, [R1+0x28] ;  /* 0x0000280001bc7983 */ /* 0x000ee20000100a00 */
[----:B------:R-:W-:Y:S05]  /*2570*/  DEPBAR.LE SB0, 0x0 ;  /* 0x000080000000791a */ /* 0x000fea0000000000 */
[----:B------:R-:W-:Y:S08]  /*2580*/  BAR.SYNC.DEFER_BLOCKING 0x0 ;  /* 0x0000000000007b1d */ /* 0x000ff00000010000 */
[----:B------:R-:W-:Y:S08]  /*2590*/  LDSM.16.M88.4 R64, [R179] ;  /* 0x00000000b340783b */ /* 0x000ff00000000200 */
[----:B------:R-:W1:Y:S08]  /*25a0*/  LDSM.16.M88.4 R16, [R175+0xc000] ;  /* 0x00c00000af10783b */ /* 0x000e700000000200 */
[----:B------:R-:W1:Y:S08]  /*25b0*/  LDSM.16.M88.4 R60, [R179+0x2000] ;  /* 0x00200000b33c783b */ /* 0x000e700000000200 */
[----:B------:R-:W1:Y:S08]  /*25c0*/  LDSM.16.M88.4 R32, [R175+0xc800] ;  /* 0x00c80000af20783b */ /* 0x000e700000000200 */
[----:B------:R-:W1:Y:S08]  /*25d0*/  LDSM.16.M88.4 R48, [R175+0xd000] ;  /* 0x00d00000af30783b */ /* 0x000e700000000200 */
[----:B------:R-:W1:Y:S02]  /*25e0*/  LDSM.16.M88.4 R132, [R175+0xd800] ;  /* 0x00d80000af84783b */ /* 0x000e640000000200 */
[-C--:B-1----:R-:W-:Y:S06]  /*25f0*/  HMMA.16816.F32 R4, R64, R16.reuse, RZ ;  /* 0x000000104004723c */ /* 0x082fec00000018ff */
        /* <DEDUP_REMOVED lines=22> */
[----:B--2---:R-:W-:Y:S02]  /*2760*/  R2P PR, R0, 0x6 ;  /* 0x0000000600007804 */ /* 0x004fe40000000000 */
[----:B-----5:R-:W-:Y:S03]  /*2770*/  FSETP.NEU.FTZ.AND P0, PT, R249, -INF , PT ;  /* 0xff800000f900780b */ /* 0x020fe60003f1d000 */
[----:B------:R-:W-:Y:S02]  /*2780*/  SEL R2, R182, 0xffffffe0, !P1 ;  /* 0xffffffe0b6027807 */ /* 0x000fe40004800000 */
[----:B------:R-:W-:Y:S04]  /*2790*/  SEL R173, R183, 0xffffffc0, !P2 ;  /* 0xffffffc0b7ad7807 */ /* 0x000fe80005000000 */
[----:B------:R-:W-:Y:S05]  /*27a0*/  IMAD.IADD R0, R179, 0x1, R2 ;  /* 0x00000001b3007824 */ /* 0x000fea00078e0202 */
[----:B------:R-:W1:Y:S08]  /*27b0*/  LDSM.16.M88.4 R136, [R0] ;  /* 0x000000000088783b */ /* 0x000e700000000200 */
[----:B------:R2:W3:Y:S02]  /*27c0*/  LDSM.16.M88.4 R144, [R0+0x2000] ;  /* 0x002000000090783b */ /* 0x0004e40000000200 */
[----:B--2---:R-:W-:Y:S01]  /*27d0*/  IMAD.IADD R0, R173, 0x1, R0 ;  /* 0x00000001ad007824 */ /* 0x004fe200078e0200 */
[-C--:B-1----:R-:W-:Y:S08]  /*27e0*/  HMMA.16816.F32 R4, R136, R140.reuse, R4 ;  /* 0x0000008c8804723c */ /* 0x082ff00000001804 */
        /* <DEDUP_REMOVED lines=19> */
[----:B------:R-:W3:Y:S07]  /*2920*/  LDSM.16.M88.4 R144, [R0] ;  /* 0x000000000090783b */ /* 0x000eee0000000200 */
[----:B------:R-:W-:Y:S07]  /*2930*/  HMMA.16816.F32 R64, R136, R158, R64 ;  /* 0x0000009e8840723c */ /* 0x000fee0000001840 */
[----:B------:R-:W-:Y:S01]  /*2940*/  FMUL.FTZ R138, R249, 1.4426950216293334961 ;  /* 0x3fb8aa3bf98a7820 */ /* 0x000fe20000410000 */
[-C--:B-1----:R-:W-:Y:S01]  /*2950*/  HMMA.16816.F32 R4, R132, R140.reuse, R4 ;  /* 0x0000008c8404723c */ /* 0x082fe20000001804 */
[----:B------:R-:W-:Y:S03]  /*2960*/  FMUL.FTZ R137, R248, 1.4426950216293334961 ;  /* 0x3fb8aa3bf8897820 */ /* 0x000fe60000410000 */
[----:B------:R-:W-:Y:S01]  /*2970*/  FSEL R138, R138, RZ, P0 ;  /* 0x000000ff8a8a7208 */ /* 0x000fe20000000000 */
[----:B------:R-:W-:Y:S01]  /*2980*/  FMUL.FTZ R136, R247, 1.4426950216293334961 ;  /* 0x3fb8aa3bf7887820 */ /* 0x000fe20000410000 */
[----:B------:R-:W-:Y:S02]  /*2990*/  FSETP.NEU.FTZ.AND P0, PT, R248, -INF , PT ;  /* 0xff800000f800780b */ /* 0x000fe40003f1d000 */
[C---:B--2---:R-:W-:Y:S04]  /*29a0*/  HMMA.16816.F32 R8, R148.reuse, R140, R8 ;  /* 0x0000008c9408723c */ /* 0x044fe80000001808 */
[----:B------:R-:W-:Y:S02]  /*29b0*/  FSEL R137, R137, RZ, P0 ;  /* 0x000000ff89897208 */ /* 0x000fe40000000000 */
        /* <DEDUP_REMOVED lines=17> */
[----:B------:R1:W2:Y:S07]  /*2ad0*/  LDSM.16.M88.4 R132, [R0+0x2000] ;  /* 0x002000000084783b */ /* 0x0002ae0000000200 */
[-C--:B------:R-:W-:Y:S01]  /*2ae0*/  HMMA.16816.F32 R4, R144, R168.reuse, R4 ;  /* 0x000000a89004723c */ /* 0x080fe20000001804 */
[----:B-1----:R-:W-:Y:S05]  /*2af0*/  FMUL.FTZ R0, R246, 1.4426950216293334961 ;  /* 0x3fb8aa3bf6007820 */ /* 0x002fea0000410000 */
[----:B------:R-:W-:Y:S11]  /*2b00*/  FSEL R0, R0, RZ, P0 ;  /* 0x000000ff00007208 */ /* 0x000ff60000000000 */
[----:B------:R-:W-:Y:S07]  /*2b10*/  @!UPT UIADD3 URZ, URZ, URZ, URZ ;  /* 0x0000003f3f3ff290 */ /* 0x000fee000fffe03f */
[--C-:B------:R-:W-:Y:S02]  /*2b20*/  FFMA.FTZ R4, R4, c[0x0][0x23c], -R138.reuse ;  /* 0x00008f0004047a23 */ /* 0x100fe4000001088a */
[----:B------:R-:W-:Y:S02]  /*2b30*/  FFMA.FTZ R5, R5, c[0x0][0x23c], -R138 ;  /* 0x00008f0005057a23 */ /* 0x000fe4000001088a */
[--C-:B------:R-:W-:Y:S01]  /*2b40*/  FFMA.FTZ R6, R6, c[0x0][0x23c], -R137.reuse ;  /* 0x00008f0006067a23 */ /* 0x100fe20000010889 */
[----:B------:R-:W-:Y:S01]  /*2b50*/  MUFU.EX2 R202, R4 ;  /* 0x0000000400ca7308 */ /* 0x000fe20000000800 */
[--C-:B------:R-:W-:Y:S01]  /*2b60*/  FFMA.FTZ R7, R7, c[0x0][0x23c], -R137.reuse ;  /* 0x00008f0007077a23 */ /* 0x100fe20000010889 */
[C---:B--2---:R-:W-:Y:S08]  /*2b70*/  HMMA.16816.F32 R8, R132.reuse, R168, R8 ;  /* 0x000000a88408723c */ /* 0x044ff00000001808 */
[----:B------:R-:W-:Y:S01]  /*2b80*/  MUFU.EX2 R201, R5 ;  /* 0x0000000500c97308 */ /* 0x000fe20000000800 */
[-C--:B------:R-:W-:Y:S09]  /*2b90*/  HMMA.16816.F32 R12, R132, R170.reuse, R12 ;  /* 0x000000aa840c723c */ /* 0x080ff2000000180c */
[----:B------:R-:W-:Y:S01]  /*2ba0*/  MUFU.EX2 R220, R6 ;  /* 0x0000000600dc7308 */ /* 0x000fe20000000800 */
[C---:B------:R-:W-:Y:S05]  /*2bb0*/  HMMA.16816.F32 R16, R144.reuse, R170, R16 ;  /* 0x000000aa9010723c */ /* 0x040fea0000001810 */
[----:B------:R-:W-:Y:S04]  /*2bc0*/  FFMA.FTZ R10, R10, c[0x0][0x23c], -R0 ;  /* 0x00008f000a0a7a23 */ /* 0x000fe80000010800 */
[----:B------:R1:W-:Y:S03]  /*2bd0*/  MUFU.EX2 R219, R7 ;  /* 0x0000000700db7308 */ /* 0x0003e60000000800 */
[--C-:B------:R-:W-:Y:S02]  /*2be0*/  FFMA.FTZ R8, R8, c[0x0][0x23c], -R136.reuse ;  /* 0x00008f0008087a23 */ /* 0x100fe40000010888 */
[----:B------:R-:W-:Y:S02]  /*2bf0*/  FFMA.FTZ R9, R9, c[0x0][0x23c], -R136 ;  /* 0x00008f0009097a23 */ /* 0x000fe40000010888 */
[----:B------:R-:W-:Y:S02]  /*2c00*/  FFMA.FTZ R11, R11, c[0x0][0x23c], -R0 ;  /* 0x00008f000b0b7a23 */ /* 0x000fe40000010800 */
[----:B------:R-:W-:Y:S01]  /*2c10*/  FFMA.FTZ R13, R13, c[0x0][0x23c], -R136 ;  /* 0x00008f000d0d7a23 */ /* 0x000fe20000010888 */
[----:B------:R2:W-:Y:S01]  /*2c20*/  MUFU.EX2 R227, R10 ;  /* 0x0000000a00e37308 */ /* 0x0005e20000000800 */
[----:B------:R-:W-:Y:S02]  /*2c30*/  FFMA.FTZ R14, R14, c[0x0][0x23c], -R0 ;  /* 0x00008f000e0e7a23 */ /* 0x000fe40000010800 */
[----:B------:R-:W-:Y:S02]  /*2c40*/  FFMA.FTZ R12, R12, c[0x0][0x23c], -R136 ;  /* 0x00008f000c0c7a23 */ /* 0x000fe40000010888 */
[--C-:B------:R-:W-:Y:S02]  /*2c50*/  FFMA.FTZ R16, R16, c[0x0][0x23c], -R138.reuse ;  /* 0x00008f0010107a23 */ /* 0x100fe4000001088a */
[--C-:B------:R-:W-:Y:S02]  /*2c60*/  FFMA.FTZ R18, R18, c[0x0][0x23c], -R137.reuse ;  /* 0x00008f0012127a23 */ /* 0x100fe40000010889 */
[----:B------:R-:W-:Y:S01]  /*2c70*/  FFMA.FTZ R17, R17, c[0x0][0x23c], -R138 ;  /* 0x00008f0011117a23 */ /* 0x000fe2000001088a */
[----:B------:R-:W-:Y:S01]  /*2c80*/  MUFU.EX2 R223, R8 ;  /* 0x0000000800df7308 */ /* 0x000fe20000000800 */
[----:B------:R-:W-:Y:S02]  /*2c90*/  FFMA.FTZ R19, R19, c[0x0][0x23c], -R137 ;  /* 0x00008f0013137a23 */ /* 0x000fe40000010889 */
[----:B------:R-:W-:Y:S01]  /*2ca0*/  FFMA.FTZ R15, R15, c[0x0][0x23c], -R0 ;  /* 0x00008f000f0f7a23 */ /* 0x000fe20000010800 */
[----:B-1----:R-:W1:Y:S06]  /*2cb0*/  LDSM.16.M88.4 R4, [R177+0xc800] ;  /* 0x00c80000b104783b */ /* 0x002e6c0000000200 */
[----:B------:R3:W-:Y:S01]  /*2cc0*/  MUFU.EX2 R224, R9 ;  /* 0x0000000900e07308 */ /* 0x0007e20000000800 */
[----:B--2---:R-:W-:Y:S04]  /*2cd0*/  IMAD.U32 R10, RZ, RZ, UR44 ;  /* 0x0000002cff0a7e24 */ /* 0x004fe8000f8e00ff */
[----:B------:R-:W-:Y:S05]  /*2ce0*/  IMAD R10, R10, 0x8, R187 ;  /* 0x000000080a0a7824 */ /* 0x000fea00078e02bb */
[----:B------:R4:W-:Y:S10]  /*2cf0*/  MUFU.EX2 R228, R11 ;  /* 0x0000000b00e47308 */ /* 0x0009f40000000800 */
[----:B------:R2:W-:Y:S01]  /*2d00*/  MUFU.EX2 R221, R13 ;  /* 0x0000000d00dd7308 */ /* 0x0005e20000000800 */
[C---:B---3--:R-:W-:Y:S01]  /*2d10*/  IMAD.WIDE.U32 R8, R10.reuse, -0x326172a9, RZ ;  /* 0xcd9e8d570a087825 */ /* 0x048fe200078e00ff */
[----:B------:R-:W-:Y:S08]  /*2d20*/  IADD3 R10, R10, 0x4, RZ ;  /* 0x000000040a0a7810 */ /* 0x000ff00007ffe0ff */
[----:B------:R3:W-:Y:S01]  /*2d30*/  MUFU.EX2 R225, R14 ;  /* 0x0000000e00e17308 */ /* 0x0007e20000000800 */
[-C--:B----4-:R-:W-:Y:S01]  /*2d40*/  LOP3.LUT R11, R9, R186.reuse, RZ, 0x3c, !PT ;  /* 0x000000ba090b7212 */ /* 0x090fe200078e3cff */
[-C--:B-1----:R-:W-:Y:S08]  /*2d50*/  HMMA.16816.F32 R20, R144, R4.reuse, R20 ;  /* 0x000000049014723c */ /* 0x082ff00000001814 */
[----:B------:R1:W-:Y:S01]  /*2d60*/  MUFU.EX2 R222, R12 ;  /* 0x0000000c00de7308 */ /* 0x0003e20000000800 */
[C---:B------:R-:W-:Y:S03]  /*2d70*/  HMMA.16816.F32 R24, R132.reuse, R4, R24 ;  /* 0x000000048418723c */ /* 0x040fe60000001818 */
[--C-:B--2---:R-:W-:Y:S05]  /*2d80*/  LOP3.LUT R13, R243, UR6, R8.reuse, 0x96, !PT ;  /* 0x00000006f30d7c12 */ /* 0x104fea000f8e9608 */
[----:B------:R-:W-:Y:S01]  /*2d90*/  IMAD.WIDE.U32 R154, R13, -0x2daee0ad, RZ ;  /* 0xd2511f530d9a7825 */ /* 0x000fe200078e00ff */
[----:B------:R2:W-:Y:S01]  /*2da0*/  MUFU.EX2 R211, R16 ;  /* 0x0000001000d37308 */ /* 0x0005e20000000800 */
[-C--:B------:R-:W-:Y:S02]  /*2db0*/  HMMA.16816.F32 R28, R132, R6.reuse, R28 ;  /* 0x00000006841c723c */ /* 0x080fe4000000181c */
[----:B---3--:R-:W-:Y:S01]  /*2dc0*/  LOP3.LUT R14, R245, UR6, R8, 0x96, !PT ;  /* 0x00000006f50e7c12 */ /* 0x008fe2000f8e9608 */
[----:B------:R-:W-:Y:S05]  /*2dd0*/  IMAD.WIDE.U32 R8, R10, -0x326172a9, RZ ;  /* 0xcd9e8d570a087825 */ /* 0x000fea00078e00ff */
[C---:B------:R-:W-:Y:S01]  /*2de0*/  HMMA.16816.F32 R32, R144.reuse, R6, R32 ;  /* 0x000000069020723c */ /* 0x040fe20000001820 */
[--C-:B------:R-:W-:Y:S01]  /*2df0*/  FFMA.FTZ R20, R20, c[0x0][0x23c], -R138.reuse ;  /* 0x00008f0014147a23 */ /* 0x100fe2000001088a */
[----:B------:R-:W-:Y:S02]  /*2e00*/  MUFU.EX2 R215, R18 ;  /* 0x0000001200d77308 */ /* 0x000fe40000000800 */
[----:B------:R-:W-:Y:S01]  /*2e10*/  LOP3.LUT R9, R9, R186, RZ, 0x3c, !PT ;  /* 0x000000ba09097212 */ /* 0x000fe200078e3cff */
[----:B------:R-:W-:Y:S01]  /*2e20*/  FFMA.FTZ R21, R21, c[0x0][0x23c], -R138 ;  /* 0x00008f0015157a23 */ /* 0x000fe2000001088a */
[--C-:B------:R-:W-:Y:S01]  /*2e30*/  LOP3.LUT R13, R245, UR6, R8.reuse, 0x96, !PT ;  /* 0x00000006f50d7c12 */ /* 0x100fe2000f8e9608 */
[--C-:B------:R-:W-:Y:S01]  /*2e40*/  FFMA.FTZ R22, R22, c[0x0][0x23c], -R137.reuse ;  /* 0x00008f0016167a23 */ /* 0x100fe20000010889 */
[----:B------:R-:W-:Y:S01]  /*2e50*/  LOP3.LUT R8, R243, UR6, R8, 0x96, !PT ;  /* 0x00000006f3087c12 */ /* 0x000fe2000f8e9608 */
[--C-:B------:R-:W-:Y:S01]  /*2e60*/  FFMA.FTZ R24, R24, c[0x0][0x23c], -R136.reuse ;  /* 0x00008f0018187a23 */ /* 0x100fe20000010888 */
[----:B------:R-:W-:Y:S02]  /*2e70*/  UIADD3 UR6, UR11, 0x3c6ef372, URZ ;  /* 0x3c6ef3720b067890 */ /* 0x000fe4000fffe03f */
[----:B-1----:R-:W-:Y:S01]  /*2e80*/  LOP3.LUT R12, R188, UR8, RZ, 0x3c, !PT ;  /* 0x00000008bc0c7c12 */ /* 0x002fe2000f8e3cff */
[----:B------:R1:W-:Y:S01]  /*2e90*/  MUFU.EX2 R204, R20 ;  /* 0x0000001400cc7308 */ /* 0x0003e20000000800 */
[----:B------:R-:W-:Y:S01]  /*2ea0*/  FFMA.FTZ R25, R25, c[0x0][0x23c], -R136 ;  /* 0x00008f0019197a23 */ /* 0x000fe20000010888 */
[----:B------:R-:W-:Y:S01]  /*2eb0*/  UIADD3 UR8, UR10, 0x32370b8f, URZ ;  /* 0x32370b8f0a087890 */ /* 0x000fe2000fffe03f */
[----:B------:R-:W-:Y:S04]  /*2ec0*/  IMAD.WIDE.U32 R150, R14, -0x2daee0ad, RZ ;  /* 0xd2511f530e967825 */ /* 0x000fe800078e00ff */
[----:B------:R-:W-:Y:S03]  /*2ed0*/  IMAD.WIDE.U32 R10, R11, -0x2daee0ad, RZ ;  /* 0xd2511f530b0a7825 */ /* 0x000fe600078e00ff */
[----:B------:R3:W-:Y:S01]  /*2ee0*/  MUFU.EX2 R208, R17 ;  /* 0x0000001100d07308 */ /* 0x0007e20000000800 */
[----:B------:R-:W-:Y:S01]  /*2ef0*/  IMAD.WIDE.U32 R152, R8, -0x2daee0ad, RZ ;  /* 0xd2511f5308987825 */ /* 0x000fe200078e00ff */
[C---:B------:R-:W-:Y:S02]  /*2f00*/  LOP3.LUT R11, R12.reuse, R11, RZ, 0x3c, !PT ;  /* 0x0000000b0c0b7212 */ /* 0x040fe400078e3cff */
[----:B--2---:R-:W-:Y:S01]  /*2f10*/  LOP3.LUT R16, R155, UR7, R10, 0x96, !PT ;  /* 0x000000079b107c12 */ /* 0x004fe2000f8e960a */
[----:B------:R-:W-:Y:S04]  /*2f20*/  IMAD.WIDE.U32 R4, R9, -0x2daee0ad, RZ ;  /* 0xd2511f5309047825 */ /* 0x000fe800078e00ff */
[----:B------:R-:W-:Y:S01]  /*2f30*/  IMAD.WIDE.U32 R148, R13, -0x2daee0ad, RZ ;  /* 0xd2511f530d947825 */ /* 0x000fe200078e00ff */
[----:B------:R-:W-:Y:S01]  /*2f40*/  LOP3.LUT R14, R153, UR7, R4, 0x96, !PT ;  /* 0x00000007990e7c12 */ /* 0x000fe2000f8e9604 */
[----:B------:R2:W-:Y:S01]  /*2f50*/  MUFU.EX2 R205, R21 ;  /* 0x0000001500cd7308 */ /* 0x0005e20000000800 */
[----:B------:R-:W-:Y:S01]  /*2f60*/  LOP3.LUT R12, R12, R5, RZ, 0x3c, !PT ;  /* 0x000000050c0c7212 */ /* 0x000fe200078e3cff */
[--C-:B------:R-:W-:Y:S01]  /*2f70*/  FFMA.FTZ R34, R34, c[0x0][0x23c], -R137.reuse ;  /* 0x00008f0022227a23 */ /* 0x100fe20000010889 */
[----:B-1----:R-:W-:Y:S01]  /*2f80*/  LOP3.LUT R20, R151, UR7, R10, 0x96, !PT ;  /* 0x0000000797147c12 */ /* 0x002fe2000f8e960a */
[--C-:B------:R-:W-:Y:S01]  /*2f90*/  FFMA.FTZ R23, R23, c[0x0][0x23c], -R137.reuse ;  /* 0x00008f0017177a23 */ /* 0x100fe20000010889 */
[----:B------:R-:W-:Y:S01]  /*2fa0*/  LOP3.LUT R18, R149, UR7, R4, 0x96, !PT ;  /* 0x0000000795127c12 */ /* 0x000fe2000f8e9604 */
[----:B------:R-:W-:Y:S01]  /*2fb0*/  FFMA.FTZ R26, R26, c[0x0][0x23c], -R0 ;  /* 0x00008f001a1a7a23 */ /* 0x000fe20000010800 */
[----:B------:R-:W-:Y:S01]  /*2fc0*/  UIADD3 UR7, UR11, -0x255992d5, URZ ;  /* 0xdaa66d2b0b077890 */ /* 0x000fe2000fffe03f */
[----:B------:R-:W-:Y:S02]  /*2fd0*/  IMAD.WIDE.U32 R4, R11, -0x326172a9, RZ ;  /* 0xcd9e8d570b047825 */ /* 0x000fe400078e00ff */
[----:B------:R1:W-:Y:S02]  /*2fe0*/  MUFU.EX2 R214, R19 ;  /* 0x0000001300d67308 */ /* 0x0003e40000000800 */
[--C-:B------:R-:W-:Y:S01]  /*2ff0*/  FFMA.FTZ R35, R35, c[0x0][0x23c], -R137.reuse ;  /* 0x00008f0023237a23 */ /* 0x100fe20000010889 */
[C---:B------:R-:W-:Y:S01]  /*3000*/  LOP3.LUT R8, R5.reuse, UR6, R244, 0x96, !PT ;  /* 0x0000000605087c12 */ /* 0x040fe2000f8e96f4 */
[----:B---3--:R-:W-:Y:S01]  /*3010*/  IMAD.WIDE.U32 R16, R16, -0x326172a9, RZ ;  /* 0xcd9e8d5710107825 */ /* 0x008fe200078e00ff */
[----:B------:R-:W-:Y:S03]  /*3020*/  LOP3.LUT R13, R5, UR6, R242, 0x96, !PT ;  /* 0x00000006050d7c12 */ /* 0x000fe6000f8e96f2 */
[----:B------:R-:W-:Y:S01]  /*3030*/  FFMA.FTZ R32, R32, c[0x0][0x23c], -R138 ;  /* 0x00008f0020207a23 */ /* 0x000fe2000001088a */
[----:B------:R-:W-:Y:S01]  /*3040*/  LOP3.LUT R140, R17, UR7, R4, 0x96, !PT ;  /* 0x00000007118c7c12 */ /* 0x000fe2000f8e9604 */
[----:B------:R3:W-:Y:S01]  /*3050*/  MUFU.EX2 R226, R15 ;  /* 0x0000000f00e27308 */ /* 0x0007e20000000800 */
[----:B------:R-:W-:Y:S04]  /*3060*/  IMAD.WIDE.U32 R8, R8, -0x2daee0ad, RZ ;  /* 0xd2511f5308087825 */ /* 0x000fe800078e00ff */
[----:B--2---:R-:W-:Y:S01]  /*3070*/  IMAD.WIDE.U32 R20, R20, -0x326172a9, RZ ;  /* 0xcd9e8d5714147825 */ /* 0x004fe200078e00ff */
[----:B------:R-:W-:Y:S03]  /*3080*/  LOP3.LUT R9, R9, UR8, R150, 0x96, !PT ;  /* 0x0000000809097c12 */ /* 0x000fe6000f8e9696 */
[----:B------:R-:W-:Y:S01]  /*3090*/  IMAD.WIDE.U32 R140, R140, -0x2daee0ad, RZ ;  /* 0xd2511f538c8c7825 */ /* 0x000fe200078e00ff */
[----:B------:R-:W-:Y:S01]  /*30a0*/  LOP3.LUT R142, R21, UR7, R4, 0x96, !PT ;  /* 0x00000007158e7c12 */ /* 0x000fe2000f8e9604 */
[----:B------:R2:W-:Y:S02]  /*30b0*/  MUFU.EX2 R216, R24 ;  /* 0x0000001800d87308 */ /* 0x0005e40000000800 */
[----:B------:R-:W-:Y:S04]  /*30c0*/  IMAD.WIDE.U32 R4, R12, -0x326172a9, RZ ;  /* 0xcd9e8d570c047825 */ /* 0x000fe800078e00ff */
[----:B-1----:R-:W-:Y:S01]  /*30d0*/  IMAD.WIDE.U32 R18, R18, -0x326172a9, RZ ;  /* 0xcd9e8d5712127825 */ /* 0x002fe200078e00ff */
[C---:B------:R-:W-:Y:S02]  /*30e0*/  LOP3.LUT R10, R5.reuse, UR6, R244, 0x96, !PT ;  /* 0x00000006050a7c12 */ /* 0x040fe4000f8e96f4 */
[----:B------:R-:W-:Y:S01]  /*30f0*/  LOP3.LUT R11, R5, UR6, R242, 0x96, !PT ;  /* 0x00000006050b7c12 */ /* 0x000fe2000f8e96f2 */
[----:B------:R1:W-:Y:S01]  /*3100*/  MUFU.EX2 R210, R22 ;  /* 0x0000001600d27308 */ /* 0x0003e20000000800 */
[----:B------:R-:W-:Y:S01]  /*3110*/  IMAD.WIDE.U32 R142, R142, -0x2daee0ad, RZ ;  /* 0xd2511f538e8e7825 */ /* 0x000fe200078e00ff */
[----:B------:R-:W-:Y:S03]  /*3120*/  UIADD3 UR6, UR11, 0x1715609d, URZ ;  /* 0x1715609d0b067890 */ /* 0x000fe6000fffe03f */
[----:B---3--:R-:W-:Y:S01]  /*3130*/  IMAD.WIDE.U32 R14, R14, -0x326172a9, RZ ;  /* 0xcd9e8d570e0e7825 */ /* 0x008fe200078e00ff */
[----:B------:R-:W-:Y:S03]  /*3140*/  LOP3.LUT R8, R143, UR9, R8, 0x96, !PT ;  /* 0x000000098f087c12 */ /* 0x000fe6000f8e9608 */
[--C-:B------:R-:W-:Y:S01]  /*3150*/  FFMA.FTZ R30, R30, c[0x0][0x23c], -R0.reuse ;  /* 0x00008f001e1e7a23 */ /* 0x100fe20000010800 */
[----:B------:R3:W-:Y:S01]  /*3160*/  MUFU.EX2 R213, R25 ;  /* 0x0000001900d57308 */ /* 0x0007e20000000800 */
[----:B------:R-:W-:Y:S02]  /*3170*/  FFMA.FTZ R31, R31, c[0x0][0x23c], -R0 ;  /* 0x00008f001f1f7a23 */ /* 0x000fe40000010800 */
[----:B------:R-:W-:Y:S01]  /*3180*/  FFMA.FTZ R28, R28, c[0x0][0x23c], -R136 ;  /* 0x00008f001c1c7a23 */ /* 0x000fe20000010888 */
[----:B--2---:R-:W-:Y:S01]  /*3190*/  LOP3.LUT R24, R19, UR7, R4, 0x96, !PT ;  /* 0x0000000713187c12 */ /* 0x004fe2000f8e9604 */
[----:B------:R-:W-:Y:S02]  /*31a0*/  FFMA.FTZ R29, R29, c[0x0][0x23c], -R136 ;  /* 0x00008f001d1d7a23 */ /* 0x000fe40000010888 */
[----:B------:R-:W-:Y:S02]  /*31b0*/  FFMA.FTZ R33, R33, c[0x0][0x23c], -R138 ;  /* 0x00008f0021217a23 */ /* 0x000fe4000001088a */
[----:B------:R-:W-:Y:S01]  /*31c0*/  IMAD.WIDE.U32 R12, R13, -0x2daee0ad, RZ ;  /* 0xd2511f530d0c7825 */ /* 0x000fe200078e00ff */
[----:B------:R2:W-:Y:S01]  /*31d0*/  MUFU.EX2 R207, R23 ;  /* 0x0000001700cf7308 */ /* 0x0005e20000000800 */
[----:B-1----:R-:W-:Y:S02]  /*31e0*/  LOP3.LUT R22, R15, UR7, R4, 0x96, !PT ;  /* 0x000000070f167c12 */ /* 0x002fe4000f8e9604 */
[----:B------:R-:W-:Y:S01]  /*31f0*/  IMAD.WIDE.U32 R4, R10, -0x2daee0ad, RZ ;  /* 0xd2511f530a047825 */ /* 0x000fe200078e00ff */
[----:B------:R-:W-:Y:S01]  /*3200*/  LOP3.LUT R17, R13, UR8, R154, 0x96, !PT ;  /* 0x000000080d117c12 */ /* 0x000fe2000f8e969a */
[----:B------:R-:W-:Y:S01]  /*3210*/  UIADD3 UR7, UR11, 0x78dde6e4, URZ ;  /* 0x78dde6e40b077890 */ /* 0x000fe2000fffe03f */
[----:B------:R-:W-:Y:S01]  /*3220*/  LOP3.LUT R13, R141, UR9, R12, 0x96, !PT ;  /* 0x000000098d0d7c12 */ /* 0x000fe2000f8e960c */
[----:B------:R-:W-:Y:S01]  /*3230*/  IMAD.WIDE.U32 R10, R11, -0x2daee0ad, RZ ;  /* 0xd2511f530b0a7825 */ /* 0x000fe200078e00ff */
[----:B------:R-:W-:Y:S02]  /*3240*/  LOP3.LUT R12, R5, UR8, R148, 0x96, !PT ;  /* 0x00000008050c7c12 */ /* 0x000fe4000f8e9694 */
[----:B------:R1:W-:Y:S01]  /*3250*/  MUFU.EX2 R218, R26 ;  /* 0x0000001a00da7308 */ /* 0x0003e20000000800 */
[----:B------:R-:W-:Y:S01]  /*3260*/  IMAD.WIDE.U32 R150, R13, -0x326172a9, RZ ;  /* 0xcd9e8d570d967825 */ /* 0x000fe200078e00ff */
[----:B------:R-:W-:Y:S01]  /*3270*/  LOP3.LUT R15, R11, UR8, R152, 0x96, !PT ;  /* 0x000000080b0f7c12 */ /* 0x000fe2000f8e9698 */
[----:B------:R-:W-:Y:S02]  /*3280*/  UIADD3 UR8, UR10, 0x646e171e, URZ ;  /* 0x646e171e0a087890 */ /* 0x000fe4000fffe03f */
[----:B---3--:R-:W-:Y:S04]  /*3290*/  IMAD.WIDE.U32 R24, R24, -0x2daee0ad, RZ ;  /* 0xd2511f5318187825 */ /* 0x008fe800078e00ff */
[----:B------:R-:W-:Y:S01]  /*32a0*/  FFMA.FTZ R11, R27, c[0x0][0x23c], -R0 ;  /* 0x00008f001b0b7a23 */ /* 0x000fe20000010800 */
[----:B------:R-:W-:Y:S01]  /*32b0*/  LOP3.LUT R21, R25, UR9, R4, 0x96, !PT ;  /* 0x0000000919157c12 */ /* 0x000fe2000f8e9604 */
[----:B------:R-:W-:Y:S01]  /*32c0*/  IMAD.WIDE.U32 R4, R9, -0x326172a9, RZ ;  /* 0xcd9e8d5709047825 */ /* 0x000fe200078e00ff */
[----:B------:R-:W3:Y:S03]  /*32d0*/  MUFU.EX2 R193, R32 ;  /* 0x0000002000c17308 */ /* 0x000ee60000000800 */
[----:B--2---:R-:W-:Y:S05]  /*32e0*/  IMAD.WIDE.U32 R22, R22, -0x2daee0ad, RZ ;  /* 0xd2511f5316167825 */ /* 0x004fea00078e00ff */
[----:B------:R-:W-:Y:S02]  /*32f0*/  LOP3.LUT R148, R23, UR9, R10, 0x96, !PT ;  /* 0x0000000917947c12 */ /* 0x000fe4000f8e960a */
[----:B------:R-:W-:Y:S01]  /*3300*/  LOP3.LUT R10, R5, UR7, R20, 0x96, !PT ;  /* 0x00000007050a7c12 */ /* 0x000fe2000f8e9614 */
[----:B-1----:R-:W-:Y:S01]  /*3310*/  IMAD.WIDE.U32 R26, R8, -0x326172a9, RZ ;  /* 0xcd9e8d57081a7825 */ /* 0x002fe200078e00ff */
[----:B------:R1:W-:Y:S03]  /*3320*/  MUFU.EX2 R217, R11 ;  /* 0x0000000b00d97308 */ /* 0x0003e60000000800 */
[----:B------:R-:W-:Y:S04]  /*3330*/  IMAD.WIDE.U32 R20, R21, -0x326172a9, RZ ;  /* 0xcd9e8d5715147825 */ /* 0x000fe800078e00ff */
[----:B------:R-:W-:Y:S01]  /*3340*/  IMAD.WIDE.U32 R8, R17, -0x326172a9, RZ ;  /* 0xcd9e8d5711087825 */ /* 0x000fe200078e00ff */
[----:B------:R-:W-:Y:S02]  /*3350*/  LOP3.LUT R17, R27, UR6, R4, 0x96, !PT ;  /* 0x000000061b117c12 */ /* 0x000fe4000f8e9604 */
[----:B------:R2:W-:Y:S01]  /*3360*/  MUFU.EX2 R212, R30 ;  /* 0x0000001e00d47308 */ /* 0x0005e20000000800 */
[----:B------:R-:W-:Y:S01]  /*3370*/  IMAD.WIDE.U32 R4, R12, -0x326172a9, RZ ;  /* 0xcd9e8d570c047825 */ /* 0x000fe200078e00ff */
[----:B------:R-:W-:Y:S03]  /*3380*/  LOP3.LUT R16, R9, UR7, R16, 0x96, !PT ;  /* 0x0000000709107c12 */ /* 0x000fe6000f8e9610 */
[----:B------:R-:W-:Y:S01]  /*3390*/  IMAD.WIDE.U32 R148, R148, -0x326172a9, RZ ;  /* 0xcd9e8d5794947825 */ /* 0x000fe200078e00ff */
[----:B------:R-:W-:Y:S02]  /*33a0*/  LOP3.LUT R19, R5, UR7, R18, 0x96, !PT ;  /* 0x0000000705137c12 */ /* 0x000fe4000f8e9612 */
[----:B------:R-:W-:Y:S01]  /*33b0*/  LOP3.LUT R18, R21, UR6, R4, 0x96, !PT ;  /* 0x0000000615127c12 */ /* 0x000fe2000f8e9604 */
[----:B------:R-:W-:Y:S01]  /*33c0*/  IMAD.WIDE.U32 R12, R15, -0x326172a9, RZ ;  /* 0xcd9e8d570f0c7825 */ /* 0x000fe200078e00ff */
[----:B------:R-:W-:Y:S01]  /*33d0*/  LOP3.LUT R15, R151, UR6, R8, 0x96, !PT ;  /* 0x00000006970f7c12 */ /* 0x000fe2000f8e9608 */
[----:B------:R-:W4:Y:S01]  /*33e0*/  LDSM.16.M88.4 R4, [R177+0xd000] ;  /* 0x00d00000b104783b */ /* 0x000f220000000200 */
[----:B------:R3:W-:Y:S01]  /*33f0*/  MUFU.EX2 R209, R31 ;  /* 0x0000001f00d17308 */ /* 0x0007e20000000800 */
[----:B------:R-:W-:Y:S01]  /*3400*/  IMAD.WIDE.U32 R8, R17, -0x2daee0ad, RZ ;  /* 0xd2511f5311087825 */ /* 0x000fe200078e00ff */
[----:B------:R-:W-:Y:S01]  /*3410*/  LOP3.LUT R23, R13, UR7, R14, 0x96, !PT ;  /* 0x000000070d177c12 */ /* 0x000fe2000f8e960e */
[----:B------:R-:W-:Y:S01]  /*3420*/  UIADD3 UR7, UR10, -0x56f99767, URZ ;  /* 0xa90668990a077890 */ /* 0x000fe2000fffe03f */
[----:B------:R-:W-:Y:S01]  /*3430*/  LOP3.LUT R21, R149, UR6, R12, 0x96, !PT ;  /* 0x0000000695157c12 */ /* 0x000fe2000f8e960c */
[----:B------:R-:W-:Y:S01]  /*3440*/  IMAD.WIDE.U32 R16, R16, -0x2daee0ad, RZ ;  /* 0xd2511f5310107825 */ /* 0x000fe200078e00ff */
[----:B------:R-:W-:Y:S01]  /*3450*/  LOP3.LUT R12, R8, 0xff, RZ, 0xc0, !PT ;  /* 0x000000ff080c7812 */ /* 0x000fe200078ec0ff */
[----:B------:R-:W-:Y:S01]  /*3460*/  ULDC.U8 UR6, c[0x0][0x2d8] ;  /* 0x0000b60000067ab9 */ /* 0x000fe20000000000 */
[----:B------:R-:W-:Y:S01]  /*3470*/  SHF.R.U32.HI R141, RZ, 0x10, R8 ;  /* 0x00000010ff8d7819 */ /* 0x000fe20000011608 */
[----:B-1----:R-:W-:Y:S01]  /*3480*/  IMAD.WIDE.U32 R10, R10, -0x2daee0ad, RZ ;  /* 0xd2511f530a0a7825 */ /* 0x002fe200078e00ff */
[----:B------:R-:W-:Y:S01]  /*3490*/  LOP3.LUT R140, R17, UR7, R140, 0x96, !PT ;  /* 0x00000007118c7c12 */ /* 0x000fe2000f8e968c */
[----:B------:R-:W-:Y:S01]  /*34a0*/  MUFU.EX2 R206, R28 ;  /* 0x0000001c00ce7308 */ /* 0x000fe20000000800 */
[----:B------:R-:W-:Y:S02]  /*34b0*/  SHF.R.U32.HI R17, RZ, 0x18, R8 ;  /* 0x00000018ff117819 */ /* 0x000fe40000011608 */
[----:B------:R-:W-:Y:S02]  /*34c0*/  LOP3.LUT R142, R11, UR7, R142, 0x96, !PT ;  /* 0x000000070b8e7c12 */ /* 0x000fe4000f8e968e */
[----:B------:R-:W-:Y:S01]  /*34d0*/  LOP3.LUT R13, R9, UR8, R10, 0x96, !PT ;  /* 0x00000008090d7c12 */ /* 0x000fe2000f8e960a */
[----:B------:R-:W-:Y:S01]  /*34e0*/  IMAD.WIDE.U32 R10, R15, -0x2daee0ad, RZ ;  /* 0xd2511f530f0a7825 */ /* 0x000fe200078e00ff */
[----:B------:R-:W-:Y:S02]  /*34f0*/  LOP3.LUT R139, R8, 0xffff, RZ, 0xc0, !PT ;  /* 0x0000ffff088b7812 */ /* 0x000fe400078ec0ff */
[----:B------:R-:W-:Y:S01]  /*3500*/  ISETP.LE.U32.AND P4, PT, R12, UR6, PT ;  /* 0x000000060c007c0c */ /* 0x000fe2000bf83070 */
[----:B------:R1:W-:Y:S01]  /*3510*/  MUFU.EX2 R203, R29 ;  /* 0x0000001d00cb7308 */ /* 0x0003e20000000800 */
[----:B--2---:R-:W-:Y:S01]  /*3520*/  LOP3.LUT R30, R10, 0xff, RZ, 0xc0, !PT ;  /* 0x000000ff0a1e7812 */ /* 0x004fe200078ec0ff */
[----:B------:R-:W-:Y:S01]  /*3530*/  IMAD.WIDE.U32 R14, R19, -0x2daee0ad, RZ ;  /* 0xd2511f53130e7825 */ /* 0x000fe200078e00ff */
[----:B------:R-:W-:Y:S02]  /*3540*/  LOP3.LUT R16, R11, UR8, R16, 0x96, !PT ;  /* 0x000000080b107c12 */ /* 0x000fe4000f8e9610 */
[--C-:B---3--:R-:W-:Y:S01]  /*3550*/  SHF.R.U32.HI R31, RZ, 0x18, R10.reuse ;  /* 0x00000018ff1f7819 */ /* 0x108fe2000001160a */
[----:B------:R-:W-:Y:S01]  /*3560*/  IMAD.WIDE.U32 R8, R18, -0x2daee0ad, RZ ;  /* 0xd2511f5312087825 */ /* 0x000fe200078e00ff */
[----:B------:R-:W-:Y:S02]  /*3570*/  SHF.R.U32.HI R149, RZ, 0x10, R10 ;  /* 0x00000010ff957819 */ /* 0x000fe4000001160a */
[----:B------:R-:W-:Y:S01]  /*3580*/  LOP3.LUT R24, R15, UR7, R24, 0x96, !PT ;  /* 0x000000070f187c12 */ /* 0x000fe2000f8e9618 */
[----:B------:R2:W-:Y:S01]  /*3590*/  MUFU.EX2 R191, R33 ;  /* 0x0000002100bf7308 */ /* 0x0005e20000000800 */
[----:B------:R-:W-:Y:S01]  /*35a0*/  LOP3.LUT R14, R9, UR8, R14, 0x96, !PT ;  /* 0x00000008090e7c12 */ /* 0x000fe2000f8e960e */
[----:B------:R-:W-:Y:S01]  /*35b0*/  IMAD.WIDE.U32 R18, R23, -0x2daee0ad, RZ ;  /* 0xd2511f5317127825 */ /* 0x000fe200078e00ff */
[----:B------:R-:W-:Y:S02]  /*35c0*/  LOP3.LUT R151, R10, 0xffff, RZ, 0xc0, !PT ;  /* 0x0000ffff0a977812 */ /* 0x000fe400078ec0ff */
[----:B------:R-:W-:Y:S01]  /*35d0*/  ISETP.LE.U32.AND P3, PT, R17, UR6, PT ;  /* 0x0000000611007c0c */ /* 0x000fe2000bf63070 */
[----:B------:R-:W-:Y:S01]  /*35e0*/  IMAD.WIDE.U32 R10, R142, -0x326172a9, RZ ;  /* 0xcd9e8d578e0a7825 */ /* 0x000fe200078e00ff */
[C---:B------:R-:W-:Y:S01]  /*35f0*/  LOP3.LUT R25, R8.reuse, 0xffff, RZ, 0xc0, !PT ;  /* 0x0000ffff08197812 */ /* 0x040fe200078ec0ff */
[-C--:B----4-:R-:W-:Y:S01]  /*3600*/  HMMA.16816.F32 R36, R144, R4.reuse, R36 ;  /* 0x000000049024723c */ /* 0x090fe20000001824 */
[----:B------:R-:W-:Y:S01]  /*3610*/  LOP3.LUT R32, R19, UR7, R22, 0x96, !PT ;  /* 0x0000000713207c12 */ /* 0x000fe2000f8e9616 */
[----:B------:R-:W-:Y:S01]  /*3620*/  UIADD3 UR7, UR11, -0x4ab325aa, URZ ;  /* 0xb54cda560b077890 */ /* 0x000fe2000fffe03f */
[----:B------:R-:W-:Y:S01]  /*3630*/  LOP3.LUT R27, R8, 0xff, RZ, 0xc0, !PT ;  /* 0x000000ff081b7812 */ /* 0x000fe200078ec0ff */
[----:B------:R-:W-:Y:S01]  /*3640*/  MUFU.EX2 R197, R34 ;  /* 0x0000002200c57308 */ /* 0x000fe20000000800 */
[----:B------:R-:W-:Y:S01]  /*3650*/  LOP3.LUT R19, R10, 0xffff, RZ, 0xc0, !PT ;  /* 0x0000ffff0a137812 */ /* 0x000fe200078ec0ff */
[----:B------:R-:W-:Y:S01]  /*3660*/  @!P4 FADD.FTZ R193, -R193, -RZ ;  /* 0x800000ffc1c1c221 */ /* 0x000fe20000010100 */
[----:B-1----:R-:W-:Y:S01]  /*3670*/  SHF.R.U32.HI R29, RZ, 0x10, R8 ;  /* 0x00000010ff1d7819 */ /* 0x002fe20000011608 */
[C---:B------:R-:W-:Y:S01]  /*3680*/  HMMA.16816.F32 R40, R132.reuse, R4, R40 ;  /* 0x000000048428723c */ /* 0x040fe20000001828 */
[----:B------:R-:W-:Y:S03]  /*3690*/  LOP3.LUT R12, R11, UR7, R26, 0x96, !PT ;  /* 0x000000070b0c7c12 */ /* 0x000fe6000f8e961a */
[----:B------:R-:W-:Y:S01]  /*36a0*/  SHF.R.U32.HI R28, RZ, 0x18, R8 ;  /* 0x00000018ff1c7819 */ /* 0x000fe20000011608 */
[----:B------:R-:W-:Y:S01]  /*36b0*/  IMAD.WIDE.U32 R8, R21, -0x2daee0ad, RZ ;  /* 0xd2511f5315087825 */ /* 0x000fe200078e00ff */
[C---:B------:R-:W-:Y:S01]  /*36c0*/  LOP3.LUT R17, R12.reuse, 0xffff, RZ, 0xc0, !PT ;  /* 0x0000ffff0c117812 */ /* 0x040fe200078ec0ff */
[----:B------:R-:W1:Y:S01]  /*36d0*/  MUFU.EX2 R194, R35 ;  /* 0x0000002300c27308 */ /* 0x000e620000000800 */
[----:B------:R-:W-:Y:S01]  /*36e0*/  LOP3.LUT R11, R12, 0xff, RZ, 0xc0, !PT ;  /* 0x000000ff0c0b7812 */ /* 0x000fe200078ec0ff */
[-C--:B------:R-:W-:Y:S03]  /*36f0*/  HMMA.16816.F32 R44, R132, R6.reuse, R44 ;  /* 0x00000006842c723c */ /* 0x080fe6000000182c */
[C---:B--2---:R-:W-:Y:S02]  /*3700*/  LOP3.LUT R33, R8.reuse, 0xff, RZ, 0xc0, !PT ;  /* 0x000000ff08217812 */ /* 0x044fe400078ec0ff */
[----:B------:R-:W-:Y:S02]  /*3710*/  LOP3.LUT R15, R9, UR8, R18, 0x96, !PT ;  /* 0x00000008090f7c12 */ /* 0x000fe4000f8e9612 */
[----:B------:R-:W-:Y:S01]  /*3720*/  LOP3.LUT R142, R8, 0xffff, RZ, 0xc0, !PT ;  /* 0x0000ffff088e7812 */ /* 0x000fe200078ec0ff */
[C---:B------:R-:W-:Y:S01]  /*3730*/  HMMA.16816.F32 R48, R144.reuse, R6, R48 ;  /* 0x000000069030723c */ /* 0x040fe20000001830 */
[----:B------:R-:W-:Y:S02]  /*3740*/  SHF.R.U32.HI R26, RZ, 0x18, R8 ;  /* 0x00000018ff1a7819 */ /* 0x000fe40000011608 */
[----:B------:R-:W-:Y:S01]  /*3750*/  ISETP.LE.U32.AND P6, PT, R11, UR6, PT ;  /* 0x000000060b007c0c */ /* 0x000fe2000bfc3070 */
[----:B------:R-:W-:Y:S01]  /*3760*/  FFMA.FTZ R36, R36, c[0x0][0x23c], -R138 ;  /* 0x00008f0024247a23 */ /* 0x000fe2000001088a */
[----:B------:R-:W-:Y:S01]  /*3770*/  SHF.R.U32.HI R143, RZ, 0x10, R8 ;  /* 0x00000010ff8f7819 */ /* 0x000fe20000011608 */
[----:B------:R-:W-:Y:S01]  /*3780*/  FFMA.FTZ R39, R39, c[0x0][0x23c], -R137 ;  /* 0x00008f0027277a23 */ /* 0x000fe20000010889 */
[----:B------:R-:W-:Y:S01]  /*3790*/  SHF.R.U32.HI R17, RZ, 0x8, R17 ;  /* 0x00000008ff117819 */ /* 0x000fe20000011611 */
[----:B------:R-:W-:Y:S01]  /*37a0*/  IMAD.WIDE.U32 R8, R24, -0x326172a9, RZ ;  /* 0xcd9e8d5718087825 */ /* 0x000fe200078e00ff */
[----:B------:R-:W-:Y:S01]  /*37b0*/  SHF.R.U32.HI R18, RZ, 0x10, R12 ;  /* 0x00000010ff127819 */ /* 0x000fe2000001160c */
[----:B------:R-:W2:Y:S02]  /*37c0*/  MUFU.EX2 R186, R36 ;  /* 0x0000002400ba7308 */ /* 0x000ea40000000800 */
[----:B------:R-:W-:Y:S01]  /*37d0*/  LOP3.LUT R17, R17, 0xffff, RZ, 0xc0, !PT ;  /* 0x0000ffff11117812 */ /* 0x000fe200078ec0ff */
[--C-:B------:R-:W-:Y:S01]  /*37e0*/  FFMA.FTZ R38, R38, c[0x0][0x23c], -R137.reuse ;  /* 0x00008f0026267a23 */ /* 0x100fe20000010889 */
[----:B------:R-:W-:Y:S01]  /*37f0*/  LOP3.LUT R21, R10, 0xff, RZ, 0xc0, !PT ;  /* 0x000000ff0a157812 */ /* 0x000fe200078ec0ff */
[----:B------:R-:W-:Y:S01]  /*3800*/  FFMA.FTZ R40, R40, c[0x0][0x23c], -R136 ;  /* 0x00008f0028287a23 */ /* 0x000fe20000010888 */
[----:B------:R-:W-:Y:S01]  /*3810*/  ISETP.LE.U32.AND P5, PT, R17, UR6, PT ;  /* 0x0000000611007c0c */ /* 0x000fe2000bfa3070 */
[----:B------:R-:W-:Y:S01]  /*3820*/  @!P6 FADD.FTZ R202, -R202, -RZ ;  /* 0x800000ffcacae221 */ /* 0x000fe20000010100 */
[----:B------:R-:W-:Y:S01]  /*3830*/  SHF.R.U32.HI R22, RZ, 0x10, R10 ;  /* 0x00000010ff167819 */ /* 0x000fe2000001160a */
[----:B------:R-:W-:Y:S01]  /*3840*/  FFMA.FTZ R37, R37, c[0x0][0x23c], -R138 ;  /* 0x00008f0025257a23 */ /* 0x000fe2000001088a */
[----:B------:R-:W-:Y:S01]  /*3850*/  SHF.R.U32.HI R23, RZ, 0x18, R10 ;  /* 0x00000018ff177819 */ /* 0x000fe2000001160a */
[----:B------:R-:W-:Y:S01]  /*3860*/  FFMA.FTZ R42, R42, c[0x0][0x23c], -R0 ;  /* 0x00008f002a2a7a23 */ /* 0x000fe20000010800 */
[----:B------:R-:W-:Y:S01]  /*3870*/  LOP3.LUT R10, R9, UR7, R20, 0x96, !PT ;  /* 0x00000007090a7c12 */ /* 0x000fe2000f8e9614 */
[----:B------:R-:W-:Y:S01]  /*3880*/  FFMA.FTZ R41, R41, c[0x0][0x23c], -R136 ;  /* 0x00008f0029297a23 */ /* 0x000fe20000010888 */
[----:B------:R-:W-:Y:S01]  /*3890*/  LOP3.LUT R18, R18, 0xff, RZ, 0xc0, !PT ;  /* 0x000000ff12127812 */ /* 0x000fe200078ec0ff */
[--C-:B------:R-:W-:Y:S01]  /*38a0*/  FFMA.FTZ R48, R48, c[0x0][0x23c], -R138.reuse ;  /* 0x00008f0030307a23 */ /* 0x100fe2000001088a */
[----:B------:R-:W-:Y:S01]  /*38b0*/  LOP3.LUT R11, R10, 0xffff, RZ, 0xc0, !PT ;  /* 0x0000ffff0a0b7812 */ /* 0x000fe200078ec0ff */
[----:B------:R-:W-:Y:S01]  /*38c0*/  FFMA.FTZ R49, R49, c[0x0][0x23c], -R138 ;  /* 0x00008f0031317a23 */ /* 0x000fe2000001088a */
[----:B------:R-:W-:Y:S01]  /*38d0*/  SHF.R.U32.HI R17, RZ, 0x18, R12 ;  /* 0x00000018ff117819 */ /* 0x000fe2000001160c */
[----:B------:R-:W-:Y:S01]  /*38e0*/  MUFU.EX2 R165, R48 ;  /* 0x0000003000a57308 */ /* 0x000fe20000000800 */
[----:B------:R-:W-:Y:S01]  /*38f0*/  LOP3.LUT R12, R8, 0xff, RZ, 0xc0, !PT ;  /* 0x000000ff080c7812 */ /* 0x000fe200078ec0ff */
[--C-:B------:R-:W-:Y:S01]  /*3900*/  FFMA.FTZ R50, R50, c[0x0][0x23c], -R137.reuse ;  /* 0x00008f0032327a23 */ /* 0x100fe20000010889 */
[----:B------:R-:W-:Y:S01]  /*3910*/  ISETP.LE.U32.AND P2, PT, R18, UR6, PT ;  /* 0x0000000612007c0c */ /* 0x000fe2000bf43070 */
[----:B------:R-:W-:Y:S01]  /*3920*/  FFMA.FTZ R51, R51, c[0x0][0x23c], -R137 ;  /* 0x00008f0033337a23 */ /* 0x000fe20000010889 */
[----:B------:R-:W-:Y:S01]  /*3930*/  ISETP.LE.U32.AND P1, PT, R17, UR6, PT ;  /* 0x0000000611007c0c */ /* 0x000fe2000bf23070 */
[----:B------:R-:W-:Y:S01]  /*3940*/  @!P5 FADD.FTZ R201, -R201, -RZ ;  /* 0x800000ffc9c9d221 */ /* 0x000fe20000010100 */
[----:B------:R-:W-:Y:S01]  /*3950*/  ISETP.LE.U32.AND P0, PT, R12, UR6, PT ;  /* 0x000000060c007c0c */ /* 0x000fe2000bf03070 */
[----:B-1----:R-:W-:Y:S01]  /*3960*/  @!P3 FADD.FTZ R194, -R194, -RZ ;  /* 0x800000ffc2c2b221 */ /* 0x002fe20000010100 */
[----:B------:R-:W-:Y:S01]  /*3970*/  SHF.R.U32.HI R12, RZ, 0x8, R11 ;  /* 0x00000008ff0c7819 */ /* 0x000fe2000001160b */
[----:B------:R-:W-:Y:S01]  /*3980*/  MUFU.EX2 R164, R49 ;  /* 0x0000003100a47308 */ /* 0x000fe20000000800 */
[----:B------:R-:W-:Y:S01]  /*3990*/  LOP3.LUT R11, R10, 0xff, RZ, 0xc0, !PT ;  /* 0x000000ff0a0b7812 */ /* 0x000fe200078ec0ff */
[----:B------:R-:W-:Y:S01]  /*39a0*/  FFMA.FTZ R44, R44, c[0x0][0x23c], -R136 ;  /* 0x00008f002c2c7a23 */ /* 0x000fe20000010888 */
[----:B------:R-:W-:Y:S01]  /*39b0*/  LOP3.LUT R12, R12, 0xffff, RZ, 0xc0, !PT ;  /* 0x0000ffff0c0c7812 */ /* 0x000fe200078ec0ff */
[----:B------:R-:W-:Y:S01]  /*39c0*/  FFMA.FTZ R43, R43, c[0x0][0x23c], -R0 ;  /* 0x00008f002b2b7a23 */ /* 0x000fe20000010800 */
[----:B------:R-:W-:Y:S01]  /*39d0*/  ISETP.LE.U32.AND P6, PT, R11, UR6, PT ;  /* 0x000000060b007c0c */ /* 0x000fe2000bfc3070 */
[----:B------:R-:W-:Y:S01]  /*39e0*/  @!P2 FADD.FTZ R220, -R220, -RZ ;  /* 0x800000ffdcdca221 */ /* 0x000fe20000010100 */
[--C-:B------:R-:W-:Y:S01]  /*39f0*/  SHF.R.U32.HI R4, RZ, 0x10, R10.reuse ;  /* 0x00000010ff047819 */ /* 0x100fe2000001160a */
[----:B------:R-:W-:Y:S01]  /*3a00*/  @!P1 FADD.FTZ R219, -R219, -RZ ;  /* 0x800000ffdbdb9221 */ /* 0x000fe20000010100 */
[----:B------:R-:W-:Y:S01]  /*3a10*/  SHF.R.U32.HI R10, RZ, 0x18, R10 ;  /* 0x00000018ff0a7819 */ /* 0x000fe2000001160a */
[----:B------:R-:W-:Y:S01]  /*3a20*/  MUFU.EX2 R169, R50 ;  /* 0x0000003200a97308 */ /* 0x000fe20000000800 */
[----:B------:R-:W-:Y:S01]  /*3a30*/  ISETP.LE.U32.AND P5, PT, R12, UR6, PT ;  /* 0x000000060c007c0c */ /* 0x000fe2000bfa3070 */
[----:B------:R-:W-:Y:S01]  /*3a40*/  @!P0 FADD.FTZ R222, -R222, -RZ ;  /* 0x800000ffdede8221 */ /* 0x000fe20000010100 */
[----:B------:R-:W-:Y:S01]  /*3a50*/  LOP3.LUT R5, R8, 0xffff, RZ, 0xc0, !PT ;  /* 0x0000ffff08057812 */ /* 0x000fe200078ec0ff */
[----:B------:R-:W-:Y:S01]  /*3a60*/  FFMA.FTZ R46, R46, c[0x0][0x23c], -R0 ;  /* 0x00008f002e2e7a23 */ /* 0x000fe20000010800 */
[----:B------:R-:W-:Y:S01]  /*3a70*/  LOP3.LUT R4, R4, 0xff, RZ, 0xc0, !PT ;  /* 0x000000ff04047812 */ /* 0x000fe200078ec0ff */
[----:B------:R-:W-:Y:S01]  /*3a80*/  FFMA.FTZ R45, R45, c[0x0][0x23c], -R136 ;  /* 0x00008f002d2d7a23 */ /* 0x000fe20000010888 */
[----:B------:R-:W-:Y:S01]  /*3a90*/  ISETP.LE.U32.AND P2, PT, R10, UR6, PT ;  /* 0x000000060a007c0c */ /* 0x000fe2000bf43070 */
[----:B------:R-:W-:Y:S01]  /*3aa0*/  @!P6 FADD.FTZ R223, -R223, -RZ ;  /* 0x800000ffdfdfe221 */ /* 0x000fe20000010100 */
[----:B------:R-:W-:Y:S01]  /*3ab0*/  ISETP.LE.U32.AND P1, PT, R4, UR6, PT ;  /* 0x0000000604007c0c */ /* 0x000fe2000bf23070 */
[----:B------:R-:W-:Y:S01]  /*3ac0*/  MUFU.EX2 R167, R51 ;  /* 0x0000003300a77308 */ /* 0x000fe20000000800 */
[----:B------:R-:W-:Y:S01]  /*3ad0*/  SHF.R.U32.HI R4, RZ, 0x8, R5 ;  /* 0x00000008ff047819 */ /* 0x000fe20000011605 */
[----:B------:R-:W-:Y:S01]  /*3ae0*/  FFMA.FTZ R47, R47, c[0x0][0x23c], -R0 ;  /* 0x00008f002f2f7a23 */ /* 0x000fe20000010800 */
[--C-:B------:R-:W-:Y:S01]  /*3af0*/  SHF.R.U32.HI R5, RZ, 0x10, R8.reuse ;  /* 0x00000010ff057819 */ /* 0x100fe20000011608 */
[----:B------:R-:W-:Y:S01]  /*3b00*/  @!P5 FADD.FTZ R224, -R224, -RZ ;  /* 0x800000ffe0e0d221 */ /* 0x000fe20000010100 */
[----:B------:R-:W-:Y:S02]  /*3b10*/  SHF.R.U32.HI R8, RZ, 0x18, R8 ;  /* 0x00000018ff087819 */ /* 0x000fe40000011608 */
[----:B------:R-:W-:Y:S02]  /*3b20*/  LOP3.LUT R4, R4, 0xffff, RZ, 0xc0, !PT ;  /* 0x0000ffff04047812 */ /* 0x000fe400078ec0ff */
[----:B------:R-:W-:Y:S01]  /*3b30*/  LOP3.LUT R5, R5, 0xff, RZ, 0xc0, !PT ;  /* 0x000000ff05057812 */ /* 0x000fe200078ec0ff */
[----:B------:R-:W-:Y:S01]  /*3b40*/  @!P2 FADD.FTZ R228, -R228, -RZ ;  /* 0x800000ffe4e4a221 */ /* 0x000fe20000010100 */
[----:B------:R-:W-:Y:S01]  /*3b50*/  ISETP.LE.U32.AND P5, PT, R4, UR6, PT ;  /* 0x0000000604007c0c */ /* 0x000fe2000bfa3070 */
[----:B------:R-:W-:Y:S01]  /*3b60*/  @!P1 FADD.FTZ R227, -R227, -RZ ;  /* 0x800000ffe3e39221 */ /* 0x000fe20000010100 */
[----:B------:R-:W-:Y:S01]  /*3b70*/  ISETP.LE.U32.AND P2, PT, R21, UR6, PT ;  /* 0x0000000615007c0c */ /* 0x000fe2000bf43070 */
[----:B------:R-:W-:Y:S01]  /*3b80*/  MUFU.EX2 R195, R40 ;  /* 0x0000002800c37308 */ /* 0x000fe20000000800 */
[----:B------:R-:W-:Y:S02]  /*3b90*/  LOP3.LUT R4, R22, 0xff, RZ, 0xc0, !PT ;  /* 0x000000ff16047812 */ /* 0x000fe400078ec0ff */
[----:B------:R-:W-:Y:S02]  /*3ba0*/  ISETP.LE.U32.AND P1, PT, R5, UR6, PT ;  /* 0x0000000605007c0c */ /* 0x000fe4000bf23070 */
[----:B------:R-:W-:Y:S02]  /*3bb0*/  ISETP.LE.U32.AND P0, PT, R8, UR6, PT ;  /* 0x0000000608007c0c */ /* 0x000fe4000bf03070 */
[----:B------:R-:W-:Y:S02]  /*3bc0*/  LOP3.LUT R8, R14, 0xff, RZ, 0xc0, !PT ;  /* 0x000000ff0e087812 */ /* 0x000fe400078ec0ff */
[----:B------:R-:W-:Y:S01]  /*3bd0*/  SHF.R.U32.HI R5, RZ, 0x8, R19 ;  /* 0x00000008ff057819 */ /* 0x000fe20000011613 */
[----:B------:R-:W-:Y:S01]  /*3be0*/  @!P5 FADD.FTZ R221, -R221, -RZ ;  /* 0x800000ffddddd221 */ /* 0x000fe20000010100 */
[----:B------:R-:W-:Y:S01]  /*3bf0*/  ISETP.LE.U32.AND P5, PT, R4, UR6, PT ;  /* 0x0000000604007c0c */ /* 0x000fe2000bfa3070 */
[----:B------:R-:W-:Y:S01]  /*3c00*/  @!P2 FADD.FTZ R211, -R211, -RZ ;  /* 0x800000ffd3d3a221 */ /* 0x000fe20000010100 */
[----:B------:R-:W-:Y:S01]  /*3c10*/  LOP3.LUT R4, R13, 0xffff, RZ, 0xc0, !PT ;  /* 0x0000ffff0d047812 */ /* 0x000fe200078ec0ff */
[----:B------:R-:W-:Y:S01]  /*3c20*/  MUFU.EX2 R188, R39 ;  /* 0x0000002700bc7308 */ /* 0x000fe20000000800 */
[----:B------:R-:W-:Y:S01]  /*3c30*/  ISETP.LE.U32.AND P2, PT, R23, UR6, PT ;  /* 0x0000000617007c0c */ /* 0x000fe2000bf43070 */
[----:B------:R-:W-:Y:S01]  /*3c40*/  @!P1 FADD.FTZ R225, -R225, -RZ ;  /* 0x800000ffe1e19221 */ /* 0x000fe20000010100 */
[----:B------:R-:W-:Y:S01]  /*3c50*/  SHF.R.U32.HI R4, RZ, 0x8, R4 ;  /* 0x00000008ff047819 */ /* 0x000fe20000011604 */
[----:B------:R-:W-:Y:S01]  /*3c60*/  @!P0 FADD.FTZ R226, -R226, -RZ ;  /* 0x800000ffe2e28221 */ /* 0x000fe20000010100 */
[----:B------:R-:W-:Y:S02]  /*3c70*/  LOP3.LUT R9, R13, 0xff, RZ, 0xc0, !PT ;  /* 0x000000ff0d097812 */ /* 0x000fe400078ec0ff */
[----:B------:R-:W-:Y:S02]  /*3c80*/  LOP3.LUT R4, R4, 0xffff, RZ, 0xc0, !PT ;  /* 0x0000ffff04047812 */ /* 0x000fe400078ec0ff */
[----:B------:R-:W-:Y:S01]  /*3c90*/  LOP3.LUT R5, R5, 0xffff, RZ, 0xc0, !PT ;  /* 0x0000ffff05057812 */ /* 0x000fe200078ec0ff */
[----:B------:R-:W-:Y:S01]  /*3ca0*/  @!P5 FADD.FTZ R215, -R215, -RZ ;  /* 0x800000ffd7d7d221 */ /* 0x000fe20000010100 */
[----:B------:R-:W-:Y:S01]  /*3cb0*/  ISETP.LE.U32.AND P6, PT, R9, UR6, PT ;  /* 0x0000000609007c0c */ /* 0x000fe2000bfc3070 */
[----:B------:R-:W-:Y:S01]  /*3cc0*/  MUFU.EX2 R190, R38 ;  /* 0x0000002600be7308 */ /* 0x000fe20000000800 */
[----:B------:R-:W-:Y:S01]  /*3cd0*/  ISETP.LE.U32.AND P5, PT, R4, UR6, PT ;  /* 0x0000000604007c0c */ /* 0x000fe2000bfa3070 */
[----:B------:R-:W-:Y:S01]  /*3ce0*/  @!P2 FADD.FTZ R214, -R214, -RZ ;  /* 0x800000ffd6d6a221 */ /* 0x000fe20000010100 */
[----:B------:R-:W-:Y:S02]  /*3cf0*/  ISETP.LE.U32.AND P2, PT, R8, UR6, PT ;  /* 0x0000000608007c0c */ /* 0x000fe4000bf43070 */
[----:B------:R-:W-:Y:S02]  /*3d00*/  ISETP.LE.U32.AND P1, PT, R5, UR6, PT ;  /* 0x0000000605007c0c */ /* 0x000fe4000bf23070 */
[----:B------:R-:W-:Y:S02]  /*3d10*/  SHF.R.U32.HI R5, RZ, 0x18, R13 ;  /* 0x00000018ff057819 */ /* 0x000fe4000001160d */
[----:B------:R-:W-:Y:S01]  /*3d20*/  LOP3.LUT R4, R14, 0xffff, RZ, 0xc0, !PT ;  /* 0x0000ffff0e047812 */ /* 0x000fe200078ec0ff */
[----:B------:R-:W1:Y:S01]  /*3d30*/  MUFU.EX2 R171, R37 ;  /* 0x0000002500ab7308 */ /* 0x000e620000000800 */
[----:B------:R-:W-:Y:S01]  /*3d40*/  ISETP.LE.U32.AND P0, PT, R5, UR6, PT ;  /* 0x0000000605007c0c */ /* 0x000fe2000bf03070 */
[----:B------:R-:W-:Y:S01]  /*3d50*/  @!P6 FADD.FTZ R204, -R204, -RZ ;  /* 0x800000ffcccce221 */ /* 0x000fe20000010100 */
[----:B------:R-:W-:Y:S01]  /*3d60*/  SHF.R.U32.HI R5, RZ, 0x10, R14 ;  /* 0x00000010ff057819 */ /* 0x000fe2000001160e */
[----:B------:R-:W-:Y:S01]  /*3d70*/  @!P5 FADD.FTZ R205, -R205, -RZ ;  /* 0x800000ffcdcdd221 */ /* 0x000fe20000010100 */
[----:B------:R-:W-:Y:S01]  /*3d80*/  SHF.R.U32.HI R4, RZ, 0x8, R4 ;  /* 0x00000008ff047819 */ /* 0x000fe20000011604 */
[----:B------:R-:W-:Y:S01]  /*3d90*/  @!P2 FADD.FTZ R216, -R216, -RZ ;  /* 0x800000ffd8d8a221 */ /* 0x000fe20000010100 */
[----:B------:R-:W-:Y:S01]  /*3da0*/  LOP3.LUT R5, R5, 0xff, RZ, 0xc0, !PT ;  /* 0x000000ff05057812 */ /* 0x000fe200078ec0ff */
[----:B------:R-:W-:Y:S01]  /*3db0*/  @!P1 FADD.FTZ R208, -R208, -RZ ;  /* 0x800000ffd0d09221 */ /* 0x000fe20000010100 */
[----:B------:R-:W-:Y:S01]  /*3dc0*/  LOP3.LUT R4, R4, 0xffff, RZ, 0xc0, !PT ;  /* 0x0000ffff04047812 */ /* 0x000fe200078ec0ff */
[----:B------:R-:W3:Y:S01]  /*3dd0*/  MUFU.EX2 R200, R42 ;  /* 0x0000002a00c87308 */ /* 0x000ee20000000800 */
[----:B------:R-:W-:Y:S02]  /*3de0*/  ISETP.LE.U32.AND P6, PT, R5, UR6, PT ;  /* 0x0000000605007c0c */ /* 0x000fe4000bfc3070 */
[----:B------:R-:W-:Y:S01]  /*3df0*/  ISETP.LE.U32.AND P5, PT, R4, UR6, PT ;  /* 0x0000000604007c0c */ /* 0x000fe2000bfa3070 */
[----:B------:R-:W-:Y:S01]  /*3e00*/  @!P0 FADD.FTZ R207, -R207, -RZ ;  /* 0x800000ffcfcf8221 */ /* 0x000fe20000010100 */
[----:B------:R-:W-:Y:S01]  /*3e10*/  ISETP.LE.U32.AND P2, PT, R27, UR6, PT ;  /* 0x000000061b007c0c */ /* 0x000fe2000bf43070 */
[----:B------:R-:W4:Y:S01]  /*3e20*/  LDSM.16.M88.4 R4, [R177+0xd800] ;  /* 0x00d80000b104783b */ /* 0x000f220000000200 */
[----:B------:R-:W-:Y:S02]  /*3e30*/  SHF.R.U32.HI R8, RZ, 0x8, R25 ;  /* 0x00000008ff087819 */ /* 0x000fe40000011619 */
[----:B------:R-:W-:Y:S01]  /*3e40*/  LOP3.LUT R10, R29, 0xff, RZ, 0xc0, !PT ;  /* 0x000000ff1d0a7812 */ /* 0x000fe200078ec0ff */
[----:B------:R-:W1:Y:S01]  /*3e50*/  MUFU.EX2 R192, R41 ;  /* 0x0000002900c07308 */ /* 0x000e620000000800 */
[----:B------:R-:W-:Y:S02]  /*3e60*/  SHF.R.U32.HI R14, RZ, 0x18, R14 ;  /* 0x00000018ff0e7819 */ /* 0x000fe4000001160e */
        /* <DEDUP_REMOVED lines=8> */
[----:B------:R-:W-:Y:S01]  /*3ef0*/  SHF.R.U32.HI R10, RZ, 0x8, R139 ;  /* 0x00000008ff0a7819 */ /* 0x000fe2000001168b */
[----:B------:R-:W-:Y:S01]  /*3f00*/  MUFU.EX2 R189, R44 ;  /* 0x0000002c00bd7308 */ /* 0x000fe20000000800 */
[----:B------:R-:W-:Y:S02]  /*3f10*/  SHF.R.U32.HI R13, RZ, 0x10, R13 ;  /* 0x00000010ff0d7819 */ /* 0x000fe4000001160d */
[----:B------:R-:W-:Y:S02]  /*3f20*/  LOP3.LUT R10, R10, 0xffff, RZ, 0xc0, !PT ;  /* 0x0000ffff0a0a7812 */ /* 0x000fe400078ec0ff */
[----:B------:R-:W-:Y:S01]  /*3f30*/  LOP3.LUT R12, R141, 0xff, RZ, 0xc0, !PT ;  /* 0x000000ff8d0c7812 */ /* 0x000fe200078ec0ff */
[----:B------:R-:W-:Y:S01]  /*3f40*/  @!P0 FADD.FTZ R217, -R217, -RZ ;  /* 0x800000ffd9d98221 */ /* 0x000fe20000010100 */
[----:B------:R-:W-:Y:S01]  /*3f50*/  LOP3.LUT R11, R9, UR7, R150, 0x96, !PT ;  /* 0x00000007090b7c12 */ /* 0x000fe2000f8e9696 */
[----:B------:R-:W-:Y:S01]  /*3f60*/  @!P6 FADD.FTZ R203, -R203, -RZ ;  /* 0x800000ffcbcbe221 */ /* 0x000fe20000010100 */
[----:B------:R-:W-:Y:S01]  /*3f70*/  ISETP.LE.U32.AND P0, PT, R28, UR6, PT ;  /* 0x000000061c007c0c */ /* 0x000fe2000bf03070 */
[----:B------:R-:W-:Y:S01]  /*3f80*/  @!P2 FADD.FTZ R212, -R212, -RZ ;  /* 0x800000ffd4d4a221 */ /* 0x000fe20000010100 */
[----:B------:R-:W-:Y:S01]  /*3f90*/  ISETP.LE.U32.AND P2, PT, R10, UR6, PT ;  /* 0x000000060a007c0c */ /* 0x000fe2000bf43070 */
[----:B------:R-:W-:Y:S01]  /*3fa0*/  MUFU.EX2 R199, R43 ;  /* 0x0000002b00c77308 */ /* 0x000fe20000000800 */
[----:B------:R-:W-:Y:S02]  /*3fb0*/  LOP3.LUT R13, R13, 0xff, RZ, 0xc0, !PT ;  /* 0x000000ff0d0d7812 */ /* 0x000fe400078ec0ff */
[----:B------:R-:W-:Y:S02]  /*3fc0*/  ISETP.LE.U32.AND P6, PT, R12, UR6, PT ;  /* 0x000000060c007c0c */ /* 0x000fe4000bfc3070 */
[----:B------:R-:W-:Y:S02]  /*3fd0*/  LOP3.LUT R12, R11, 0xffff, RZ, 0xc0, !PT ;  /* 0x0000ffff0b0c7812 */ /* 0x000fe400078ec0ff */
[----:B------:R-:W-:Y:S02]  /*3fe0*/  ISETP.LE.U32.AND P1, PT, R13, UR6, PT ;  /* 0x000000060d007c0c */ /* 0x000fe4000bf23070 */
[----:B------:R-:W-:Y:S01]  /*3ff0*/  LOP3.LUT R13, R11, 0xff, RZ, 0xc0, !PT ;  /* 0x000000ff0b0d7812 */ /* 0x000fe200078ec0ff */
[----:B------:R-:W-:Y:S01]  /*4000*/  @!P0 FADD.FTZ R209, -R209, -RZ ;  /* 0x800000ffd1d18221 */ /* 0x000fe20000010100 */
[----:B------:R-:W-:Y:S01]  /*4010*/  SHF.R.U32.HI R12, RZ, 0x8, R12 ;  /* 0x00000008ff0c7819 */ /* 0x000fe2000001160c */
[-C--:B----4-:R-:W-:Y:S01]  /*4020*/  HMMA.16816.F32 R52, R144, R4.reuse, R52 ;  /* 0x000000049034723c */ /* 0x090fe20000001834 */
[C---:B------:R-:W-:Y:S01]  /*4030*/  LOP3.LUT R17, R8.reuse, 0xffff, RZ, 0xc0, !PT ;  /* 0x0000ffff08117812 */ /* 0x040fe200078ec0ff */
[----:B------:R-:W-:Y:S01]  /*4040*/  @!P2 FADD.FTZ R191, -R191, -RZ ;  /* 0x800000ffbfbfa221 */ /* 0x000fe20000010100 */
[--C-:B------:R-:W-:Y:S01]  /*4050*/  SHF.R.U32.HI R18, RZ, 0x10, R8.reuse ;  /* 0x00000010ff127819 */ /* 0x100fe20000011608 */
[----:B------:R-:W-:Y:S01]  /*4060*/  @!P6 FADD.FTZ R197, -R197, -RZ ;  /* 0x800000ffc5c5e221 */ /* 0x000fe20000010100 */
[----:B------:R-:W-:Y:S01]  /*4070*/  SHF.R.U32.HI R19, RZ, 0x18, R8 ;  /* 0x00000018ff137819 */ /* 0x000fe20000011608 */
[----:B------:R-:W-:Y:S01]  /*4080*/  MUFU.EX2 R196, R46 ;  /* 0x0000002e00c47308 */ /* 0x000fe20000000800 */
[----:B------:R-:W-:Y:S01]  /*4090*/  LOP3.LUT R14, R8, 0xff, RZ, 0xc0, !PT ;  /* 0x000000ff080e7812 */ /* 0x000fe200078ec0ff */
[C---:B------:R-:W-:Y:S01]  /*40a0*/  HMMA.16816.F32 R56, R132.reuse, R4, R56 ;  /* 0x000000048438723c */ /* 0x040fe20000001838 */
[----:B------:R-:W-:Y:S01]  /*40b0*/  IMAD.WIDE.U32 R8, R32, -0x326172a9, RZ ;  /* 0xcd9e8d5720087825 */ /* 0x000fe200078e00ff */
[----:B------:R-:W-:Y:S02]  /*40c0*/  ISETP.LE.U32.AND P4, PT, R13, UR6, PT ;  /* 0x000000060d007c0c */ /* 0x000fe4000bf83070 */
[----:B------:R-:W-:Y:S01]  /*40d0*/  LOP3.LUT R10, R16, 0xff, RZ, 0xc0, !PT ;  /* 0x000000ff100a7812 */ /* 0x000fe200078ec0ff */
[----:B------:R-:W-:Y:S01]  /*40e0*/  @!P1 FADD.FTZ R210, -R210, -RZ ;  /* 0x800000ffd2d29221 */ /* 0x000fe20000010100 */
[----:B------:R-:W-:Y:S02]  /*40f0*/  LOP3.LUT R12, R12, 0xffff, RZ, 0xc0, !PT ;  /* 0x0000ffff0c0c7812 */ /* 0x000fe400078ec0ff */
[-C--:B------:R-:W-:Y:S01]  /*4100*/  HMMA.16816.F32 R60, R132, R6.reuse, R60 ;  /* 0x00000006843c723c */ /* 0x080fe2000000183c */
[--C-:B------:R-:W-:Y:S01]  /*4110*/  SHF.R.U32.HI R13, RZ, 0x10, R11.reuse ;  /* 0x00000010ff0d7819 */ /* 0x100fe2000001160b */
[----:B------:R-:W-:Y:S01]  /*4120*/  MUFU.EX2 R187, R45 ;  /* 0x0000002d00bb7308 */ /* 0x000fe20000000800 */
[----:B------:R-:W-:Y:S02]  /*4130*/  ISETP.LE.U32.AND P0, PT, R10, UR6, PT ;  /* 0x000000060a007c0c */ /* 0x000fe4000bf03070 */
[----:B------:R-:W-:Y:S02]  /*4140*/  SHF.R.U32.HI R11, RZ, 0x18, R11 ;  /* 0x00000018ff0b7819 */ /* 0x000fe4000001160b */
[----:B------:R-:W-:Y:S01]  /*4150*/  LOP3.LUT R10, R9, UR7, R148, 0x96, !PT ;  /* 0x00000007090a7c12 */ /* 0x000fe2000f8e9694 */
[----:B------:R-:W-:Y:S01]  /*4160*/  HMMA.16816.F32 R64, R144, R6, R64 ;  /* 0x000000069040723c */ /* 0x000fe20000001840 */
[----:B------:R-:W-:Y:S02]  /*4170*/  ISETP.LE.U32.AND P2, PT, R12, UR6, PT ;  /* 0x000000060c007c0c */ /* 0x000fe4000bf43070 */
[----:B------:R-:W-:Y:S01]  /*4180*/  ISETP.LE.U32.AND P6, PT, R11, UR6, PT ;  /* 0x000000060b007c0c */ /* 0x000fe2000bfc3070 */
[----:B--2---:R-:W-:Y:S01]  /*4190*/  @!P4 FADD.FTZ R186, -R186, -RZ ;  /* 0x800000ffbabac221 */ /* 0x004fe20000010100 */
[----:B------:R-:W-:Y:S01]  /*41a0*/  LOP3.LUT R12, R13, 0xff, RZ, 0xc0, !PT ;  /* 0x000000ff0d0c7812 */ /* 0x000fe200078ec0ff */
[----:B------:R-:W-:Y:S01]  /*41b0*/  MUFU.EX2 R198, R47 ;  /* 0x0000002f00c67308 */ /* 0x000fe20000000800 */
[----:B------:R-:W-:Y:S01]  /*41c0*/  LOP3.LUT R13, R10, 0xff, RZ, 0xc0, !PT ;  /* 0x000000ff0a0d7812 */ /* 0x000fe200078ec0ff */
[--C-:B------:R-:W-:Y:S01]  /*41d0*/  FFMA.FTZ R52, R52, c[0x0][0x23c], -R138.reuse ;  /* 0x00008f0034347a23 */ /* 0x100fe2000001088a */
[----:B------:R-:W-:Y:S02]  /*41e0*/  ISETP.LE.U32.AND P3, PT, R12, UR6, PT ;  /* 0x000000060c007c0c */ /* 0x000fe4000bf63070 */
[----:B------:R-:W-:Y:S01]  /*41f0*/  ISETP.LE.U32.AND P4, PT, R13, UR6, PT ;  /* 0x000000060d007c0c */ /* 0x000fe2000bf83070 */
[----:B------:R-:W-:Y:S01]  /*4200*/  FFMA.FTZ R53, R53, c[0x0][0x23c], -R138 ;  /* 0x00008f0035357a23 */ /* 0x000fe2000001088a */
[----:B------:R-:W-:Y:S01]  /*4210*/  LOP3.LUT R11, R10, 0xffff, RZ, 0xc0, !PT ;  /* 0x0000ffff0a0b7812 */ /* 0x000fe200078ec0ff */
[----:B-1----:R-:W-:Y:S01]  /*4220*/  @!P2 FADD.FTZ R171, -R171, -RZ ;  /* 0x800000ffababa221 */ /* 0x002fe20000010100 */
[--C-:B------:R-:W-:Y:S01]  /*4230*/  SHF.R.U32.HI R12, RZ, 0x18, R10.reuse ;  /* 0x00000018ff0c7819 */ /* 0x100fe2000001160a */
[----:B------:R-:W-:Y:S01]  /*4240*/  @!P6 FADD.FTZ R188, -R188, -RZ ;  /* 0x800000ffbcbce221 */ /* 0x000fe20000010100 */
[----:B------:R-:W-:Y:S01]  /*4250*/  SHF.R.U32.HI R10, RZ, 0x10, R10 ;  /* 0x00000010ff0a7819 */ /* 0x000fe2000001160a */
[----:B------:R-:W1:Y:S01]  /*4260*/  MUFU.EX2 R159, R52 ;  /* 0x00000034009f7308 */ /* 0x000e620000000800 */
[----:B------:R-:W-:Y:S01]  /*4270*/  SHF.R.U32.HI R11, RZ, 0x8, R11 ;  /* 0x00000008ff0b7819 */ /* 0x000fe2000001160b */
[----:B------:R-:W-:Y:S01]  /*4280*/  FFMA.FTZ R56, R56, c[0x0][0x23c], -R136 ;  /* 0x00008f0038387a23 */ /* 0x000fe20000010888 */
[----:B------:R-:W-:Y:S01]  /*4290*/  LOP3.LUT R10, R10, 0xff, RZ, 0xc0, !PT ;  /* 0x000000ff0a0a7812 */ /* 0x000fe200078ec0ff */
[----:B------:R-:W-:Y:S01]  /*42a0*/  @!P3 FADD.FTZ R190, -R190, -RZ ;  /* 0x800000ffbebeb221 */ /* 0x000fe20000010100 */
[----:B------:R-:W-:Y:S01]  /*42b0*/  LOP3.LUT R11, R11, 0xffff, RZ, 0xc0, !PT ;  /* 0x0000ffff0b0b7812 */ /* 0x000fe200078ec0ff */
[----:B------:R-:W-:Y:S01]  /*42c0*/  @!P4 FADD.FTZ R195, -R195, -RZ ;  /* 0x800000ffc3c3c221 */ /* 0x000fe20000010100 */
[----:B------:R-:W-:Y:S01]  /*42d0*/  ISETP.LE.U32.AND P6, PT, R10, UR6, PT ;  /* 0x000000060a007c0c */ /* 0x000fe2000bfc3070 */
[----:B------:R-:W-:Y:S01]  /*42e0*/  FFMA.FTZ R54, R54, c[0x0][0x23c], -R137 ;  /* 0x00008f0036367a23 */ /* 0x000fe20000010889 */
[----:B------:R-:W-:Y:S01]  /*42f0*/  LOP3.LUT R4, R8, 0xff, RZ, 0xc0, !PT ;  /* 0x000000ff08047812 */ /* 0x000fe200078ec0ff */
[----:B------:R-:W2:Y:S01]  /*4300*/  MUFU.EX2 R157, R53 ;  /* 0x00000035009d7308 */ /* 0x000ea20000000800 */
[----:B------:R-:W-:Y:S01]  /*4310*/  ISETP.LE.U32.AND P3, PT, R11, UR6, PT ;  /* 0x000000060b007c0c */ /* 0x000fe2000bf63070 */
[--C-:B------:R-:W-:Y:S01]  /*4320*/  FFMA.FTZ R64, R64, c[0x0][0x23c], -R138.reuse ;  /* 0x00008f0040407a23 */ /* 0x100fe2000001088a */
[----:B------:R-:W-:Y:S01]  /*4330*/  LOP3.LUT R5, R8, 0xffff, RZ, 0xc0, !PT ;  /* 0x0000ffff08057812 */ /* 0x000fe200078ec0ff */
[----:B------:R-:W-:Y:S01]  /*4340*/  FFMA.FTZ R138, R65, c[0x0][0x23c], -R138 ;  /* 0x00008f00418a7a23 */ /* 0x000fe2000001088a */
[----:B------:R-:W-:Y:S01]  /*4350*/  ISETP.LE.U32.AND P4, PT, R4, UR6, PT ;  /* 0x0000000604007c0c */ /* 0x000fe2000bf83070 */
[----:B------:R-:W-:Y:S01]  /*4360*/  FFMA.FTZ R62, R62, c[0x0][0x23c], -R0 ;  /* 0x00008f003e3e7a23 */ /* 0x000fe20000010800 */
[----:B------:R-:W-:Y:S01]  /*4370*/  SHF.R.U32.HI R4, RZ, 0x10, R8 ;  /* 0x00000010ff047819 */ /* 0x000fe20000011608 */
[----:B------:R-:W-:Y:S01]  /*4380*/  FFMA.FTZ R58, R58, c[0x0][0x23c], -R0 ;  /* 0x00008f003a3a7a23 */ /* 0x000fe20000010800 */
[----:B------:R-:W-:Y:S01]  /*4390*/  SHF.R.U32.HI R5, RZ, 0x8, R5 ;  /* 0x00000008ff057819 */ /* 0x000fe20000011605 */
[----:B---3--:R-:W-:Y:S01]  /*43a0*/  @!P6 FADD.FTZ R200, -R200, -RZ ;  /* 0x800000ffc8c8e221 */ /* 0x008fe20000010100 */
[----:B------:R-:W-:Y:S01]  /*43b0*/  ISETP.LE.U32.AND P2, PT, R12, UR6, PT ;  /* 0x000000060c007c0c */ /* 0x000fe2000bf43070 */
[----:B------:R-:W-:Y:S01]  /*43c0*/  MUFU.EX2 R166, R56 ;  /* 0x0000003800a67308 */ /* 0x000fe20000000800 */
[----:B------:R-:W-:Y:S01]  /*43d0*/  LOP3.LUT R4, R4, 0xff, RZ, 0xc0, !PT ;  /* 0x000000ff04047812 */ /* 0x000fe200078ec0ff */
[----:B------:R-:W-:Y:S01]  /*43e0*/  @!P3 FADD.FTZ R192, -R192, -RZ ;  /* 0x800000ffc0c0b221 */ /* 0x000fe20000010100 */
[----:B------:R-:W-:Y:S01]  /*43f0*/  LOP3.LUT R5, R5, 0xffff, RZ, 0xc0, !PT ;  /* 0x0000ffff05057812 */ /* 0x000fe200078ec0ff */
[----:B-1----:R-:W-:Y:S01]  /*4400*/  @!P0 FADD.FTZ R159, -R159, -RZ ;  /* 0x800000ff9f9f8221 */ /* 0x002fe20000010100 */
[----:B------:R-:W-:Y:S01]  /*4410*/  ISETP.LE.U32.AND P6, PT, R4, UR6, PT ;  /* 0x0000000604007c0c */ /* 0x000fe2000bfc3070 */
[----:B------:R-:W-:Y:S01]  /*4420*/  @!P4 FADD.FTZ R189, -R189, -RZ ;  /* 0x800000ffbdbdc221 */ /* 0x000fe20000010100 */
[----:B------:R-:W-:Y:S01]  /*4430*/  SHF.R.U32.HI R8, RZ, 0x18, R8 ;  /* 0x00000018ff087819 */ /* 0x000fe20000011608 */
[--C-:B------:R-:W-:Y:S01]  /*4440*/  FFMA.FTZ R59, R59, c[0x0][0x23c], -R0.reuse ;  /* 0x00008f003b3b7a23 */ /* 0x100fe20000010800 */
[----:B------:R-:W-:Y:S01]  /*4450*/  ISETP.LE.U32.AND P3, PT, R5, UR6, PT ;  /* 0x0000000605007c0c */ /* 0x000fe2000bf63070 */
[----:B------:R-:W1:Y:S01]  /*4460*/  MUFU.EX2 R161, R54 ;  /* 0x0000003600a17308 */ /* 0x000e620000000800 */
[----:B------:R-:W-:Y:S01]  /*4470*/  SHF.R.U32.HI R4, RZ, 0x8, R17 ;  /* 0x00000008ff047819 */ /* 0x000fe20000011611 */
[----:B------:R-:W-:Y:S01]  /*4480*/  @!P2 FADD.FTZ R199, -R199, -RZ ;  /* 0x800000ffc7c7a221 */ /* 0x000fe20000010100 */
[----:B------:R-:W-:Y:S01]  /*4490*/  ISETP.LE.U32.AND P4, PT, R8, UR6, PT ;  /* 0x0000000608007c0c */ /* 0x000fe2000bf83070 */
[----:B------:R-:W-:Y:S01]  /*44a0*/  FFMA.FTZ R0, R63, c[0x0][0x23c], -R0 ;  /* 0x00008f003f007a23 */ /* 0x000fe20000010800 */
[----:B------:R-:W-:Y:S01]  /*44b0*/  ISETP.LE.U32.AND P2, PT, R14, UR6, PT ;  /* 0x000000060e007c0c */ /* 0x000fe2000bf43070 */
[--C-:B------:R-:W-:Y:S01]  /*44c0*/  FFMA.FTZ R55, R55, c[0x0][0x23c], -R137.reuse ;  /* 0x00008f0037377a23 */ /* 0x100fe20000010889 */
[----:B------:R-:W-:Y:S01]  /*44d0*/  LOP3.LUT R4, R4, 0xffff, RZ, 0xc0, !PT ;  /* 0x0000ffff04047812 */ /* 0x000fe200078ec0ff */
[----:B------:R-:W-:Y:S01]  /*44e0*/  @!P6 FADD.FTZ R196, -R196, -RZ ;  /* 0x800000ffc4c4e221 */ /* 0x000fe20000010100 */
[----:B------:R-:W-:Y:S01]  /*44f0*/  SHF.R.U32.HI R5, RZ, 0x18, R16 ;  /* 0x00000018ff057819 */ /* 0x000fe20000011610 */
[----:B------:R-:W3:Y:S01]  /*4500*/  MUFU.EX2 R154, R64 ;  /* 0x00000040009a7308 */ /* 0x000ee20000000800 */
[----:B------:R-:W-:Y:S01]  /*4510*/  ISETP.LE.U32.AND P6, PT, R4, UR6, PT ;  /* 0x0000000604007c0c */ /* 0x000fe2000bfc3070 */
[----:B------:R-:W-:Y:S01]  /*4520*/  @!P3 FADD.FTZ R187, -R187, -RZ ;  /* 0x800000ffbbbbb221 */ /* 0x000fe20000010100 */
[----:B------:R-:W-:Y:S01]  /*4530*/  ISETP.LE.U32.AND P3, PT, R5, UR6, PT ;  /* 0x0000000605007c0c */ /* 0x000fe2000bf63070 */
[----:B------:R-:W-:Y:S01]  /*4540*/  FFMA.FTZ R57, R57, c[0x0][0x23c], -R136 ;  /* 0x00008f0039397a23 */ /* 0x000fe20000010888 */
[----:B------:R-:W-:Y:S01]  /*4550*/  LOP3.LUT R5, R18, 0xff, RZ, 0xc0, !PT ;  /* 0x000000ff12057812 */ /* 0x000fe200078ec0ff */
[----:B------:R-:W-:Y:S01]  /*4560*/  @!P4 FADD.FTZ R198, -R198, -RZ ;  /* 0x800000ffc6c6c221 */ /* 0x000fe20000010100 */
[----:B------:R-:W-:Y:S01]  /*4570*/  LOP3.LUT R4, R16, 0xffff, RZ, 0xc0, !PT ;  /* 0x0000ffff10047812 */ /* 0x000fe200078ec0ff */
[----:B------:R-:W-:Y:S01]  /*4580*/  @!P2 FADD.FTZ R165, -R165, -RZ ;  /* 0x800000ffa5a5a221 */ /* 0x000fe20000010100 */
[----:B------:R-:W-:Y:S01]  /*4590*/  ISETP.LE.U32.AND P4, PT, R5, UR6, PT ;  /* 0x0000000605007c0c */ /* 0x000fe2000bf83070 */
[----:B------:R-:W-:Y:S01]  /*45a0*/  MUFU.EX2 R152, R138 ;  /* 0x0000008a00987308 */ /* 0x000fe20000000800 */
[----:B------:R-:W-:Y:S01]  /*45b0*/  SHF.R.U32.HI R4, RZ, 0x8, R4 ;  /* 0x00000008ff047819 */ /* 0x000fe20000011604 */
[--C-:B------:R-:W-:Y:S01]  /*45c0*/  FFMA.FTZ R66, R66, c[0x0][0x23c], -R137.reuse ;  /* 0x00008f0042427a23 */ /* 0x100fe20000010889 */
[----:B------:R-:W-:Y:S01]  /*45d0*/  ISETP.LE.U32.AND P2, PT, R19, UR6, PT ;  /* 0x0000000613007c0c */ /* 0x000fe2000bf43070 */
[----:B------:R-:W-:Y:S01]  /*45e0*/  @!P6 FADD.FTZ R164, -R164, -RZ ;  /* 0x800000ffa4a4e221 */ /* 0x000fe20000010100 */
[----:B------:R-:W-:Y:S01]  /*45f0*/  LOP3.LUT R4, R4, 0xffff, RZ, 0xc0, !PT ;  /* 0x0000ffff04047812 */ /* 0x000fe200078ec0ff */
[----:B------:R-:W-:Y:S01]  /*4600*/  FFMA.FTZ R137, R67, c[0x0][0x23c], -R137 ;  /* 0x00008f0043897a23 */ /* 0x000fe20000010889 */
[----:B------:R-:W-:Y:S01]  /*4610*/  SHF.R.U32.HI R16, RZ, 0x10, R16 ;  /* 0x00000010ff107819 */ /* 0x000fe20000011610 */
[--C-:B------:R-:W-:Y:S01]  /*4620*/  FFMA.FTZ R60, R60, c[0x0][0x23c], -R136.reuse ;  /* 0x00008f003c3c7a23 */ /* 0x100fe20000010888 */
[----:B------:R-:W-:Y:S01]  /*4630*/  LOP3.LUT R6, R15, 0xffff, RZ, 0xc0, !PT ;  /* 0x0000ffff0f067812 */ /* 0x000fe200078ec0ff */
[----:B------:R-:W-:Y:S01]  /*4640*/  MUFU.EX2 R158, R0 ;  /* 0x00000000009e7308 */ /* 0x000fe20000000800 */
[----:B------:R-:W-:Y:S01]  /*4650*/  ISETP.LE.U32.AND P6, PT, R4, UR6, PT ;  /* 0x0000000604007c0c */ /* 0x000fe2000bfc3070 */
[----:B------:R-:W-:Y:S01]  /*4660*/  @!P4 FADD.FTZ R169, -R169, -RZ ;  /* 0x800000ffa9a9c221 */ /* 0x000fe20000010100 */
[----:B------:R-:W-:Y:S01]  /*4670*/  LOP3.LUT R4, R16, 0xff, RZ, 0xc0, !PT ;  /* 0x000000ff10047812 */ /* 0x000fe200078ec0ff */
[----:B------:R-:W-:Y:S01]  /*4680*/  FFMA.FTZ R136, R61, c[0x0][0x23c], -R136 ;  /* 0x00008f003d887a23 */ /* 0x000fe20000010888 */
[----:B------:R-:W-:Y:S01]  /*4690*/  SHF.R.U32.HI R6, RZ, 0x8, R6 ;  /* 0x00000008ff067819 */ /* 0x000fe20000011606 */
[----:B------:R-:W-:Y:S01]  /*46a0*/  @!P2 FADD.FTZ R167, -R167, -RZ ;  /* 0x800000ffa7a7a221 */ /* 0x000fe20000010100 */
[----:B------:R-:W-:Y:S01]  /*46b0*/  LOP3.LUT R5, R15, 0xff, RZ, 0xc0, !PT ;  /* 0x000000ff0f057812 */ /* 0x000fe200078ec0ff */
[----:B------:R-:W-:Y:S01]  /*46c0*/  IMAD.IADD R148, R174, 0x1, R2 ;  /* 0x00000001ae947824 */ /* 0x000fe200078e0202 */
[----:B------:R-:W-:Y:S01]  /*46d0*/  ISETP.LE.U32.AND P4, PT, R4, UR6, PT ;  /* 0x0000000604007c0c */ /* 0x000fe2000bf83070 */
[----:B------:R-:W4:Y:S01]  /*46e0*/  MUFU.EX2 R160, R55 ;  /* 0x0000003700a07308 */ /* 0x000f220000000800 */
[----:B------:R-:W-:Y:S02]  /*46f0*/  LOP3.LUT R4, R6, 0xffff, RZ, 0xc0, !PT ;  /* 0x0000ffff06047812 */ /* 0x000fe400078ec0ff */
[----:B------:R-:W-:Y:S01]  /*4700*/  ISETP.LE.U32.AND P2, PT, R5, UR6, PT ;  /* 0x0000000605007c0c */ /* 0x000fe2000bf43070 */
[----:B--2---:R-:W-:Y:S01]  /*4710*/  @!P6 FADD.FTZ R157, -R157, -RZ ;  /* 0x800000ff9d9de221 */ /* 0x004fe20000010100 */
[----:B------:R-:W-:Y:S02]  /*4720*/  ISETP.LE.U32.AND P0, PT, R4, UR6, PT ;  /* 0x0000000604007c0c */ /* 0x000fe4000bf03070 */
[----:B------:R-:W-:Y:S02]  /*4730*/  LOP3.LUT R4, R149, 0xff, RZ, 0xc0, !PT ;  /* 0x000000ff95047812 */ /* 0x000fe400078ec0ff */
[----:B------:R-:W-:Y:S01]  /*4740*/  ISETP.LE.U32.AND P1, PT, R30, UR6, PT ;  /* 0x000000061e007c0c */ /* 0x000fe2000bf23070 */
[----:B------:R-:W2:Y:S01]  /*4750*/  MUFU.EX2 R170, R58 ;  /* 0x0000003a00aa7308 */ /* 0x000ea20000000800 */
[----:B------:R-:W-:Y:S01]  /*4760*/  ISETP.LE.U32.AND P6, PT, R4, UR6, PT ;  /* 0x0000000604007c0c */ /* 0x000fe2000bfc3070 */
[----:B-1----:R-:W-:Y:S01]  /*4770*/  @!P4 FADD.FTZ R161, -R161, -RZ ;  /* 0x800000ffa1a1c221 */ /* 0x002fe20000010100 */
[----:B------:R-:W-:Y:S02]  /*4780*/  SHF.R.U32.HI R4, RZ, 0x8, R151 ;  /* 0x00000008ff047819 */ /* 0x000fe40000011697 */
[--C-:B------:R-:W-:Y:S01]  /*4790*/  SHF.R.U32.HI R5, RZ, 0x10, R15.reuse ;  /* 0x00000010ff057819 */ /* 0x100fe2000001160f */
[----:B------:R-:W-:Y:S01]  /*47a0*/  @!P2 FADD.FTZ R166, -R166, -RZ ;  /* 0x800000ffa6a6a221 */ /* 0x000fe20000010100 */
[----:B------:R-:W-:Y:S02]  /*47b0*/  LOP3.LUT R4, R4, 0xffff, RZ, 0xc0, !PT ;  /* 0x0000ffff04047812 */ /* 0x000fe400078ec0ff */
[----:B------:R-:W-:Y:S01]  /*47c0*/  LOP3.LUT R5, R5, 0xff, RZ, 0xc0, !PT ;  /* 0x000000ff05057812 */ /* 0x000fe200078ec0ff */
[----:B------:R-:W1:Y:S01]  /*47d0*/  MUFU.EX2 R162, R57 ;  /* 0x0000003900a27308 */ /* 0x000e620000000800 */
[----:B------:R-:W-:Y:S01]  /*47e0*/  ISETP.LE.U32.AND P2, PT, R4, UR6, PT ;  /* 0x0000000604007c0c */ /* 0x000fe2000bf43070 */
[----:B---3--:R-:W-:Y:S01]  /*47f0*/  @!P1 FADD.FTZ R154, -R154, -RZ ;  /* 0x800000ff9a9a9221 */ /* 0x008fe20000010100 */
[----:B------:R-:W-:Y:S01]  /*4800*/  SHF.R.U32.HI R4, RZ, 0x8, R142 ;  /* 0x00000008ff047819 */ /* 0x000fe2000001168e */
[----:B----4-:R-:W-:Y:S01]  /*4810*/  @!P3 FADD.FTZ R160, -R160, -RZ ;  /* 0x800000ffa0a0b221 */ /* 0x010fe20000010100 */
[----:B------:R-:W-:Y:S02]  /*4820*/  F2FP.RELU.PACK_AB R7, R201, R202 ;  /* 0x000000cac907723e */ /* 0x000fe400000008ff */
[----:B------:R-:W-:Y:S02]  /*4830*/  F2FP.RELU.PACK_AB R6, R219, R220 ;  /* 0x000000dcdb06723e */ /* 0x000fe400000008ff */
[----:B------:R-:W-:Y:S01]  /*4840*/  ISETP.LE.U32.AND P4, PT, R5, UR6, PT ;  /* 0x0000000605007c0c */ /* 0x000fe2000bf83070 */
[----:B------:R3:W-:Y:S01]  /*4850*/  STS [R229+0x1c000], R7 ;  /* 0x01c00007e5007388 */ /* 0x0007e20000000800 */
[----:B------:R-:W-:Y:S01]  /*4860*/  LOP3.LUT R5, R143, 0xff, RZ, 0xc0, !PT ;  /* 0x000000ff8f057812 */ /* 0x000fe200078ec0ff */
[----:B------:R-:W4:Y:S01]  /*4870*/  MUFU.EX2 R153, R66 ;  /* 0x0000004200997308 */ /* 0x000f220000000800 */
[----:B------:R-:W-:Y:S01]  /*4880*/  LOP3.LUT R4, R4, 0xffff, RZ, 0xc0, !PT ;  /* 0x0000ffff04047812 */ /* 0x000fe200078ec0ff */
[----:B------:R-:W-:Y:S01]  /*4890*/  @!P2 FADD.FTZ R152, -R152, -RZ ;  /* 0x800000ff9898a221 */ /* 0x000fe20000010100 */
[----:B------:R-:W-:Y:S01]  /*48a0*/  ISETP.LE.U32.AND P1, PT, R5, UR6, PT ;  /* 0x0000000605007c0c */ /* 0x000fe2000bf23070 */
[----:B------:R4:W-:Y:S01]  /*48b0*/  STS [R229+0x1c400], R6 ;  /* 0x01c40006e5007388 */ /* 0x0009e20000000800 */
[----:B------:R-:W-:Y:S02]  /*48c0*/  F2FP.RELU.PACK_AB R5, R208, R211 ;  /* 0x000000d3d005723e */ /* 0x000fe400000008ff */
[----:B------:R-:W-:Y:S02]  /*48d0*/  ISETP.LE.U32.AND P2, PT, R4, UR6, PT ;  /* 0x0000000604007c0c */ /* 0x000fe4000bf43070 */
[----:B------:R-:W-:Y:S01]  /*48e0*/  F2FP.RELU.PACK_AB R4, R214, R215 ;  /* 0x000000d7d604723e */ /* 0x000fe200000008ff */
[----:B------:R4:W-:Y:S01]  /*48f0*/  STS [R232+0x1c000], R5 ;  /* 0x01c00005e8007388 */ /* 0x0009e20000000800 */
[----:B------:R-:W-:Y:S01]  /*4900*/  F2FP.RELU.PACK_AB R8, R205, R204 ;  /* 0x000000cccd08723e */ /* 0x000fe200000008ff */
[----:B------:R-:W4:Y:S01]  /*4910*/  MUFU.EX2 R149, R137 ;  /* 0x0000008900957308 */ /* 0x000f220000000800 */
[----:B------:R-:W-:Y:S01]  /*4920*/  F2FP.RELU.PACK_AB R0, R199, R200 ;  /* 0x000000c8c700723e */ /* 0x000fe200000008ff */
[----:B------:R4:W-:Y:S01]  /*4930*/  STS [R232+0x1c400], R4 ;  /* 0x01c40004e8007388 */ /* 0x0009e20000000800 */
[----:B------:R-:W-:Y:S01]  /*4940*/  ISETP.LE.U32.AND P5, PT, R31, UR6, PT ;  /* 0x000000061f007c0c */ /* 0x000fe2000bfa3070 */
[----:B--2---:R-:W-:Y:S01]  /*4950*/  @!P4 FADD.FTZ R170, -R170, -RZ ;  /* 0x800000ffaaaac221 */ /* 0x004fe20000010100 */
[----:B------:R-:W-:Y:S01]  /*4960*/  SHF.R.U32.HI R15, RZ, 0x18, R15 ;  /* 0x00000018ff0f7819 */ /* 0x000fe2000001160f */
[----:B-1----:R-:W-:Y:S01]  /*4970*/  @!P0 FADD.FTZ R162, -R162, -RZ ;  /* 0x800000ffa2a28221 */ /* 0x002fe20000010100 */
[----:B------:R-:W-:Y:S02]  /*4980*/  ISETP.LE.U32.AND P3, PT, R33, UR6, PT ;  /* 0x0000000621007c0c */ /* 0x000fe4000bf63070 */
[----:B------:R-:W-:Y:S01]  /*4990*/  ISETP.LE.U32.AND P4, PT, R15, UR6, PT ;  /* 0x000000060f007c0c */ /* 0x000fe2000bf83070 */
[----:B------:R-:W1:Y:S01]  /*49a0*/  MUFU.EX2 R168, R59 ;  /* 0x0000003b00a87308 */ /* 0x000e620000000800 */
[----:B---3--:R-:W-:Y:S01]  /*49b0*/  F2FP.RELU.PACK_AB R7, R224, R223 ;  /* 0x000000dfe007723e */ /* 0x008fe200000008ff */
[----:B----4-:R-:W-:Y:S01]  /*49c0*/  @!P6 FADD.FTZ R153, -R153, -RZ ;  /* 0x800000ff9999e221 */ /* 0x010fe20000010100 */
[----:B------:R-:W-:Y:S03]  /*49d0*/  ISETP.LE.U32.AND P0, PT, R26, UR6, PT ;  /* 0x000000061a007c0c */ /* 0x000fe6000bf03070 */
[----:B------:R2:W-:Y:S01]  /*49e0*/  STS [R229+0x1e000], R7 ;  /* 0x01e00007e5007388 */ /* 0x0005e20000000800 */
[----:B------:R-:W-:Y:S03]  /*49f0*/  F2FP.RELU.PACK_AB R6, R228, R227 ;  /* 0x000000e3e406723e */ /* 0x000fe600000008ff */
[----:B------:R-:W3:Y:S02]  /*4a00*/  MUFU.EX2 R156, R60 ;  /* 0x0000003c009c7308 */ /* 0x000ee40000000800 */
[----:B------:R4:W-:Y:S01]  /*4a10*/  STS [R229+0x1e400], R6 ;  /* 0x01e40006e5007388 */ /* 0x0009e20000000800 */
[----:B------:R-:W-:Y:S01]  /*4a20*/  F2FP.RELU.PACK_AB R5, R221, R222 ;  /* 0x000000dedd05723e */ /* 0x000fe200000008ff */
[----:B------:R-:W-:Y:S02]  /*4a30*/  @!P5 FADD.FTZ R149, -R149, -RZ ;  /* 0x800000ff9595d221 */ /* 0x000fe40000010100 */
[----:B------:R-:W-:Y:S01]  /*4a40*/  @!P0 FADD.FTZ R158, -R158, -RZ ;  /* 0x800000ff9e9e8221 */ /* 0x000fe20000010100 */
[----:B------:R-:W-:Y:S01]  /*4a50*/  F2FP.RELU.PACK_AB R4, R226, R225 ;  /* 0x000000e1e204723e */ /* 0x000fe200000008ff */
[----:B------:R4:W-:Y:S02]  /*4a60*/  STS [R232+0x1e000], R5 ;  /* 0x01e00005e8007388 */ /* 0x0009e40000000800 */
[----:B------:R-:W4:Y:S02]  /*4a70*/  MUFU.EX2 R155, R136 ;  /* 0x00000088009b7308 */ /* 0x000f240000000800 */
[----:B------:R4:W-:Y:S01]  /*4a80*/  STS [R232+0x1e400], R4 ;  /* 0x01e40004e8007388 */ /* 0x0009e20000000800 */
[----:B-1----:R-:W-:Y:S01]  /*4a90*/  @!P4 FADD.FTZ R168, -R168, -RZ ;  /* 0x800000ffa8a8c221 */ /* 0x002fe20000010100 */
[----:B------:R-:W-:Y:S02]  /*4aa0*/  FSETP.GE.FTZ.AND P4, PT, R205, RZ, PT ;  /* 0x000000ffcd00720b */ /* 0x000fe40003f96000 */
[----:B------:R-:W-:Y:S04]  /*4ab0*/  STS [R236+0x1c000], R8 ;  /* 0x01c00008ec007388 */ /* 0x000fe80000000800 */
[----:B------:R-:W1:Y:S01]  /*4ac0*/  MUFU.EX2 R163, R62 ;  /* 0x0000003e00a37308 */ /* 0x000e620000000800 */
[----:B--2---:R-:W-:Y:S01]  /*4ad0*/  F2FP.RELU.PACK_AB R7, R207, R210 ;  /* 0x000000d2cf07723e */ /* 0x004fe200000008ff */
[----:B---3--:R-:W-:Y:S01]  /*4ae0*/  @!P3 FADD.FTZ R156, -R156, -RZ ;  /* 0x800000ff9c9cb221 */ /* 0x008fe20000010100 */
[----:B------:R-:W-:Y:S03]  /*4af0*/  FSETP.GE.FTZ.AND P3, PT, R211, RZ, PT ;  /* 0x000000ffd300720b */ /* 0x000fe60003f76000 */
[----:B------:R2:W-:Y:S01]  /*4b00*/  STS [R236+0x1c400], R7 ;  /* 0x01c40007ec007388 */ /* 0x0005e20000000800 */
[----:B----4-:R-:W-:Y:S02]  /*4b10*/  F2FP.RELU.PACK_AB R6, R213, R216 ;  /* 0x000000d8d506723e */ /* 0x010fe400000008ff */
[----:B------:R-:W-:Y:S01]  /*4b20*/  F2FP.RELU.PACK_AB R5, R191, R193 ;  /* 0x000000c1bf05723e */ /* 0x000fe200000008ff */
[----:B------:R-:W-:Y:S01]  /*4b30*/  @!P2 FADD.FTZ R155, -R155, -RZ ;  /* 0x800000ff9b9ba221 */ /* 0x000fe20000010100 */
[----:B------:R-:W-:Y:S02]  /*4b40*/  FSETP.GE.FTZ.AND P2, PT, R208, RZ, PT ;  /* 0x000000ffd000720b */ /* 0x000fe40003f56000 */
[----:B------:R-:W-:Y:S01]  /*4b50*/  F2FP.RELU.PACK_AB R4, R194, R197 ;  /* 0x000000c5c204723e */ /* 0x000fe200000008ff */
[----:B------:R3:W-:Y:S04]  /*4b60*/  STS [R235+0x1c000], R5 ;  /* 0x01c00005eb007388 */ /* 0x0007e80000000800 */
[----:B------:R4:W-:Y:S01]  /*4b70*/  STS [R235+0x1c400], R4 ;  /* 0x01c40004eb007388 */ /* 0x0009e20000000800 */
[----:B-1----:R-:W-:Y:S01]  /*4b80*/  @!P1 FADD.FTZ R163, -R163, -RZ ;  /* 0x800000ffa3a39221 */ /* 0x002fe20000010100 */
[----:B------:R-:W-:Y:S02]  /*4b90*/  FSETP.GE.FTZ.AND P1, PT, R202, RZ, PT ;  /* 0x000000ffca00720b */ /* 0x000fe40003f36000 */
[----:B------:R1:W-:Y:S01]  /*4ba0*/  STS [R236+0x1e000], R6 ;  /* 0x01e00006ec007388 */ /* 0x0003e20000000800 */
[----:B--2---:R-:W-:Y:S05]  /*4bb0*/  F2FP.RELU.PACK_AB R7, R217, R218 ;  /* 0x000000dad907723e */ /* 0x004fea00000008ff */
[----:B------:R2:W-:Y:S01]  /*4bc0*/  STS [R236+0x1e400], R7 ;  /* 0x01e40007ec007388 */ /* 0x0005e20000000800 */
[----:B---3--:R-:W-:Y:S02]  /*4bd0*/  F2FP.RELU.PACK_AB R5, R209, R212 ;  /* 0x000000d4d105723e */ /* 0x008fe400000008ff */
[----:B----4-:R-:W-:Y:S03]  /*4be0*/  F2FP.RELU.PACK_AB R4, R171, R186 ;  /* 0x000000baab04723e */ /* 0x010fe600000008ff */
[----:B------:R3:W-:Y:S01]  /*4bf0*/  STS [R235+0x1e400], R5 ;  /* 0x01e40005eb007388 */ /* 0x0007e20000000800 */
[----:B-1----:R-:W-:Y:S05]  /*4c00*/  F2FP.RELU.PACK_AB R6, R203, R206 ;  /* 0x000000cecb06723e */ /* 0x002fea00000008ff */
[----:B------:R1:W-:Y:S04]  /*4c10*/  STS [R235+0x1e000], R6 ;  /* 0x01e00006eb007388 */ /* 0x0003e80000000800 */
[----:B------:R4:W-:Y:S01]  /*4c20*/  STS [R230+0x1c000], R4 ;  /* 0x01c00004e6007388 */ /* 0x0009e20000000800 */
[----:B--2---:R-:W-:Y:S05]  /*4c30*/  F2FP.RELU.PACK_AB R7, R188, R190 ;  /* 0x000000bebc07723e */ /* 0x004fea00000008ff */
[----:B------:R2:W-:Y:S01]  /*4c40*/  STS [R230+0x1c400], R7 ;  /* 0x01c40007e6007388 */ /* 0x0005e20000000800 */
[----:B---3--:R-:W-:Y:S05]  /*4c50*/  F2FP.RELU.PACK_AB R5, R164, R165 ;  /* 0x000000a5a405723e */ /* 0x008fea00000008ff */
[----:B------:R3:W-:Y:S01]  /*4c60*/  STS [R231+0x1c000], R5 ;  /* 0x01c00005e7007388 */ /* 0x0007e20000000800 */
[----:B-1----:R-:W-:Y:S02]  /*4c70*/  F2FP.RELU.PACK_AB R6, R192, R195 ;  /* 0x000000c3c006723e */ /* 0x002fe400000008ff */
[----:B----4-:R-:W-:Y:S05]  /*4c80*/  F2FP.RELU.PACK_AB R4, R167, R169 ;  /* 0x000000a9a704723e */ /* 0x010fea00000008ff */
[----:B------:R1:W-:Y:S01]  /*4c90*/  STS [R231+0x1c400], R4 ;  /* 0x01c40004e7007388 */ /* 0x0003e20000000800 */
[----:B--2---:R-:W-:Y:S03]  /*4ca0*/  F2FP.RELU.PACK_AB R7, R187, R189 ;  /* 0x000000bdbb07723e */ /* 0x004fe600000008ff */
[----:B------:R2:W-:Y:S04]  /*4cb0*/  STS [R230+0x1e000], R6 ;  /* 0x01e00006e6007388 */ /* 0x0005e80000000800 */
[----:B------:R4:W-:Y:S04]  /*4cc0*/  STS [R230+0x1e400], R0 ;  /* 0x01e40000e6007388 */ /* 0x0009e80000000800 */
[----:B------:R4:W-:Y:S01]  /*4cd0*/  STS [R231+0x1e000], R7 ;  /* 0x01e00007e7007388 */ /* 0x0009e20000000800 */
[----:B---3--:R-:W-:Y:S02]  /*4ce0*/  F2FP.RELU.PACK_AB R5, R157, R159 ;  /* 0x0000009f9d05723e */ /* 0x008fe400000008ff */
[----:B-1----:R-:W-:Y:S02]  /*4cf0*/  F2FP.RELU.PACK_AB R4, R160, R161 ;  /* 0x000000a1a004723e */ /* 0x002fe400000008ff */
[----:B--2---:R-:W-:Y:S02]  /*4d00*/  F2FP.RELU.PACK_AB R6, R198, R196 ;  /* 0x000000c4c606723e */ /* 0x004fe400000008ff */
[----:B----4-:R-:W-:Y:S03]  /*4d10*/  F2FP.RELU.PACK_AB R0, R152, R154 ;  /* 0x0000009a9800723e */ /* 0x010fe600000008ff */
[----:B------:R1:W-:Y:S01]  /*4d20*/  STS [R231+0x1e400], R6 ;  /* 0x01e40006e7007388 */ /* 0x0003e20000000800 */
[----:B------:R-:W-:Y:S03]  /*4d30*/  F2FP.RELU.PACK_AB R7, R162, R166 ;  /* 0x000000a6a207723e */ /* 0x000fe600000008ff */
        /* <DEDUP_REMOVED lines=57> */
[----:B------:R-:W-:Y:S01]  /*50d0*/  IMAD.U32 R146, RZ, RZ, UR4 ;  /* 0x00000004ff927e24 */ /* 0x000fe2000f8e00ff */
[----:B------:R-:W-:Y:S02]  /*50e0*/  LDSM.16.M88.4 R132, [R176+0x10000] ;  /* 0x01000000b084783b */ /* 0x000fe40000000200 */
[----:B------:R-:W-:Y:S02]  /*50f0*/  IMAD.U32 R147, RZ, RZ, UR5 ;  /* 0x00000005ff937e24 */ /* 0x000fe4000f8e00ff */
[----:B------:R-:W-:Y:S01]  /*5100*/  IMAD.IADD R0, R2, 0x1, R145 ;  /* 0x0000000102007824 */ /* 0x000fe200078e0291 */
[C---:B------:R-:W-:Y:S03]  /*5110*/  LEA R150, P0, R250.reuse, R146, 0x2 ;  /* 0x00000092fa967211 */ /* 0x040fe600078010ff */
[----:B------:R-:W1:Y:S02]  /*5120*/  LDSM.16.M88.4 R140, [R145+0x8000] ;  /* 0x00800000918c783b */ /* 0x000e640000000200 */
[----:B------:R-:W-:Y:S01]  /*5130*/  LEA.HI.X.SX32 R151, R250, R147, 0x2, P0 ;  /* 0x00000093fa977211 */ /* 0x000fe200000f16ff */
[----:B------:R-:W-:Y:S01]  /*5140*/  IMAD.MOV.U32 R147, RZ, RZ, c[0x0][0x1c0] ;  /* 0x00007000ff937624 */ /* 0x000fe200078e00ff */
[----:B------:R-:W-:Y:S03]  /*5150*/  FSETP.GE.FTZ.AND P0, PT, R201, RZ, PT ;  /* 0x000000ffc900720b */ /* 0x000fe60003f16000 */
[----:B------:R-:W-:Y:S01]  /*5160*/  IMAD R147, R147, c[0x0][0x22c], RZ ;  /* 0x00008b0093937a24 */ /* 0x000fe200078e02ff */
[----:B------:R-:W2:Y:S03]  /*5170*/  LDSM.16.M88.4 R136, [R145+0xa000] ;  /* 0x00a000009188783b */ /* 0x000ea60000000200 */
[----:B------:R-:W-:Y:S05]  /*5180*/  IMAD.U32 R147, R147, -0x80, RZ ;  /* 0xffffff8093937824 */ /* 0x000fea00078e00ff */
[----:B------:R-:W3:Y:S04]  /*5190*/  LDG.E R146, [R150.64] ;  /* 0x0000002296927981 */ /* 0x000ee8000c1e1900 */
[----:B------:R-:W4:Y:S01]  /*51a0*/  LDG.E R144, [R150.64+0x20] ;  /* 0x0000202296907981 */ /* 0x000f22000c1e1900 */
        /* <DEDUP_REMOVED lines=21> */
[----:B------:R2:W1:Y:S08]  /*5300*/  LDSM.16.M88.4 R140, [R0+0xa000] ;  /* 0x00a00000008c783b */ /* 0x0004700000000200 */
[----:B--2---:R-:W2:Y:S01]  /*5310*/  LDG.E R0, [R150.64+0x120] ;  /* 0x0001202296007981 */ /* 0x004ea2000c1e1900 */
[-C--:B-1----:R-:W-:Y:S08]  /*5320*/  HMMA.16816.F32 R4, R136, R132.reuse, R4 ;  /* 0x000000848804723c */ /* 0x082ff00000001804 */
[C---:B------:R-:W-:Y:S08]  /*5330*/  HMMA.16816.F32 R8, R140.reuse, R132, R8 ;  /* 0x000000848c08723c */ /* 0x040ff00000001808 */
[-C--:B------:R-:W-:Y:S08]  /*5340*/  HMMA.16816.F32 R12, R140, R134.reuse, R12 ;  /* 0x000000868c0c723c */ /* 0x080ff0000000180c */
[C---:B---3--:R-:W-:Y:S01]  /*5350*/  FADD.FTZ R2, -R146.reuse, R5 ;  /* 0x0000000592027221 */ /* 0x048fe20000010100 */
[C---:B------:R-:W-:Y:S01]  /*5360*/  HMMA.16816.F32 R16, R136.reuse, R134, R16 ;  /* 0x000000868810723c */ /* 0x040fe20000001810 */
[----:B------:R-:W1:Y:S02]  /*5370*/  LDSM.16.M88.4 R132, [R177+0x10800] ;  /* 0x01080000b184783b */ /* 0x000e640000000200 */
[----:B------:R-:W-:Y:S01]  /*5380*/  FADD.FTZ R4, -R146, R4 ;  /* 0x0000000492047221 */ /* 0x000fe20000010100 */
[----:B------:R-:W-:Y:S01]  /*5390*/  FSEL R2, R2, R146, P0 ;  /* 0x0000009202027208 */ /* 0x000fe20000000000 */
[C---:B----4-:R-:W-:Y:S01]  /*53a0*/  FADD.FTZ R7, -R144.reuse, R7 ;  /* 0x0000000790077221 */ /* 0x050fe20000010100 */
[----:B------:R-:W-:Y:S01]  /*53b0*/  LEA R184, P0, R147, R184, 0x2 ;  /* 0x000000b893b87211 */ /* 0x000fe200078010ff */
[----:B------:R-:W-:Y:S01]  /*53c0*/  FADD.FTZ R6, -R144, R6 ;  /* 0x0000000690067221 */ /* 0x000fe20000010100 */
[----:B------:R-:W-:Y:S01]  /*53d0*/  FSEL R4, R4, R146, P1 ;  /* 0x0000009204047208 */ /* 0x000fe20000800000 */
[----:B------:R-:W-:Y:S01]  /*53e0*/  FMUL.FTZ R201, R201, R2 ;  /* 0x00000002c9c97220 */ /* 0x000fe20000410000 */
[----:B------:R-:W-:Y:S01]  /*53f0*/  FSETP.GE.FTZ.AND P1, PT, R204, RZ, PT ;  /* 0x000000ffcc00720b */ /* 0x000fe20003f36000 */
[----:B------:R-:W3:Y:S01]  /*5400*/  LDG.E R2, [R150.64+0x100] ;  /* 0x0001002296027981 */ /* 0x000ee2000c1e1900 */
[----:B------:R-:W-:Y:S01]  /*5410*/  LEA.HI.X.SX32 R185, R147, R185, 0x2, P0 ;  /* 0x000000b993b97211 */ /* 0x000fe200000f16ff */
[----:B------:R-:W-:Y:S01]  /*5420*/  FMUL.FTZ R202, R202, R4 ;  /* 0x00000004caca7220 */ /* 0x000fe20000410000 */
[----:B------:R-:W-:Y:S10]  /*5430*/  FSETP.GE.FTZ.AND P0, PT, R171, RZ, PT ;  /* 0x000000ffab00720b */ /* 0x000ff40003f16000 */
        /* <DEDUP_REMOVED lines=13> */
[----:B------:R-:W-:Y:S01]  /*5510*/  FADD.FTZ R20, -R146, R20 ;  /* 0x0000001492147221 */ /* 0x000fe20000010100 */
[C---:B------:R-:W-:Y:S01]  /*5520*/  HMMA.16816.F32 R32, R136.reuse, R134, R32 ;  /* 0x000000868820723c */ /* 0x040fe20000001820 */
[----:B------:R-:W1:Y:S02]  /*5530*/  LDSM.16.M88.4 R132, [R177+0x11000] ;  /* 0x01100000b184783b */ /* 0x000e640000000200 */
[----:B------:R-:W-:Y:S01]  /*5540*/  FADD.FTZ R23, -R144, R23 ;  /* 0x0000001790177221 */ /* 0x000fe20000010100 */
[----:B------:R-:W-:Y:S01]  /*5550*/  FSEL R20, R20, R146, P1 ;  /* 0x0000009214147208 */ /* 0x000fe20000800000 */
[----:B------:R-:W-:Y:S01]  /*5560*/  FADD.FTZ R22, -R144, R22 ;  /* 0x0000001690167221 */ /* 0x000fe20000010100 */
[----:B------:R-:W-:Y:S03]  /*5570*/  FSETP.GE.FTZ.AND P1, PT, R186, RZ, PT ;  /* 0x000000ffba00720b */ /* 0x000fe60003f36000 */
[----:B------:R-:W-:Y:S03]  /*5580*/  FMUL.FTZ R204, R204, R20 ;  /* 0x00000014cccc7220 */ /* 0x000fe60000410000 */
[----:B------:R-:W-:Y:S05]  /*5590*/  FADD.FTZ R20, -R146, R21 ;  /* 0x0000001592147221 */ /* 0x000fea0000010100 */
[----:B------:R-:W-:Y:S02]  /*55a0*/  FSEL R20, R20, R146, P4 ;  /* 0x0000009214147208 */ /* 0x000fe40002000000 */
[----:B------:R-:W-:Y:S03]  /*55b0*/  FSETP.GE.FTZ.AND P4, PT, R161, RZ, PT ;  /* 0x000000ffa100720b */ /* 0x000fe60003f96000 */
[----:B------:R-:W-:Y:S02]  /*55c0*/  FMUL.FTZ R205, R205, R20 ;  /* 0x00000014cdcd7220 */ /* 0x000fe40000410000 */
        /* <DEDUP_REMOVED lines=13> */
[C---:B------:R-:W-:Y:S01]  /*56a0*/  HMMA.16816.F32 R48, R136.reuse, R134, R48 ;  /* 0x000000868830723c */ /* 0x040fe20000001830 */
[----:B------:R-:W1:Y:S03]  /*56b0*/  LDSM.16.M88.4 R132, [R177+0x11800] ;  /* 0x01180000b184783b */ /* 0x000e660000000200 */
[C---:B------:R-:W-:Y:S02]  /*56c0*/  FADD.FTZ R4, -R146.reuse, R37 ;  /* 0x0000002592047221 */ /* 0x040fe40000010100 */
[----:B------:R-:W-:Y:S02]  /*56d0*/  FADD.FTZ R5, -R146, R36 ;  /* 0x0000002492057221 */ /* 0x000fe40000010100 */
[----:B------:R-:W-:Y:S01]  /*56e0*/  FADD.FTZ R39, -R144, R39 ;  /* 0x0000002790277221 */ /* 0x000fe20000010100 */
[-C--:B------:R-:W-:Y:S02]  /*56f0*/  FSEL R4, R4, R146.reuse, P0 ;  /* 0x0000009204047208 */ /* 0x080fe40000000000 */
[----:B------:R-:W-:Y:S01]  /*5700*/  FSETP.GE.FTZ.AND P0, PT, R152, RZ, PT ;  /* 0x000000ff9800720b */ /* 0x000fe20003f16000 */
[----:B------:R-:W-:Y:S01]  /*5710*/  FADD.FTZ R38, -R144, R38 ;  /* 0x0000002690267221 */ /* 0x000fe20000010100 */
[----:B------:R-:W-:Y:S01]  /*5720*/  FSEL R5, R5, R146, P1 ;  /* 0x0000009205057208 */ /* 0x000fe20000800000 */
[----:B------:R-:W-:Y:S01]  /*5730*/  FMUL.FTZ R171, R171, R4 ;  /* 0x00000004abab7220 */ /* 0x000fe20000410000 */
[----:B------:R-:W-:Y:S03]  /*5740*/  FSETP.GE.FTZ.AND P1, PT, R165, RZ, PT ;  /* 0x000000ffa500720b */ /* 0x000fe60003f36000 */
[----:B------:R-:W-:Y:S06]  /*5750*/  FMUL.FTZ R186, R186, R5 ;  /* 0x00000005baba7220 */ /* 0x000fec0000410000 */
        /* <DEDUP_REMOVED lines=16> */
[-C--:B------:R-:W-:Y:S02]  /*5860*/  FSEL R53, R53, R146.reuse, P1 ;  /* 0x0000009235357208 */ /* 0x080fe40000800000 */
[----:B------:R-:W-:Y:S04]  /*5870*/  FSETP.GE.FTZ.AND P1, PT, R154, RZ, PT ;  /* 0x000000ff9a00720b */ /* 0x000fe80003f36000 */
[----:B------:R-:W-:Y:S01]  /*5880*/  FSEL R52, R52, R146, P2 ;  /* 0x0000009234347208 */ /* 0x000fe20001000000 */
[----:B------:R-:W-:Y:S01]  /*5890*/  FMUL.FTZ R157, R157, R53 ;  /* 0x000000359d9d7220 */ /* 0x000fe20000410000 */
[----:B------:R-:W-:Y:S03]  /*58a0*/  FSETP.GE.FTZ.AND P2, PT, R153, RZ, PT ;  /* 0x000000ff9900720b */ /* 0x000fe60003f56000 */
[----:B------:R-:W-:Y:S07]  /*58b0*/  FMUL.FTZ R159, R159, R52 ;  /* 0x000000349f9f7220 */ /* 0x000fee0000410000 */
[----:B------:R-:W-:Y:S02]  /*58c0*/  FADD.FTZ R64, -R146, R64 ;  /* 0x0000004092407221 */ /* 0x000fe40000010100 */
[----:B------:R-:W-:Y:S03]  /*58d0*/  FADD.FTZ R5, -R144, R66 ;  /* 0x0000004290057221 */ /* 0x000fe60000010100 */
[----:B------:R-:W-:Y:S01]  /*58e0*/  FSEL R64, R64, R146, P1 ;  /* 0x0000009240407208 */ /* 0x000fe20000800000 */
[----:B------:R-:W-:Y:S01]  /*58f0*/  @P0 FADD.FTZ R146, -R146, R65 ;  /* 0x0000004192920221 */ /* 0x000fe20000010100 */
[----:B------:R-:W-:Y:S02]  /*5900*/  FSETP.GE.FTZ.AND P0, PT, R219, RZ, PT ;  /* 0x000000ffdb00720b */ /* 0x000fe40003f16000 */
[----:B------:R-:W-:Y:S01]  /*5910*/  FSETP.GE.FTZ.AND P1, PT, R220, RZ, PT ;  /* 0x000000ffdc00720b */ /* 0x000fe20003f36000 */
[----:B------:R-:W-:Y:S01]  /*5920*/  FMUL.FTZ R154, R154, R64 ;  /* 0x000000409a9a7220 */ /* 0x000fe20000410000 */
[----:B------:R-:W-:Y:S01]  /*5930*/  FSEL R7, R7, R144, P0 ;  /* 0x0000009007077208 */ /* 0x000fe20000000000 */
[----:B------:R-:W-:Y:S01]  /*5940*/  FMUL.FTZ R146, R152, R146 ;  /* 0x0000009298927220 */ /* 0x000fe20000410000 */
[----:B------:R-:W-:Y:S02]  /*5950*/  FSETP.GE.FTZ.AND P0, PT, R214, RZ, PT ;  /* 0x000000ffd600720b */ /* 0x000fe40003f16000 */
[-C--:B------:R-:W-:Y:S01]  /*5960*/  FSEL R6, R6, R144.reuse, P1 ;  /* 0x0000009006067208 */ /* 0x080fe20000800000 */
        /* <DEDUP_REMOVED lines=9> */
[----:B------:R-:W-:Y:S02]  /*5a00*/  FSETP.GE.FTZ.AND P1, PT, R210, RZ, PT ;  /* 0x000000ffd200720b */ /* 0x000fe40003f36000 */
[----:B------:R-:W-:Y:S01]  /*5a10*/  FSEL R23, R23, R144, P0 ;  /* 0x0000009017177208 */ /* 0x000fe20000000000 */
[----:B------:R-:W-:Y:S01]  /*5a20*/  FMUL.FTZ R64, R215, R18 ;  /* 0x00000012d7407220 */ /* 0x000fe20000410000 */
[----:B------:R-:W-:Y:S02]  /*5a30*/  FSETP.GE.FTZ.AND P0, PT, R194, RZ, PT ;  /* 0x000000ffc200720b */ /* 0x000fe40003f16000 */
        /* <DEDUP_REMOVED lines=11> */
[----:B------:R-:W-:Y:S01]  /*5af0*/  FSETP.GE.FTZ.AND P0, PT, R167, RZ, PT ;  /* 0x000000ffa700720b */ /* 0x000fe20003f16000 */
[----:B--2---:R-:W-:Y:S01]  /*5b00*/  FADD.FTZ R10, -R0, R10 ;  /* 0x0000000a000a7221 */ /* 0x004fe20000010100 */
[-C--:B------:R-:W-:Y:S01]  /*5b10*/  FSEL R38, R38, R144.reuse, P1 ;  /* 0x0000009026267208 */ /* 0x080fe20000800000 */
[C---:B------:R-:W-:Y:S01]  /*5b20*/  FADD.FTZ R26, -R0.reuse, R26 ;  /* 0x0000001a001a7221 */ /* 0x040fe20000010100 */
        /* <DEDUP_REMOVED lines=8> */
[----:B------:R-:W-:Y:S02]  /*5bb0*/  FSETP.GE.FTZ.AND P1, PT, R149, RZ, PT ;  /* 0x000000ff9500720b */ /* 0x000fe40003f36000 */
[----:B------:R-:W-:Y:S01]  /*5bc0*/  FSEL R6, R6, R144, P3 ;  /* 0x0000009006067208 */ /* 0x000fe20001800000 */
[----:B------:R-:W-:Y:S01]  /*5bd0*/  FMUL.FTZ R50, R169, R50 ;  /* 0x00000032a9327220 */ /* 0x000fe20000410000 */
[-C--:B------:R-:W-:Y:S02]  /*5be0*/  FSEL R5, R5, R144.reuse, P2 ;  /* 0x0000009005057208 */ /* 0x080fe40001000000 */
[----:B------:R-:W-:Y:S01]  /*5bf0*/  FSEL R7, R7, R144, P4 ;  /* 0x0000009007077208 */ /* 0x000fe20002000000 */
[----:B------:R-:W-:Y:S01]  /*5c00*/  FMUL.FTZ R160, R160, R6 ;  /* 0x00000006a0a07220 */ /* 0x000fe20000410000 */
[----:B------:R-:W-:Y:S01]  /*5c10*/  FSETP.GE.FTZ.AND P2, PT, R221, RZ, PT ;  /* 0x000000ffdd00720b */ /* 0x000fe20003f56000 */
[----:B------:R-:W-:Y:S01]  /*5c20*/  FMUL.FTZ R153, R153, R5 ;  /* 0x0000000599997220 */ /* 0x000fe20000410000 */
[----:B------:R-:W-:Y:S01]  /*5c30*/  FSETP.GE.FTZ.AND P3, PT, R222, RZ, PT ;  /* 0x000000ffde00720b */ /* 0x000fe20003f76000 */
[----:B------:R-:W-:Y:S01]  /*5c40*/  FMUL.FTZ R161, R161, R7 ;  /* 0x00000007a1a17220 */ /* 0x000fe20000410000 */
[----:B------:R-:W-:Y:S01]  /*5c50*/  FSETP.GE.FTZ.AND P4, PT, R224, RZ, PT ;  /* 0x000000ffe000720b */ /* 0x000fe20003f96000 */
[----:B------:R-:W-:Y:S01]  /*5c60*/  @P1 FADD.FTZ R144, -R144, R67 ;  /* 0x0000004390901221 */ /* 0x000fe20000010100 */
[----:B------:R-:W-:Y:S03]  /*5c70*/  FSETP.GE.FTZ.AND P1, PT, R216, RZ, PT ;  /* 0x000000ffd800720b */ /* 0x000fe60003f36000 */
[----:B------:R-:W-:Y:S02]  /*5c80*/  FMUL.FTZ R144, R149, R144 ;  /* 0x0000009095907220 */ /* 0x000fe40000410000 */
[C---:B---3--:R-:W-:Y:S02]  /*5c90*/  FADD.FTZ R4, -R2.reuse, R8 ;  /* 0x0000000802047221 */ /* 0x048fe40000010100 */
[C---:B------:R-:W-:Y:S02]  /*5ca0*/  FADD.FTZ R6, -R2.reuse, R13 ;  /* 0x0000000d02067221 */ /* 0x040fe40000010100 */
[----:B------:R-:W-:Y:S01]  /*5cb0*/  FADD.FTZ R5, -R2, R24 ;  /* 0x0000001802057221 */ /* 0x000fe20000010100 */
[-C--:B------:R-:W-:Y:S01]  /*5cc0*/  FSEL R4, R4, R2.reuse, P0 ;  /* 0x0000000204047208 */ /* 0x080fe20000000000 */
[C---:B------:R-:W-:Y:S01]  /*5cd0*/  FADD.FTZ R7, -R2.reuse, R12 ;  /* 0x0000000c02077221 */ /* 0x040fe20000010100 */
[----:B------:R-:W-:Y:S01]  /*5ce0*/  FSETP.GE.FTZ.AND P0, PT, R213, RZ, PT ;  /* 0x000000ffd500720b */ /* 0x000fe20003f16000 */
[----:B------:R-:W-:Y:S01]  /*5cf0*/  FADD.FTZ R8, -R2, R9 ;  /* 0x0000000902087221 */ /* 0x000fe20000010100 */
[----:B------:R-:W-:Y:S01]  /*5d00*/  FSEL R6, R6, R2, P2 ;  /* 0x0000000206067208 */ /* 0x000fe20001000000 */
[----:B------:R-:W-:Y:S01]  /*5d10*/  FMUL.FTZ R19, R223, R4 ;  /* 0x00000004df137220 */ /* 0x000fe20000410000 */
[-C--:B------:R-:W-:Y:S01]  /*5d20*/  FSEL R5, R5, R2.reuse, P1 ;  /* 0x0000000205057208 */ /* 0x080fe20000800000 */
        /* <DEDUP_REMOVED lines=9> */
[----:B------:R-:W-:Y:S01]  /*5dc0*/  FSETP.GE.FTZ.AND P1, PT, R192, RZ, PT ;  /* 0x000000ffc000720b */ /* 0x000fe20003f36000 */
[----:B------:R-:W-:Y:S01]  /*5dd0*/  FMUL.FTZ R48, R213, R4 ;  /* 0x00000004d5307220 */ /* 0x000fe20000410000 */
[-C--:B------:R-:W-:Y:S01]  /*5de0*/  FSEL R8, R8, R2.reuse, P4 ;  /* 0x0000000208087208 */ /* 0x080fe20002000000 */
[----:B------:R-:W-:Y:S01]  /*5df0*/  FADD.FTZ R4, -R2, R44 ;  /* 0x0000002c02047221 */ /* 0x000fe20000010100 */
[-C--:B------:R-:W-:Y:S01]  /*5e00*/  FSEL R6, R6, R2.reuse, P2 ;  /* 0x0000000206067208 */ /* 0x080fe20001000000 */
[----:B------:R-:W-:Y:S01]  /*5e10*/  FADD.FTZ R56, -R2, R56 ;  /* 0x0000003802387221 */ /* 0x000fe20000010100 */
[----:B------:R-:W-:Y:S01]  /*5e20*/  FSETP.GE.FTZ.AND P2, PT, R166, RZ, PT ;  /* 0x000000ffa600720b */ /* 0x000fe20003f56000 */
[----:B------:R-:W-:Y:S01]  /*5e30*/  FMUL.FTZ R18, R222, R7 ;  /* 0x00000007de127220 */ /* 0x000fe20000410000 */
[-C--:B------:R-:W-:Y:S01]  /*5e40*/  FSEL R4, R4, R2.reuse, P0 ;  /* 0x0000000204047208 */ /* 0x080fe20000000000 */
[C---:B------:R-:W-:Y:S01]  /*5e50*/  FADD.FTZ R7, -R2.reuse, R29 ;  /* 0x0000001d02077221 */ /* 0x040fe20000010100 */
[----:B------:R-:W-:Y:S01]  /*5e60*/  FSETP.GE.FTZ.AND P0, PT, R155, RZ, PT ;  /* 0x000000ff9b00720b */ /* 0x000fe20003f16000 */
[C---:B------:R-:W-:Y:S01]  /*5e70*/  FADD.FTZ R57, -R2.reuse, R57 ;  /* 0x0000003902397221 */ /* 0x040fe20000010100 */
        /* <DEDUP_REMOVED lines=58> */
[C---:B------:R-:W-:Y:S01]  /*6220*/  FSETP.GE.FTZ.AND P1, PT, R199.reuse, RZ, PT ;  /* 0x000000ffc700720b */ /* 0x040fe20003f36000 */
        /* <DEDUP_REMOVED lines=58> */
.L_x_2017:
        /* <DEDUP_REMOVED lines=190> */
.L_x_2018:
[----:B------:R-:W-:Y:S01]  /*71b0*/  LDSM.16.M88.4 R32, [R174+0x14000] ;  /* 0x01400000ae20783b */ /* 0x000fe20000000200 */
[----:B------:R-:W-:Y:S01]  /*71c0*/  IMAD.IADD R144, R173, 0x1, R148 ;  /* 0x00000001ad907824 */ /* 0x000fe200078e0294 */
[----:B------:R-:W-:Y:S01]  /*71d0*/  ULOP3.LUT UR6, UR44, 0x1, URZ, 0xc0, !UPT ;  /* 0x000000012c067892 */ /* 0x000fe2000f8ec03f */
[----:B------:R-:W-:Y:S01]  /*71e0*/  IMAD.MOV.U32 R146, RZ, RZ, c[0x0][0x22c] ;  /* 0x00008b00ff927624 */ /* 0x000fe200078e00ff */
[----:B------:R-:W-:Y:S01]  /*71f0*/  @UP2 UIADD3 UR7, UP1, UR40, -0x200, URZ ;  /* 0xfffffe0028072890 */ /* 0x000fe2000ff3e03f */
[----:B------:R-:W2:Y:S01]  /*7200*/  LDSM.16.MT88.4 R16, [R0+0xc000] ;  /* 0x00c000000010783b */ /* 0x000ea20000004200 */
[----:B------:R-:W-:Y:S01]  /*7210*/  IMAD.MOV.U32 R147, RZ, RZ, 0x4 ;  /* 0x00000004ff937424 */ /* 0x000fe200078e00ff */
[----:B------:R-:W-:Y:S01]  /*7220*/  UISETP.NE.U32.AND UP0, UPT, UR6, 0x1, UPT ;  /* 0x000000010600788c */ /* 0x000fe2000bf05070 */
[----:B------:R-:W-:Y:S01]  /*7230*/  IMAD R146, R146, c[0x0][0x1c0], RZ ;  /* 0x0000700092927a24 */ /* 0x000fe200078e02ff */
[----:B------:R-:W-:Y:S01]  /*7240*/  UIADD3 UR8, UR44, -0x1, URZ ;  /* 0xffffffff2c087890 */ /* 0x000fe2000fffe03f */
[----:B------:R-:W3:Y:S01]  /*7250*/  LDSM.16.M88.4 R28, [R174+0x16000] ;  /* 0x01600000ae1c783b */ /* 0x000ee20000000200 */
[----:B------:R-:W-:Y:S01]  /*7260*/  IMAD.MOV.U32 R149, RZ, RZ, c[0x0][0x22c] ;  /* 0x00008b00ff957624 */ /* 0x000fe200078e00ff */
[----:B------:R-:W-:Y:S01]  /*7270*/  @UP2 UIADD3.X UR6, UR41, -0x1, URZ, UP1, !UPT ;  /* 0xffffffff29062890 */ /* 0x000fe20008ffe43f */
[----:B------:R-:W-:Y:S02]  /*7280*/  IMAD.SHL.U32 R146, R146, 0x8, RZ ;  /* 0x0000000892927824 */ /* 0x000fe400078e00ff */
[----:B------:R-:W4:Y:S01]  /*7290*/  LDSM.16.MT88.4 R36, [R2+0xc000] ;  /* 0x00c000000224783b */ /* 0x000f220000004200 */
[----:B------:R-:W-:Y:S02]  /*72a0*/  IMAD R149, R149, c[0x0][0x1c0], RZ ;  /* 0x0000700095957a24 */ /* 0x000fe400078e02ff */
[----:B------:R-:W-:Y:S02]  /*72b0*/  IMAD.MOV.U32 R150, RZ, RZ, c[0x0][0x22c] ;  /* 0x00008b00ff967624 */ /* 0x000fe400078e00ff */
[----:B------:R-:W-:Y:S01]  /*72c0*/  LDSM.16.M88.4 R40, [R148+0x14000] ;  /* 0x014000009428783b */ /* 0x000fe20000000200 */
[----:B------:R-:W-:Y:S02]  /*72d0*/  IMAD.SHL.U32 R149, R149, 0x10, RZ ;  /* 0x0000001095957824 */ /* 0x000fe400078e00ff */
[----:B------:R-:W-:Y:S02]  /*72e0*/  IMAD R150, R150, c[0x0][0x1c0], RZ ;  /* 0x0000700096967a24 */ /* 0x000fe400078e02ff */
[----:B------:R-:W1:Y:S01]  /*72f0*/  LDSM.16.MT88.4 R44, [R0+0xc800] ;  /* 0x00c80000002c783b */ /* 0x000e620000004200 */
[----:B------:R-:W-:Y:S02]  /*7300*/  IMAD.MOV.U32 R151, RZ, RZ, c[0x0][0x22c] ;  /* 0x00008b00ff977624 */ /* 0x000fe400078e00ff */
[----:B------:R-:W-:Y:S02]  /*7310*/  IMAD.SHL.U32 R150, R150, 0x20, RZ ;  /* 0x0000002096967824 */ /* 0x000fe400078e00ff */
[----:B------:R-:W1:Y:S01]  /*7320*/  LDSM.16.M88.4 R48, [R148+0x16000] ;  /* 0x016000009430783b */ /* 0x000e620000000200 */
[----:B------:R-:W-:Y:S04]  /*7330*/  IMAD R151, R151, c[0x0][0x1c0], RZ ;  /* 0x0000700097977a24 */ /* 0x000fe800078e02ff */
[----:B------:R-:W1:Y:S01]  /*7340*/  LDSM.16.MT88.4 R52, [R2+0xc800] ;  /* 0x00c800000234783b */ /* 0x000e620000004200 */
[----:B------:R-:W-:Y:S04]  /*7350*/  IMAD R151, R151, 0x30, RZ ;  /* 0x0000003097977824 */ /* 0x000fe800078e02ff */
        /* <DEDUP_REMOVED lines=89> */
[CC--:B------:R-:W-:Y:S01]  /*78f0*/  LEA R38, P1, R146.reuse, R184.reuse, 0x2 ;  /* 0x000000b892267211 */ /* 0x0c0fe200078210ff */
[-C--:B----4-:R-:W-:Y:S05]  /*7900*/  HMMA.16816.F32 R4, R40, R52.reuse, R4 ;  /* 0x000000342804723c */ /* 0x090fea0000001804 */
[----:B------:R-:W-:Y:S02]  /*7910*/  LEA.HI.X.SX32 R39, R146, R185, 0x2, P1 ;  /* 0x000000b992277211 */ /* 0x000fe400008f16ff */
[----:B------:R-:W-:Y:S01]  /*7920*/  @P0 IADD3 R36, R250, -0x80, RZ ;  /* 0xffffff80fa240810 */ /* 0x000fe20007ffe0ff */
[C---:B-1----:R-:W-:Y:S04]  /*7930*/  HMMA.16816.F32 R8, R56.reuse, R52, R8 ;  /* 0x000000343808723c */ /* 0x042fe80000001808 */
[----:B------:R-:W-:Y:S01]  /*7940*/  @P0 IMAD.WIDE R36, R36, R147, UR40 ;  /* 0x0000002824240e25 */ /* 0x000fe2000f8e0293 */
[----:B------:R-:W-:Y:S02]  /*7950*/  @UP2 UMOV UR40, UR7 ;  /* 0x0000000700282c82 */ /* 0x000fe40008000000 */
[----:B------:R-:W-:Y:S01]  /*7960*/  @UP2 UMOV UR41, UR6 ;  /* 0x0000000600292c82 */ /* 0x000fe20008000000 */
[-C--:B------:R-:W-:Y:S01]  /*7970*/  HMMA.16816.F32 R12, R56, R54.reuse, R12 ;  /* 0x00000036380c723c */ /* 0x080fe2000000180c */
[----:B------:R1:W5:Y:S03]  /*7980*/  @P0 LDG.E R249, [R36.64] ;  /* 0x0000002224f90981 */ /* 0x000366000c1e1900 */
[----:B------:R-:W-:Y:S02]  /*7990*/  IMAD.MOV.U32 R147, RZ, RZ, c[0x0][0x22c] ;  /* 0x00008b00ff937624 */ /* 0x000fe400078e00ff */
[----:B------:R1:W5:Y:S02]  /*79a0*/  @P0 LDG.E R248, [R36.64+0x20] ;  /* 0x0000202224f80981 */ /* 0x000364000c1e1900 */
[C---:B------:R-:W-:Y:S03]  /*79b0*/  HMMA.16816.F32 R16, R40.reuse, R54, R16 ;  /* 0x000000362810723c */ /* 0x040fe60000001810 */
[----:B------:R1:W5:Y:S01]  /*79c0*/  @P0 LDG.E R247, [R36.64+0x100] ;  /* 0x0001002224f70981 */ /* 0x000362000c1e1900 */
[----:B------:R-:W-:Y:S04]  /*79d0*/  IMAD R147, R147, c[0x0][0x1c0], RZ ;  /* 0x0000700093937a24 */ /* 0x000fe800078e02ff */
[-C--:B------:R-:W-:Y:S01]  /*79e0*/  HMMA.16816.F32 R20, R40, R60.reuse, R20 ;  /* 0x0000003c2814723c */ /* 0x080fe20000001814 */
[----:B------:R1:W5:Y:S03]  /*79f0*/  @P0 LDG.E R246, [R36.64+0x120] ;  /* 0x0001202224f60981 */ /* 0x000366000c1e1900 */
[-C--:B------:R-:W-:Y:S01]  /*7a00*/  LEA R44, P0, R149, R184.reuse, 0x2 ;  /* 0x000000b8952c7211 */ /* 0x080fe200078010ff */
[----:B------:R-:W-:Y:S01]  /*7a10*/  IMAD R147, R147, 0x18, RZ ;  /* 0x0000001893937824 */ /* 0x000fe200078e02ff */
[----:B------:R2:W-:Y:S02]  /*7a20*/  RED.E.ADD.F32.FTZ.RN.STRONG.GPU [R184.64], R4 ;  /* 0x00000004b800798e */ /* 0x0005e4000c10e7a2 */
[C---:B------:R-:W-:Y:S03]  /*7a30*/  HMMA.16816.F32 R24, R56.reuse, R60, R24 ;  /* 0x0000003c3818723c */ /* 0x040fe60000001818 */
[----:B------:R3:W-:Y:S01]  /*7a40*/  RED.E.ADD.F32.FTZ.RN.STRONG.GPU [R38.64], R5 ;  /* 0x000000052600798e */ /* 0x0007e2000c10e7a2 */
[-C--:B------:R-:W-:Y:S04]  /*7a50*/  LEA.HI.X.SX32 R45, R149, R185.reuse, 0x2, P0 ;  /* 0x000000b9952d7211 */ /* 0x080fe800000f16ff */
[-C--:B------:R-:W-:Y:S01]  /*7a60*/  HMMA.16816.F32 R28, R56, R62.reuse, R28 ;  /* 0x0000003e381c723c */ /* 0x080fe2000000181c */
[----:B------:R4:W-:Y:S07]  /*7a70*/  RED.E.ADD.F32.FTZ.RN.STRONG.GPU [R44.64], R6 ;  /* 0x000000062c00798e */ /* 0x0009ee000c10e7a2 */
[----:B------:R-:W-:Y:S07]  /*7a80*/  HMMA.16816.F32 R32, R40, R62, R32 ;  /* 0x0000003e2820723c */ /* 0x000fee0000001820 */
[CC--:B------:R-:W-:Y:S01]  /*7a90*/  LEA R40, P1, R147.reuse, R184.reuse, 0x2 ;  /* 0x000000b893287211 */ /* 0x0c0fe200078210ff */
[----:B------:R-:W-:Y:S01]  /*7aa0*/  IMAD.MOV.U32 R42, RZ, RZ, c[0x0][0x22c] ;  /* 0x00008b00ff2a7624 */ /* 0x000fe200078e00ff */
[CC--:B--2---:R-:W-:Y:S03]  /*7ab0*/  LEA R4, P0, R150.reuse, R184.reuse, 0x2 ;  /* 0x000000b896047211 */ /* 0x0c4fe600078010ff */
[-C--:B------:R-:W-:Y:S01]  /*7ac0*/  LEA.HI.X.SX32 R41, R147, R185.reuse, 0x2, P1 ;  /* 0x000000b993297211 */ /* 0x080fe200008f16ff */
[----:B------:R-:W-:Y:S01]  /*7ad0*/  IMAD.MOV.U32 R147, RZ, RZ, c[0x0][0x22c] ;  /* 0x00008b00ff937624 */ /* 0x000fe200078e00ff */
[-C--:B---3--:R-:W-:Y:S01]  /*7ae0*/  LEA.HI.X.SX32 R5, R150, R185.reuse, 0x2, P0 ;  /* 0x000000b996057211 */ /* 0x088fe200000f16ff */
[----:B------:R-:W-:Y:S02]  /*7af0*/  IMAD.MOV.U32 R150, RZ, RZ, c[0x0][0x22c] ;  /* 0x00008b00ff967624 */ /* 0x000fe400078e00ff */
[----:B------:R2:W-:Y:S01]  /*7b00*/  RED.E.ADD.F32.FTZ.RN.STRONG.GPU [R40.64], R7 ;  /* 0x000000072800798e */ /* 0x0005e2000c10e7a2 */
[----:B------:R-:W-:Y:S01]  /*7b10*/  IMAD R147, R147, c[0x0][0x1c0], RZ ;  /* 0x0000700093937a24 */ /* 0x000fe200078e02ff */
[-C--:B----4-:R-:W-:Y:S01]  /*7b20*/  LEA R6, P0, R151, R184.reuse, 0x2 ;  /* 0x000000b897067211 */ /* 0x090fe200078010ff */
[----:B------:R-:W-:Y:S02]  /*7b30*/  IMAD R150, R150, c[0x0][0x1c0], RZ ;  /* 0x0000700096967a24 */ /* 0x000fe400078e02ff */
[----:B------:R3:W-:Y:S01]  /*7b40*/  RED.E.ADD.F32.FTZ.RN.STRONG.GPU [R4.64], R8 ;  /* 0x000000080400798e */ /* 0x0007e2000c10e7a2 */
[----:B------:R-:W-:Y:S02]  /*7b50*/  IMAD R147, R147, 0x28, RZ ;  /* 0x0000002893937824 */ /* 0x000fe400078e02ff */
[----:B------:R-:W-:Y:S02]  /*7b60*/  IMAD R150, R150, 0x38, RZ ;  /* 0x0000003896967824 */ /* 0x000fe400078e02ff */
[----:B------:R-:W-:Y:S01]  /*7b70*/  IMAD R42, R42, c[0x0][0x1c0], RZ ;  /* 0x000070002a2a7a24 */ /* 0x000fe200078e02ff */
[CC--:B-1----:R-:W-:Y:S03]  /*7b80*/  LEA R36, P1, R147.reuse, R184.reuse, 0x2 ;  /* 0x000000b893247211 */ /* 0x0c2fe600078210ff */
[----:B------:R-:W-:Y:S01]  /*7b90*/  IMAD R42, R42, 0x68, RZ ;  /* 0x000000682a2a7824 */ /* 0x000fe200078e02ff */
[-C--:B------:R-:W-:Y:S01]  /*7ba0*/  LEA.HI.X.SX32 R37, R147, R185.reuse, 0x2, P1 ;  /* 0x000000b993257211 */ /* 0x080fe200008f16ff */
[----:B------:R-:W-:Y:S04]  /*7bb0*/  IMAD.MOV.U32 R147, RZ, RZ, c[0x0][0x22c] ;  /* 0x00008b00ff937624 */ /* 0x000fe800078e00ff */
[----:B------:R1:W-:Y:S01]  /*7bc0*/  RED.E.ADD.F32.FTZ.RN.STRONG.GPU [R36.64], R9 ;  /* 0x000000092400798e */ /* 0x0003e2000c10e7a2 */
[----:B------:R-:W-:Y:S04]  /*7bd0*/  IMAD R147, R147, c[0x0][0x1c0], RZ ;  /* 0x0000700093937a24 */ /* 0x000fe800078e02ff */
[----:B------:R-:W-:Y:S01]  /*7be0*/  IMAD.SHL.U32 R147, R147, 0x40, RZ ;  /* 0x0000004093937824 */ /* 0x000fe200078e00ff */
[-C--:B--2---:R-:W-:Y:S02]  /*7bf0*/  LEA.HI.X.SX32 R7, R151, R185.reuse, 0x2, P0 ;  /* 0x000000b997077211 */ /* 0x084fe400000f16ff */
[----:B------:R-:W-:Y:S03]  /*7c00*/  IADD3 R41, R149, 0x20, RZ ;  /* 0x0000002095297810 */ /* 0x000fe60007ffe0ff */
[----:B------:R2:W-:Y:S01]  /*7c10*/  RED.E.ADD.F32.FTZ.RN.STRONG.GPU [R6.64], R10 ;  /* 0x0000000a0600798e */ /* 0x0005e2000c10e7a2 */
[CC--:B---3--:R-:W-:Y:S02]  /*7c20*/  LEA R4, P1, R150.reuse, R184.reuse, 0x2 ;  /* 0x000000b896047211 */ /* 0x0c8fe400078210ff */
[CC--:B------:R-:W-:Y:S02]  /*7c30*/  LEA R8, P0, R147.reuse, R184.reuse, 0x2 ;  /* 0x000000b893087211 */ /* 0x0c0fe400078010ff */
[-C--:B------:R-:W-:Y:S01]  /*7c40*/  LEA.HI.X.SX32 R5, R150, R185.reuse, 0x2, P1 ;  /* 0x000000b996057211 */ /* 0x080fe200008f16ff */
[----:B------:R-:W-:Y:S04]  /*7c50*/  IMAD.MOV.U32 R150, RZ, RZ, c[0x0][0x22c] ;  /* 0x00008b00ff967624 */ /* 0x000fe800078e00ff */
[----:B------:R3:W-:Y:S01]  /*7c60*/  RED.E.ADD.F32.FTZ.RN.STRONG.GPU [R4.64], R11 ;  /* 0x0000000b0400798e */ /* 0x0007e2000c10e7a2 */
[----:B------:R-:W-:Y:S01]  /*7c70*/  IMAD R150, R150, c[0x0][0x1c0], RZ ;  /* 0x0000700096967a24 */ /* 0x000fe200078e02ff */
[-C--:B-1----:R-:W-:Y:S03]  /*7c80*/  LEA.HI.X.SX32 R9, R147, R185.reuse, 0x2, P0 ;  /* 0x000000b993097211 */ /* 0x082fe600000f16ff */
[----:B------:R-:W4:Y:S01]  /*7c90*/  LDL R37, [R1+0x18] ;  /* 0x0000180001257983 */ /* 0x000f220000100800 */
[----:B------:R-:W-:Y:S02]  /*7ca0*/  IMAD.MOV.U32 R147, RZ, RZ, c[0x0][0x22c] ;  /* 0x00008b00ff937624 */ /* 0x000fe400078e00ff */
[----:B------:R-:W-:Y:S02]  /*7cb0*/  IMAD.SHL.U32 R150, R150, 0x10, RZ ;  /* 0x0000001096967824 */ /* 0x000fe400078e00ff */
[----:B------:R1:W-:Y:S01]  /*7cc0*/  RED.E.ADD.F32.FTZ.RN.STRONG.GPU [R8.64], R16 ;  /* 0x000000100800798e */ /* 0x0003e2000c10e7a2 */
[----:B------:R-:W-:Y:S02]  /*7cd0*/  IMAD R147, R147, c[0x0][0x1c0], RZ ;  /* 0x0000700093937a24 */ /* 0x000fe400078e02ff */
[----:B------:R-:W-:Y:S02]  /*7ce0*/  IADD3 R40, R150, 0x20, RZ ;  /* 0x0000002096287810 */ /* 0x000fe40007ffe0ff */
[----:B------:R-:W4:Y:S01]  /*7cf0*/  LDL R36, [R1+0x14] ;  /* 0x0000140001247983 */ /* 0x000f220000100800 */
[CC--:B--2---:R-:W-:Y:S01]  /*7d00*/  LEA R6, P1, R0.reuse, R184.reuse, 0x2 ;  /* 0x000000b800067211 */ /* 0x0c4fe200078210ff */
[----:B------:R-:W-:Y:S03]  /*7d10*/  IMAD.SHL.U32 R147, R147, 0x8, RZ ;  /* 0x0000000893937824 */ /* 0x000fe600078e00ff */
[-C--:B------:R-:W-:Y:S01]  /*7d20*/  LEA.HI.X.SX32 R7, R0, R185.reuse, 0x2, P1 ;  /* 0x000000b900077211 */ /* 0x080fe200008f16ff */
[----:B------:R-:W-:Y:S02]  /*7d30*/  IMAD.MOV.U32 R0, RZ, RZ, c[0x0][0x22c] ;  /* 0x00008b00ff007624 */ /* 0x000fe400078e00ff */
[C---:B------:R-:W-:Y:S02]  /*7d40*/  IMAD.IADD R41, R147.reuse, 0x1, R41 ;  /* 0x0000000193297824 */ /* 0x040fe400078e0229 */
[----:B------:R2:W-:Y:S01]  /*7d50*/  RED.E.ADD.F32.FTZ.RN.STRONG.GPU [R6.64], R17 ;  /* 0x000000110600798e */ /* 0x0005e2000c10e7a2 */
[----:B------:R-:W-:Y:S01]  /*7d60*/  IMAD R0, R0, c[0x0][0x1c0], RZ ;  /* 0x0000700000007a24 */ /* 0x000fe200078e02ff */
[-C--:B---3--:R-:W-:Y:S01]  /*7d70*/  LEA R4, P0, R2, R184.reuse, 0x2 ;  /* 0x000000b802047211 */ /* 0x088fe200078010ff */
[----:B------:R-:W-:Y:S02]  /*7d80*/  IMAD.IADD R41, R147, 0x1, R41 ;  /* 0x0000000193297824 */ /* 0x000fe400078e0229 */
[----:B------:R-:W-:Y:S01]  /*7d90*/  IMAD R0, R0, 0x58, RZ ;  /* 0x0000005800007824 */ /* 0x000fe200078e02ff */
[-C--:B------:R-:W-:Y:S01]  /*7da0*/  LEA.HI.X.SX32 R5, R2, R185.reuse, 0x2, P0 ;  /* 0x000000b902057211 */ /* 0x080fe200000f16ff */
[----:B------:R-:W-:Y:S01]  /*7db0*/  IMAD.MOV.U32 R2, RZ, RZ, c[0x0][0x22c] ;  /* 0x00008b00ff027624 */ /* 0x000fe200078e00ff */
[-C--:B------:R-:W-:Y:S03]  /*7dc0*/  LEA R10, P0, R46, R184.reuse, 0x2 ;  /* 0x000000b82e0a7211 */ /* 0x080fe600078010ff */
[----:B------:R3:W-:Y:S01]  /*7dd0*/  RED.E.ADD.F32.FTZ.RN.STRONG.GPU [R4.64], R18 ;  /* 0x000000120400798e */ /* 0x0007e2000c10e7a2 */
[-C--:B-1----:R-:W-:Y:S01]  /*7de0*/  LEA R16, P1, R0, R184.reuse, 0x2 ;  /* 0x000000b800107211 */ /* 0x082fe200078210ff */
[----:B------:R-:W-:Y:S01]  /*7df0*/  IMAD R2, R2, c[0x0][0x1c0], RZ ;  /* 0x0000700002027a24 */ /* 0x000fe200078e02ff */
[-C--:B------:R-:W-:Y:S02]  /*7e00*/  LEA.HI.X.SX32 R11, R46, R185.reuse, 0x2, P0 ;  /* 0x000000b92e0b7211 */ /* 0x080fe400000f16ff */
[-C--:B------:R-:W-:Y:S01]  /*7e10*/  LEA R8, P2, R42, R184.reuse, 0x2 ;  /* 0x000000b82a087211 */ /* 0x080fe200078410ff */
[----:B------:R-:W-:Y:S03]  /*7e20*/  IMAD R2, R2, 0x70, RZ ;  /* 0x0000007002027824 */ /* 0x000fe600078e02ff */
[-C--:B------:R-:W-:Y:S02]  /*7e30*/  LEA.HI.X.SX32 R9, R42, R185.reuse, 0x2, P2 ;  /* 0x000000b92a097211 */ /* 0x080fe400010f16ff */
[----:B------:R-:W-:Y:S02]  /*7e40*/  IADD3 R42, R149, 0x20, RZ ;  /* 0x00000020952a7810 */ /* 0x000fe40007ffe0ff */
[-C--:B--2---:R-:W-:Y:S01]  /*7e50*/  LEA.HI.X.SX32 R17, R0, R185.reuse, 0x2, P1 ;  /* 0x000000b900117211 */ /* 0x084fe200008f16ff */
[----:B------:R-:W-:Y:S01]  /*7e60*/  IMAD.MOV.U32 R0, RZ, RZ, c[0x0][0x22c] ;  /* 0x00008b00ff007624 */ /* 0x000fe200078e00ff */
[-C--:B------:R-:W-:Y:S01]  /*7e70*/  LEA R6, P1, R2, R184.reuse, 0x2 ;  /* 0x000000b802067211 */ /* 0x080fe200078210ff */
[----:B------:R-:W-:Y:S02]  /*7e80*/  IMAD.IADD R42, R147, 0x1, R42 ;  /* 0x00000001932a7824 */ /* 0x000fe400078e022a */
[----:B------:R1:W-:Y:S01]  /*7e90*/  RED.E.ADD.F32.FTZ.RN.STRONG.GPU [R16.64], R19 ;  /* 0x000000131000798e */ /* 0x0003e2000c10e7a2 */
[----:B------:R-:W-:Y:S01]  /*7ea0*/  IMAD R0, R0, c[0x0][0x1c0], RZ ;  /* 0x0000700000007a24 */ /* 0x000fe200078e02ff */
[-C--:B------:R-:W-:Y:S03]  /*7eb0*/  LEA.HI.X.SX32 R7, R2, R185.reuse, 0x2, P1 ;  /* 0x000000b902077211 */ /* 0x080fe600008f16ff */
[----:B------:R-:W-:Y:S01]  /*7ec0*/  IMAD R0, R0, 0x78, RZ ;  /* 0x0000007800007824 */ /* 0x000fe200078e02ff */
[----:B---3--:R-:W2:Y:S04]  /*7ed0*/  LDL R18, [R1+0x10] ;  /* 0x0000100001127983 */ /* 0x008ea80000100800 */
[CC--:B------:R-:W-:Y:S01]  /*7ee0*/  LEA R4, P0, R0.reuse, R184.reuse, 0x2 ;  /* 0x000000b800047211 */ /* 0x0c0fe200078010ff */
[----:B------:R-:W3:Y:S03]  /*7ef0*/  LDL R2, [R1] ;  /* 0x0000000001027983 */ /* 0x000ee60000100800 */
[-C--:B------:R-:W-:Y:S02]  /*7f00*/  LEA.HI.X.SX32 R5, R0, R185.reuse, 0x2, P0 ;  /* 0x000000b900057211 */ /* 0x080fe400000f16ff */
[----:B------:R-:W3:Y:S05]  /*7f10*/  LDL R0, [R1+0x4] ;  /* 0x0000040001007983 */ /* 0x000eea0000100800 */
[----:B------:R-:W-:Y:S05]  /*7f20*/  RED.E.ADD.F32.FTZ.RN.STRONG.GPU [R10.64], R12 ;  /* 0x0000000c0a00798e */ /* 0x000fea000c10e7a2 */
[----:B------:R1:W-:Y:S05]  /*7f30*/  RED.E.ADD.F32.FTZ.RN.STRONG.GPU [R8.64], R13 ;  /* 0x0000000d0800798e */ /* 0x0003ea000c10e7a2 */
[----:B-1----:R-:W3:Y:S05]  /*7f40*/  LDL R17, [R1+0xc] ;  /* 0x00000c0001117983 */ /* 0x002eea0000100800 */
[----:B------:R-:W3:Y:S05]  /*7f50*/  LDL R16, [R1+0x8] ;  /* 0x0000080001107983 */ /* 0x000eea0000100800 */
[----:B------:R1:W-:Y:S05]  /*7f60*/  RED.E.ADD.F32.FTZ.RN.STRONG.GPU [R6.64], R14 ;  /* 0x0000000e0600798e */ /* 0x0003ea000c10e7a2 */
[----:B------:R1:W-:Y:S05]  /*7f70*/  RED.E.ADD.F32.FTZ.RN.STRONG.GPU [R4.64], R15 ;  /* 0x0000000f0400798e */ /* 0x0003ea000c10e7a2 */
[----:B------:R-:W-:Y:S01]  /*7f80*/  RED.E.ADD.F32.FTZ.RN.STRONG.GPU [R184.64+0x80], R20 ;  /* 0x00008014b800798e */ /* 0x000fe2000c10e7a2 */
[CC--:B------:R-:W-:Y:S04]  /*7f90*/  LEA R8, P1, R40.reuse, R184.reuse, 0x2 ;  /* 0x000000b828087211 */ /* 0x0c0fe800078210ff */
[----:B------:R-:W-:Y:S01]  /*7fa0*/  RED.E.ADD.F32.FTZ.RN.STRONG.GPU [R38.64+0x80], R21 ;  /* 0x000080152600798e */ /* 0x000fe2000c10e7a2 */
[-C--:B------:R-:W-:Y:S02]  /*7fb0*/  LEA.HI.X.SX32 R9, R40, R185.reuse, 0x2, P1 ;  /* 0x000000b928097211 */ /* 0x080fe400008f16ff */
[----:B------:R-:W-:Y:S03]  /*7fc0*/  IADD3 R40, R149, 0x20, RZ ;  /* 0x0000002095287810 */ /* 0x000fe60007ffe0ff */
[----:B------:R1:W-:Y:S02]  /*7fd0*/  RED.E.ADD.F32.FTZ.RN.STRONG.GPU [R8.64], R22 ;  /* 0x000000160800798e */ /* 0x0003e4000c10e7a2 */
[C---:B------:R-:W-:Y:S01]  /*7fe0*/  IMAD.IADD R40, R147.reuse, 0x1, R40 ;  /* 0x0000000193287824 */ /* 0x040fe200078e0228 */
[CC--:B-1----:R-:W-:Y:S03]  /*7ff0*/  LEA R6, P0, R42.reuse, R184.reuse, 0x2 ;  /* 0x000000b82a067211 */ /* 0x0c2fe600078010ff */
[C---:B------:R-:W-:Y:S01]  /*8000*/  IMAD.IADD R40, R147.reuse, 0x1, R40 ;  /* 0x0000000193287824 */ /* 0x040fe200078e0228 */
[-C--:B------:R-:W-:Y:S03]  /*8010*/  LEA.HI.X.SX32 R7, R42, R185.reuse, 0x2, P0 ;  /* 0x000000b92a077211 */ /* 0x080fe600000f16ff */
[----:B------:R-:W-:Y:S01]  /*8020*/  IMAD.IADD R40, R147, 0x1, R40 ;  /* 0x0000000193287824 */ /* 0x000fe200078e0228 */
[CC--:B------:R-:W-:Y:S01]  /*8030*/  LEA R4, P1, R41.reuse, R184.reuse, 0x2 ;  /* 0x000000b829047211 */ /* 0x0c0fe200078210ff */
[----:B------:R4:W-:Y:S03]  /*8040*/  RED.E.ADD.F32.FTZ.RN.STRONG.GPU [R6.64], R23 ;  /* 0x000000170600798e */ /* 0x0009e6000c10e7a2 */
[-C--:B------:R-:W-:Y:S02]  /*8050*/  LEA.HI.X.SX32 R5, R41, R185.reuse, 0x2, P1 ;  /* 0x000000b929057211 */ /* 0x080fe400008f16ff */
[----:B------:R-:W-:Y:S05]  /*8060*/  LDSM.16.MT88.4 R20, [R3+0x14800] ;  /* 0x014800000314783b */ /* 0x000fea0000004200 */
[----:B------:R1:W-:Y:S01]  /*8070*/  RED.E.ADD.F32.FTZ.RN.STRONG.GPU [R4.64], R24 ;  /* 0x000000180400798e */ /* 0x0003e2000c10e7a2 */
[CC--:B------:R-:W-:Y:S04]  /*8080*/  LEA R8, P0, R40.reuse, R184.reuse, 0x2 ;  /* 0x000000b828087211 */ /* 0x0c0fe800078010ff */
[-C--:B------:R-:W-:Y:S05]  /*8090*/  LEA.HI.X.SX32 R9, R40, R185.reuse, 0x2, P0 ;  /* 0x000000b928097211 */ /* 0x080fea00000f16ff */
[----:B------:R2:W-:Y:S01]  /*80a0*/  RED.E.ADD.F32.FTZ.RN.STRONG.GPU [R8.64], R25 ;  /* 0x000000190800798e */ /* 0x0005e2000c10e7a2 */
[CC--:B----4-:R-:W-:Y:S04]  /*80b0*/  LEA R6, P1, R37.reuse, R184.reuse, 0x2 ;  /* 0x000000b825067211 */ /* 0x0d0fe800078210ff */
[-C--:B------:R-:W-:Y:S05]  /*80c0*/  LEA.HI.X.SX32 R7, R37, R185.reuse, 0x2, P1 ;  /* 0x000000b925077211 */ /* 0x080fea00008f16ff */
[----:B------:R4:W-:Y:S01]  /*80d0*/  RED.E.ADD.F32.FTZ.RN.STRONG.GPU [R6.64], R26 ;  /* 0x0000001a0600798e */ /* 0x0009e2000c10e7a2 */
[CC--:B-1----:R-:W-:Y:S04]  /*80e0*/  LEA R4, P0, R36.reuse, R184.reuse, 0x2 ;  /* 0x000000b824047211 */ /* 0x0c2fe800078010ff */
[-C--:B------:R-:W-:Y:S02]  /*80f0*/  LEA.HI.X.SX32 R5, R36, R185.reuse, 0x2, P0 ;  /* 0x000000b924057211 */ /* 0x080fe400000f16ff */
[----:B------:R-:W-:Y:S05]  /*8100*/  LDSM.16.MT88.4 R36, [R3+0x19000] ;  /* 0x019000000324783b */ /* 0x000fea0000004200 */
[----:B------:R1:W-:Y:S05]  /*8110*/  RED.E.ADD.F32.FTZ.RN.STRONG.GPU [R4.64], R27 ;  /* 0x0000001b0400798e */ /* 0x0003ea000c10e7a2 */
[----:B------:R-:W-:Y:S01]  /*8120*/  LDSM.16.MT88.4 R24, [R172+0x800] ;  /* 0x00080000ac18783b */ /* 0x000fe20000004200 */
[CC--:B--2---:R-:W-:Y:S04]  /*8130*/  LEA R8, P1, R18.reuse, R184.reuse, 0x2 ;  /* 0x000000b812087211 */ /* 0x0c4fe800078210ff */
[-C--:B------:R-:W-:Y:S02]  /*8140*/  LEA.HI.X.SX32 R9, R18, R185.reuse, 0x2, P1 ;  /* 0x000000b912097211 */ /* 0x080fe400008f16ff */
[CC--:B---3--:R-:W-:Y:S03]  /*8150*/  LEA R10, P3, R2.reuse, R184.reuse, 0x2 ;  /* 0x000000b8020a7211 */ /* 0x0c8fe600078610ff */
[----:B------:R2:W-:Y:S01]  /*8160*/  RED.E.ADD.F32.FTZ.RN.STRONG.GPU [R8.64], R32 ;  /* 0x000000200800798e */ /* 0x0005e2000c10e7a2 */
[-C--:B------:R-:W-:Y:S02]  /*8170*/  LEA.HI.X.SX32 R11, R2, R185.reuse, 0x2, P3 ;  /* 0x000000b9020b7211 */ /* 0x080fe400018f16ff */
[CC--:B----4-:R-:W-:Y:S04]  /*8180*/  LEA R6, P0, R17.reuse, R184.reuse, 0x2 ;  /* 0x000000b811067211 */ /* 0x0d0fe800078010ff */
[-C--:B------:R-:W-:Y:S02]  /*8190*/  LEA.HI.X.SX32 R7, R17, R185.reuse, 0x2, P0 ;  /* 0x000000b911077211 */ /* 0x080fe400000f16ff */
[-C--:B-1----:R-:W-:Y:S02]  /*81a0*/  LEA R4, P1, R16, R184.reuse, 0x2 ;  /* 0x000000b810047211 */ /* 0x082fe400078210ff */
[-C--:B------:R-:W-:Y:S01]  /*81b0*/  LEA R12, P0, R0, R184.reuse, 0x2 ;  /* 0x000000b8000c7211 */ /* 0x080fe200078010ff */
[----:B------:R1:W-:Y:S01]  /*81c0*/  RED.E.ADD.F32.FTZ.RN.STRONG.GPU [R6.64], R33 ;  /* 0x000000210600798e */ /* 0x0003e2000c10e7a2 */
[-C--:B------:R-:W-:Y:S02]  /*81d0*/  LEA.HI.X.SX32 R5, R16, R185.reuse, 0x2, P1 ;  /* 0x000000b910057211 */ /* 0x080fe400008f16ff */
[-C--:B------:R-:W-:Y:S01]  /*81e0*/  LEA.HI.X.SX32 R13, R0, R185.reuse, 0x2, P0 ;  /* 0x000000b9000d7211 */ /* 0x080fe200000f16ff */
[----:B------:R-:W-:Y:S01]  /*81f0*/  IMAD.IADD R0, R146, 0x1, R251 ;  /* 0x0000000192007824 */ /* 0x000fe200078e02fb */
[CC--:B--2---:R-:W-:Y:S01]  /*8200*/  LEA R8, P2, R252.reuse, R184.reuse, 0x2 ;  /* 0x000000b8fc087211 */ /* 0x0c4fe200078410ff */
[----:B------:R2:W-:Y:S03]  /*8210*/  RED.E.ADD.F32.FTZ.RN.STRONG.GPU [R4.64], R34 ;  /* 0x000000220400798e */ /* 0x0005e6000c10e7a2 */
[-C--:B------:R-:W-:Y:S02]  /*8220*/  LEA.HI.X.SX32 R9, R252, R185.reuse, 0x2, P2 ;  /* 0x000000b9fc097211 */ /* 0x080fe400010f16ff */
[----:B------:R-:W-:Y:S05]  /*8230*/  RED.E.ADD.F32.FTZ.RN.STRONG.GPU [R12.64], R35 ;  /* 0x000000230c00798e */ /* 0x000fea000c10e7a2 */
[----:B------:R-:W-:Y:S05]  /*8240*/  RED.E.ADD.F32.FTZ.RN.STRONG.GPU [R10.64], R28 ;  /* 0x0000001c0a00798e */ /* 0x000fea000c10e7a2 */
[----:B------:R-:W-:Y:S05]  /*8250*/  RED.E.ADD.F32.FTZ.RN.STRONG.GPU [R8.64], R29 ;  /* 0x0000001d0800798e */ /* 0x000fea000c10e7a2 */
[----:B------:R-:W-:Y:S01]  /*8260*/  LDSM.16.MT88.4 R8, [R172] ;  /* 0x00000000ac08783b */ /* 0x000fe20000004200 */
[CC--:B-1----:R-:W-:Y:S04]  /*8270*/  LEA R6, P1, R251.reuse, R184.reuse, 0x2 ;  /* 0x000000b8fb067211 */ /* 0x0c2fe800078210ff */
[-C--:B------:R-:W-:Y:S01]  /*8280*/  LEA.HI.X.SX32 R7, R251, R185.reuse, 0x2, P1 ;  /* 0x000000b9fb077211 */ /* 0x080fe200008f16ff */
[----:B------:R-:W-:Y:S01]  /*8290*/  LDSM.16.MT88.4 R12, [R3+0x18000] ;  /* 0x01800000030c783b */ /* 0x000fe20000004200 */
[C---:B--2---:R-:W-:Y:S02]  /*82a0*/  LEA R4, P0, R0.reuse, R184, 0x2 ;  /* 0x000000b800047211 */ /* 0x044fe400078010ff */
[----:B------:R-:W-:Y:S01]  /*82b0*/  ISETP.LT.AND P1, PT, RZ, UR44, PT ;  /* 0x0000002cff007c0c */ /* 0x000fe2000bf21270 */
[----:B------:R-:W-:Y:S01]  /*82c0*/  UMOV UR44, UR8 ;  /* 0x00000008002c7c82 */ /* 0x000fe20008000000 */
[----:B------:R-:W-:Y:S01]  /*82d0*/  LEA.HI.X.SX32 R5, R0, R185, 0x2, P0 ;  /* 0x000000b900057211 */ /* 0x000fe200000f16ff */
[----:B------:R-:W-:Y:S01]  /*82e0*/  RED.E.ADD.F32.FTZ.RN.STRONG.GPU [R6.64], R30 ;  /* 0x0000001e0600798e */ /* 0x000fe2000c10e7a2 */
[----:B------:R-:W-:Y:S01]  /*82f0*/  IMAD.IADD R0, R173, 0x1, R172 ;  /* 0x00000001ad007824 */ /* 0x000fe200078e02ac */
[----:B------:R-:W-:Y:S01]  /*8300*/  PLOP3.LUT P0, PT, PT, PT, UP0, 0x80, 0x0 ;  /* 0x000000000000781c */ /* 0x000fe20003f0f008 */
[----:B------:R-:W-:Y:S02]  /*8310*/  @UP2 UIADD3 UR4, UP0, UR4, -0x200, URZ ;  /* 0xfffffe0004042890 */ /* 0x000fe4000ff1e03f */
[----:B------:R-:W-:Y:S02]  /*8320*/  RED.E.ADD.F32.FTZ.RN.STRONG.GPU [R4.64], R31 ;  /* 0x0000001f0400798e */ /* 0x000fe4000c10e7a2 */
[----:B------:R-:W-:Y:S03]  /*8330*/  @UP2 UIADD3.X UR5, UR5, -0x1, URZ, UP0, !UPT ;  /* 0xffffffff05052890 */ /* 0x000fe600087fe43f */
        /* <DEDUP_REMOVED lines=95> */
.L_x_2016:
[----:B------:R-:W2:Y:S04]  /*8930*/  LDL R31, [R1+0x30] ;  /* 0x00003000011f7983 */ /* 0x000ea80000100800 */
[----:B------:R-:W3:Y:S04]  /*8940*/  LDL R30, [R1+0x20] ;  /* 0x00002000011e7983 */ /* 0x000ee80000100800 */
[----:B-1----:R-:W1:Y:S01]  /*8950*/  S2R R11, SR_TID.X ;  /* 0x00000000000b7919 */ /* 0x002e620000002100 */
[----:B------:R-:W-:Y:S01]  /*8960*/  FMUL.FTZ R100, R100, c[0x0][0x2e0] ;  /* 0x0000b80064647a20 */ /* 0x000fe20000410000 */
[----:B------:R-:W-:-:S02]  /*8970*/  ULDC.64 UR6, c[0x0][0x3a0] ;  /* 0x0000e80000067ab9 */ /* 0x000fc40000000a00 */
[----:B------:R-:W4:Y:S01]  /*8980*/  LDL R46, [R1+0x64] ;  /* 0x00006400012e7983 */ /* 0x000f220000100800 */
[----:B------:R-:W-:Y:S01]  /*8990*/  FMUL.FTZ R101, R101, c[0x0][0x2e0] ;  /* 0x0000b80065657a20 */ /* 0x000fe20000410000 */
[----:B------:R-:W-:Y:S02]  /*89a0*/  ULDC.64 UR4, c[0x0][0x3a8] ;  /* 0x0000ea0000047ab9 */ /* 0x000fe40000000a00 */
        /* <DEDUP_REMOVED lines=11> */
[----:B-1----:R-:W-:-:S04]  /*8a60*/  SHF.R.S32.HI R6, RZ, 0x1f, R11 ;  /* 0x0000001fff067819 */ /* 0x002fc8000001140b */
[----:B------:R-:W-:-:S04]  /*8a70*/  LEA.HI R4, R6, R11, RZ, 0x2 ;  /* 0x0000000b06047211 */ /* 0x000fc800078f10ff */
[--C-:B------:R-:W-:Y:S02]  /*8a80*/  SHF.R.S32.HI R5, RZ, 0x2, R4.reuse ;  /* 0x00000002ff057819 */ /* 0x100fe40000011404 */
[----:B------:R-:W-:-:S04]  /*8a90*/  SHF.R.S32.HI R0, RZ, 0x1f, R4 ;  /* 0x0000001fff007819 */ /* 0x000fc80000011404 */
[----:B------:R-:W-:-:S04]  /*8aa0*/  LEA.HI R0, R0, R5, RZ, 0x3 ;  /* 0x0000000500007211 */ /* 0x000fc800078f18ff */
[----:B------:R-:W-:Y:S01]  /*8ab0*/  LOP3.LUT R2, R0, 0xfffffff8, RZ, 0xc0, !PT ;  /* 0xfffffff800027812 */ /* 0x000fe200078ec0ff */
[----:B------:R-:W1:Y:S01]  /*8ac0*/  S2R R33, SR_CTAID.Y ;  /* 0x0000000000217919 */ /* 0x000e620000002600 */
[CC--:B------:R-:W-:Y:S02]  /*8ad0*/  LEA.HI R7, R6.reuse, R11.reuse, RZ, 0x3 ;  /* 0x0000000b06077211 */ /* 0x0c0fe400078f18ff */
[----:B------:R-:W-:Y:S02]  /*8ae0*/  IADD3 R2, R5, -R2, RZ ;  /* 0x8000000205027210 */ /* 0x000fe40007ffe0ff */
[----:B------:R-:W-:Y:S02]  /*8af0*/  LEA.HI R5, R6, R11, RZ, 0x7 ;  /* 0x0000000b06057211 */ /* 0x000fe400078f38ff */
[----:B------:R-:W-:Y:S02]  /*8b00*/  SHF.R.S32.HI R0, RZ, 0x3, R7 ;  /* 0x00000003ff007819 */ /* 0x000fe40000011407 */
[----:B------:R-:W-:-:S02]  /*8b10*/  LOP3.LUT R4, R4, 0x7ffffffc, RZ, 0xc0, !PT ;  /* 0x7ffffffc04047812 */ /* 0x000fc400078ec0ff */
[----:B------:R-:W-:Y:S02]  /*8b20*/  SHF.R.S32.HI R5, RZ, 0x7, R5 ;  /* 0x00000007ff057819 */ /* 0x000fe40000011405 */
[----:B------:R-:W-:Y:S02]  /*8b30*/  SHF.L.U32 R2, R2, 0x6, RZ ;  /* 0x0000000602027819 */ /* 0x000fe400000006ff */
[----:B------:R-:W-:Y:S02]  /*8b40*/  SHF.R.S32.HI R10, RZ, 0x1f, R0 ;  /* 0x0000001fff0a7819 */ /* 0x000fe40000011400 */
[----:B------:R-:W-:Y:S01]  /*8b50*/  IADD3 R6, -R4, R11, RZ ;  /* 0x0000000b04067210 */ /* 0x000fe20007ffe1ff */
[----:B------:R-:W-:Y:S01]  /*8b60*/  IMAD.SHL.U32 R4, R5, 0x8, RZ ;  /* 0x0000000805047824 */ /* 0x000fe200078e00ff */
[----:B------:R-:W-:Y:S01]  /*8b70*/  LOP3.LUT R2, R2, 0x1c0, RZ, 0xc0, !PT ;  /* 0x000001c002027812 */ /* 0x000fe200078ec0ff */
[----:B------:R-:W-:Y:S01]  /*8b80*/  IMAD R8, R10, c[0x0][0x3a0], RZ ;  /* 0x0000e8000a087a24 */ /* 0x000fe200078e02ff */
[----:B------:R-:W-:-:S02]  /*8b90*/  SHF.L.U32 R6, R6, 0x1, RZ ;  /* 0x0000000106067819 */ /* 0x000fc400000006ff */
[----:B------:R-:W-:Y:S02]  /*8ba0*/  LOP3.LUT R4, R4, 0x8, RZ, 0xc0, !PT ;  /* 0x0000000804047812 */ /* 0x000fe400078ec0ff */
[----:B------:R-:W-:Y:S01]  /*8bb0*/  SHF.R.U32.HI R5, RZ, 0x3, R2 ;  /* 0x00000003ff057819 */ /* 0x000fe20000011602 */
[----:B------:R-:W-:-:S03]  /*8bc0*/  IMAD.WIDE.U32 R12, R0, c[0x0][0x3a0], RZ ;  /* 0x0000e800000c7a25 */ /* 0x000fc600078e00ff */
[----:B------:R-:W-:Y:S01]  /*8bd0*/  LOP3.LUT R2, R5, R2, R4, 0x1e, !PT ;  /* 0x0000000205027212 */ /* 0x000fe200078e1e04 */
[----:B------:R-:W-:Y:S01]  /*8be0*/  IMAD R8, R0, c[0x0][0x3a4], R8 ;  /* 0x0000e90000087a24 */ /* 0x000fe200078e0208 */
[----:B------:R-:W-:Y:S01]  /*8bf0*/  LOP3.LUT R7, R7, 0xfffffff8, RZ, 0xc0, !PT ;  /* 0xfffffff807077812 */ /* 0x000fe200078ec0ff */
[----:B------:R-:W-:-:S03]  /*8c00*/  FMUL.FTZ R102, R102, c[0x0][0x2e0] ;  /* 0x0000b80066667a20 */ /* 0x000fc60000410000 */
[----:B------:R-:W-:Y:S01]  /*8c10*/  IADD3 R9, R13, R8, RZ ;  /* 0x000000080d097210 */ /* 0x000fe20007ffe0ff */
[----:B------:R-:W-:Y:S02]  /*8c20*/  IMAD.MOV.U32 R8, RZ, RZ, R12 ;  /* 0x000000ffff087224 */ /* 0x000fe400078e000c */
[----:B------:R-:W-:Y:S02]  /*8c30*/  FMUL.FTZ R103, R103, c[0x0][0x2e0] ;  /* 0x0000b80067677a20 */ /* 0x000fe40000410000 */
[----:B------:R-:W-:Y:S02]  /*8c40*/  FMUL.FTZ R112, R112, c[0x0][0x2e0] ;  /* 0x0000b80070707a20 */ /* 0x000fe40000410000 */
[----:B------:R-:W-:Y:S01]  /*8c50*/  FMUL.FTZ R113, R113, c[0x0][0x2e0] ;  /* 0x0000b80071717a20 */ /* 0x000fe20000410000 */
[----:B------:R-:W-:Y:S01]  /*8c60*/  IADD3 R4, -R7, R11, RZ ;  /* 0x0000000b07047210 */ /* 0x000fe20007ffe1ff */
[----:B------:R-:W-:Y:S02]  /*8c70*/  FMUL.FTZ R114, R114, c[0x0][0x2e0] ;  /* 0x0000b80072727a20 */ /* 0x000fe40000410000 */
[----:B------:R-:W-:-:S02]  /*8c80*/  FMUL.FTZ R115, R115, c[0x0][0x2e0] ;  /* 0x0000b80073737a20 */ /* 0x000fc40000410000 */
[----:B------:R-:W-:Y:S02]  /*8c90*/  FMUL.FTZ R104, R104, c[0x0][0x2e0] ;  /* 0x0000b80068687a20 */ /* 0x000fe40000410000 */
[----:B------:R-:W-:Y:S02]  /*8ca0*/  FMUL.FTZ R105, R105, c[0x0][0x2e0] ;  /* 0x0000b80069697a20 */ /* 0x000fe40000410000 */
[----:B------:R-:W-:Y:S02]  /*8cb0*/  FMUL.FTZ R106, R106, c[0x0][0x2e0] ;  /* 0x0000b8006a6a7a20 */ /* 0x000fe40000410000 */
        /* <DEDUP_REMOVED lines=35> */
[----:B------:R-:W-:Y:S02]  /*8ef0*/  FMUL.FTZ R29, R69, c[0x0][0x2dc] ;  /* 0x0000b700451d7a20 */ /* 0x000fe40000410000 */
        /* <DEDUP_REMOVED lines=45> */
[----:B------:R-:W-:Y:S02]  /*91d0*/  F2FP.PACK_AB R19, R19, R88 ;  /* 0x000000581313723e */ /* 0x000fe400000000ff */
[----:B------:R-:W-:-:S02]  /*91e0*/  F2FP.PACK_AB R18, R18, R90 ;  /* 0x0000005a1212723e */ /* 0x000fc400000000ff */
[----:B------:R-:W-:Y:S02]  /*91f0*/  F2FP.PACK_AB R15, R15, R92 ;  /* 0x0000005c0f0f723e */ /* 0x000fe400000000ff */
[----:B------:R-:W-:Y:S02]  /*9200*/  F2FP.PACK_AB R14, R14, R94 ;  /* 0x0000005e0e0e723e */ /* 0x000fe400000000ff */
[----:B------:R-:W-:Y:S01]  /*9210*/  MOV R13, UR36 ;  /* 0x00000024000d7c02 */ /* 0x000fe20008000f00 */
[----:B--2---:R-:W-:Y:S01]  /*9220*/  IMAD R5, R31, 0x400, R6 ;  /* 0x000004001f057824 */ /* 0x004fe200078e0206 */
[----:B-1----:R-:W-:-:S04]  /*9230*/  SHF.R.S32.HI R6, RZ, 0x1f, R33 ;  /* 0x0000001fff067819 */ /* 0x002fc80000011421 */
[----:B------:R-:W-:Y:S01]  /*9240*/  IADD3 R12, R5, R2, RZ ;  /* 0x00000002050c7210 */ /* 0x000fe20007ffe0ff */
[----:B------:R-:W-:Y:S02]  /*9250*/  IMAD R2, R10, c[0x0][0x3a8], RZ ;  /* 0x0000ea000a027a24 */ /* 0x000fe400078e02ff */
[C---:B------:R-:W-:Y:S02]  /*9260*/  IMAD R31, R6.reuse, c[0x0][0x388], RZ ;  /* 0x0000e200061f7a24 */ /* 0x040fe400078e02ff */
[----:B------:R-:W-:Y:S02]  /*9270*/  IMAD R32, R6, c[0x0][0x390], RZ ;  /* 0x0000e40006207a24 */ /* 0x000fe400078e02ff */
[C---:B------:R-:W-:Y:S02]  /*9280*/  IMAD R2, R0.reuse, c[0x0][0x3ac], R2 ;  /* 0x0000eb0000027a24 */ /* 0x040fe400078e0202 */
[----:B------:R-:W-:Y:S01]  /*9290*/  IMAD.WIDE.U32 R6, R0, c[0x0][0x3a8], RZ ;  /* 0x0000ea0000067a25 */ /* 0x000fe200078e00ff */
[----:B------:R-:W-:Y:S01]  /*92a0*/  LEA R0, R12, 0xc000, 0x1 ;  /* 0x0000c0000c007811 */ /* 0x000fe200078e08ff */
[----:B------:R-:W-:Y:S01]  /*92b0*/  BAR.SYNC.DEFER_BLOCKING 0x0 ;  /* 0x0000000000007b1d */ /* 0x000fe20000010000 */
[----:B---3--:R-:W-:-:S05]  /*92c0*/  MOV R34, R30 ;  /* 0x0000001e00227202 */ /* 0x008fca0000000f00 */
[----:B------:R-:W-:Y:S04]  /*92d0*/  STS [R0], R100 ;  /* 0x0000006400007388 */ /* 0x000fe80000000800 */
[----:B------:R-:W-:Y:S04]  /*92e0*/  STS [R0+0x400], R102 ;  /* 0x0004006600007388 */ /* 0x000fe80000000800 */
[----:B----4-:R-:W-:Y:S04]  /*92f0*/  STS [R46], R112 ;  /* 0x000000702e007388 */ /* 0x010fe80000000800 */
[----:B------:R-:W-:Y:S04]  /*9300*/  STS [R45], R114 ;  /* 0x000000722d007388 */ /* 0x000fe80000000800 */
[----:B------:R-:W-:Y:S04]  /*9310*/  STS [R0+0x2000], R104 ;  /* 0x0020006800007388 */ /* 0x000fe80000000800 */
[----:B------:R-:W-:Y:S04]  /*9320*/  STS [R0+0x2400], R106 ;  /* 0x0024006a00007388 */ /* 0x000fe80000000800 */
[----:B------:R-:W-:Y:S04]  /*9330*/  STS [R44], R108 ;  /* 0x0000006c2c007388 */ /* 0x000fe80000000800 */
        /* <DEDUP_REMOVED lines=14> */
[----:B------:R1:W-:Y:S04]  /*9420*/  STS [R0+0x6400], R26 ;  /* 0x0064001a00007388 */ /* 0x0003e80000000800 */
[----:B------:R-:W-:Y:S04]  /*9430*/  STS [R44+0x4000], R23 ;  /* 0x004000172c007388 */ /* 0x000fe80000000800 */
[----:B------:R-:W-:Y:S01]  /*9440*/  STS [R43+0x4000], R22 ;  /* 0x004000162b007388 */ /* 0x000fe20000000800 */
[----:B------:R-:W-:-:S03]  /*9450*/  IMAD.U32 R30, RZ, RZ, UR36 ;  /* 0x00000024ff1e7e24 */ /* 0x000fc6000f8e00ff */
[----:B------:R-:W-:Y:S01]  /*9460*/  STS [R42+0x4000], R21 ;  /* 0x004000152a007388 */ /* 0x000fe20000000800 */
[----:B------:R-:W-:-:S03]  /*9470*/  IADD3 R7, R7, R2, RZ ;  /* 0x0000000207077210 */ /* 0x000fc60007ffe0ff */
[----:B------:R-:W-:Y:S04]  /*9480*/  STS [R41+0x4000], R20 ;  /* 0x0040001429007388 */ /* 0x000fe80000000800 */
[----:B------:R-:W-:Y:S04]  /*9490*/  STS [R40+0x4000], R17 ;  /* 0x0040001128007388 */ /* 0x000fe80000000800 */
[----:B------:R-:W-:Y:S01]  /*94a0*/  STS [R39+0x4000], R16 ;  /* 0x0040001027007388 */ /* 0x000fe20000000800 */
[----:B------:R-:W-:-:S03]  /*94b0*/  IMAD.WIDE.U32 R12, R13, c[0x0][0x3a0], R8 ;  /* 0x0000e8000d0c7a25 */ /* 0x000fc600078e0008 */
[----:B------:R-:W-:Y:S01]  /*94c0*/  STS [R38+0x4000], R19 ;  /* 0x0040001326007388 */ /* 0x000fe20000000800 */
[----:B------:R-:W-:-:S03]  /*94d0*/  IMAD.WIDE.U32 R8, R30, c[0x0][0x3a8], R6 ;  /* 0x0000ea001e087a25 */ /* 0x000fc600078e0006 */
[----:B------:R-:W-:Y:S04]  /*94e0*/  STS [R37+0x4000], R18 ;  /* 0x0040001225007388 */ /* 0x000fe80000000800 */
[----:B------:R-:W-:Y:S04]  /*94f0*/  STS [R36+0x4000], R15 ;  /* 0x0040000f24007388 */ /* 0x000fe80000000800 */
[----:B------:R-:W-:Y:S04]  /*9500*/  STS [R35+0x4000], R14 ;  /* 0x0040000e23007388 */ /* 0x000fe80000000800 */
[----:B------:R-:W2:Y:S01]  /*9510*/  S2R R30, SR_CTAID.Z ;  /* 0x00000000001e7919 */ /* 0x000ea20000002700 */
[----:B------:R-:W-:-:S02]  /*9520*/  SHF.L.U32 R4, R4, 0x3, RZ ;  /* 0x0000000304047819 */ /* 0x000fc400000006ff */
[----:B-1----:R-:W-:Y:S01]  /*9530*/  SHF.L.U32 R0, R34, 0x1, RZ ;  /* 0x0000000122007819 */ /* 0x002fe200000006ff */
[----:B------:R-:W-:Y:S01]  /*9540*/  BAR.SYNC.DEFER_BLOCKING 0x0 ;  /* 0x0000000000007b1d */ /* 0x000fe20000010000 */
[----:B------:R-:W-:Y:S01]  /*9550*/  SHF.R.S32.HI R5, RZ, 0x1f, R4 ;  /* 0x0000001fff057819 */ /* 0x000fe20000011404 */
[----:B------:R-:W-:-:S04]  /*9560*/  IMAD R31, R33, c[0x0][0x38c], R31 ;  /* 0x0000e300211f7a24 */ /* 0x000fc800078e021f */
[----:B------:R-:W-:-:S04]  /*9570*/  IMAD.WIDE.U32 R10, R33, c[0x0][0x388], R4 ;  /* 0x0000e200210a7a25 */ /* 0x000fc800078e0004 */
[C---:B------:R-:W-:Y:S02]  /*9580*/  IMAD R32, R33.reuse, c[0x0][0x394], R32 ;  /* 0x0000e50021207a24 */ /* 0x040fe400078e0220 */
[----:B------:R-:W-:Y:S01]  /*9590*/  IMAD.WIDE.U32 R4, R33, c[0x0][0x390], R4 ;  /* 0x0000e40021047a25 */ /* 0x000fe200078e0004 */
[----:B------:R-:W-:Y:S02]  /*95a0*/  MOV R6, R10 ;  /* 0x0000000a00067202 */ /* 0x000fe40000000f00 */
[----:B------:R-:W-:Y:S02]  /*95b0*/  IADD3 R7, R11, R31, RZ ;  /* 0x0000001f0b077210 */ /* 0x000fe40007ffe0ff */
[----:B--2---:R-:W-:Y:S01]  /*95c0*/  SHF.R.S32.HI R2, RZ, 0x1f, R30 ;  /* 0x0000001fff027819 */ /* 0x004fe2000001141e */
[----:B------:R-:W1:Y:S04]  /*95d0*/  LDS.128 R36, [R0+0xc000] ;  /* 0x00c0000000247984 */ /* 0x000e680000000c00 */
[----:B------:R-:W-:Y:S01]  /*95e0*/  IMAD R10, R2, c[0x0][0x3b8], RZ ;  /* 0x0000ee00020a7a24 */ /* 0x000fe200078e02ff */
[----:B------:R-:W2:Y:S01]  /*95f0*/  LDS.128 R44, [R0+0xd000] ;  /* 0x00d00000002c7984 */ /* 0x000ea20000000c00 */
[----:B------:R-:W-:-:S03]  /*9600*/  IMAD.IADD R5, R5, 0x1, R32 ;  /* 0x0000000105057824 */ /* 0x000fc600078e0220 */
[----:B------:R-:W3:Y:S01]  /*9610*/  LDS.128 R40, [R0+0xe000] ;  /* 0x00e0000000287984 */ /* 0x000ee20000000c00 */
[----:B------:R-:W-:Y:S02]  /*9620*/  IMAD R11, R2, c[0x0][0x3c0], RZ ;  /* 0x0000f000020b7a24 */ /* 0x000fe400078e02ff */
[C---:B------:R-:W-:Y:S01]  /*9630*/  IMAD R2, R30.reuse, c[0x0][0x3bc], R10 ;  /* 0x0000ef001e027a24 */ /* 0x040fe200078e020a */
[----:B------:R-:W4:Y:S01]  /*9640*/  LDS.128 R32, [R0+0xf000] ;  /* 0x00f0000000207984 */ /* 0x000f220000000c00 */
[C---:B------:R-:W-:Y:S01]  /*9650*/  IMAD.WIDE.U32 R6, R30.reuse, c[0x0][0x3b8], R6 ;  /* 0x0000ee001e067a25 */ /* 0x040fe200078e0006 */
[----:B------:R-:W-:Y:S02]  /*9660*/  UIMAD UR8, UR42, UR6, URZ ;  /* 0x000000062a0872a4 */ /* 0x000fe4000f8e023f */
[----:B------:R-:W-:Y:S01]  /*9670*/  LDS.128 R24, [R0+0x11000] ;  /* 0x0110000000187984 */ /* 0x000fe20000000c00 */
[C---:B------:R-:W-:Y:S02]  /*9680*/  IMAD R10, R30.reuse, c[0x0][0x3c4], R11 ;  /* 0x0000f1001e0a7a24 */ /* 0x040fe400078e020b */
[----:B------:R-:W-:Y:S01]  /*9690*/  IMAD.WIDE.U32 R4, R30, c[0x0][0x3c0], R4 ;  /* 0x0000f0001e047a25 */ /* 0x000fe200078e0004 */
[----:B------:R-:W-:Y:S04]  /*96a0*/  LDS.128 R20, [R0+0x12000] ;  /* 0x0120000000147984 */ /* 0x000fe80000000c00 */
[----:B------:R-:W3:Y:S01]  /*96b0*/  LDS.128 R28, [R0+0x10000] ;  /* 0x01000000001c7984 */ /* 0x000ee20000000c00 */
[----:B------:R-:W-:-:S03]  /*96c0*/  UIMAD UR8, UR36, UR7, UR8 ;  /* 0x00000007240872a4 */ /* 0x000fc6000f8e0208 */
[----:B------:R-:W4:Y:S01]  /*96d0*/  LDS.128 R16, [R0+0x13000] ;  /* 0x0130000000107984 */ /* 0x000f220000000c00 */
[----:B------:R-:W-:Y:S01]  /*96e0*/  IADD3 R7, R7, R2, RZ ;  /* 0x0000000207077210 */ /* 0x000fe20007ffe0ff */
[----:B------:R-:W-:Y:S01]  /*96f0*/  UIMAD UR42, UR42, UR4, URZ ;  /* 0x000000042a2a72a4 */ /* 0x000fe2000f8e023f */
[----:B------:R-:W-:Y:S02]  /*9700*/  IADD3 R2, P1, R6, R12, RZ ;  /* 0x0000000c06027210 */ /* 0x000fe40007f3e0ff */
[----:B------:R-:W-:Y:S01]  /*9710*/  IADD3 R6, P0, R4, R8, RZ ;  /* 0x0000000804067210 */ /* 0x000fe20007f1e0ff */
[----:B------:R-:W-:Y:S01]  /*9720*/  UIMAD UR42, UR36, UR5, UR42 ;  /* 0x00000005242a72a4 */ /* 0x000fe2000f8e022a */
        /* <DEDUP_REMOVED lines=31> */
.L_x_2013:
        /* <DEDUP_REMOVED lines=11> */
.L_x_2020:
[----:B------:R-:W-:Y:S05]  /*99d0*/  EXIT ;  /* 0x000000000000794d */ /* 0x000fea0003800000 */
.L_x_2022:
        /* <DEDUP_REMOVED lines=10> */
.L_x_2489:


//--------------------- .text._ZN5flash44flash_bwd_dq_dk_dv_loop_seqk_parallel_kernelI23Flash_bwd_kernel_traitsILi64ELi128ELi128ELi8ELi4ELi4ELi4ELb0ELb0EN7cutlass6half_tE19Flash_kernel_traitsILi64ELi128ELi128ELi8ES3_EELb0ELb0ELb0ELb0ELb1ELb1ELb1EEEvNS_16Flash_bwd_paramsE --------------------------
	.section	.text._ZN5flash44flash_bwd_dq_dk_dv_loop_seqk_parallel_kernelI23Flash_bwd_kernel_traitsILi64ELi128ELi128ELi8ELi4ELi4ELi4ELb0ELb0EN7cutlass6half_tE19Flash_kernel_traitsILi64ELi128ELi128ELi8ES3_EELb0ELb0ELb0ELb0ELb1ELb1ELb1EEEvNS_16Flash_bwd_paramsE,"ax",@progbits
	.sectioninfo	@"SHI_REGISTERS=255"
	.align	128
        .global         _ZN5flash44flash_bwd_dq_dk_dv_loop_seqk_parallel_kernelI23Flash_bwd_kernel_traitsILi64ELi128ELi128ELi8ELi4ELi4ELi4ELb0ELb0EN7cutlass6half_tE19Flash_kernel_traitsILi64ELi128ELi128ELi8ES3_EELb0ELb0ELb0ELb0ELb1ELb1ELb1EEEvNS_16Flash_bwd_paramsE
        .type           _ZN5flash44flash_bwd_dq_dk_dv_loop_seqk_parallel_kernelI23Flash_bwd_kernel_traitsILi64ELi128ELi128ELi8ELi4ELi4ELi4ELb0ELb0EN7cutlass6half_tE19Flash_kernel_traitsILi64ELi128ELi128ELi8ES3_EELb0ELb0ELb0ELb0ELb1ELb1ELb1EEEvNS_16Flash_bwd_paramsE,@function
        .size           _ZN5flash44flash_bwd_dq_dk_dv_loop_seqk_parallel_kernelI23Flash_bwd_kernel_traitsILi64ELi128ELi128ELi8ELi4ELi4ELi4ELb0ELb0EN7cutlass6half_tE19Flash_kernel_traitsILi64ELi128ELi128ELi8ES3_EELb0ELb0ELb0ELb0ELb1ELb1ELb1EEEvNS_16Flash_bwd_paramsE,(.L_x_2490 - _ZN5flash44flash_bwd_dq_dk_dv_loop_seqk_parallel_kernelI23Flash_bwd_kernel_traitsILi64ELi128ELi128ELi8ELi4ELi4ELi4ELb0ELb0EN7cutlass6half_tE19Flash_kernel_traitsILi64ELi128ELi128ELi8ES3_EELb0ELb0ELb0ELb0ELb1ELb1ELb1EEEvNS_16Flash_bwd_paramsE)
        .other          _ZN5flash44flash_bwd_dq_dk_dv_loop_seqk_parallel_kernelI23Flash_bwd_kernel_traitsILi64ELi128ELi128ELi8ELi4ELi4ELi4ELb0ELb0EN7cutlass6half_tE19Flash_kernel_traitsILi64ELi128ELi128ELi8ES3_EELb0ELb0ELb0ELb0ELb1ELb1ELb1EEEvNS_16Flash_bwd_paramsE,@"STO_CUDA_ENTRY STV_DEFAULT"
_ZN5flash44flash_bwd_dq_dk_dv_loop_seqk_parallel_kernelI23Flash_bwd_kernel_traitsILi64ELi128ELi128ELi8ELi4ELi4ELi4ELb0ELb0EN7cutlass6half_tE19Flash_kernel_traitsILi64ELi128ELi128ELi8ES3_EELb0ELb0ELb0ELb0ELb1ELb1ELb1EEEvNS_16Flash_bwd_paramsE:
.text._ZN5flash44flash_bwd_dq_dk_dv_loop_seqk_parallel_kernelI23Flash_bwd_kernel_traitsILi64ELi128ELi128ELi8ELi4ELi4ELi4ELb0ELb0EN7cutlass6half_tE19Flash_kernel_traitsILi64ELi128ELi128ELi8ES3_EELb0ELb0ELb0ELb0ELb1ELb1ELb1EEEvNS_16Flash_bwd_paramsE:
        /* <DEDUP_REMOVED lines=151> */
[--C-:B------:R-:W-:Y:S01]  /*0970*/  IMAD.IADD R5, R236, 0x1, R7.reuse ;  /* 0x00000001ec057824 */ /* 0x100fe200078e0207 */
        /* <DEDUP_REMOVED lines=37> */
.L_x_2031:
        /* <DEDUP_REMOVED lines=32> */
[----:B------:R-:W-:Y:S05]  /*0dd0*/  @P0 BRA `(.L_x_2023) ;  /* 0x0000859000000947 */ /* 0x000fea0003800000 */
        /* <DEDUP_REMOVED lines=72> */
.L_x_2024:
[----:B------:R-:W-:-:S04]  /*1260*/  UIMAD UR41, UR10, UR15, UR44 ;  /* 0x0000000f0a2972a4 */ /* 0x000fc8000f8e022c */
[----:B------:R-:W-:Y:S02]  /*1270*/  UIMAD UR41, UR41, UR14, URZ ;  /* 0x0000000e292972a4 */ /* 0x000fe4000f8e023f */
.L_x_2025:
        /* <DEDUP_REMOVED lines=231> */
[----:B------:R1:W2:Y:S04]  /*20f0*/  LDG.E R8, [R4.64] ;  /* 0x0000002604087981 */ /* 0x0002a8000c1e1900 */
[----:B------:R1:W3:Y:S04]  /*2100*/  LDG.E R7, [R4.64+0x20] ;  /* 0x0000202604077981 */ /* 0x0002e8000c1e1900 */
[----:B------:R1:W4:Y:S04]  /*2110*/  LDG.E R6, [R4.64+0x100] ;  /* 0x0001002604067981 */ /* 0x000328000c1e1900 */
[----:B-1----:R1:W5:Y:S01]  /*2120*/  LDG.E R5, [R4.64+0x120] ;  /* 0x0001202604057981 */ /* 0x002362000c1e1900 */
[----:B------:R-:W-:Y:S01]  /*2130*/  IADD3 R187, R189, 0x2000, RZ ;  /* 0x00002000bdbb7810 */ /* 0x000fe20007ffe0ff */
[----:B------:R-:W-:Y:S01]  /*2140*/  IMAD.MOV.U32 R244, RZ, RZ, R2 ;  /* 0x000000fffff47224 */ /* 0x000fe200078e0002 */
[----:B------:R-:W-:Y:S01]  /*2150*/  UMOV UR8, UR6 ;  /* 0x0000000600087c82 */ /* 0x000fe20008000000 */
[----:B------:R-:W-:Y:S01]  /*2160*/  IMAD.MOV.U32 R127, RZ, RZ, RZ ;  /* 0x000000ffff7f7224 */ /* 0x000fe200078e00ff */
[----:B------:R-:W-:-:S05]  /*2170*/  SEL R187, R187, R189, !P0 ;  /* 0x000000bdbbbb7207 */ /* 0x000fca0004000000 */
[----:B------:R-:W-:Y:S01]  /*2180*/  IMAD.SHL.U32 R187, R187, 0x2, RZ ;  /* 0x00000002bbbb7824 */ /* 0x000fe200078e00ff */
[----:B-1----:R-:W-:-:S04]  /*2190*/  IADD3 R4, R188, 0x2000, RZ ;  /* 0x00002000bc047810 */ /* 0x002fc80007ffe0ff */
[----:B------:R-:W-:-:S05]  /*21a0*/  SEL R4, R4, R188, !P0 ;  /* 0x000000bc04047207 */ /* 0x000fca0004000000 */
[----:B------:R-:W-:Y:S01]  /*21b0*/  IMAD.SHL.U32 R180, R4, 0x2, RZ ;  /* 0x0000000204b47824 */ /* 0x000fe200078e00ff */
[----:B-----5:R1:W-:Y:S04]  /*21c0*/  STL [R1], R5 ;  /* 0x0000000501007387 */ /* 0x0203e80000100800 */
[----:B----4-:R1:W-:Y:S04]  /*21d0*/  STL [R1+0x4], R6 ;  /* 0x0000040601007387 */ /* 0x0103e80000100800 */
[----:B---3--:R1:W-:Y:S04]  /*21e0*/  STL [R1+0x8], R7 ;  /* 0x0000080701007387 */ /* 0x0083e80000100800 */
[----:B--2---:R1:W-:Y:S02]  /*21f0*/  STL [R1+0xc], R8 ;  /* 0x00000c0801007387 */ /* 0x0043e40000100800 */
[----:B------:R-:W-:Y:S01]  /*2200*/  IMAD.MOV.U32 R2, RZ, RZ, c[0x0][0x22c] ;  /* 0x00008b00ff027624 */ /* 0x000fe200078e00ff */
[----:B------:R-:W-:Y:S01]  /*2210*/  SHF.L.U64.HI R0, R16, 0x2, R0 ;  /* 0x0000000210007819 */ /* 0x000fe20000010200 */
[----:B------:R-:W-:Y:S01]  /*2220*/  IMAD.SHL.U32 R182, R189, 0x2, RZ ;  /* 0x00000002bdb67824 */ /* 0x000fe200078e00ff */
[----:B------:R-:W-:Y:S01]  /*2230*/  MOV R190, 0x20 ;  /* 0x0000002000be7802 */ /* 0x000fe20000000f00 */
[----:B------:R-:W-:-:S02]  /*2240*/  IMAD R2, R2, c[0x0][0x1c0], RZ ;  /* 0x0000700002027a24 */ /* 0x000fc400078e02ff */
[----:B------:R-:W-:Y:S02]  /*2250*/  IMAD.MOV.U32 R191, RZ, RZ, 0x40 ;  /* 0x00000040ffbf7424 */ /* 0x000fe400078e00ff */
[C---:B-1----:R-:W-:Y:S01]  /*2260*/  IMAD.SHL.U32 R5, R2.reuse, 0x8, RZ ;  /* 0x0000000802057824 */ /* 0x042fe200078e00ff */
[----:B------:R-:W-:-:S04]  /*2270*/  SHF.L.U32 R4, R2, 0x4, RZ ;  /* 0x0000000402047819 */ /* 0x000fc800000006ff */
[----:B------:R-:W-:-:S04]  /*2280*/  IADD3 R4, R4, 0x20, RZ ;  /* 0x0000002004047810 */ /* 0x000fc80007ffe0ff */
[----:B------:R-:W-:Y:S02]  /*2290*/  IADD3 R2, R5, R4, RZ ;  /* 0x0000000405027210 */ /* 0x000fe40007ffe0ff */
[----:B------:R-:W-:-:S03]  /*22a0*/  SHF.L.U32 R4, R16, 0x2, RZ ;  /* 0x0000000210047819 */ /* 0x000fc600000006ff */
[----:B------:R-:W-:-:S05]  /*22b0*/  IMAD.IADD R2, R5, 0x1, R2 ;  /* 0x0000000105027824 */ /* 0x000fca00078e0202 */
[----:B------:R-:W-:-:S05]  /*22c0*/  IADD3 R2, R5, R2, RZ ;  /* 0x0000000205027210 */ /* 0x000fca0007ffe0ff */
[----:B------:R-:W-:-:S05]  /*22d0*/  IMAD.IADD R2, R5, 0x1, R2 ;  /* 0x0000000105027824 */ /* 0x000fca00078e0202 */
[----:B------:R1:W-:Y:S02]  /*22e0*/  STL [R1+0x30], R2 ;  /* 0x0000300201007387 */ /* 0x0003e40000100800 */
[----:B-1----:R-:W-:-:S05]  /*22f0*/  IADD3 R2, R5, R2, RZ ;  /* 0x0000000205027210 */ /* 0x002fca0007ffe0ff */
[----:B------:R1:W-:Y:S04]  /*2300*/  STL [R1+0x2c], R2 ;  /* 0x00002c0201007387 */ /* 0x0003e80000100800 */
[----:B------:R2:W-:Y:S01]  /*2310*/  STL [R1+0x44], R0 ;  /* 0x0000440001007387 */ /* 0x0005e20000100800 */
[----:B-1----:R-:W-:Y:S01]  /*2320*/  IMAD.IADD R2, R5, 0x1, R2 ;  /* 0x0000000105027824 */ /* 0x002fe200078e0202 */
[----:B--2---:R-:W-:-:S04]  /*2330*/  IADD3 R0, R16, -0x80, RZ ;  /* 0xffffff8010007810 */ /* 0x004fc80007ffe0ff */
[----:B------:R1:W-:Y:S04]  /*2340*/  STL [R1+0x28], R2 ;  /* 0x0000280201007387 */ /* 0x0003e80000100800 */
[----:B------:R-:W-:Y:S01]  /*2350*/  STL [R1+0x40], R4 ;  /* 0x0000400401007387 */ /* 0x000fe20000100800 */
[----:B-1----:R-:W-:-:S05]  /*2360*/  IADD3 R2, R5, R2, RZ ;  /* 0x0000000205027210 */ /* 0x002fca0007ffe0ff */
[C---:B------:R-:W-:Y:S01]  /*2370*/  IMAD.IADD R6, R5.reuse, 0x1, R2 ;  /* 0x0000000105067824 */ /* 0x040fe200078e0202 */
[----:B------:R1:W-:Y:S04]  /*2380*/  STL [R1+0x24], R2 ;  /* 0x0000240201007387 */ /* 0x0003e80000100800 */
[----:B------:R-:W-:Y:S01]  /*2390*/  STL [R1+0x20], R6 ;  /* 0x0000200601007387 */ /* 0x000fe20000100800 */
[----:B-1----:R-:W-:Y:S01]  /*23a0*/  SHF.L.U32 R2, R0, 0x2, RZ ;  /* 0x0000000200027819 */ /* 0x002fe200000006ff */
[----:B------:R-:W-:-:S04]  /*23b0*/  IMAD.IADD R0, R5, 0x1, R6 ;  /* 0x0000000105007824 */ /* 0x000fc800078e0206 */
[----:B------:R-:W-:Y:S04]  /*23c0*/  STL [R1+0x3c], R2 ;  /* 0x00003c0201007387 */ /* 0x000fe80000100800 */
[----:B------:R1:W-:Y:S02]  /*23d0*/  STL [R1+0x1c], R0 ;  /* 0x00001c0001007387 */ /* 0x0003e40000100800 */
[----:B-1----:R-:W-:-:S05]  /*23e0*/  IADD3 R0, R5, R0, RZ ;  /* 0x0000000005007210 */ /* 0x002fca0007ffe0ff */
[----:B------:R1:W-:Y:S02]  /*23f0*/  STL [R1+0x18], R0 ;  /* 0x0000180001007387 */ /* 0x0003e40000100800 */
[----:B-1----:R-:W-:-:S05]  /*2400*/  IMAD.IADD R0, R5, 0x1, R0 ;  /* 0x0000000105007824 */ /* 0x002fca00078e0200 */
[----:B------:R1:W-:Y:S02]  /*2410*/  STL [R1+0x14], R0 ;  /* 0x0000140001007387 */ /* 0x0003e40000100800 */
[----:B-1----:R-:W-:-:S05]  /*2420*/  IADD3 R0, R5, R0, RZ ;  /* 0x0000000005007210 */ /* 0x002fca0007ffe0ff */
[----:B------:R1:W-:Y:S02]  /*2430*/  STL [R1+0x10], R0 ;  /* 0x0000100001007387 */ /* 0x0003e40000100800 */
[----:B-1----:R-:W-:-:S05]  /*2440*/  IMAD.IADD R0, R5, 0x1, R0 ;  /* 0x0000000105007824 */ /* 0x002fca00078e0200 */
[----:B------:R1:W-:Y:S02]  /*2450*/  STL [R1+0x34], R0 ;  /* 0x0000340001007387 */ /* 0x0003e40000100800 */
.L_x_2029:
[----:B-1----:R-:W4:Y:S01]  /*2460*/  LDL R0, [R1+0x4c] ;  /* 0x00004c0001007983 */ /* 0x002f220000100800 */
[----:B------:R-:W-:Y:S03]  /*2470*/  UISETP.GE.AND UP2, UPT, UR46, 0x1, UPT ;  /* 0x000000012e00788c */ /* 0x000fe6000bf46270 */
[----:B------:R-:W0:Y:S08]  /*2480*/  LDGDEPBAR ;  /* 0x00000000000079af */ /* 0x000e300000000000 */
        /* <DEDUP_REMOVED lines=49> */
[----:B------:R4:W-:Y:S04]  /*27a0*/  STL [R1+0x88], R3 ;  /* 0x0000880301007387 */ /* 0x0009e80000100800 */
[----:B-1----:R-:W2:Y:S04]  /*27b0*/  LDL R69, [R1+0x8] ;  /* 0x0000080001457983 */ /* 0x002ea80000100800 */
[----:B---3--:R-:W3:Y:S04]  /*27c0*/  LDL R68, [R1+0x4] ;  /* 0x0000040001447983 */ /* 0x008ee80000100800 */
[----:B----4-:R-:W4:Y:S01]  /*27d0*/  LDL R3, [R1+0xc] ;  /* 0x00000c0001037983 */ /* 0x010f220000100800 */
[----:B------:R-:W-:Y:S04]  /*27e0*/  DEPBAR.LE SB0, 0x0 ;  /* 0x000080000000791a */ /* 0x000fe80000000000 */
[----:B------:R-:W-:Y:S08]  /*27f0*/  BAR.SYNC.DEFER_BLOCKING 0x0 ;  /* 0x0000000000007b1d */ /* 0x000ff00000010000 */
[----:B------:R-:W-:Y:S08]  /*2800*/  LDSM.16.M88.4 R64, [R187] ;  /* 0x00000000bb40783b */ /* 0x000ff00000000200 */
[----:B------:R-:W1:Y:S08]  /*2810*/  LDSM.16.M88.4 R16, [R183+0xc000] ;  /* 0x00c00000b710783b */ /* 0x000e700000000200 */
[----:B------:R-:W1:Y:S08]  /*2820*/  LDSM.16.M88.4 R60, [R187+0x2000] ;  /* 0x00200000bb3c783b */ /* 0x000e700000000200 */
[----:B------:R-:W1:Y:S08]  /*2830*/  LDSM.16.M88.4 R32, [R183+0xc800] ;  /* 0x00c80000b720783b */ /* 0x000e700000000200 */
[----:B------:R-:W1:Y:S01]  /*2840*/  LDSM.16.M88.4 R48, [R183+0xd000] ;  /* 0x00d00000b730783b */ /* 0x000e620000000200 */
[----:B------:R-:W-:Y:S07]  /*2850*/  R2P PR, R0, 0x6 ;  /* 0x0000000600007804 */ /* 0x000fee0000000000 */
[----:B------:R-:W1:Y:S01]  /*2860*/  LDSM.16.M88.4 R132, [R183+0xd800] ;  /* 0x00d80000b784783b */ /* 0x000e620000000200 */
[----:B------:R-:W-:Y:S02]  /*2870*/  SEL R2, R190, 0xffffffe0, !P1 ;  /* 0xffffffe0be027807 */ /* 0x000fe40004800000 */
[----:B------:R-:W-:Y:S02]  /*2880*/  SEL R181, R191, 0xffffffc0, !P2 ;  /* 0xffffffc0bfb57807 */ /* 0x000fe40005000000 */
[C---:B------:R-:W-:Y:S01]  /*2890*/  IADD3 R0, R187.reuse, R2, RZ ;  /* 0x00000002bb007210 */ /* 0x040fe20007ffe0ff */
[-C--:B-1----:R-:W-:Y:S02]  /*28a0*/  HMMA.16816.F32 R4, R64, R16.reuse, RZ ;  /* 0x000000104004723c */ /* 0x082fe400000018ff */
[----:B------:R-:W-:Y:S01]  /*28b0*/  LDSM.16.M88.4 R140, [R186+0xc000] ;  /* 0x00c00000ba8c783b */ /* 0x000fe20000000200 */
[----:B------:R-:W-:Y:S05]  /*28c0*/  IADD3 R160, R187, R181, RZ ;  /* 0x000000b5bba07210 */ /* 0x000fea0007ffe0ff */
[C---:B------:R-:W-:Y:S02]  /*28d0*/  HMMA.16816.F32 R8, R60.reuse, R16, RZ ;  /* 0x000000103c08723c */ /* 0x040fe400000018ff */
[----:B------:R-:W1:Y:S06]  /*28e0*/  LDSM.16.M88.4 R136, [R0] ;  /* 0x000000000088783b */ /* 0x000e6c0000000200 */
[-C--:B------:R-:W-:Y:S02]  /*28f0*/  HMMA.16816.F32 R12, R60, R18.reuse, RZ ;  /* 0x000000123c0c723c */ /* 0x080fe400000018ff */
[----:B------:R1:W1:Y:S06]  /*2900*/  LDSM.16.M88.4 R144, [R0+0x2000] ;  /* 0x002000000090783b */ /* 0x00026c0000000200 */
[C---:B------:R-:W-:Y:S02]  /*2910*/  HMMA.16816.F32 R16, R64.reuse, R18, RZ ;  /* 0x000000124010723c */ /* 0x040fe400000018ff */
[----:B------:R-:W1:Y:S06]  /*2920*/  LDSM.16.M88.4 R148, [R186+0xc800] ;  /* 0x00c80000ba94783b */ /* 0x000e6c0000000200 */
[-C--:B------:R-:W-:Y:S02]  /*2930*/  HMMA.16816.F32 R20, R64, R32.reuse, RZ ;  /* 0x000000204014723c */ /* 0x080fe400000018ff */
[----:B------:R-:W-:Y:S06]  /*2940*/  LDSM.16.M88.4 R152, [R160] ;  /* 0x00000000a098783b */ /* 0x000fec0000000200 */
[C---:B------:R-:W-:Y:S02]  /*2950*/  HMMA.16816.F32 R24, R60.reuse, R32, RZ ;  /* 0x000000203c18723c */ /* 0x040fe400000018ff */
[----:B------:R-:W-:Y:S02]  /*2960*/  LDSM.16.M88.4 R156, [R184+0xc000] ;  /* 0x00c00000b89c783b */ /* 0x000fe40000000200 */
[----:B-1----:R-:W-:Y:S04]  /*2970*/  IADD3 R0, R181, R0, RZ ;  /* 0x00000000b5007210 */ /* 0x002fe80007ffe0ff */
[-C--:B------:R-:W-:Y:S02]  /*2980*/  HMMA.16816.F32 R28, R60, R34.reuse, RZ ;  /* 0x000000223c1c723c */ /* 0x080fe400000018ff */
[----:B------:R-:W-:Y:S06]  /*2990*/  LDSM.16.M88.4 R160, [R160+0x2000] ;  /* 0x00200000a0a0783b */ /* 0x000fec0000000200 */
[C---:B------:R-:W-:Y:S02]  /*29a0*/  HMMA.16816.F32 R32, R64.reuse, R34, RZ ;  /* 0x000000224020723c */ /* 0x040fe400000018ff */
[----:B------:R-:W-:Y:S06]  /*29b0*/  LDSM.16.M88.4 R164, [R184+0xc800] ;  /* 0x00c80000b8a4783b */ /* 0x000fec0000000200 */
[-C--:B------:R-:W-:Y:S02]  /*29c0*/  HMMA.16816.F32 R36, R64, R48.reuse, RZ ;  /* 0x000000304024723c */ /* 0x080fe400000018ff */
[----:B------:R-:W-:Y:S06]  /*29d0*/  LDSM.16.M88.4 R168, [R184+0xd800] ;  /* 0x00d80000b8a8783b */ /* 0x000fec0000000200 */
[C---:B------:R-:W-:Y:S02]  /*29e0*/  HMMA.16816.F32 R40, R60.reuse, R48, RZ ;  /* 0x000000303c28723c */ /* 0x040fe400000018ff */
[----:B------:R-:W-:Y:S06]  /*29f0*/  LDSM.16.M88.4 R176, [R185+0xc000] ;  /* 0x00c00000b9b0783b */ /* 0x000fec0000000200 */
[-C--:B------:R-:W-:Y:S02]  /*2a00*/  HMMA.16816.F32 R44, R60, R50.reuse, RZ ;  /* 0x000000323c2c723c */ /* 0x080fe400000018ff */
[----:B------:R-:W-:Y:S06]  /*2a10*/  LDSM.16.M88.4 R172, [R0] ;  /* 0x0000000000ac783b */ /* 0x000fec0000000200 */
[C---:B------:R-:W-:Y:S08]  /*2a20*/  HMMA.16816.F32 R48, R64.reuse, R50, RZ ;  /* 0x000000324030723c */ /* 0x040ff000000018ff */
[-C--:B------:R-:W-:Y:S08]  /*2a30*/  HMMA.16816.F32 R52, R64, R132.reuse, RZ ;  /* 0x000000844034723c */ /* 0x080ff000000018ff */
[C---:B------:R-:W-:Y:S08]  /*2a40*/  HMMA.16816.F32 R56, R60.reuse, R132, RZ ;  /* 0x000000843c38723c */ /* 0x040ff000000018ff */
[-C--:B------:R-:W-:Y:S08]  /*2a50*/  HMMA.16816.F32 R60, R60, R134.reuse, RZ ;  /* 0x000000863c3c723c */ /* 0x080ff000000018ff */
[----:B------:R-:W-:Y:S01]  /*2a60*/  HMMA.16816.F32 R64, R64, R134, RZ ;  /* 0x000000864040723c */ /* 0x000fe200000018ff */
[----:B------:R-:W1:Y:S07]  /*2a70*/  LDSM.16.M88.4 R132, [R186+0xd000] ;  /* 0x00d00000ba84783b */ /* 0x000e6e0000000200 */
[-C--:B------:R-:W-:Y:S08]  /*2a80*/  HMMA.16816.F32 R4, R136, R140.reuse, R4 ;  /* 0x0000008c8804723c */ /* 0x080ff00000001804 */
[C---:B------:R-:W-:Y:S08]  /*2a90*/  HMMA.16816.F32 R8, R144.reuse, R140, R8 ;  /* 0x0000008c9008723c */ /* 0x040ff00000001808 */
[-C--:B------:R-:W-:Y:S08]  /*2aa0*/  HMMA.16816.F32 R12, R144, R142.reuse, R12 ;  /* 0x0000008e900c723c */ /* 0x080ff0000000180c */
[C---:B------:R-:W-:Y:S01]  /*2ab0*/  HMMA.16816.F32 R16, R136.reuse, R142, R16 ;  /* 0x0000008e8810723c */ /* 0x040fe20000001810 */
[----:B------:R-:W2:Y:S07]  /*2ac0*/  LDSM.16.M88.4 R140, [R186+0xd800] ;  /* 0x00d80000ba8c783b */ /* 0x000eae0000000200 */
[-C--:B------:R-:W-:Y:S08]  /*2ad0*/  HMMA.16816.F32 R20, R136, R148.reuse, R20 ;  /* 0x000000948814723c */ /* 0x080ff00000001814 */
[C---:B------:R-:W-:Y:S08]  /*2ae0*/  HMMA.16816.F32 R24, R144.reuse, R148, R24 ;  /* 0x000000949018723c */ /* 0x040ff00000001818 */
[-C--:B------:R-:W-:Y:S08]  /*2af0*/  HMMA.16816.F32 R28, R144, R150.reuse, R28 ;  /* 0x00000096901c723c */ /* 0x080ff0000000181c */
[C---:B------:R-:W-:Y:S01]  /*2b00*/  HMMA.16816.F32 R32, R136.reuse, R150, R32 ;  /* 0x000000968820723c */ /* 0x040fe20000001820 */
[----:B------:R-:W3:Y:S07]  /*2b10*/  LDSM.16.M88.4 R148, [R184+0xd000] ;  /* 0x00d00000b894783b */ /* 0x000eee0000000200 */
[-C--:B-1----:R-:W-:Y:S08]  /*2b20*/  HMMA.16816.F32 R36, R136, R132.reuse, R36 ;  /* 0x000000848824723c */ /* 0x082ff00000001824 */
[C---:B------:R-:W-:Y:S08]  /*2b30*/  HMMA.16816.F32 R40, R144.reuse, R132, R40 ;  /* 0x000000849028723c */ /* 0x040ff00000001828 */
[-C--:B------:R-:W-:Y:S08]  /*2b40*/  HMMA.16816.F32 R44, R144, R134.reuse, R44 ;  /* 0x00000086902c723c */ /* 0x080ff0000000182c */
[C---:B------:R-:W-:Y:S01]  /*2b50*/  HMMA.16816.F32 R48, R136.reuse, R134, R48 ;  /* 0x000000868830723c */ /* 0x040fe20000001830 */
[----:B------:R-:W1:Y:S03]  /*2b60*/  LDSM.16.M88.4 R132, [R0+0x2000] ;  /* 0x002000000084783b */ /* 0x000e660000000200 */
[----:B----4-:R-:W-:Y:S04]  /*2b70*/  FSETP.NEU.FTZ.AND P0, PT, R3, -INF , PT ;  /* 0xff8000000300780b */ /* 0x010fe80003f1d000 */
        /* <DEDUP_REMOVED lines=12> */
[-C--:B---3--:R-:W-:Y:S08]  /*2c40*/  HMMA.16816.F32 R36, R152, R148.reuse, R36 ;  /* 0x000000949824723c */ /* 0x088ff00000001824 */
[C---:B------:R-:W-:Y:S07]  /*2c50*/  HMMA.16816.F32 R40, R160.reuse, R148, R40 ;  /* 0x00000094a028723c */ /* 0x040fee0000001828 */
[----:B------:R-:W-:Y:S01]  /*2c60*/  IADD3 R148, R182, R2, RZ ;  /* 0x00000002b6947210 */ /* 0x000fe20007ffe0ff */
[-C--:B------:R-:W-:Y:S08]  /*2c70*/  HMMA.16816.F32 R44, R160, R150.reuse, R44 ;  /* 0x00000096a02c723c */ /* 0x080ff0000000182c */
[C---:B------:R-:W-:Y:S01]  /*2c80*/  HMMA.16816.F32 R48, R152.reuse, R150, R48 ;  /* 0x000000969830723c */ /* 0x040fe20000001830 */
[----:B------:R-:W2:Y:S07]  /*2c90*/  LDL R150, [R1+0x40] ;  /* 0x0000400001967983 */ /* 0x000eae0000100800 */
        /* <DEDUP_REMOVED lines=27> */
[----:B------:R-:W-:Y:S02]  /*2e50*/  FMUL.FTZ R11, R11, c[0x0][0x2ec] ;  /* 0x0000bb000b0b7a20 */ /* 0x000fe40000410000 */
[----:B---3--:R-:W-:Y:S02]  /*2e60*/  FMUL.FTZ R10, R3, 1.4426950216293334961 ;  /* 0x3fb8aa3b030a7820 */ /* 0x008fe40000410000 */
[----:B------:R-:W3:Y:S03]  /*2e70*/  LDL R3, [R1] ;  /* 0x0000000001037983 */ /* 0x000ee60000100800 */
[----:B------:R-:W-:Y:S02]  /*2e80*/  FSEL R10, R10, RZ, P0 ;  /* 0x000000ff0a0a7208 */ /* 0x000fe40000000000 */
[----:B------:R-:W-:Y:S01]  /*2e90*/  MUFU.TANH R94, R12 ;  /* 0x0000000c005e7308 */ /* 0x000fe20000002400 */
[C---:B------:R-:W-:Y:S02]  /*2ea0*/  FSETP.NEU.FTZ.AND P0, PT, R69.reuse, -INF , PT ;  /* 0xff8000004500780b */ /* 0x040fe40003f1d000 */
[--C-:B-1----:R-:W-:Y:S02]  /*2eb0*/  FFMA.FTZ R0, R196, c[0x0][0x23c], -R10.reuse ;  /* 0x00008f00c4007a23 */ /* 0x102fe4000001080a */
[----:B----4-:R-:W-:Y:S05]  /*2ec0*/  FMUL.FTZ R9, R69, 1.4426950216293334961 ;  /* 0x3fb8aa3b45097820 */ /* 0x010fea0000410000 */
[----:B------:R1:W-:Y:S01]  /*2ed0*/  MUFU.EX2 R169, R0 ;  /* 0x0000000000a97308 */ /* 0x0003e20000000800 */
[----:B------:R-:W-:Y:S02]  /*2ee0*/  FSEL R9, R9, RZ, P0 ;  /* 0x000000ff09097208 */ /* 0x000fe40000000000 */
[----:B------:R-:W-:Y:S07]  /*2ef0*/  FSETP.NEU.FTZ.AND P0, PT, R68, -INF , PT ;  /* 0xff8000004400780b */ /* 0x000fee0003f1d000 */
[----:B------:R-:W-:Y:S10]  /*2f00*/  MUFU.TANH R93, R13 ;  /* 0x0000000d005d7308 */ /* 0x000ff40000002400 */
[----:B------:R-:W4:Y:S01]  /*2f10*/  MUFU.TANH R110, R6 ;  /* 0x00000006006e7308 */ /* 0x000f220000002400 */
[----:B-1----:R-:W-:Y:S09]  /*2f20*/  FFMA.FTZ R0, R197, c[0x0][0x23c], -R10 ;  /* 0x00008f00c5007a23 */ /* 0x002ff2000001080a */
[----:B------:R-:W-:Y:S10]  /*2f30*/  MUFU.TANH R78, R14 ;  /* 0x0000000e004e7308 */ /* 0x000ff40000002400 */
[----:B------:R1:W1:Y:S10]  /*2f40*/  MUFU.TANH R109, R7 ;  /* 0x00000007006d7308 */ /* 0x0002740000002400 */
[----:B------:R-:W-:Y:S10]  /*2f50*/  MUFU.TANH R77, R15 ;  /* 0x0000000f004d7308 */ /* 0x000ff40000002400 */
[----:B------:R4:W-:Y:S01]  /*2f60*/  MUFU.EX2 R166, R0 ;  /* 0x0000000000a67308 */ /* 0x0009e20000000800 */
[----:B-1----:R-:W1:Y:S09]  /*2f70*/  LDSM.16.M88.4 R4, [R185+0xc800] ;  /* 0x00c80000b904783b */ /* 0x002e720000000200 */
[----:B------:R-:W-:Y:S10]  /*2f80*/  MUFU.TANH R79, R11 ;  /* 0x0000000b004f7308 */ /* 0x000ff40000002400 */
[----:B------:R1:W1:Y:S01]  /*2f90*/  MUFU.TANH R96, R8 ;  /* 0x0000000800607308 */ /* 0x0002620000002400 */
[--C-:B----4-:R-:W-:Y:S09]  /*2fa0*/  FFMA.FTZ R0, R110, c[0x0][0x23c], -R9.reuse ;  /* 0x00008f006e007a23 */ /* 0x110ff20000010809 */
[----:B------:R4:W-:Y:S10]  /*2fb0*/  MUFU.EX2 R213, R0 ;  /* 0x0000000000d57308 */ /* 0x0009f40000000800 */
[----:B------:R-:W2:Y:S01]  /*2fc0*/  MUFU.TANH R151, R16 ;  /* 0x0000001000977308 */ /* 0x000ea20000002400 */
[-C--:B-1----:R-:W-:Y:S03]  /*2fd0*/  HMMA.16816.F32 R20, R172, R4.reuse, R20 ;  /* 0x00000004ac14723c */ /* 0x082fe60000001814 */
[----:B------:R-:W-:Y:S06]  /*2fe0*/  FMUL.FTZ R8, R68, 1.4426950216293334961 ;  /* 0x3fb8aa3b44087820 */ /* 0x000fec0000410000 */
[----:B------:R-:W1:Y:S01]  /*2ff0*/  MUFU.TANH R149, R17 ;  /* 0x0000001100957308 */ /* 0x000e620000002400 */
[C---:B------:R-:W-:Y:S04]  /*3000*/  HMMA.16816.F32 R24, R132.reuse, R4, R24 ;  /* 0x000000048418723c */ /* 0x040fe80000001818 */
[--C-:B----4-:R-:W-:Y:S01]  /*3010*/  FFMA.FTZ R0, R109, c[0x0][0x23c], -R9.reuse ;  /* 0x00008f006d007a23 */ /* 0x110fe20000010809 */
[----:B------:R-:W-:Y:S04]  /*3020*/  FSEL R8, R8, RZ, P0 ;  /* 0x000000ff08087208 */ /* 0x000fe80000000000 */
[----:B------:R4:W-:Y:S01]  /*3030*/  MUFU.EX2 R212, R0 ;  /* 0x0000000000d47308 */ /* 0x0009e20000000800 */
[-C--:B------:R-:W-:Y:S03]  /*3040*/  HMMA.16816.F32 R28, R132, R6.reuse, R28 ;  /* 0x00000006841c723c */ /* 0x080fe6000000181c */
[--C-:B------:R-:W-:Y:S02]  /*3050*/  FFMA.FTZ R4, R94, c[0x0][0x23c], -R8.reuse ;  /* 0x00008f005e047a23 */ /* 0x100fe40000010808 */
[--C-:B------:R-:W-:Y:S02]  /*3060*/  FFMA.FTZ R11, R95, c[0x0][0x23c], -R8.reuse ;  /* 0x00008f005f0b7a23 */ /* 0x100fe40000010808 */
[----:B------:R-:W-:Y:S01]  /*3070*/  FMUL.FTZ R20, R20, c[0x0][0x2ec] ;  /* 0x0000bb0014147a20 */ /* 0x000fe20000410000 */
[C---:B------:R-:W-:Y:S01]  /*3080*/  HMMA.16816.F32 R32, R172.reuse, R6, R32 ;  /* 0x00000006ac20723c */ /* 0x040fe20000001820 */
[----:B------:R1:W-:Y:S03]  /*3090*/  MUFU.EX2 R221, R4 ;  /* 0x0000000400dd7308 */ /* 0x0003e60000000800 */
[----:B------:R-:W-:Y:S02]  /*30a0*/  FMUL.FTZ R21, R21, c[0x0][0x2ec] ;  /* 0x0000bb0015157a20 */ /* 0x000fe40000410000 */
[----:B------:R-:W-:Y:S02]  /*30b0*/  FMUL.FTZ R22, R22, c[0x0][0x2ec] ;  /* 0x0000bb0016167a20 */ /* 0x000fe40000410000 */
[----:B------:R-:W-:Y:S03]  /*30c0*/  FMUL.FTZ R5, R24, c[0x0][0x2ec] ;  /* 0x0000bb0018057a20 */ /* 0x000fe60000410000 */
[----:B------:R-:W-:Y:S01]  /*30d0*/  MUFU.TANH R108, R18 ;  /* 0x00000012006c7308 */ /* 0x000fe20000002400 */
[----:B------:R-:W-:Y:S02]  /*30e0*/  FMUL.FTZ R25, R25, c[0x0][0x2ec] ;  /* 0x0000bb0019197a20 */ /* 0x000fe40000410000 */
[----:B------:R-:W-:Y:S02]  /*30f0*/  FMUL.FTZ R23, R23, c[0x0][0x2ec] ;  /* 0x0000bb0017177a20 */ /* 0x000fe40000410000 */
[--C-:B----4-:R-:W-:Y:S02]  /*3100*/  FFMA.FTZ R0, R96, c[0x0][0x23c], -R8.reuse ;  /* 0x00008f0060007a23 */ /* 0x110fe40000010808 */
[----:B------:R-:W-:Y:S02]  /*3110*/  FMUL.FTZ R29, R29, c[0x0][0x2ec] ;  /* 0x0000bb001d1d7a20 */ /* 0x000fe40000410000 */
[----:B------:R-:W-:Y:S01]  /*3120*/  FMUL.FTZ R30, R30, c[0x0][0x2ec] ;  /* 0x0000bb001e1e7a20 */ /* 0x000fe20000410000 */
[----:B------:R-:W-:Y:S01]  /*3130*/  MUFU.TANH R91, R25 ;  /* 0x00000019005b7308 */ /* 0x000fe20000002400 */
[----:B------:R-:W-:Y:S02]  /*3140*/  FMUL.FTZ R31, R31, c[0x0][0x2ec] ;  /* 0x0000bb001f1f7a20 */ /* 0x000fe40000410000 */
[----:B------:R-:W-:Y:S02]  /*3150*/  FMUL.FTZ R32, R32, c[0x0][0x2ec] ;  /* 0x0000bb0020207a20 */ /* 0x000fe40000410000 */
[----:B-1----:R-:W-:Y:S02]  /*3160*/  FFMA.FTZ R4, R93, c[0x0][0x23c], -R8 ;  /* 0x00008f005d047a23 */ /* 0x002fe40000010808 */
[----:B------:R-:W-:Y:S02]  /*3170*/  FMUL.FTZ R33, R33, c[0x0][0x2ec] ;  /* 0x0000bb0021217a20 */ /* 0x000fe40000410000 */
[----:B------:R-:W-:Y:S01]  /*3180*/  FMUL.FTZ R34, R34, c[0x0][0x2ec] ;  /* 0x0000bb0022227a20 */ /* 0x000fe20000410000 */
[----:B------:R3:W-:Y:S01]  /*3190*/  MUFU.EX2 R223, R0 ;  /* 0x0000000000df7308 */ /* 0x0007e20000000800 */
[----:B------:R-:W-:Y:S02]  /*31a0*/  FMUL.FTZ R35, R35, c[0x0][0x2ec] ;  /* 0x0000bb0023237a20 */ /* 0x000fe40000410000 */
[----:B------:R-:W-:Y:S02]  /*31b0*/  FMUL.FTZ R26, R26, c[0x0][0x2ec] ;  /* 0x0000bb001a1a7a20 */ /* 0x000fe40000410000 */
[----:B------:R-:W-:Y:S05]  /*31c0*/  FMUL.FTZ R27, R27, c[0x0][0x2ec] ;  /* 0x0000bb001b1b7a20 */ /* 0x000fea0000410000 */
[----:B------:R-:W-:Y:S10]  /*31d0*/  MUFU.TANH R89, R29 ;  /* 0x0000001d00597308 */ /* 0x000ff40000002400 */
[----:B------:R1:W-:Y:S10]  /*31e0*/  MUFU.EX2 R220, R4 ;  /* 0x0000000400dc7308 */ /* 0x0003f40000000800 */
[----:B------:R-:W-:Y:S10]  /*31f0*/  MUFU.TANH R74, R30 ;  /* 0x0000001e004a7308 */ /* 0x000ff40000002400 */
[----:B------:R-:W-:Y:S10]  /*3200*/  MUFU.TANH R107, R19 ;  /* 0x00000013006b7308 */ /* 0x000ff40000002400 */
[----:B------:R-:W-:Y:S10]  /*3210*/  MUFU.TANH R73, R31 ;  /* 0x0000001f00497308 */ /* 0x000ff40000002400 */
[----:B------:R4:W-:Y:S10]  /*3220*/  MUFU.EX2 R222, R11 ;  /* 0x0000000b00de7308 */ /* 0x0009f40000000800 */
[----:B------:R-:W-:Y:S10]  /*3230*/  MUFU.TANH R76, R26 ;  /* 0x0000001a004c7308 */ /* 0x000ff40000002400 */
[----:B------:R-:W-:Y:S10]  /*3240*/  MUFU.TANH R116, R20 ;  /* 0x0000001400747308 */ /* 0x000ff40000002400 */
[----:B------:R-:W-:Y:S10]  /*3250*/  MUFU.TANH R75, R27 ;  /* 0x0000001b004b7308 */ /* 0x000ff40000002400 */
[----:B------:R-:W-:Y:S10]  /*3260*/  MUFU.TANH R92, R5 ;  /* 0x00000005005c7308 */ /* 0x000ff40000002400 */
[----:B------:R-:W1:Y:S10]  /*3270*/  MUFU.TANH R115, R21 ;  /* 0x0000001500737308 */ /* 0x000e740000002400 */
[----:B------:R-:W4:Y:S01]  /*3280*/  MUFU.TANH R106, R22 ;  /* 0x00000016006a7308 */ /* 0x000f220000002400 */
[C---:B---3--:R-:W-:Y:S01]  /*3290*/  FMUL.FTZ R0, R3.reuse, 1.4426950216293334961 ;  /* 0x3fb8aa3b03007820 */ /* 0x048fe20000410000 */
[----:B------:R-:W-:Y:S08]  /*32a0*/  FSETP.NEU.FTZ.AND P0, PT, R3, -INF , PT ;  /* 0xff8000000300780b */ /* 0x000ff00003f1d000 */
[----:B------:R-:W-:Y:S01]  /*32b0*/  MUFU.TANH R114, R32 ;  /* 0x0000002000727308 */ /* 0x000fe20000002400 */
[----:B------:R-:W-:Y:S02]  /*32c0*/  FSEL R0, R0, RZ, P0 ;  /* 0x000000ff00007208 */ /* 0x000fe40000000000 */
[----:B--2---:R-:W-:Y:S03]  /*32d0*/  IADD3 R150, P0, R150, UR8, RZ ;  /* 0x0000000896967c10 */ /* 0x004fe6000ff1e0ff */
[--C-:B-1----:R-:W-:Y:S02]  /*32e0*/  FFMA.FTZ R4, R78, c[0x0][0x23c], -R0.reuse ;  /* 0x00008f004e047a23 */ /* 0x102fe40000010800 */
[--C-:B----4-:R-:W-:Y:S02]  /*32f0*/  FFMA.FTZ R11, R80, c[0x0][0x23c], -R0.reuse ;  /* 0x00008f00500b7a23 */ /* 0x110fe40000010800 */
[----:B------:R1:W-:Y:S10]  /*3300*/  MUFU.EX2 R229, R4 ;  /* 0x0000000400e57308 */ /* 0x0003f40000000800 */
[----:B------:R2:W-:Y:S10]  /*3310*/  MUFU.EX2 R231, R11 ;  /* 0x0000000b00e77308 */ /* 0x0005f40000000800 */
[----:B------:R-:W3:Y:S01]  /*3320*/  MUFU.TANH R105, R23 ;  /* 0x0000001700697308 */ /* 0x000ee20000002400 */
[--C-:B-1----:R-:W-:Y:S09]  /*3330*/  FFMA.FTZ R4, R77, c[0x0][0x23c], -R0.reuse ;  /* 0x00008f004d047a23 */ /* 0x102ff20000010800 */
[----:B------:R1:W-:Y:S01]  /*3340*/  MUFU.EX2 R228, R4 ;  /* 0x0000000400e47308 */ /* 0x0003e20000000800 */
[----:B--2---:R-:W-:Y:S09]  /*3350*/  FFMA.FTZ R11, R79, c[0x0][0x23c], -R0 ;  /* 0x00008f004f0b7a23 */ /* 0x004ff20000010800 */
[----:B------:R2:W-:Y:S10]  /*3360*/  MUFU.EX2 R230, R11 ;  /* 0x0000000b00e67308 */ /* 0x0005f40000000800 */
[----:B------:R-:W-:Y:S01]  /*3370*/  MUFU.TANH R113, R33 ;  /* 0x0000002100717308 */ /* 0x000fe20000002400 */
[--C-:B-1----:R-:W-:Y:S09]  /*3380*/  FFMA.FTZ R4, R151, c[0x0][0x23c], -R10.reuse ;  /* 0x00008f0097047a23 */ /* 0x102ff2000001080a */
[----:B------:R1:W-:Y:S01]  /*3390*/  MUFU.EX2 R177, R4 ;  /* 0x0000000400b17308 */ /* 0x0003e20000000800 */
[----:B--2---:R-:W-:Y:S09]  /*33a0*/  FMUL.FTZ R11, R28, c[0x0][0x2ec] ;  /* 0x0000bb001c0b7a20 */ /* 0x004ff20000410000 */
[----:B------:R-:W-:Y:S10]  /*33b0*/  MUFU.TANH R104, R34 ;  /* 0x0000002200687308 */ /* 0x000ff40000002400 */
[----:B------:R2:W4:Y:S01]  /*33c0*/  MUFU.TANH R90, R11 ;  /* 0x0000000b005a7308 */ /* 0x0005220000002400 */
[--C-:B-1----:R-:W-:Y:S09]  /*33d0*/  FFMA.FTZ R4, R149, c[0x0][0x23c], -R10.reuse ;  /* 0x00008f0095047a23 */ /* 0x102ff2000001080a */
[----:B------:R1:W-:Y:S10]  /*33e0*/  MUFU.EX2 R176, R4 ;  /* 0x0000000400b07308 */ /* 0x0003f40000000800 */
[----:B------:R-:W3:Y:S01]  /*33f0*/  MUFU.TANH R103, R35 ;  /* 0x0000002300677308 */ /* 0x000ee20000002400 */
[--C-:B--2---:R-:W-:Y:S09]  /*3400*/  FFMA.FTZ R11, R115, c[0x0][0x23c], -R10.reuse ;  /* 0x00008f00730b7a23 */ /* 0x104ff2000001080a */
[----:B------:R2:W-:Y:S01]  /*3410*/  MUFU.EX2 R170, R11 ;  /* 0x0000000b00aa7308 */ /* 0x0005e20000000800 */
[--C-:B-1----:R-:W-:Y:S09]  /*3420*/  FFMA.FTZ R4, R108, c[0x0][0x23c], -R9.reuse ;  /* 0x00008f006c047a23 */ /* 0x102ff20000010809 */
[----:B------:R1:W-:Y:S01]  /*3430*/  MUFU.EX2 R203, R4 ;  /* 0x0000000400cb7308 */ /* 0x0003e20000000800 */
[--C-:B--2---:R-:W-:Y:S09]  /*3440*/  FFMA.FTZ R11, R106, c[0x0][0x23c], -R9.reuse ;  /* 0x00008f006a0b7a23 */ /* 0x104ff20000010809 */
[----:B------:R3:W-:Y:S01]  /*3450*/  MUFU.EX2 R199, R11 ;  /* 0x0000000b00c77308 */ /* 0x0007e20000000800 */
[--C-:B-1----:R-:W-:Y:S09]  /*3460*/  FFMA.FTZ R4, R107, c[0x0][0x23c], -R9.reuse ;  /* 0x00008f006b047a23 */ /* 0x102ff20000010809 */
[----:B------:R1:W-:Y:S01]  /*3470*/  MUFU.EX2 R202, R4 ;  /* 0x0000000400ca7308 */ /* 0x0003e20000000800 */
[--C-:B---3--:R-:W-:Y:S09]  /*3480*/  FFMA.FTZ R11, R105, c[0x0][0x23c], -R9.reuse ;  /* 0x00008f00690b7a23 */ /* 0x108ff20000010809 */
[----:B------:R2:W-:Y:S01]  /*3490*/  MUFU.EX2 R198, R11 ;  /* 0x0000000b00c67308 */ /* 0x0005e20000000800 */
[----:B-1----:R-:W-:Y:S09]  /*34a0*/  FFMA.FTZ R4, R116, c[0x0][0x23c], -R10 ;  /* 0x00008f0074047a23 */ /* 0x002ff2000001080a */
[----:B------:R1:W-:Y:S01]  /*34b0*/  MUFU.EX2 R171, R4 ;  /* 0x0000000400ab7308 */ /* 0x0003e20000000800 */
[--C-:B--2---:R-:W-:Y:S09]  /*34c0*/  FFMA.FTZ R11, R92, c[0x0][0x23c], -R8.reuse ;  /* 0x00008f005c0b7a23 */ /* 0x104ff20000010808 */
[----:B------:R2:W-:Y:S01]  /*34d0*/  MUFU.EX2 R215, R11 ;  /* 0x0000000b00d77308 */ /* 0x0005e20000000800 */
[----:B-1----:R-:W1:Y:S01]  /*34e0*/  LDSM.16.M88.4 R4, [R185+0xd000] ;  /* 0x00d00000b904783b */ /* 0x002e620000000200 */
[----:B--2---:R-:W-:Y:S08]  /*34f0*/  FFMA.FTZ R11, R91, c[0x0][0x23c], -R8 ;  /* 0x00008f005b0b7a23 */ /* 0x004ff00000010808 */
[----:B------:R2:W-:Y:S01]  /*3500*/  MUFU.EX2 R214, R11 ;  /* 0x0000000b00d67308 */ /* 0x0005e20000000800 */
[-C--:B-1----:R-:W-:Y:S03]  /*3510*/  HMMA.16816.F32 R36, R172, R4.reuse, R36 ;  /* 0x00000004ac24723c */ /* 0x082fe60000001824 */
[----:B--2---:R-:W-:Y:S05]  /*3520*/  FFMA.FTZ R11, R76, c[0x0][0x23c], -R0 ;  /* 0x00008f004c0b7a23 */ /* 0x004fea0000010800 */
[C---:B------:R-:W-:Y:S01]  /*3530*/  HMMA.16816.F32 R40, R132.reuse, R4, R40 ;  /* 0x000000048428723c */ /* 0x040fe20000001828 */
[----:B------:R1:W-:Y:S06]  /*3540*/  MUFU.EX2 R227, R11 ;  /* 0x0000000b00e37308 */ /* 0x0003ec0000000800 */
[----:B----4-:R-:W-:Y:S01]  /*3550*/  FFMA.FTZ R4, R90, c[0x0][0x23c], -R8 ;  /* 0x00008f005a047a23 */ /* 0x010fe20000010808 */
[-C--:B------:R-:W-:Y:S03]  /*3560*/  HMMA.16816.F32 R44, R132, R6.reuse, R44 ;  /* 0x00000006842c723c */ /* 0x080fe6000000182c */
[----:B------:R2:W-:Y:S05]  /*3570*/  MUFU.EX2 R211, R4 ;  /* 0x0000000400d37308 */ /* 0x0005ea0000000800 */
[----:B------:R-:W-:Y:S01]  /*3580*/  FMUL.FTZ R36, R36, c[0x0][0x2ec] ;  /* 0x0000bb0024247a20 */ /* 0x000fe20000410000 */
[C---:B------:R-:W-:Y:S04]  /*3590*/  HMMA.16816.F32 R48, R172.reuse, R6, R48 ;  /* 0x00000006ac30723c */ /* 0x040fe80000001830 */
[----:B------:R-:W-:Y:S01]  /*35a0*/  FMUL.FTZ R37, R37, c[0x0][0x2ec] ;  /* 0x0000bb0025257a20 */ /* 0x000fe20000410000 */
[----:B------:R-:W3:Y:S01]  /*35b0*/  MUFU.TANH R112, R36 ;  /* 0x0000002400707308 */ /* 0x000ee20000002400 */
[----:B------:R-:W-:Y:S02]  /*35c0*/  FMUL.FTZ R38, R38, c[0x0][0x2ec] ;  /* 0x0000bb0026267a20 */ /* 0x000fe40000410000 */
[----:B------:R-:W-:Y:S04]  /*35d0*/  FMUL.FTZ R41, R41, c[0x0][0x2ec] ;  /* 0x0000bb0029297a20 */ /* 0x000fe80000410000 */
[----:B------:R-:W-:Y:S02]  /*35e0*/  FMUL.FTZ R5, R40, c[0x0][0x2ec] ;  /* 0x0000bb0028057a20 */ /* 0x000fe40000410000 */
[----:B-1----:R-:W-:Y:S01]  /*35f0*/  FFMA.FTZ R11, R75, c[0x0][0x23c], -R0 ;  /* 0x00008f004b0b7a23 */ /* 0x002fe20000010800 */
[----:B------:R-:W-:Y:S01]  /*3600*/  MUFU.TANH R87, R41 ;  /* 0x0000002900577308 */ /* 0x000fe20000002400 */
[----:B------:R-:W-:Y:S02]  /*3610*/  FMUL.FTZ R39, R39, c[0x0][0x2ec] ;  /* 0x0000bb0027277a20 */ /* 0x000fe40000410000 */
[----:B------:R-:W-:Y:S02]  /*3620*/  FMUL.FTZ R45, R45, c[0x0][0x2ec] ;  /* 0x0000bb002d2d7a20 */ /* 0x000fe40000410000 */
[----:B--2---:R-:W-:Y:S02]  /*3630*/  FFMA.FTZ R4, R89, c[0x0][0x23c], -R8 ;  /* 0x00008f0059047a23 */ /* 0x004fe40000010808 */
        /* <DEDUP_REMOVED lines=9> */
[----:B------:R-:W-:Y:S09]  /*36d0*/  FMUL.FTZ R51, R51, c[0x0][0x2ec] ;  /* 0x0000bb0033337a20 */ /* 0x000ff20000410000 */
[----:B------:R-:W-:Y:S01]  /*36e0*/  MUFU.TANH R88, R5 ;  /* 0x0000000500587308 */ /* 0x000fe20000002400 */
[--C-:B-1----:R-:W-:Y:S09]  /*36f0*/  FFMA.FTZ R4, R74, c[0x0][0x23c], -R0.reuse ;  /* 0x00008f004a047a23 */ /* 0x102ff20000010800 */
[----:B------:R1:W-:Y:S10]  /*3700*/  MUFU.EX2 R225, R4 ;  /* 0x0000000400e17308 */ /* 0x0003f40000000800 */
[----:B------:R-:W-:Y:S10]  /*3710*/  MUFU.TANH R70, R46 ;  /* 0x0000002e00467308 */ /* 0x000ff40000002400 */
[----:B------:R-:W-:Y:S01]  /*3720*/  MUFU.TANH R250, R48 ;  /* 0x0000003000fa7308 */ /* 0x000fe20000002400 */
[----:B-1----:R-:W-:Y:S09]  /*3730*/  FFMA.FTZ R4, R73, c[0x0][0x23c], -R0 ;  /* 0x00008f0049047a23 */ /* 0x002ff20000010800 */
[----:B------:R1:W-:Y:S10]  /*3740*/  MUFU.EX2 R224, R4 ;  /* 0x0000000400e07308 */ /* 0x0003f40000000800 */
[----:B------:R-:W-:Y:S10]  /*3750*/  MUFU.TANH R69, R47 ;  /* 0x0000002f00457308 */ /* 0x000ff40000002400 */
        /* <DEDUP_REMOVED lines=11> */
[----:B------:R-:W2:Y:S10]  /*3810*/  MUFU.TANH R111, R37 ;  /* 0x00000025006f7308 */ /* 0x000eb40000002400 */
[----:B------:R-:W4:Y:S01]  /*3820*/  MUFU.TANH R102, R38 ;  /* 0x0000002600667308 */ /* 0x000f220000002400 */
[--C-:B-1----:R-:W-:Y:S09]  /*3830*/  FFMA.FTZ R4, R103, c[0x0][0x23c], -R9.reuse ;  /* 0x00008f0067047a23 */ /* 0x102ff20000010809 */
[----:B------:R3:W-:Y:S10]  /*3840*/  MUFU.EX2 R194, R4 ;  /* 0x0000000400c27308 */ /* 0x0007f40000000800 */
[----:B------:R-:W-:Y:S10]  /*3850*/  MUFU.TANH R101, R39 ;  /* 0x0000002700657308 */ /* 0x000ff40000002400 */
[----:B------:R1:W-:Y:S01]  /*3860*/  MUFU.EX2 R226, R11 ;  /* 0x0000000b00e27308 */ /* 0x0003e20000000800 */
[--C-:B---3--:R-:W-:Y:S09]  /*3870*/  FFMA.FTZ R4, R112, c[0x0][0x23c], -R10.reuse ;  /* 0x00008f0070047a23 */ /* 0x108ff2000001080a */
[----:B------:R3:W-:Y:S01]  /*3880*/  MUFU.EX2 R161, R4 ;  /* 0x0000000400a17308 */ /* 0x0007e20000000800 */
[----:B-1----:R-:W-:Y:S09]  /*3890*/  FMUL.FTZ R11, R44, c[0x0][0x2ec] ;  /* 0x0000bb002c0b7a20 */ /* 0x002ff20000410000 */
[----:B------:R2:W1:Y:S01]  /*38a0*/  MUFU.TANH R86, R11 ;  /* 0x0000000b00567308 */ /* 0x0004620000002400 */
[----:B---3--:R-:W3:Y:S01]  /*38b0*/  LDSM.16.M88.4 R4, [R185+0xd800] ;  /* 0x00d80000b904783b */ /* 0x008ee20000000200 */
[----:B--2---:R-:W-:Y:S08]  /*38c0*/  FFMA.FTZ R11, R111, c[0x0][0x23c], -R10 ;  /* 0x00008f006f0b7a23 */ /* 0x004ff0000001080a */
[----:B------:R4:W-:Y:S01]  /*38d0*/  MUFU.EX2 R160, R11 ;  /* 0x0000000b00a07308 */ /* 0x0009e20000000800 */
[-C--:B---3--:R-:W-:Y:S03]  /*38e0*/  HMMA.16816.F32 R52, R172, R4.reuse, R52 ;  /* 0x00000004ac34723c */ /* 0x088fe60000001834 */
[--C-:B----4-:R-:W-:Y:S05]  /*38f0*/  FFMA.FTZ R11, R102, c[0x0][0x23c], -R9.reuse ;  /* 0x00008f00660b7a23 */ /* 0x110fea0000010809 */
[C---:B------:R-:W-:Y:S01]  /*3900*/  HMMA.16816.F32 R56, R132.reuse, R4, R56 ;  /* 0x000000048438723c */ /* 0x040fe20000001838 */
[----:B------:R2:W-:Y:S06]  /*3910*/  MUFU.EX2 R179, R11 ;  /* 0x0000000b00b37308 */ /* 0x0005ec0000000800 */
[--C-:B-1----:R-:W-:Y:S01]  /*3920*/  FFMA.FTZ R4, R86, c[0x0][0x23c], -R8.reuse ;  /* 0x00008f0056047a23 */ /* 0x102fe20000010808 */
[-C--:B------:R-:W-:Y:S03]  /*3930*/  HMMA.16816.F32 R60, R132, R6.reuse, R60 ;  /* 0x00000006843c723c */ /* 0x080fe6000000183c */
[----:B------:R1:W-:Y:S05]  /*3940*/  MUFU.EX2 R201, R4 ;  /* 0x0000000400c97308 */ /* 0x0003ea0000000800 */
[----:B------:R-:W-:Y:S01]  /*3950*/  FMUL.FTZ R52, R52, c[0x0][0x2ec] ;  /* 0x0000bb0034347a20 */ /* 0x000fe20000410000 */
[----:B------:R-:W-:Y:S04]  /*3960*/  HMMA.16816.F32 R64, R172, R6, R64 ;  /* 0x00000006ac40723c */ /* 0x000fe80000001840 */
[----:B------:R-:W-:Y:S01]  /*3970*/  FMUL.FTZ R53, R53, c[0x0][0x2ec] ;  /* 0x0000bb0035357a20 */ /* 0x000fe20000410000 */
[----:B------:R-:W3:Y:S01]  /*3980*/  MUFU.TANH R248, R52 ;  /* 0x0000003400f87308 */ /* 0x000ee20000002400 */
[----:B------:R-:W-:Y:S01]  /*3990*/  FMUL.FTZ R54, R54, c[0x0][0x2ec] ;  /* 0x0000bb0036367a20 */ /* 0x000fe20000410000 */
[----:B------:R-:W-:Y:S01]  /*39a0*/  F2FP.PACK_AB R6, R212, R213 ;  /* 0x000000d5d406723e */ /* 0x000fe200000000ff */
[----:B------:R-:W-:Y:S01]  /*39b0*/  FMUL.FTZ R55, R55, c[0x0][0x2ec] ;  /* 0x0000bb0037377a20 */ /* 0x000fe20000410000 */
[----:B------:R-:W-:Y:S03]  /*39c0*/  MOV R172, R196 ;  /* 0x000000c400ac7202 */ /* 0x000fe60000000f00 */
[--C-:B--2---:R-:W-:Y:S01]  /*39d0*/  FFMA.FTZ R11, R101, c[0x0][0x23c], -R9.reuse ;  /* 0x00008f00650b7a23 */ /* 0x104fe20000010809 */
[----:B------:R2:W-:Y:S01]  /*39e0*/  STS [R232+0x1c400], R6 ;  /* 0x01c40006e8007388 */ /* 0x0005e20000000800 */
        /* <DEDUP_REMOVED lines=14> */
[----:B--2---:R-:W-:Y:S09]  /*3ad0*/  F2FP.PACK_AB R6, R222, R223 ;  /* 0x000000dfde06723e */ /* 0x004ff200000000ff */
[----:B------:R2:W-:Y:S01]  /*3ae0*/  MUFU.TANH R84, R5 ;  /* 0x0000000500547308 */ /* 0x0005e20000002400 */
[--C-:B-1----:R-:W-:Y:S09]  /*3af0*/  FFMA.FTZ R4, R70, c[0x0][0x23c], -R0.reuse ;  /* 0x00008f0046047a23 */ /* 0x102ff20000010800 */
[----:B------:R1:W-:Y:S10]  /*3b00*/  MUFU.EX2 R217, R4 ;  /* 0x0000000400d97308 */ /* 0x0003f40000000800 */
[----:B------:R-:W-:Y:S01]  /*3b10*/  MUFU.TANH R83, R57 ;  /* 0x0000003900537308 */ /* 0x000fe20000002400 */
[----:B--2---:R-:W-:Y:S09]  /*3b20*/  FMUL.FTZ R5, R60, c[0x0][0x2ec] ;  /* 0x0000bb003c057a20 */ /* 0x004ff20000410000 */
[----:B------:R-:W-:Y:S01]  /*3b30*/  MUFU.TANH R68, R58 ;  /* 0x0000003a00447308 */ /* 0x000fe20000002400 */
[----:B-1----:R-:W-:Y:S09]  /*3b40*/  FFMA.FTZ R4, R69, c[0x0][0x23c], -R0 ;  /* 0x00008f0045047a23 */ /* 0x002ff20000010800 */
[----:B------:R1:W-:Y:S10]  /*3b50*/  MUFU.EX2 R216, R4 ;  /* 0x0000000400d87308 */ /* 0x0003f40000000800 */
[----:B------:R-:W-:Y:S10]  /*3b60*/  MUFU.TANH R3, R59 ;  /* 0x0000003b00037308 */ /* 0x000ff40000002400 */
[----:B------:R2:W-:Y:S01]  /*3b70*/  MUFU.TANH R82, R5 ;  /* 0x0000000500527308 */ /* 0x0005e20000002400 */
[--C-:B-1----:R-:W-:Y:S09]  /*3b80*/  FFMA.FTZ R4, R250, c[0x0][0x23c], -R10.reuse ;  /* 0x00008f00fa047a23 */ /* 0x102ff2000001080a */
[----:B------:R1:W-:Y:S10]  /*3b90*/  MUFU.EX2 R157, R4 ;  /* 0x00000004009d7308 */ /* 0x0003f40000000800 */
[----:B------:R-:W-:Y:S01]  /*3ba0*/  MUFU.TANH R191, R62 ;  /* 0x0000003e00bf7308 */ /* 0x000fe20000002400 */
[----:B--2---:R-:W-:Y:S09]  /*3bb0*/  FMUL.FTZ R5, R64, c[0x0][0x2ec] ;  /* 0x0000bb0040057a20 */ /* 0x004ff20000410000 */
        /* <DEDUP_REMOVED lines=12> */
[----:B------:R-:W1:Y:S01]  /*3c80*/  MUFU.TANH R246, R5 ;  /* 0x0000000500f67308 */ /* 0x000e620000002400 */
[--C-:B---3--:R-:W-:Y:S09]  /*3c90*/  FFMA.FTZ R4, R248, c[0x0][0x23c], -R10.reuse ;  /* 0x00008f00f8047a23 */ /* 0x108ff2000001080a */
[----:B------:R2:W-:Y:S10]  /*3ca0*/  MUFU.EX2 R155, R4 ;  /* 0x00000004009b7308 */ /* 0x0005f40000000800 */
[----:B------:R3:W4:Y:S01]  /*3cb0*/  MUFU.EX2 R178, R11 ;  /* 0x0000000b00b27308 */ /* 0x0007220000000800 */
[--C-:B-1----:R-:W-:Y:S01]  /*3cc0*/  FFMA.FTZ R7, R246, c[0x0][0x23c], -R10.reuse ;  /* 0x00008f00f6077a23 */ /* 0x102fe2000001080a */
[----:B------:R-:W-:Y:S08]  /*3cd0*/  F2FP.PACK_AB R5, R176, R177 ;  /* 0x000000b1b005723e */ /* 0x000ff000000000ff */
[----:B------:R1:W-:Y:S01]  /*3ce0*/  MUFU.EX2 R153, R7 ;  /* 0x0000000700997308 */ /* 0x0003e20000000800 */
[--C-:B--2---:R-:W-:Y:S02]  /*3cf0*/  FFMA.FTZ R4, R247, c[0x0][0x23c], -R10.reuse ;  /* 0x00008f00f7047a23 */ /* 0x104fe4000001080a */
[----:B------:R-:W-:Y:S07]  /*3d00*/  FFMA.FTZ R10, R245, c[0x0][0x23c], -R10 ;  /* 0x00008f00f50a7a23 */ /* 0x000fee000001080a */
[----:B------:R2:W-:Y:S01]  /*3d10*/  MUFU.EX2 R154, R4 ;  /* 0x00000004009a7308 */ /* 0x0005e20000000800 */
[--C-:B---3--:R-:W-:Y:S09]  /*3d20*/  FFMA.FTZ R11, R88, c[0x0][0x23c], -R8.reuse ;  /* 0x00008f00580b7a23 */ /* 0x108ff20000010808 */
[----:B------:R-:W-:Y:S01]  /*3d30*/  MUFU.EX2 R152, R10 ;  /* 0x0000000a00987308 */ /* 0x000fe20000000800 */
[--C-:B-1----:R-:W-:Y:S09]  /*3d40*/  FFMA.FTZ R7, R252, c[0x0][0x23c], -R9.reuse ;  /* 0x00008f00fc077a23 */ /* 0x102ff20000010809 */
[----:B------:R1:W-:Y:S01]  /*3d50*/  MUFU.EX2 R206, R11 ;  /* 0x0000000b00ce7308 */ /* 0x0003e20000000800 */
[--C-:B--2---:R-:W-:Y:S09]  /*3d60*/  FFMA.FTZ R4, R98, c[0x0][0x23c], -R9.reuse ;  /* 0x00008f0062047a23 */ /* 0x104ff20000010809 */
[----:B------:R2:W-:Y:S10]  /*3d70*/  MUFU.EX2 R165, R4 ;  /* 0x0000000400a57308 */ /* 0x0005f40000000800 */
[----:B------:R3:W-:Y:S01]  /*3d80*/  MUFU.EX2 R159, R7 ;  /* 0x00000007009f7308 */ /* 0x0007e20000000800 */
[----:B-1----:R-:W-:Y:S09]  /*3d90*/  FFMA.FTZ R11, R87, c[0x0][0x23c], -R8 ;  /* 0x00008f00570b7a23 */ /* 0x002ff20000010808 */
[----:B------:R1:W1:Y:S01]  /*3da0*/  MUFU.EX2 R205, R11 ;  /* 0x0000000b00cd7308 */ /* 0x0002620000000800 */
[--C-:B--2---:R-:W-:Y:S02]  /*3db0*/  FFMA.FTZ R4, R97, c[0x0][0x23c], -R9.reuse ;  /* 0x00008f0061047a23 */ /* 0x104fe40000010809 */
[----:B------:R-:W-:Y:S07]  /*3dc0*/  FFMA.FTZ R9, R251, c[0x0][0x23c], -R9 ;  /* 0x00008f00fb097a23 */ /* 0x000fee0000010809 */
[----:B------:R2:W-:Y:S01]  /*3dd0*/  MUFU.EX2 R164, R4 ;  /* 0x0000000400a47308 */ /* 0x0005e20000000800 */
[----:B---3--:R-:W-:Y:S09]  /*3de0*/  F2FP.PACK_AB R7, R226, R227 ;  /* 0x000000e3e207723e */ /* 0x008ff200000000ff */
[----:B------:R-:W-:Y:S01]  /*3df0*/  MUFU.EX2 R158, R9 ;  /* 0x00000009009e7308 */ /* 0x000fe20000000800 */
[----:B-1----:R-:W-:Y:S09]  /*3e00*/  FFMA.FTZ R11, R72, c[0x0][0x23c], -R0 ;  /* 0x00008f00480b7a23 */ /* 0x002ff20000010800 */
[----:B------:R1:W-:Y:S01]  /*3e10*/  MUFU.EX2 R219, R11 ;  /* 0x0000000b00db7308 */ /* 0x0003e20000000800 */
[----:B--2---:R-:W-:Y:S09]  /*3e20*/  FFMA.FTZ R4, R84, c[0x0][0x23c], -R8 ;  /* 0x00008f0054047a23 */ /* 0x004ff20000010808 */
[----:B------:R2:W-:Y:S01]  /*3e30*/  MUFU.EX2 R196, R4 ;  /* 0x0000000400c47308 */ /* 0x0005e20000000800 */
[----:B-1----:R-:W-:Y:S09]  /*3e40*/  FFMA.FTZ R11, R71, c[0x0][0x23c], -R0 ;  /* 0x00008f00470b7a23 */ /* 0x002ff20000010800 */
[----:B------:R-:W1:Y:S01]  /*3e50*/  MUFU.EX2 R218, R11 ;  /* 0x0000000b00da7308 */ /* 0x000e620000000800 */
[----:B--2---:R-:W-:Y:S09]  /*3e60*/  FFMA.FTZ R4, R83, c[0x0][0x23c], -R8 ;  /* 0x00008f0053047a23 */ /* 0x004ff20000010808 */
[----:B------:R2:W3:Y:S02]  /*3e70*/  MUFU.EX2 R175, R4 ;  /* 0x0000000400af7308 */ /* 0x0004e40000000800 */
[--C-:B--2---:R-:W-:Y:S08]  /*3e80*/  FFMA.FTZ R4, R68, c[0x0][0x23c], -R0.reuse ;  /* 0x00008f0044047a23 */ /* 0x104ff00000010800 */
[----:B------:R2:W-:Y:S02]  /*3e90*/  MUFU.EX2 R209, R4 ;  /* 0x0000000400d17308 */ /* 0x0005e40000000800 */
[----:B--2---:R-:W-:Y:S08]  /*3ea0*/  FFMA.FTZ R4, R3, c[0x0][0x23c], -R0 ;  /* 0x00008f0003047a23 */ /* 0x004ff00000010800 */
[----:B------:R2:W1:Y:S02]  /*3eb0*/  MUFU.EX2 R208, R4 ;  /* 0x0000000400d07308 */ /* 0x0004640000000800 */
[--C-:B--2---:R-:W-:Y:S02]  /*3ec0*/  FFMA.FTZ R4, R82, c[0x0][0x23c], -R8.reuse ;  /* 0x00008f0052047a23 */ /* 0x104fe40000010808 */
[----:B------:R-:W-:Y:S06]  /*3ed0*/  FFMA.FTZ R8, R81, c[0x0][0x23c], -R8 ;  /* 0x00008f0051087a23 */ /* 0x000fec0000010808 */
[----:B------:R2:W-:Y:S10]  /*3ee0*/  MUFU.EX2 R174, R4 ;  /* 0x0000000400ae7308 */ /* 0x0005f40000000800 */
[----:B------:R-:W1:Y:S01]  /*3ef0*/  MUFU.EX2 R173, R8 ;  /* 0x0000000800ad7308 */ /* 0x000e620000000800 */
[--C-:B--2---:R-:W-:Y:S02]  /*3f00*/  FFMA.FTZ R4, R191, c[0x0][0x23c], -R0.reuse ;  /* 0x00008f00bf047a23 */ /* 0x104fe40000010800 */
[----:B------:R-:W-:Y:S07]  /*3f10*/  FFMA.FTZ R0, R190, c[0x0][0x23c], -R0 ;  /* 0x00008f00be007a23 */ /* 0x000fee0000010800 */
[----:B------:R2:W-:Y:S10]  /*3f20*/  MUFU.EX2 R207, R4 ;  /* 0x0000000400cf7308 */ /* 0x0005f40000000800 */
[----:B------:R1:W1:Y:S01]  /*3f30*/  MUFU.EX2 R204, R0 ;  /* 0x0000000000cc7308 */ /* 0x0002620000000800 */
[----:B--2---:R-:W-:Y:S05]  /*3f40*/  F2FP.PACK_AB R4, R166, R169 ;  /* 0x000000a9a604723e */ /* 0x004fea00000000ff */
[----:B------:R2:W-:Y:S04]  /*3f50*/  STS [R232+0x1c000], R4 ;  /* 0x01c00004e8007388 */ /* 0x0005e80000000800 */
[----:B------:R3:W-:Y:S01]  /*3f60*/  STS [R235+0x1c000], R5 ;  /* 0x01c00005eb007388 */ /* 0x0007e20000000800 */
[----:B-1----:R-:W-:Y:S02]  /*3f70*/  F2FP.PACK_AB R0, R167, R168 ;  /* 0x000000a8a700723e */ /* 0x002fe400000000ff */
[----:B--2---:R-:W-:Y:S02]  /*3f80*/  F2FP.PACK_AB R4, R202, R203 ;  /* 0x000000cbca04723e */ /* 0x004fe400000000ff */
[----:B---3--:R-:W-:Y:S03]  /*3f90*/  F2FP.PACK_AB R5, R230, R231 ;  /* 0x000000e7e605723e */ /* 0x008fe600000000ff */
        /* <DEDUP_REMOVED lines=8> */
[----:B-1----:R-:W-:Y:S02]  /*4020*/  F2FP.PACK_AB R4, R170, R171 ;  /* 0x000000abaa04723e */ /* 0x002fe400000000ff */
[----:B--2---:R-:W-:Y:S03]  /*4030*/  F2FP.PACK_AB R6, R198, R199 ;  /* 0x000000c7c606723e */ /* 0x004fe600000000ff */
[----:B------:R1:W-:Y:S04]  /*4040*/  STS [R239+0x1c000], R4 ;  /* 0x01c00004ef007388 */ /* 0x0003e80000000800 */
[----:B------:R2:W-:Y:S04]  /*4050*/  STS [R239+0x1c400], R6 ;  /* 0x01c40006ef007388 */ /* 0x0005e80000000800 */
[----:B------:R3:W-:Y:S01]  /*4060*/  STS [R238+0x1c000], R5 ;  /* 0x01c00005ee007388 */ /* 0x0007e20000000800 */
[----:B-1----:R-:W-:Y:S02]  /*4070*/  F2FP.PACK_AB R4, R194, R195 ;  /* 0x000000c3c204723e */ /* 0x002fe400000000ff */
[----:B--2---:R-:W-:Y:S03]  /*4080*/  F2FP.PACK_AB R6, R210, R211 ;  /* 0x000000d3d206723e */ /* 0x004fe600000000ff */
[----:B------:R1:W-:Y:S01]  /*4090*/  STS [R238+0x1c400], R4 ;  /* 0x01c40004ee007388 */ /* 0x0003e20000000800 */
[----:B---3--:R-:W-:Y:S03]  /*40a0*/  F2FP.PACK_AB R5, R214, R215 ;  /* 0x000000d7d605723e */ /* 0x008fe600000000ff */
[----:B------:R4:W-:Y:S04]  /*40b0*/  STS [R239+0x1e400], R7 ;  /* 0x01e40007ef007388 */ /* 0x0009e80000000800 */
[----:B------:R2:W-:Y:S04]  /*40c0*/  STS [R239+0x1e000], R5 ;  /* 0x01e00005ef007388 */ /* 0x0005e80000000800 */
[----:B------:R3:W-:Y:S01]  /*40d0*/  STS [R238+0x1e000], R6 ;  /* 0x01e00006ee007388 */ /* 0x0007e20000000800 */
[----:B-1----:R-:W-:Y:S02]  /*40e0*/  F2FP.PACK_AB R4, R160, R161 ;  /* 0x000000a1a004723e */ /* 0x002fe400000000ff */
[----:B----4-:R-:W-:Y:S02]  /*40f0*/  F2FP.PACK_AB R7, R178, R179 ;  /* 0x000000b3b207723e */ /* 0x010fe400000000ff */
[----:B--2---:R-:W-:Y:S02]  /*4100*/  F2FP.PACK_AB R5, R224, R225 ;  /* 0x000000e1e005723e */ /* 0x004fe400000000ff */
[----:B---3--:R-:W-:Y:S03]  /*4110*/  F2FP.PACK_AB R6, R205, R206 ;  /* 0x000000cecd06723e */ /* 0x008fe600000000ff */
        /* <DEDUP_REMOVED lines=32> */
[----:B-1----:R-:W4:Y:S04]  /*4320*/  LDL R0, [R1+0x44] ;  /* 0x0000440001007983 */ /* 0x002f280000100800 */
[----:B------:R-:W1:Y:S08]  /*4330*/  LDSM.16.M88.4 R32, [R183+0x10800] ;  /* 0x01080000b720783b */ /* 0x000e700000000200 */
        /* <DEDUP_REMOVED lines=41> */
[----:B------:R-:W-:Y:S03]  /*45d0*/  LDSM.16.M88.4 R132, [R184+0x10000] ;  /* 0x01000000b884783b */ /* 0x000fe60000000200 */
[----:B------:R-:W-:Y:S05]  /*45e0*/  MOV R147, R151 ;  /* 0x0000009700937202 */ /* 0x000fea0000000f00 */
[----:B------:R-:W1:Y:S08]  /*45f0*/  LDSM.16.M88.4 R140, [R145+0x8000] ;  /* 0x00800000918c783b */ /* 0x000e700000000200 */
[----:B------:R-:W2:Y:S01]  /*4600*/  LDSM.16.M88.4 R136, [R145+0xa000] ;  /* 0x00a000009188783b */ /* 0x000ea20000000200 */
[----:B----4-:R-:W-:Y:S02]  /*4610*/  IADD3.X R151, R0, UR7, RZ, P0, !PT ;  /* 0x0000000700977c10 */ /* 0x010fe400087fe4ff */
[----:B------:R-:W-:Y:S05]  /*4620*/  IADD3 R0, R2, R145, RZ ;  /* 0x0000009102007210 */ /* 0x000fea0007ffe0ff */
[----:B------:R-:W3:Y:S04]  /*4630*/  LDG.E R146, [R150.64] ;  /* 0x0000002696927981 */ /* 0x000ee8000c1e1900 */
[----:B------:R4:W4:Y:S04]  /*4640*/  LDG.E R144, [R150.64+0x20] ;  /* 0x0000202696907981 */ /* 0x000928000c1e1900 */
[----:B------:R4:W4:Y:S01]  /*4650*/  LDG.E R2, [R150.64+0x120] ;  /* 0x0001202696027981 */ /* 0x000922000c1e1900 */
        /* <DEDUP_REMOVED lines=20> */
[----:B------:R-:W1:Y:S06]  /*47a0*/  LDSM.16.M88.4 R132, [R185+0x10000] ;  /* 0x01000000b984783b */ /* 0x000e6c0000000200 */
[----:B------:R-:W-:Y:S01]  /*47b0*/  MOV R143, R149 ;  /* 0x00000095008f7202 */ /* 0x000fe20000000f00 */
[-C--:B-1----:R-:W-:Y:S11]  /*47c0*/  HMMA.16816.F32 R4, R136, R132.reuse, R4 ;  /* 0x000000848804723c */ /* 0x082ff60000001804 */
[----:B------:R-:W-:Y:S11]  /*47d0*/  @!UPT UIADD3 URZ, URZ, URZ, URZ ;  /* 0x0000003f3f3ff290 */ /* 0x000ff6000fffe03f */
[----:B------:R-:W-:Y:S02]  /*47e0*/  @!UPT UIADD3 URZ, URZ, URZ, URZ ;  /* 0x0000003f3f3ff290 */ /* 0x000fe4000fffe03f */
[C---:B---3--:R-:W-:Y:S02]  /*47f0*/  FADD.FTZ R149, -R146.reuse, R4 ;  /* 0x0000000492957221 */ /* 0x048fe40000010100 */
[----:B------:R-:W-:Y:S01]  /*4800*/  FADD.FTZ R5, -R146, R5 ;  /* 0x0000000592057221 */ /* 0x000fe20000010100 */
[----:B------:R4:W2:Y:S01]  /*4810*/  LDG.E R4, [R150.64+0x100] ;  /* 0x0001002696047981 */ /* 0x0008a2000c1e1900 */
[----:B------:R-:W-:Y:S01]  /*4820*/  FMUL.FTZ R149, R169, R149 ;  /* 0x00000095a9957220 */ /* 0x000fe20000410000 */
[----:B------:R-:W-:Y:S02]  /*4830*/  MOV R169, R172 ;  /* 0x000000ac00a97202 */ /* 0x000fe40000000f00 */
[----:B------:R-:W-:Y:S05]  /*4840*/  MOV R172, c[0x0][0x1c0] ;  /* 0x0000700000ac7a02 */ /* 0x000fea0000000f00 */
[----:B------:R-:W-:Y:S05]  /*4850*/  IMAD R172, R172, c[0x0][0x22c], RZ ;  /* 0x00008b00acac7a24 */ /* 0x000fea00078e02ff */
[----:B------:R-:W-:Y:S04]  /*4860*/  LEA R172, -R172, RZ, 0x7 ;  /* 0x000000ffacac7211 */ /* 0x000fe800078e39ff */
[C---:B------:R-:W-:Y:S04]  /*4870*/  LEA R192, P0, R172.reuse, R192, 0x2 ;  /* 0x000000c0acc07211 */ /* 0x040fe800078010ff */
[----:B------:R-:W-:Y:S02]  /*4880*/  LEA.HI.X.SX32 R193, R172, R193, 0x2, P0 ;  /* 0x000000c1acc17211 */ /* 0x000fe400000f16ff */
[----:B------:R-:W-:Y:S02]  /*4890*/  PLOP3.LUT P0, PT, PT, PT, UP2, 0x80, 0x0 ;  /* 0x000000000000781c */ /* 0x000fe40003f0f028 */
[----:B----4-:R-:W-:Y:S02]  /*48a0*/  MOV R151, R143 ;  /* 0x0000008f00977202 */ /* 0x010fe40000000f00 */
[----:B------:R1:W3:Y:S01]  /*48b0*/  LDSM.16.M88.4 R140, [R0+0xa000] ;  /* 0x00a00000008c783b */ /* 0x0002e20000000200 */
[----:B------:R-:W-:Y:S01]  /*48c0*/  MOV R150, R147 ;  /* 0x0000009300967202 */ /* 0x000fe20000000f00 */
[----:B------:R-:W-:Y:S02]  /*48d0*/  FMUL.FTZ R147, R166, R5 ;  /* 0x00000005a6937220 */ /* 0x000fe40000410000 */
[----:B------:R-:W-:Y:S04]  /*48e0*/  FFMA.FTZ R5, -R169, R169, 1 ;  /* 0x3f800000a9057423 */ /* 0x000fe800000101a9 */
[----:B------:R-:W-:Y:S02]  /*48f0*/  FMUL.FTZ R5, R5, c[0x0][0x2ec] ;  /* 0x0000bb0005057a20 */ /* 0x000fe40000410000 */
[----:B-1----:R-:W-:Y:S02]  /*4900*/  FFMA.FTZ R0, -R197, R197, 1 ;  /* 0x3f800000c5007423 */ /* 0x002fe400000101c5 */
[----:B------:R-:W-:Y:S02]  /*4910*/  FMUL.FTZ R197, R5, R149 ;  /* 0x0000009505c57220 */ /* 0x000fe40000410000 */
[----:B------:R-:W-:Y:S04]  /*4920*/  FMUL.FTZ R0, R0, c[0x0][0x2ec] ;  /* 0x0000bb0000007a20 */ /* 0x000fe80000410000 */
[----:B------:R-:W-:Y:S01]  /*4930*/  FMUL.FTZ R172, R0, R147 ;  /* 0x0000009300ac7220 */ /* 0x000fe20000410000 */
[C---:B---3--:R-:W-:Y:S08]  /*4940*/  HMMA.16816.F32 R8, R140.reuse, R132, R8 ;  /* 0x000000848c08723c */ /* 0x048ff00000001808 */
[-C--:B------:R-:W-:Y:S08]  /*4950*/  HMMA.16816.F32 R12, R140, R134.reuse, R12 ;  /* 0x000000868c0c723c */ /* 0x080ff0000000180c */
[C---:B------:R-:W-:Y:S01]  /*4960*/  HMMA.16816.F32 R16, R136.reuse, R134, R16 ;  /* 0x000000868810723c */ /* 0x040fe20000001810 */
[----:B------:R-:W1:Y:S11]  /*4970*/  LDSM.16.M88.4 R132, [R185+0x10800] ;  /* 0x01080000b984783b */ /* 0x000e760000000200 */
[----:B------:R-:W-:Y:S11]  /*4980*/  @!UPT UIADD3 URZ, URZ, URZ, URZ ;  /* 0x0000003f3f3ff290 */ /* 0x000ff6000fffe03f */
[----:B------:R-:W-:Y:S01]  /*4990*/  @!UPT UIADD3 URZ, URZ, URZ, URZ ;  /* 0x0000003f3f3ff290 */ /* 0x000fe2000fffe03f */
[C---:B------:R-:W-:Y:S02]  /*49a0*/  FADD.FTZ R18, -R144.reuse, R18 ;  /* 0x0000001290127221 */ /* 0x040fe40000010100 */
[----:B------:R-:W-:Y:S01]  /*49b0*/  FADD.FTZ R19, -R144, R19 ;  /* 0x0000001390137221 */ /* 0x000fe20000010100 */
[-C--:B-1----:R-:W-:Y:S08]  /*49c0*/  HMMA.16816.F32 R20, R136, R132.reuse, R20 ;  /* 0x000000848814723c */ /* 0x082ff00000001814 */
[C---:B------:R-:W-:Y:S08]  /*49d0*/  HMMA.16816.F32 R24, R140.reuse, R132, R24 ;  /* 0x000000848c18723c */ /* 0x040ff00000001818 */
[-C--:B------:R-:W-:Y:S08]  /*49e0*/  HMMA.16816.F32 R28, R140, R134.reuse, R28 ;  /* 0x000000868c1c723c */ /* 0x080ff0000000181c */
[C---:B------:R-:W-:Y:S01]  /*49f0*/  FADD.FTZ R5, -R146.reuse, R20 ;  /* 0x0000001492057221 */ /* 0x040fe20000010100 */
[C---:B------:R-:W-:Y:S01]  /*4a00*/  HMMA.16816.F32 R32, R136.reuse, R134, R32 ;  /* 0x000000868820723c */ /* 0x040fe20000001820 */
[----:B------:R-:W1:Y:S03]  /*4a10*/  LDSM.16.M88.4 R132, [R185+0x11000] ;  /* 0x01100000b984783b */ /* 0x000e660000000200 */
[----:B------:R-:W-:Y:S02]  /*4a20*/  FFMA.FTZ R20, -R151, R151, 1 ;  /* 0x3f80000097147423 */ /* 0x000fe40000010197 */
[----:B------:R-:W-:Y:S02]  /*4a30*/  FADD.FTZ R0, -R146, R21 ;  /* 0x0000001592007221 */ /* 0x000fe40000010100 */
[----:B------:R-:W-:Y:S04]  /*4a40*/  FFMA.FTZ R21, -R150, R150, 1 ;  /* 0x3f80000096157423 */ /* 0x000fe80000010196 */
[----:B------:R-:W-:Y:S02]  /*4a50*/  FMUL.FTZ R20, R20, c[0x0][0x2ec] ;  /* 0x0000bb0014147a20 */ /* 0x000fe40000410000 */
[----:B------:R-:W-:Y:S02]  /*4a60*/  FMUL.FTZ R0, R170, R0 ;  /* 0x00000000aa007220 */ /* 0x000fe40000410000 */
[----:B------:R-:W-:Y:S02]  /*4a70*/  FMUL.FTZ R21, R21, c[0x0][0x2ec] ;  /* 0x0000bb0015157a20 */ /* 0x000fe40000410000 */
[----:B------:R-:W-:Y:S06]  /*4a80*/  FMUL.FTZ R5, R171, R5 ;  /* 0x00000005ab057220 */ /* 0x000fec0000410000 */
[C---:B------:R-:W-:Y:S02]  /*4a90*/  FADD.FTZ R33, -R146.reuse, R33 ;  /* 0x0000002192217221 */ /* 0x040fe40000010100 */
[----:B------:R-:W-:Y:S02]  /*4aa0*/  FADD.FTZ R32, -R146, R32 ;  /* 0x0000002092207221 */ /* 0x000fe40000010100 */
[C---:B------:R-:W-:Y:S02]  /*4ab0*/  FADD.FTZ R34, -R144.reuse, R34 ;  /* 0x0000002290227221 */ /* 0x040fe40000010100 */
[----:B------:R-:W-:Y:S01]  /*4ac0*/  FADD.FTZ R35, -R144, R35 ;  /* 0x0000002390237221 */ /* 0x000fe20000010100 */
[-C--:B-1----:R-:W-:Y:S08]  /*4ad0*/  HMMA.16816.F32 R36, R136, R132.reuse, R36 ;  /* 0x000000848824723c */ /* 0x082ff00000001824 */
[C---:B------:R-:W-:Y:S08]  /*4ae0*/  HMMA.16816.F32 R40, R140.reuse, R132, R40 ;  /* 0x000000848c28723c */ /* 0x040ff00000001828 */
[-C--:B------:R-:W-:Y:S08]  /*4af0*/  HMMA.16816.F32 R44, R140, R134.reuse, R44 ;  /* 0x000000868c2c723c */ /* 0x080ff0000000182c */
[C---:B------:R-:W-:Y:S01]  /*4b00*/  HMMA.16816.F32 R48, R136.reuse, R134, R48 ;  /* 0x000000868830723c */ /* 0x040fe20000001830 */
[----:B------:R-:W1:Y:S11]  /*4b10*/  LDSM.16.M88.4 R132, [R185+0x11800] ;  /* 0x01180000b984783b */ /* 0x000e760000000200 */
[----:B------:R-:W-:Y:S11]  /*4b20*/  @!UPT UIADD3 URZ, URZ, URZ, URZ ;  /* 0x0000003f3f3ff290 */ /* 0x000ff6000fffe03f */
[----:B------:R-:W-:Y:S01]  /*4b30*/  @!UPT UIADD3 URZ, URZ, URZ, URZ ;  /* 0x0000003f3f3ff290 */ /* 0x000fe2000fffe03f */
[C---:B------:R-:W-:Y:S02]  /*4b40*/  FADD.FTZ R49, -R146.reuse, R49 ;  /* 0x0000003192317221 */ /* 0x040fe40000010100 */
[----:B------:R-:W-:Y:S02]  /*4b50*/  FADD.FTZ R48, -R146, R48 ;  /* 0x0000003092307221 */ /* 0x000fe40000010100 */
[C---:B------:R-:W-:Y:S02]  /*4b60*/  FADD.FTZ R51, -R144.reuse, R51 ;  /* 0x0000003390337221 */ /* 0x040fe40000010100 */
[----:B------:R-:W-:Y:S01]  /*4b70*/  FADD.FTZ R50, -R144, R50 ;  /* 0x0000003290327221 */ /* 0x000fe20000010100 */
[-C--:B-1----:R-:W-:Y:S08]  /*4b80*/  HMMA.16816.F32 R52, R136, R132.reuse, R52 ;  /* 0x000000848834723c */ /* 0x082ff00000001834 */
[C---:B------:R-:W-:Y:S07]  /*4b90*/  HMMA.16816.F32 R56, R140.reuse, R132, R56 ;  /* 0x000000848c38723c */ /* 0x040fee0000001838 */
[C---:B------:R-:W-:Y:S01]  /*4ba0*/  FADD.FTZ R132, -R146.reuse, R16 ;  /* 0x0000001092847221 */ /* 0x040fe20000010100 */
[-C--:B------:R-:W-:Y:S04]  /*4bb0*/  HMMA.16816.F32 R60, R140, R134.reuse, R60 ;  /* 0x000000868c3c723c */ /* 0x080fe8000000183c */
[----:B------:R-:W-:Y:S02]  /*4bc0*/  FADD.FTZ R16, -R146, R17 ;  /* 0x0000001192107221 */ /* 0x000fe40000010100 */
[----:B------:R-:W-:Y:S02]  /*4bd0*/  FFMA.FTZ R133, -R115, R115, 1 ;  /* 0x3f80000073857423 */ /* 0x000fe40000010173 */
[----:B------:R-:W-:Y:S01]  /*4be0*/  FMUL.FTZ R16, R176, R16 ;  /* 0x00000010b0107220 */ /* 0x000fe20000410000 */
[----:B------:R-:W-:Y:S04]  /*4bf0*/  HMMA.16816.F32 R64, R136, R134, R64 ;  /* 0x000000868840723c */ /* 0x000fe80000001840 */
[----:B------:R-:W-:Y:S02]  /*4c00*/  FMUL.FTZ R17, R177, R132 ;  /* 0x00000084b1117220 */ /* 0x000fe40000410000 */
[----:B------:R-:W-:Y:S02]  /*4c10*/  FFMA.FTZ R132, -R116, R116, 1 ;  /* 0x3f80000074847423 */ /* 0x000fe40000010174 */
[----:B------:R-:W-:Y:S01]  /*4c20*/  FMUL.FTZ R170, R20, R16 ;  /* 0x0000001014aa7220 */ /* 0x000fe20000410000 */
[----:B------:R1:W5:Y:S03]  /*4c30*/  LDL.LU R116, [R1+0x14c] ;  /* 0x00014c0001747983 */ /* 0x0003660000300800 */
[----:B------:R-:W-:Y:S01]  /*4c40*/  FMUL.FTZ R16, R133, c[0x0][0x2ec] ;  /* 0x0000bb0085107a20 */ /* 0x000fe20000410000 */
[----:B------:R1:W5:Y:S01]  /*4c50*/  LDL.LU R115, [R1+0x148] ;  /* 0x0001480001737983 */ /* 0x0003620000300800 */
[----:B------:R-:W-:Y:S02]  /*4c60*/  FFMA.FTZ R20, -R113, R113, 1 ;  /* 0x3f80000071147423 */ /* 0x000fe40000010171 */
[----:B------:R-:W-:Y:S02]  /*4c70*/  FMUL.FTZ R171, R21, R17 ;  /* 0x0000001115ab7220 */ /* 0x000fe40000410000 */
[----:B------:R-:W-:Y:S02]  /*4c80*/  FMUL.FTZ R17, R132, c[0x0][0x2ec] ;  /* 0x0000bb0084117a20 */ /* 0x000fe40000410000 */
[----:B------:R-:W-:Y:S02]  /*4c90*/  FMUL.FTZ R166, R16, R0 ;  /* 0x0000000010a67220 */ /* 0x000fe40000410000 */
[----:B------:R-:W-:Y:S02]  /*4ca0*/  FMUL.FTZ R16, R162, R33 ;  /* 0x00000021a2107220 */ /* 0x000fe40000410000 */
[----:B------:R-:W-:Y:S02]  /*4cb0*/  FADD.FTZ R0, -R146, R37 ;  /* 0x0000002592007221 */ /* 0x000fe40000010100 */
[----:B------:R-:W-:Y:S02]  /*4cc0*/  FFMA.FTZ R21, -R114, R114, 1 ;  /* 0x3f80000072157423 */ /* 0x000fe40000010172 */
[----:B------:R-:W-:Y:S01]  /*4cd0*/  FMUL.FTZ R20, R20, c[0x0][0x2ec] ;  /* 0x0000bb0014147a20 */ /* 0x000fe20000410000 */
[----:B------:R1:W5:Y:S01]  /*4ce0*/  LDL.LU R114, [R1+0x144] ;  /* 0x0001440001727983 */ /* 0x0003620000300800 */
[----:B------:R-:W-:Y:S02]  /*4cf0*/  FFMA.FTZ R33, -R111, R111, 1 ;  /* 0x3f8000006f217423 */ /* 0x000fe4000001016f */
[----:B------:R-:W-:Y:S01]  /*4d00*/  FMUL.FTZ R169, R17, R5 ;  /* 0x0000000511a97220 */ /* 0x000fe20000410000 */
[----:B------:R1:W5:Y:S01]  /*4d10*/  LDL.LU R113, [R1+0x140] ;  /* 0x0001400001717983 */ /* 0x0003620000300800 */
[----:B------:R-:W-:Y:S02]  /*4d20*/  FMUL.FTZ R17, R163, R32 ;  /* 0x00000020a3117220 */ /* 0x000fe40000410000 */
[----:B------:R-:W-:Y:S02]  /*4d30*/  FADD.FTZ R5, -R146, R36 ;  /* 0x0000002492057221 */ /* 0x000fe40000010100 */
[----:B------:R-:W-:Y:S02]  /*4d40*/  FMUL.FTZ R0, R160, R0 ;  /* 0x00000000a0007220 */ /* 0x000fe40000410000 */
[----:B------:R-:W-:Y:S02]  /*4d50*/  FMUL.FTZ R21, R21, c[0x0][0x2ec] ;  /* 0x0000bb0015157a20 */ /* 0x000fe40000410000 */
[----:B------:R-:W-:Y:S02]  /*4d60*/  FFMA.FTZ R32, -R112, R112, 1 ;  /* 0x3f80000070207423 */ /* 0x000fe40000010170 */
[----:B------:R-:W-:Y:S01]  /*4d70*/  FMUL.FTZ R160, R20, R16 ;  /* 0x0000001014a07220 */ /* 0x000fe20000410000 */
[----:B------:R1:W5:Y:S01]  /*4d80*/  LDL.LU R112, [R1+0x13c] ;  /* 0x00013c0001707983 */ /* 0x0003620000300800 */
[----:B------:R-:W-:Y:S02]  /*4d90*/  FMUL.FTZ R16, R33, c[0x0][0x2ec] ;  /* 0x0000bb0021107a20 */ /* 0x000fe40000410000 */
[----:B------:R-:W-:Y:S01]  /*4da0*/  FFMA.FTZ R20, -R249, R249, 1 ;  /* 0x3f800000f9147423 */ /* 0x000fe200000101f9 */
[----:B------:R1:W5:Y:S01]  /*4db0*/  LDL.LU R111, [R1+0x138] ;  /* 0x00013800016f7983 */ /* 0x0003620000300800 */
[----:B------:R-:W-:Y:S02]  /*4dc0*/  FMUL.FTZ R5, R161, R5 ;  /* 0x00000005a1057220 */ /* 0x000fe40000410000 */
[----:B------:R-:W-:Y:S02]  /*4dd0*/  FMUL.FTZ R161, R21, R17 ;  /* 0x0000001115a17220 */ /* 0x000fe40000410000 */
[----:B------:R-:W-:Y:S02]  /*4de0*/  FMUL.FTZ R17, R32, c[0x0][0x2ec] ;  /* 0x0000bb0020117a20 */ /* 0x000fe40000410000 */
[----:B------:R-:W-:Y:S02]  /*4df0*/  FMUL.FTZ R150, R16, R0 ;  /* 0x0000000010967220 */ /* 0x000fe40000410000 */
[----:B------:R-:W-:Y:S02]  /*4e00*/  FMUL.FTZ R0, R156, R49 ;  /* 0x000000319c007220 */ /* 0x000fe40000410000 */
[----:B------:R-:W-:Y:S02]  /*4e10*/  FFMA.FTZ R21, -R250, R250, 1 ;  /* 0x3f800000fa157423 */ /* 0x000fe400000101fa */
        /* <DEDUP_REMOVED lines=12> */
[----:B------:R-:W-:Y:S02]  /*4ee0*/  FADD.FTZ R17, -R146, R52 ;  /* 0x0000003492117221 */ /* 0x000fe40000010100 */
[----:B------:R-:W-:Y:S02]  /*4ef0*/  FMUL.FTZ R5, R153, R64 ;  /* 0x0000004099057220 */ /* 0x000fe40000410000 */
[----:B------:R-:W-:Y:S02]  /*4f00*/  FFMA.FTZ R33, -R248, R248, 1 ;  /* 0x3f800000f8217423 */ /* 0x000fe400000101f8 */
[----:B------:R-:W-:Y:S02]  /*4f10*/  FMUL.FTZ R21, R21, c[0x0][0x2ec] ;  /* 0x0000bb0015157a20 */ /* 0x000fe40000410000 */
[----:B------:R-:W-:Y:S02]  /*4f20*/  FMUL.FTZ R141, R20, R0 ;  /* 0x00000000148d7220 */ /* 0x000fe40000410000 */
[----:B------:R-:W-:Y:S02]  /*4f30*/  FADD.FTZ R0, -R144, R7 ;  /* 0x0000000790007221 */ /* 0x000fe40000010100 */
[----:B------:R-:W-:Y:S02]  /*4f40*/  FFMA.FTZ R7, -R110, R110, 1 ;  /* 0x3f8000006e077423 */ /* 0x000fe4000001016e */
[----:B------:R-:W-:Y:S01]  /*4f50*/  FADD.FTZ R16, -R146, R53 ;  /* 0x0000003592107221 */ /* 0x000fe20000010100 */
[----:B------:R1:W5:Y:S01]  /*4f60*/  LDL.LU R110, [R1+0x134] ;  /* 0x00013400016e7983 */ /* 0x0003620000300800 */
[----:B------:R-:W-:Y:S02]  /*4f70*/  FMUL.FTZ R17, R155, R17 ;  /* 0x000000119b117220 */ /* 0x000fe40000410000 */
[----:B------:R-:W-:Y:S02]  /*4f80*/  FFMA.FTZ R32, -R247, R247, 1 ;  /* 0x3f800000f7207423 */ /* 0x000fe400000101f7 */
[----:B------:R-:W-:Y:S02]  /*4f90*/  FMUL.FTZ R33, R33, c[0x0][0x2ec] ;  /* 0x0000bb0021217a20 */ /* 0x000fe40000410000 */
[----:B------:R-:W-:Y:S02]  /*4fa0*/  FMUL.FTZ R142, R21, R5 ;  /* 0x00000005158e7220 */ /* 0x000fe40000410000 */
[----:B------:R-:W-:Y:S02]  /*4fb0*/  FADD.FTZ R5, -R144, R6 ;  /* 0x0000000690057221 */ /* 0x000fe40000010100 */
[----:B------:R-:W-:Y:S02]  /*4fc0*/  FFMA.FTZ R6, -R109, R109, 1 ;  /* 0x3f8000006d067423 */ /* 0x000fe4000001016d */
[----:B------:R-:W-:Y:S01]  /*4fd0*/  FMUL.FTZ R16, R154, R16 ;  /* 0x000000109a107220 */ /* 0x000fe20000410000 */
[----:B------:R1:W5:Y:S01]  /*4fe0*/  LDL.LU R109, [R1+0x130] ;  /* 0x00013000016d7983 */ /* 0x0003620000300800 */
[----:B------:R-:W-:Y:S02]  /*4ff0*/  FMUL.FTZ R32, R32, c[0x0][0x2ec] ;  /* 0x0000bb0020207a20 */ /* 0x000fe40000410000 */
[----:B------:R-:W-:Y:S02]  /*5000*/  FMUL.FTZ R146, R33, R17 ;  /* 0x0000001121927220 */ /* 0x000fe40000410000 */
[----:B------:R-:W-:Y:S02]  /*5010*/  FFMA.FTZ R17, -R108, R108, 1 ;  /* 0x3f8000006c117423 */ /* 0x000fe4000001016c */
[----:B------:R-:W-:Y:S01]  /*5020*/  FMUL.FTZ R143, R32, R16 ;  /* 0x00000010208f7220 */ /* 0x000fe20000410000 */
[----:B------:R1:W5:Y:S01]  /*5030*/  LDL.LU R108, [R1+0x12c] ;  /* 0x00012c00016c7983 */ /* 0x0003620000300800 */
[----:B------:R-:W-:Y:S02]  /*5040*/  FMUL.FTZ R5, R213, R5 ;  /* 0x00000005d5057220 */ /* 0x000fe40000410000 */
[----:B------:R-:W-:Y:S02]  /*5050*/  FMUL.FTZ R7, R7, c[0x0][0x2ec] ;  /* 0x0000bb0007077a20 */ /* 0x000fe40000410000 */
[----:B------:R-:W-:Y:S02]  /*5060*/  FFMA.FTZ R16, -R107, R107, 1 ;  /* 0x3f8000006b107423 */ /* 0x000fe4000001016b */
[----:B------:R-:W-:Y:S01]  /*5070*/  FMUL.FTZ R0, R212, R0 ;  /* 0x00000000d4007220 */ /* 0x000fe20000410000 */
[----:B------:R1:W5:Y:S01]  /*5080*/  LDL.LU R107, [R1+0x128] ;  /* 0x00012800016b7983 */ /* 0x0003620000300800 */
[----:B------:R-:W-:Y:S02]  /*5090*/  FMUL.FTZ R6, R6, c[0x0][0x2ec] ;  /* 0x0000bb0006067a20 */ /* 0x000fe40000410000 */
[----:B------:R-:W-:Y:S02]  /*50a0*/  FMUL.FTZ R140, R7, R5 ;  /* 0x00000005078c7220 */ /* 0x000fe40000410000 */
[----:B------:R-:W-:Y:S02]  /*50b0*/  FMUL.FTZ R7, R203, R18 ;  /* 0x00000012cb077220 */ /* 0x000fe40000410000 */
[----:B------:R-:W-:Y:S02]  /*50c0*/  FFMA.FTZ R18, -R106, R106, 1 ;  /* 0x3f8000006a127423 */ /* 0x000fe4000001016a */
[----:B------:R-:W-:Y:S01]  /*50d0*/  FMUL.FTZ R139, R6, R0 ;  /* 0x00000000068b7220 */ /* 0x000fe20000410000 */
[----:B------:R1:W5:Y:S01]  /*50e0*/  LDL.LU R106, [R1+0x124] ;  /* 0x00012400016a7983 */ /* 0x0003620000300800 */
[----:B------:R-:W-:Y:S02]  /*50f0*/  FMUL.FTZ R6, R202, R19 ;  /* 0x00000013ca067220 */ /* 0x000fe40000410000 */
[----:B------:R-:W-:Y:S02]  /*5100*/  FMUL.FTZ R17, R17, c[0x0][0x2ec] ;  /* 0x0000bb0011117a20 */ /* 0x000fe40000410000 */
[----:B------:R-:W-:Y:S02]  /*5110*/  FFMA.FTZ R19, -R105, R105, 1 ;  /* 0x3f80000069137423 */ /* 0x000fe40000010169 */
[----:B------:R-:W-:Y:S01]  /*5120*/  FMUL.FTZ R16, R16, c[0x0][0x2ec] ;  /* 0x0000bb0010107a20 */ /* 0x000fe20000410000 */
[----:B------:R1:W5:Y:S01]  /*5130*/  LDL.LU R105, [R1+0x120] ;  /* 0x0001200001697983 */ /* 0x0003620000300800 */
[----:B------:R-:W-:Y:S02]  /*5140*/  FMUL.FTZ R138, R17, R7 ;  /* 0x00000007118a7220 */ /* 0x000fe40000410000 */
[----:B------:R-:W-:Y:S02]  /*5150*/  FFMA.FTZ R17, -R104, R104, 1 ;  /* 0x3f80000068117423 */ /* 0x000fe40000010168 */
[C---:B------:R-:W-:Y:S01]  /*5160*/  FADD.FTZ R5, -R144.reuse, R22 ;  /* 0x0000001690057221 */ /* 0x040fe20000010100 */
[----:B------:R1:W5:Y:S01]  /*5170*/  LDL.LU R104, [R1+0x11c] ;  /* 0x00011c0001687983 */ /* 0x0003620000300800 */
[----:B------:R-:W-:Y:S02]  /*5180*/  FADD.FTZ R0, -R144, R23 ;  /* 0x0000001790007221 */ /* 0x000fe40000010100 */
[----:B------:R-:W-:Y:S02]  /*5190*/  FMUL.FTZ R23, R16, R6 ;  /* 0x0000000610177220 */ /* 0x000fe40000410000 */
[----:B------:R-:W-:Y:S02]  /*51a0*/  FFMA.FTZ R16, -R103, R103, 1 ;  /* 0x3f80000067107423 */ /* 0x000fe40000010167 */
[----:B------:R-:W-:Y:S01]  /*51b0*/  FMUL.FTZ R5, R199, R5 ;  /* 0x00000005c7057220 */ /* 0x000fe20000410000 */
[----:B------:R1:W5:Y:S01]  /*51c0*/  LDL.LU R103, [R1+0x118] ;  /* 0x0001180001677983 */ /* 0x0003620000300800 */
[----:B------:R-:W-:Y:S02]  /*51d0*/  FMUL.FTZ R0, R198, R0 ;  /* 0x00000000c6007220 */ /* 0x000fe40000410000 */
[----:B------:R-:W-:Y:S02]  /*51e0*/  FMUL.FTZ R7, R18, c[0x0][0x2ec] ;  /* 0x0000bb0012077a20 */ /* 0x000fe40000410000 */
[----:B------:R-:W-:Y:S02]  /*51f0*/  FMUL.FTZ R6, R19, c[0x0][0x2ec] ;  /* 0x0000bb0013067a20 */ /* 0x000fe40000410000 */
[----:B------:R-:W-:Y:S02]  /*5200*/  FFMA.FTZ R18, -R102, R102, 1 ;  /* 0x3f80000066127423 */ /* 0x000fe40000010166 */
[----:B------:R-:W-:Y:S01]  /*5210*/  FMUL.FTZ R137, R7, R5 ;  /* 0x0000000507897220 */ /* 0x000fe20000410000 */
[----:B------:R1:W5:Y:S01]  /*5220*/  LDL.LU R102, [R1+0x114] ;  /* 0x0001140001667983 */ /* 0x0003620000300800 */
[----:B------:R-:W-:Y:S02]  /*5230*/  FMUL.FTZ R136, R6, R0 ;  /* 0x0000000006887220 */ /* 0x000fe40000410000 */
[----:B------:R-:W-:Y:S02]  /*5240*/  FMUL.FTZ R7, R195, R34 ;  /* 0x00000022c3077220 */ /* 0x000fe40000410000 */
[----:B------:R-:W-:Y:S02]  /*5250*/  FMUL.FTZ R6, R194, R35 ;  /* 0x00000023c2067220 */ /* 0x000fe40000410000 */
[----:B------:R-:W-:Y:S02]  /*5260*/  FADD.FTZ R0, -R144, R39 ;  /* 0x0000002790007221 */ /* 0x000fe40000010100 */
[----:B------:R-:W-:Y:S02]  /*5270*/  FMUL.FTZ R17, R17, c[0x0][0x2ec] ;  /* 0x0000bb0011117a20 */ /* 0x000fe40000410000 */
[----:B------:R-:W-:Y:S02]  /*5280*/  FMUL.FTZ R16, R16, c[0x0][0x2ec] ;  /* 0x0000bb0010107a20 */ /* 0x000fe40000410000 */
[----:B------:R-:W-:Y:S02]  /*5290*/  FFMA.FTZ R19, -R101, R101, 1 ;  /* 0x3f80000065137423 */ /* 0x000fe40000010165 */
[----:B------:R-:W-:Y:S01]  /*52a0*/  FADD.FTZ R5, -R144, R38 ;  /* 0x0000002690057221 */ /* 0x000fe20000010100 */
[----:B------:R1:W5:Y:S01]  /*52b0*/  LDL.LU R101, [R1+0x110] ;  /* 0x0001100001657983 */ /* 0x0003620000300800 */
[----:B------:R-:W-:Y:S02]  /*52c0*/  FMUL.FTZ R0, R178, R0 ;  /* 0x00000000b2007220 */ /* 0x000fe40000410000 */
[----:B------:R-:W-:Y:S02]  /*52d0*/  FMUL.FTZ R135, R17, R7 ;  /* 0x0000000711877220 */ /* 0x000fe40000410000 */
[----:B------:R-:W-:Y:S02]  /*52e0*/  FMUL.FTZ R134, R16, R6 ;  /* 0x0000000610867220 */ /* 0x000fe40000410000 */
[----:B------:R-:W-:Y:S02]  /*52f0*/  FMUL.FTZ R6, R19, c[0x0][0x2ec] ;  /* 0x0000bb0013067a20 */ /* 0x000fe40000410000 */
[----:B------:R-:W-:Y:S02]  /*5300*/  FFMA.FTZ R17, -R100, R100, 1 ;  /* 0x3f80000064117423 */ /* 0x000fe40000010164 */
[----:B------:R-:W-:Y:S01]  /*5310*/  FFMA.FTZ R16, -R99, R99, 1 ;  /* 0x3f80000063107423 */ /* 0x000fe20000010163 */
[----:B------:R1:W5:Y:S01]  /*5320*/  LDL.LU R100, [R1+0x10c] ;  /* 0x00010c0001647983 */ /* 0x0003620000300800 */
[----:B------:R-:W-:Y:S02]  /*5330*/  FMUL.FTZ R5, R179, R5 ;  /* 0x00000005b3057220 */ /* 0x000fe40000410000 */
[----:B------:R-:W-:Y:S01]  /*5340*/  FMUL.FTZ R7, R18, c[0x0][0x2ec] ;  /* 0x0000bb0012077a20 */ /* 0x000fe20000410000 */
[----:B------:R1:W5:Y:S01]  /*5350*/  LDL.LU R99, [R1+0x108] ;  /* 0x0001080001637983 */ /* 0x0003620000300800 */
[----:B------:R-:W-:Y:S02]  /*5360*/  FMUL.FTZ R132, R6, R0 ;  /* 0x0000000006847220 */ /* 0x000fe40000410000 */
        /* <DEDUP_REMOVED lines=8> */
[----:B------:R-:W-:Y:S01]  /*53f0*/  FFMA.FTZ R16, -R251, R251, 1 ;  /* 0x3f800000fb107423 */ /* 0x000fe200000101fb */
[----:B------:R1:W5:Y:S01]  /*5400*/  LDL.LU R98, [R1+0x104] ;  /* 0x0001040001627983 */ /* 0x0003620000300800 */
[----:B------:R-:W-:Y:S02]  /*5410*/  FADD.FTZ R66, -R144, R66 ;  /* 0x0000004290427221 */ /* 0x000fe40000010100 */
[----:B------:R-:W-:Y:S02]  /*5420*/  FMUL.FTZ R65, R17, R5 ;  /* 0x0000000511417220 */ /* 0x000fe40000410000 */
[----:B------:R-:W-:Y:S02]  /*5430*/  FMUL.FTZ R0, R158, R67 ;  /* 0x000000439e007220 */ /* 0x000fe40000410000 */
[----:B------:R-:W-:Y:S02]  /*5440*/  FFMA.FTZ R18, -R97, R97, 1 ;  /* 0x3f80000061127423 */ /* 0x000fe40000010161 */
[----:B------:R-:W-:Y:S01]  /*5450*/  FFMA.FTZ R17, -R252, R252, 1 ;  /* 0x3f800000fc117423 */ /* 0x000fe200000101fc */
[----:B------:R1:W5:Y:S01]  /*5460*/  LDL.LU R97, [R1+0x100] ;  /* 0x0001000001617983 */ /* 0x0003620000300800 */
[----:B------:R-:W-:Y:S02]  /*5470*/  FMUL.FTZ R16, R16, c[0x0][0x2ec] ;  /* 0x0000bb0010107a20 */ /* 0x000fe40000410000 */
[C---:B------:R-:W-:Y:S02]  /*5480*/  FADD.FTZ R7, -R144.reuse, R54 ;  /* 0x0000003690077221 */ /* 0x040fe40000010100 */
[----:B------:R-:W-:Y:S02]  /*5490*/  FADD.FTZ R6, -R144, R55 ;  /* 0x0000003790067221 */ /* 0x000fe40000010100 */
[----:B------:R-:W-:Y:S02]  /*54a0*/  FMUL.FTZ R5, R159, R66 ;  /* 0x000000429f057220 */ /* 0x000fe40000410000 */
[----:B------:R-:W-:Y:S02]  /*54b0*/  FMUL.FTZ R17, R17, c[0x0][0x2ec] ;  /* 0x0000bb0011117a20 */ /* 0x000fe40000410000 */
[----:B------:R-:W-:Y:S02]  /*54c0*/  FMUL.FTZ R52, R16, R0 ;  /* 0x0000000010347220 */ /* 0x000fe40000410000 */
[----:B--2---:R-:W-:Y:S02]  /*54d0*/  FADD.FTZ R0, -R4, R13 ;  /* 0x0000000d04007221 */ /* 0x004fe40000010100 */
[----:B------:R-:W-:Y:S02]  /*54e0*/  FFMA.FTZ R13, -R96, R96, 1 ;  /* 0x3f800000600d7423 */ /* 0x000fe40000010160 */
[----:B------:R-:W-:Y:S01]  /*54f0*/  FMUL.FTZ R7, R165, R7 ;  /* 0x00000007a5077220 */ /* 0x000fe20000410000 */
[----:B------:R1:W5:Y:S01]  /*5500*/  LDL.LU R96, [R1+0xfc] ;  /* 0x0000fc0001607983 */ /* 0x0003620000300800 */
[----:B------:R-:W-:Y:S02]  /*5510*/  FMUL.FTZ R6, R164, R6 ;  /* 0x00000006a4067220 */ /* 0x000fe40000410000 */
[----:B------:R-:W-:Y:S02]  /*5520*/  FMUL.FTZ R19, R19, c[0x0][0x2ec] ;  /* 0x0000bb0013137a20 */ /* 0x000fe40000410000 */
[----:B------:R-:W-:Y:S02]  /*5530*/  FMUL.FTZ R18, R18, c[0x0][0x2ec] ;  /* 0x0000bb0012127a20 */ /* 0x000fe40000410000 */
[----:B------:R-:W-:Y:S02]  /*5540*/  FMUL.FTZ R53, R17, R5 ;  /* 0x0000000511357220 */ /* 0x000fe40000410000 */
[----:B------:R-:W-:Y:S02]  /*5550*/  FADD.FTZ R5, -R4, R12 ;  /* 0x0000000c04057221 */ /* 0x000fe40000010100 */
[----:B------:R-:W-:Y:S02]  /*5560*/  FFMA.FTZ R12, -R95, R95, 1 ;  /* 0x3f8000005f0c7423 */ /* 0x000fe4000001015f */
[----:B------:R-:W-:Y:S01]  /*5570*/  FMUL.FTZ R55, R19, R7 ;  /* 0x0000000713377220 */ /* 0x000fe20000410000 */
[----:B------:R1:W5:Y:S01]  /*5580*/  LDL.LU R95, [R1+0xf8] ;  /* 0x0000f800015f7983 */ /* 0x0003620000300800 */
[----:B------:R-:W-:Y:S02]  /*5590*/  FMUL.FTZ R54, R18, R6 ;  /* 0x0000000612367220 */ /* 0x000fe40000410000 */
[C---:B------:R-:W-:Y:S02]  /*55a0*/  FADD.FTZ R7, -R4.reuse, R8 ;  /* 0x0000000804077221 */ /* 0x040fe40000010100 */
[----:B------:R-:W-:Y:S02]  /*55b0*/  FADD.FTZ R6, -R4, R9 ;  /* 0x0000000904067221 */ /* 0x000fe40000010100 */
[----:B------:R-:W-:Y:S02]  /*55c0*/  FFMA.FTZ R9, -R94, R94, 1 ;  /* 0x3f8000005e097423 */ /* 0x000fe4000001015e */
[----:B------:R-:W-:Y:S01]  /*55d0*/  FMUL.FTZ R7, R223, R7 ;  /* 0x00000007df077220 */ /* 0x000fe20000410000 */
[----:B------:R1:W5:Y:S01]  /*55e0*/  LDL.LU R94, [R1+0xf4] ;  /* 0x0000f400015e7983 */ /* 0x0003620000300800 */
[----:B------:R-:W-:Y:S02]  /*55f0*/  FFMA.FTZ R8, -R93, R93, 1 ;  /* 0x3f8000005d087423 */ /* 0x000fe4000001015d */
[----:B------:R-:W-:Y:S01]  /*5600*/  FMUL.FTZ R13, R13, c[0x0][0x2ec] ;  /* 0x0000bb000d0d7a20 */ /* 0x000fe20000410000 */
[----:B------:R1:W5:Y:S01]  /*5610*/  LDL.LU R93, [R1+0xf0] ;  /* 0x0000f000015d7983 */ /* 0x0003620000300800 */
[----:B------:R-:W-:Y:S02]  /*5620*/  FMUL.FTZ R6, R222, R6 ;  /* 0x00000006de067220 */ /* 0x000fe40000410000 */
[----:B------:R-:W-:Y:S02]  /*5630*/  FMUL.FTZ R12, R12, c[0x0][0x2ec] ;  /* 0x0000bb000c0c7a20 */ /* 0x000fe40000410000 */
[----:B------:R-:W-:Y:S02]  /*5640*/  FMUL.FTZ R20, R13, R7 ;  /* 0x000000070d147220 */ /* 0x000fe40000410000 */
        /* <DEDUP_REMOVED lines=8> */
[----:B------:R-:W-:Y:S02]  /*56d0*/  FMUL.FTZ R8, R8, c[0x0][0x2ec] ;  /* 0x0000bb0008087a20 */ /* 0x000fe40000410000 */
[----:B------:R-:W-:Y:S02]  /*56e0*/  FMUL.FTZ R16, R9, R5 ;  /* 0x0000000509107220 */ /* 0x000fe40000410000 */
[----:B------:R-:W-:Y:S02]  /*56f0*/  FADD.FTZ R7, -R4, R24 ;  /* 0x0000001804077221 */ /* 0x000fe40000010100 */
[----:B------:R-:W-:Y:S02]  /*5700*/  FFMA.FTZ R9, -R90, R90, 1 ;  /* 0x3f8000005a097423 */ /* 0x000fe4000001015a */
[----:B------:R-:W-:Y:S01]  /*5710*/  FMUL.FTZ R22, R8, R0 ;  /* 0x0000000008167220 */ /* 0x000fe20000410000 */
[----:B------:R1:W5:Y:S01]  /*5720*/  LDL.LU R90, [R1+0xe4] ;  /* 0x0000e400015a7983 */ /* 0x0003620000300800 */
[C---:B------:R-:W-:Y:S02]  /*5730*/  FADD.FTZ R6, -R4.reuse, R25 ;  /* 0x0000001904067221 */ /* 0x040fe40000010100 */
[----:B------:R-:W-:Y:S02]  /*5740*/  FMUL.FTZ R7, R215, R7 ;  /* 0x00000007d7077220 */ /* 0x000fe40000410000 */
[----:B------:R-:W-:Y:S02]  /*5750*/  FFMA.FTZ R8, -R89, R89, 1 ;  /* 0x3f80000059087423 */ /* 0x000fe40000010159 */
[----:B------:R-:W-:Y:S01]  /*5760*/  FMUL.FTZ R13, R13, c[0x0][0x2ec] ;  /* 0x0000bb000d0d7a20 */ /* 0x000fe20000410000 */
[----:B------:R1:W5:Y:S01]  /*5770*/  LDL.LU R89, [R1+0xe0] ;  /* 0x0000e00001597983 */ /* 0x0003620000300800 */
[----:B------:R-:W-:Y:S02]  /*5780*/  FADD.FTZ R5, -R4, R28 ;  /* 0x0000001c04057221 */ /* 0x000fe40000010100 */
[----:B------:R-:W-:Y:S02]  /*5790*/  FMUL.FTZ R6, R214, R6 ;  /* 0x00000006d6067220 */ /* 0x000fe40000410000 */
[----:B------:R-:W-:Y:S02]  /*57a0*/  FMUL.FTZ R12, R12, c[0x0][0x2ec] ;  /* 0x0000bb000c0c7a20 */ /* 0x000fe40000410000 */
[----:B------:R-:W-:Y:S02]  /*57b0*/  FMUL.FTZ R51, R13, R7 ;  /* 0x000000070d337220 */ /* 0x000fe40000410000 */
[----:B------:R-:W-:Y:S02]  /*57c0*/  FFMA.FTZ R13, -R88, R88, 1 ;  /* 0x3f800000580d7423 */ /* 0x000fe40000010158 */
[----:B------:R-:W-:Y:S01]  /*57d0*/  FADD.FTZ R0, -R4, R29 ;  /* 0x0000001d04007221 */ /* 0x000fe20000010100 */
        /* <DEDUP_REMOVED lines=13> */
[----:B------:R-:W-:Y:S02]  /*58b0*/  FADD.FTZ R5, -R4, R44 ;  /* 0x0000002c04057221 */ /* 0x000fe40000010100 */
        /* <DEDUP_REMOVED lines=32> */
[----:B------:R-:W-:Y:S02]  /*5ac0*/  FADD.FTZ R6, -R2, R10 ;  /* 0x0000000a02067221 */ /* 0x000fe40000010100 */
        /* <DEDUP_REMOVED lines=19> */
[C---:B------:R-:W-:Y:S02]  /*5c00*/  FADD.FTZ R4, -R2.reuse, R14 ;  /* 0x0000000e02047221 */ /* 0x040fe40000010100 */
[----:B------:R-:W-:Y:S02]  /*5c10*/  FADD.FTZ R0, -R2, R15 ;  /* 0x0000000f02007221 */ /* 0x000fe40000010100 */
        /* <DEDUP_REMOVED lines=52> */
[----:B------:R-:W-:Y:S02]  /*5f60*/  FFMA.FTZ R8, -R3, R3, 1 ;  /* 0x3f80000003087423 */ /* 0x000fe40000010103 */
[C---:B------:R-:W-:Y:S01]  /*5f70*/  FADD.FTZ R6, -R2.reuse, R42 ;  /* 0x0000002a02067221 */ /* 0x040fe20000010100 */
[----:B------:R1:W5:Y:S01]  /*5f80*/  LDL.LU R3, [R1+0x88] ;  /* 0x0000880001037983 */ /* 0x0003620000300800 */
[----:B------:R-:W-:Y:S02]  /*5f90*/  FADD.FTZ R0, -R2, R47 ;  /* 0x0000002f02007221 */ /* 0x000fe40000010100 */
[----:B------:R-:W-:Y:S02]  /*5fa0*/  FMUL.FTZ R6, R219, R6 ;  /* 0x00000006db067220 */ /* 0x000fe40000410000 */
[----:B------:R-:W-:Y:S02]  /*5fb0*/  FMUL.FTZ R0, R216, R0 ;  /* 0x00000000d8007220 */ /* 0x000fe40000410000 */
[----:B------:R-:W-:Y:S02]  /*5fc0*/  FMUL.FTZ R10, R10, c[0x0][0x2ec] ;  /* 0x0000bb000a0a7a20 */ /* 0x000fe40000410000 */
[----:B------:R-:W-:Y:S02]  /*5fd0*/  FMUL.FTZ R7, R7, c[0x0][0x2ec] ;  /* 0x0000bb0007077a20 */ /* 0x000fe40000410000 */
[----:B------:R-:W-:Y:S02]  /*5fe0*/  FMUL.FTZ R36, R10, R6 ;  /* 0x000000060a247220 */ /* 0x000fe40000410000 */
[----:B------:R-:W-:Y:S02]  /*5ff0*/  FMUL.FTZ R29, R7, R0 ;  /* 0x00000000071d7220 */ /* 0x000fe40000410000 */
[C---:B------:R-:W-:Y:S02]  /*6000*/  FADD.FTZ R5, -R2.reuse, R58 ;  /* 0x0000003a02057221 */ /* 0x040fe40000010100 */
[C---:B------:R-:W-:Y:S02]  /*6010*/  FADD.FTZ R4, -R2.reuse, R59 ;  /* 0x0000003b02047221 */ /* 0x040fe40000010100 */
[C---:B------:R-:W-:Y:S02]  /*6020*/  FADD.FTZ R62, -R2.reuse, R62 ;  /* 0x0000003e023e7221 */ /* 0x040fe40000010100 */
[----:B------:R-:W-:Y:S02]  /*6030*/  FADD.FTZ R0, -R2, R63 ;  /* 0x0000003f02007221 */ /* 0x000fe40000010100 */
[----:B------:R-:W-:Y:S01]  /*6040*/  FFMA.FTZ R7, -R191, R191, 1 ;  /* 0x3f800000bf077423 */ /* 0x000fe200000101bf */
[----:B------:R-:W-:Y:S01]  /*6050*/  MOV R191, 0x40 ;  /* 0x0000004000bf7802 */ /* 0x000fe20000000f00 */
[----:B------:R-:W-:Y:S01]  /*6060*/  FFMA.FTZ R6, -R190, R190, 1 ;  /* 0x3f800000be067423 */ /* 0x000fe200000101be */
[----:B------:R-:W-:Y:S01]  /*6070*/  MOV R190, 0x20 ;  /* 0x0000002000be7802 */ /* 0x000fe20000000f00 */
        /* <DEDUP_REMOVED lines=13> */
[----:B-1----:R-:W-:Y:S01]  /*6150*/  IMAD.MOV.U32 R9, RZ, RZ, c[0x0][0x190] ;  /* 0x00006400ff097624 */ /* 0x002fe200078e00ff */
        /* <DEDUP_REMOVED lines=27> */
.L_x_2027:
[----:B-1----:R-:W-:Y:S02]  /*6310*/  F2FP.PACK_AB R28, R172, R197 ;  /* 0x000000c5ac1c723e */ /* 0x002fe400000000ff */
        /* <DEDUP_REMOVED lines=68> */
[----:B------:R-:W2:Y:S04]  /*6760*/  LDSM.16.MT88.4 R12, [R3+0x20000] ;  /* 0x02000000030c783b */ /* 0x000ea80000004200 */
[----:B------:R-:W3:Y:S04]  /*6770*/  LDSM.16.MT88.4 R16, [R2+0x8000] ;  /* 0x008000000210783b */ /* 0x000ee80000004200 */
[----:B------:R-:W-:Y:S04]  /*6780*/  LDSM.16.MT88.4 R20, [R3+0x1c800] ;  /* 0x01c800000314783b */ /* 0x000fe80000004200 */
[----:B------:R-:W4:Y:S04]  /*6790*/  LDSM.16.MT88.4 R24, [R0+0x8800] ;  /* 0x008800000018783b */ /* 0x000f280000004200 */
[----:B------:R-:W3:Y:S04]  /*67a0*/  LDSM.16.MT88.4 R28, [R3+0x20800] ;  /* 0x02080000031c783b */ /* 0x000ee80000004200 */
        /* <DEDUP_REMOVED lines=116> */
.L_x_2028:
        /* <DEDUP_REMOVED lines=9> */
[----:B------:R-:W-:Y:S01]  /*6f80*/  IMAD.SHL.U32 R146, R146, 0x8, RZ ;  /* 0x0000000892927824 */ /* 0x000fe200078e00ff */
[----:B------:R-:W4:Y:S04]  /*6f90*/  LDSM.16.MT88.4 R36, [R2+0xc000] ;  /* 0x00c000000224783b */ /* 0x000f280000004200 */
[----:B------:R-:W5:Y:S04]  /*6fa0*/  LDL R153, [R1+0x3c] ;  /* 0x00003c0001997983 */ /* 0x000f680000100800 */
[----:B------:R-:W-:Y:S04]  /*6fb0*/  LDSM.16.M88.4 R40, [R148+0x14000] ;  /* 0x014000009428783b */ /* 0x000fe80000000200 */
[----:B------:R-:W5:Y:S04]  /*6fc0*/  LDL R152, [R1+0x48] ;  /* 0x0000480001987983 */ /* 0x000f680000100800 */
[----:B------:R-:W1:Y:S04]  /*6fd0*/  LDSM.16.MT88.4 R44, [R0+0xc800] ;  /* 0x00c80000002c783b */ /* 0x000e680000004200 */
[----:B------:R1:W5:Y:S04]  /*6fe0*/  LDL R147, [R1+0xc] ;  /* 0x00000c0001937983 */ /* 0x0003680000100800 */
[----:B------:R-:W1:Y:S04]  /*6ff0*/  LDSM.16.M88.4 R48, [R148+0x16000] ;  /* 0x016000009430783b */ /* 0x000e680000000200 */
[----:B------:R1:W5:Y:S02]  /*7000*/  LDL R149, [R1] ;  /* 0x0000000001957983 */ /* 0x0003640000100800 */
        /* <DEDUP_REMOVED lines=87> */
[----:B------:R-:W-:Y:S02]  /*7580*/  IMAD.SHL.U32 R46, R46, 0x40, RZ ;  /* 0x000000402e2e7824 */ /* 0x000fe400078e00ff */
[----:B------:R-:W-:Y:S02]  /*7590*/  IMAD R47, R47, 0x58, RZ ;  /* 0x000000582f2f7824 */ /* 0x000fe400078e02ff */
        /* <DEDUP_REMOVED lines=10> */
[----:B------:R-:W-:Y:S01]  /*7640*/  @UP2 UIADD3.X UR5, UR5, -0x1, URZ, UP1, !UPT ;  /* 0xffffffff05052890 */ /* 0x000fe20008ffe43f */
[CC--:B------:R-:W-:Y:S01]  /*7650*/  LEA R38, P1, R146.reuse, R192.reuse, 0x2 ;  /* 0x000000c092267211 */ /* 0x0c0fe200078210ff */
[C---:B-1----:R-:W-:Y:S02]  /*7660*/  HMMA.16816.F32 R8, R56.reuse, R52, R8 ;  /* 0x000000343808723c */ /* 0x042fe40000001808 */
[----:B------:R-:W2:Y:S02]  /*7670*/  @P0 LDG.E R147, [R36.64] ;  /* 0x0000002224930981 */ /* 0x000ea4000c1e1900 */
[-C--:B------:R-:W-:Y:S02]  /*7680*/  LEA.HI.X.SX32 R39, R146, R193.reuse, 0x2, P1 ;  /* 0x000000c192277211 */ /* 0x080fe400008f16ff */
[----:B------:R-:W3:Y:S02]  /*7690*/  @P0 LDG.E R149, [R36.64+0x120] ;  /* 0x0001202224950981 */ /* 0x000ee4000c1e1900 */
[-C--:B------:R-:W-:Y:S02]  /*76a0*/  HMMA.16816.F32 R12, R56, R54.reuse, R12 ;  /* 0x00000036380c723c */ /* 0x080fe4000000180c */
[----:B------:R-:W4:Y:S04]  /*76b0*/  @P0 LDG.E R150, [R36.64+0x100] ;  /* 0x0001002224960981 */ /* 0x000f28000c1e1900 */
[----:B------:R-:W5:Y:S02]  /*76c0*/  @P0 LDG.E R151, [R36.64+0x20] ;  /* 0x0000202224970981 */ /* 0x000f64000c1e1900 */
[C---:B------:R-:W-:Y:S02]  /*76d0*/  HMMA.16816.F32 R16, R40.reuse, R54, R16 ;  /* 0x000000362810723c */ /* 0x040fe40000001810 */
[----:B------:R-:W-:Y:S04]  /*76e0*/  RED.E.ADD.F32.FTZ.RN.STRONG.GPU [R192.64], R4 ;  /* 0x00000004c000798e */ /* 0x000fe8000c10e7a2 */
[----:B------:R-:W-:Y:S02]  /*76f0*/  RED.E.ADD.F32.FTZ.RN.STRONG.GPU [R38.64], R5 ;  /* 0x000000052600798e */ /* 0x000fe4000c10e7a2 */
[-C--:B------:R-:W-:Y:S08]  /*7700*/  HMMA.16816.F32 R20, R40, R60.reuse, R20 ;  /* 0x0000003c2814723c */ /* 0x080ff00000001814 */
[C---:B------:R-:W-:Y:S08]  /*7710*/  HMMA.16816.F32 R24, R56.reuse, R60, R24 ;  /* 0x0000003c3818723c */ /* 0x040ff00000001818 */
[-C--:B------:R-:W-:Y:S08]  /*7720*/  HMMA.16816.F32 R28, R56, R62.reuse, R28 ;  /* 0x0000003e381c723c */ /* 0x080ff0000000181c */
[----:B------:R-:W-:Y:S01]  /*7730*/  HMMA.16816.F32 R32, R40, R62, R32 ;  /* 0x0000003e2820723c */ /* 0x000fe20000001820 */
[----:B--2---:R1:W-:Y:S04]  /*7740*/  @P0 STL [R1+0xc], R147 ;  /* 0x00000c9301000387 */ /* 0x0043e80000100800 */
[----:B---3--:R2:W-:Y:S04]  /*7750*/  @P0 STL [R1], R149 ;  /* 0x0000009501000387 */ /* 0x0085e80000100800 */
[----:B----4-:R-:W-:Y:S04]  /*7760*/  @P0 STL [R1+0x4], R150 ;  /* 0x0000049601000387 */ /* 0x010fe80000100800 */
[----:B-----5:R3:W-:Y:S01]  /*7770*/  @P0 STL [R1+0x8], R151 ;  /* 0x0000089701000387 */ /* 0x0207e20000100800 */
[----:B-1----:R-:W-:Y:S04]  /*7780*/  IMAD.MOV.U32 R147, RZ, RZ, c[0x0][0x22c] ;  /* 0x00008b00ff937624 */ /* 0x002fe800078e00ff */
[----:B------:R-:W-:Y:S02]  /*7790*/  IMAD R147, R147, c[0x0][0x1c0], RZ ;  /* 0x0000700093937a24 */ /* 0x000fe400078e02ff */
[----:B--2---:R-:W-:Y:S02]  /*77a0*/  IMAD.MOV.U32 R149, RZ, RZ, c[0x0][0x22c] ;  /* 0x00008b00ff957624 */ /* 0x004fe400078e00ff */
[----:B------:R-:W-:Y:S02]  /*77b0*/  IMAD.SHL.U32 R147, R147, 0x10, RZ ;  /* 0x0000001093937824 */ /* 0x000fe400078e00ff */
[----:B------:R-:W-:Y:S02]  /*77c0*/  IMAD R149, R149, c[0x0][0x1c0], RZ ;  /* 0x0000700095957a24 */ /* 0x000fe400078e02ff */
[----:B---3--:R-:W-:Y:S01]  /*77d0*/  IMAD.MOV.U32 R151, RZ, RZ, c[0x0][0x22c] ;  /* 0x00008b00ff977624 */ /* 0x008fe200078e00ff */
[-C--:B------:R-:W-:Y:S01]  /*77e0*/  LEA R44, P0, R147, R192.reuse, 0x2 ;  /* 0x000000c0932c7211 */ /* 0x080fe200078010ff */
[----:B------:R-:W-:Y:S02]  /*77f0*/  IMAD R149, R149, 0x18, RZ ;  /* 0x0000001895957824 */ /* 0x000fe400078e02ff */
[----:B------:R-:W-:Y:S01]  /*7800*/  IMAD R151, R151, c[0x0][0x1c0], RZ ;  /* 0x0000700097977a24 */ /* 0x000fe200078e02ff */
[-C--:B------:R-:W-:Y:S01]  /*7810*/  LEA.HI.X.SX32 R45, R147, R193.reuse, 0x2, P0 ;  /* 0x000000c1932d7211 */ /* 0x080fe200000f16ff */
[----:B------:R-:W-:Y:S01]  /*7820*/  IMAD.MOV.U32 R150, RZ, RZ, c[0x0][0x22c] ;  /* 0x00008b00ff967624 */ /* 0x000fe200078e00ff */
[-C--:B------:R-:W-:Y:S01]  /*7830*/  LEA R40, P1, R149, R192.reuse, 0x2 ;  /* 0x000000c095287211 */ /* 0x080fe200078210ff */
[----:B------:R-:W-:Y:S02]  /*7840*/  IMAD.SHL.U32 R151, R151, 0x20, RZ ;  /* 0x0000002097977824 */ /* 0x000fe400078e00ff */
[----:B------:R1:W-:Y:S01]  /*7850*/  RED.E.ADD.F32.FTZ.RN.STRONG.GPU [R44.64], R6 ;  /* 0x000000062c00798e */ /* 0x0003e2000c10e7a2 */
[-C--:B------:R-:W-:Y:S01]  /*7860*/  LEA.HI.X.SX32 R41, R149, R193.reuse, 0x2, P1 ;  /* 0x000000c195297211 */ /* 0x080fe200008f16ff */
[----:B------:R-:W-:Y:S01]  /*7870*/  IMAD R150, R150, c[0x0][0x1c0], RZ ;  /* 0x0000700096967a24 */ /* 0x000fe200078e02ff */
[CC--:B------:R-:W-:Y:S01]  /*7880*/  LEA R4, P0, R151.reuse, R192.reuse, 0x2 ;  /* 0x000000c097047211 */ /* 0x0c0fe200078010ff */
[----:B------:R-:W-:Y:S02]  /*7890*/  IMAD.MOV.U32 R149, RZ, RZ, c[0x0][0x22c] ;  /* 0x00008b00ff957624 */ /* 0x000fe400078e00ff */
[----:B------:R2:W-:Y:S01]  /*78a0*/  RED.E.ADD.F32.FTZ.RN.STRONG.GPU [R40.64], R7 ;  /* 0x000000072800798e */ /* 0x0005e2000c10e7a2 */
[-C--:B------:R-:W-:Y:S01]  /*78b0*/  LEA.HI.X.SX32 R5, R151, R193.reuse, 0x2, P0 ;  /* 0x000000c197057211 */ /* 0x080fe200000f16ff */
[----:B------:R-:W-:Y:S02]  /*78c0*/  IMAD R150, R150, 0x28, RZ ;  /* 0x0000002896967824 */ /* 0x000fe400078e02ff */
[----:B------:R-:W-:Y:S02]  /*78d0*/  IMAD R149, R149, c[0x0][0x1c0], RZ ;  /* 0x0000700095957a24 */ /* 0x000fe400078e02ff */
[----:B------:R3:W-:Y:S01]  /*78e0*/  RED.E.ADD.F32.FTZ.RN.STRONG.GPU [R4.64], R8 ;  /* 0x000000080400798e */ /* 0x0007e2000c10e7a2 */
[CC--:B------:R-:W-:Y:S01]  /*78f0*/  LEA R36, P1, R150.reuse, R192.reuse, 0x2 ;  /* 0x000000c096247211 */ /* 0x0c0fe200078210ff */
[----:B------:R-:W-:Y:S03]  /*7900*/  IMAD R149, R149, 0x30, RZ ;  /* 0x0000003095957824 */ /* 0x000fe600078e02ff */
[-C--:B------:R-:W-:Y:S05]  /*7910*/  LEA.HI.X.SX32 R37, R150, R193.reuse, 0x2, P1 ;  /* 0x000000c196257211 */ /* 0x080fea00008f16ff */
[----:B------:R4:W-:Y:S01]  /*7920*/  RED.E.ADD.F32.FTZ.RN.STRONG.GPU [R36.64], R9 ;  /* 0x000000092400798e */ /* 0x0009e2000c10e7a2 */
[CC--:B-1----:R-:W-:Y:S04]  /*7930*/  LEA R6, P0, R149.reuse, R192.reuse, 0x2 ;  /* 0x000000c095067211 */ /* 0x0c2fe800078010ff */
[-C--:B--2---:R-:W-:Y:S01]  /*7940*/  LEA.HI.X.SX32 R7, R149, R193.reuse, 0x2, P0 ;  /* 0x000000c195077211 */ /* 0x084fe200000f16ff */
[----:B------:R-:W-:Y:S01]  /*7950*/  IMAD.MOV.U32 R149, RZ, RZ, c[0x0][0x22c] ;  /* 0x00008b00ff957624 */ /* 0x000fe200078e00ff */
[C---:B------:R-:W-:Y:S02]  /*7960*/  IADD3 R41, R147.reuse, 0x20, RZ ;  /* 0x0000002093297810 */ /* 0x040fe40007ffe0ff */
[----:B------:R-:W-:Y:S01]  /*7970*/  IADD3 R40, R147, 0x20, RZ ;  /* 0x0000002093287810 */ /* 0x000fe20007ffe0ff */
[----:B------:R1:W-:Y:S01]  /*7980*/  RED.E.ADD.F32.FTZ.RN.STRONG.GPU [R6.64], R10 ;  /* 0x0000000a0600798e */ /* 0x0003e2000c10e7a2 */
[-C--:B---3--:R-:W-:Y:S01]  /*7990*/  LEA R4, P1, R0, R192.reuse, 0x2 ;  /* 0x000000c000047211 */ /* 0x088fe200078210ff */
[----:B------:R-:W-:Y:S01]  /*79a0*/  IMAD R149, R149, c[0x0][0x1c0], RZ ;  /* 0x0000700095957a24 */ /* 0x000fe200078e02ff */
[-C--:B------:R-:W-:Y:S01]  /*79b0*/  LEA R8, P0, R46, R192.reuse, 0x2 ;  /* 0x000000c02e087211 */ /* 0x080fe200078010ff */
[----:B------:R-:W-:Y:S01]  /*79c0*/  IMAD.IADD R41, R146, 0x1, R41 ;  /* 0x0000000192297824 */ /* 0x000fe200078e0229 */
[-C--:B------:R-:W-:Y:S01]  /*79d0*/  LEA.HI.X.SX32 R5, R0, R193.reuse, 0x2, P1 ;  /* 0x000000c100057211 */ /* 0x080fe200008f16ff */
[----:B------:R-:W-:Y:S02]  /*79e0*/  IMAD.MOV.U32 R0, RZ, RZ, c[0x0][0x22c] ;  /* 0x00008b00ff007624 */ /* 0x000fe400078e00ff */
[----:B------:R-:W-:Y:S02]  /*79f0*/  IMAD.SHL.U32 R149, R149, 0x10, RZ ;  /* 0x0000001095957824 */ /* 0x000fe400078e00ff */
[----:B------:R2:W-:Y:S01]  /*7a00*/  RED.E.ADD.F32.FTZ.RN.STRONG.GPU [R4.64], R11 ;  /* 0x0000000b0400798e */ /* 0x0005e2000c10e7a2 */
[----:B------:R-:W-:Y:S01]  /*7a10*/  IMAD R0, R0, c[0x0][0x1c0], RZ ;  /* 0x0000700000007a24 */ /* 0x000fe200078e02ff */
[-C--:B----4-:R-:W-:Y:S01]  /*7a20*/  LEA.HI.X.SX32 R9, R46, R193.reuse, 0x2, P0 ;  /* 0x000000c12e097211 */ /* 0x090fe200000f16ff */
[----:B------:R-:W-:Y:S01]  /*7a30*/  IMAD.MOV.U32 R46, RZ, RZ, c[0x0][0x22c] ;  /* 0x00008b00ff2e7624 */ /* 0x000fe200078e00ff */
[----:B------:R-:W3:Y:S01]  /*7a40*/  LDL R36, [R1+0x30] ;  /* 0x0000300001247983 */ /* 0x000ee20000100800 */
[----:B------:R-:W-:Y:S01]  /*7a50*/  IMAD R0, R0, 0x48, RZ ;  /* 0x0000004800007824 */ /* 0x000fe200078e02ff */
[----:B------:R-:W-:Y:S01]  /*7a60*/  IADD3 R37, R147, 0x20, RZ ;  /* 0x0000002093257810 */ /* 0x000fe20007ffe0ff */
[----:B------:R-:W-:Y:S01]  /*7a70*/  IMAD R46, R46, c[0x0][0x1c0], RZ ;  /* 0x000070002e2e7a24 */ /* 0x000fe200078e02ff */
[----:B------:R4:W-:Y:S01]  /*7a80*/  RED.E.ADD.F32.FTZ.RN.STRONG.GPU [R8.64], R16 ;  /* 0x000000100800798e */ /* 0x0009e2000c10e7a2 */
[----:B------:R-:W-:Y:S02]  /*7a90*/  IMAD.IADD R40, R146, 0x1, R40 ;  /* 0x0000000192287824 */ /* 0x000fe400078e0228 */
[----:B------:R-:W-:Y:S02]  /*7aa0*/  IMAD R46, R46, 0x68, RZ ;  /* 0x000000682e2e7824 */ /* 0x000fe400078e02ff */
[C---:B------:R-:W-:Y:S02]  /*7ab0*/  IMAD.IADD R40, R146.reuse, 0x1, R40 ;  /* 0x0000000192287824 */ /* 0x040fe400078e0228 */
[----:B------:R-:W-:Y:S01]  /*7ac0*/  IMAD.IADD R37, R146, 0x1, R37 ;  /* 0x0000000192257824 */ /* 0x000fe200078e0225 */
[-C--:B-1----:R-:W-:Y:S03]  /*7ad0*/  LEA R6, P1, R0, R192.reuse, 0x2 ;  /* 0x000000c000067211 */ /* 0x082fe600078210ff */
[----:B------:R-:W-:Y:S01]  /*7ae0*/  IMAD.IADD R37, R146, 0x1, R37 ;  /* 0x0000000192257824 */ /* 0x000fe200078e0225 */
[-C--:B------:R-:W-:Y:S01]  /*7af0*/  LEA.HI.X.SX32 R7, R0, R193.reuse, 0x2, P1 ;  /* 0x000000c100077211 */ /* 0x080fe200008f16ff */
[----:B------:R-:W-:Y:S02]  /*7b00*/  IMAD.MOV.U32 R0, RZ, RZ, c[0x0][0x22c] ;  /* 0x00008b00ff007624 */ /* 0x000fe400078e00ff */
[----:B------:R-:W-:Y:S02]  /*7b10*/  IMAD.IADD R37, R146, 0x1, R37 ;  /* 0x0000000192257824 */ /* 0x000fe400078e0225 */
[----:B------:R1:W-:Y:S01]  /*7b20*/  RED.E.ADD.F32.FTZ.RN.STRONG.GPU [R6.64], R17 ;  /* 0x000000110600798e */ /* 0x0003e2000c10e7a2 */
[-C--:B--2---:R-:W-:Y:S01]  /*7b30*/  LEA R4, P0, R2, R192.reuse, 0x2 ;  /* 0x000000c002047211 */ /* 0x084fe200078010ff */
[----:B------:R-:W-:Y:S03]  /*7b40*/  IMAD R0, R0, c[0x0][0x1c0], RZ ;  /* 0x0000700000007a24 */ /* 0x000fe600078e02ff */
[-C--:B------:R-:W-:Y:S01]  /*7b50*/  LEA.HI.X.SX32 R5, R2, R193.reuse, 0x2, P0 ;  /* 0x000000c102057211 */ /* 0x080fe200000f16ff */
[----:B------:R-:W-:Y:S02]  /*7b60*/  IMAD R0, R0, 0x60, RZ ;  /* 0x0000006000007824 */ /* 0x000fe400078e02ff */
[----:B------:R-:W-:Y:S01]  /*7b70*/  IMAD.MOV.U32 R2, RZ, RZ, c[0x0][0x22c] ;  /* 0x00008b00ff027624 */ /* 0x000fe200078e00ff */
[CC--:B----4-:R-:W-:Y:S01]  /*7b80*/  LEA R16, P1, R47.reuse, R192.reuse, 0x2 ;  /* 0x000000c02f107211 */ /* 0x0d0fe200078210ff */
[----:B------:R2:W-:Y:S01]  /*7b90*/  RED.E.ADD.F32.FTZ.RN.STRONG.GPU [R4.64], R18 ;  /* 0x000000120400798e */ /* 0x0005e2000c10e7a2 */
[-C--:B------:R-:W-:Y:S01]  /*7ba0*/  LEA R10, P0, R0, R192.reuse, 0x2 ;  /* 0x000000c0000a7211 */ /* 0x080fe200078010ff */
[----:B------:R-:W-:Y:S01]  /*7bb0*/  IMAD R2, R2, c[0x0][0x1c0], RZ ;  /* 0x0000700002027a24 */ /* 0x000fe200078e02ff */
[-C--:B------:R-:W-:Y:S02]  /*7bc0*/  LEA R8, P2, R46, R192.reuse, 0x2 ;  /* 0x000000c02e087211 */ /* 0x080fe400078410ff */
[-C--:B------:R-:W-:Y:S01]  /*7bd0*/  LEA.HI.X.SX32 R11, R0, R193.reuse, 0x2, P0 ;  /* 0x000000c1000b7211 */ /* 0x080fe200000f16ff */
[----:B------:R-:W-:Y:S01]  /*7be0*/  IMAD.MOV.U32 R0, RZ, RZ, c[0x0][0x22c] ;  /* 0x00008b00ff007624 */ /* 0x000fe200078e00ff */
[-C--:B------:R-:W-:Y:S01]  /*7bf0*/  LEA.HI.X.SX32 R9, R46, R193.reuse, 0x2, P2 ;  /* 0x000000c12e097211 */ /* 0x080fe200010f16ff */
[----:B------:R-:W-:Y:S02]  /*7c00*/  IMAD R2, R2, 0x70, RZ ;  /* 0x0000007002027824 */ /* 0x000fe400078e02ff */
[----:B------:R-:W-:Y:S04]  /*7c10*/  IMAD R0, R0, c[0x0][0x1c0], RZ ;  /* 0x0000700000007a24 */ /* 0x000fe800078e02ff */
[----:B------:R-:W-:Y:S01]  /*7c20*/  IMAD R0, R0, 0x78, RZ ;  /* 0x0000007800007824 */ /* 0x000fe200078e02ff */
[-C--:B-1----:R-:W-:Y:S02]  /*7c30*/  LEA.HI.X.SX32 R17, R47, R193.reuse, 0x2, P1 ;  /* 0x000000c12f117211 */ /* 0x082fe400008f16ff */
[CC--:B------:R-:W-:Y:S03]  /*7c40*/  LEA R6, P1, R2.reuse, R192.reuse, 0x2 ;  /* 0x000000c002067211 */ /* 0x0c0fe600078210ff */
[----:B------:R1:W-:Y:S01]  /*7c50*/  RED.E.ADD.F32.FTZ.RN.STRONG.GPU [R16.64], R19 ;  /* 0x000000131000798e */ /* 0x0003e2000c10e7a2 */
[-C--:B------:R-:W-:Y:S03]  /*7c60*/  LEA.HI.X.SX32 R7, R2, R193.reuse, 0x2, P1 ;  /* 0x000000c102077211 */ /* 0x080fe600008f16ff */
[----:B------:R4:W-:Y:S01]  /*7c70*/  RED.E.ADD.F32.FTZ.RN.STRONG.GPU [R10.64], R12 ;  /* 0x0000000c0a00798e */ /* 0x0009e2000c10e7a2 */
[CC--:B--2---:R-:W-:Y:S03]  /*7c80*/  LEA R4, P0, R0.reuse, R192.reuse, 0x2 ;  /* 0x000000c000047211 */ /* 0x0c4fe600078010ff */
[----:B------:R-:W2:Y:S01]  /*7c90*/  LDL R18, [R1+0x2c] ;  /* 0x00002c0001127983 */ /* 0x000ea20000100800 */
[-C--:B------:R-:W-:Y:S02]  /*7ca0*/  LEA.HI.X.SX32 R5, R0, R193.reuse, 0x2, P0 ;  /* 0x000000c100057211 */ /* 0x080fe400000f16ff */
[----:B------:R-:W-:Y:S01]  /*7cb0*/  IADD3 R0, R149, 0x20, RZ ;  /* 0x0000002095007810 */ /* 0x000fe20007ffe0ff */
[----:B------:R5:W-:Y:S04]  /*7cc0*/  RED.E.ADD.F32.FTZ.RN.STRONG.GPU [R8.64], R13 ;  /* 0x0000000d0800798e */ /* 0x000be8000c10e7a2 */
[----:B------:R5:W-:Y:S04]  /*7cd0*/  RED.E.ADD.F32.FTZ.RN.STRONG.GPU [R6.64], R14 ;  /* 0x0000000e0600798e */ /* 0x000be8000c10e7a2 */
[----:B------:R5:W-:Y:S04]  /*7ce0*/  RED.E.ADD.F32.FTZ.RN.STRONG.GPU [R4.64], R15 ;  /* 0x0000000f0400798e */ /* 0x000be8000c10e7a2 */
[----:B------:R-:W2:Y:S04]  /*7cf0*/  LDL R2, [R1+0x10] ;  /* 0x0000100001027983 */ /* 0x000ea80000100800 */
[----:B-1----:R-:W2:Y:S04]  /*7d00*/  LDL R17, [R1+0x28] ;  /* 0x0000280001117983 */ /* 0x002ea80000100800 */
[----:B----4-:R-:W4:Y:S04]  /*7d10*/  LDL R11, [R1+0x24] ;  /* 0x00002400010b7983 */ /* 0x010f280000100800 */
[----:B------:R-:W4:Y:S01]  /*7d20*/  LDL R10, [R1+0x20] ;  /* 0x00002000010a7983 */ /* 0x000f220000100800 */
[CC--:B-----5:R-:W-:Y:S03]  /*7d30*/  LEA R8, P1, R0.reuse, R192.reuse, 0x2 ;  /* 0x000000c000087211 */ /* 0x0e0fe600078210ff */
[----:B------:R-:W5:Y:S01]  /*7d40*/  LDL R16, [R1+0x1c] ;  /* 0x00001c0001107983 */ /* 0x000f620000100800 */
[-C--:B------:R-:W-:Y:S03]  /*7d50*/  LEA.HI.X.SX32 R9, R0, R193.reuse, 0x2, P1 ;  /* 0x000000c100097211 */ /* 0x080fe600008f16ff */
[----:B------:R-:W5:Y:S01]  /*7d60*/  LDL R14, [R1+0x14] ;  /* 0x00001400010e7983 */ /* 0x000f620000100800 */
[CC--:B------:R-:W-:Y:S02]  /*7d70*/  LEA R6, P0, R41.reuse, R192.reuse, 0x2 ;  /* 0x000000c029067211 */ /* 0x0c0fe400078010ff */
[CC--:B------:R-:W-:Y:S01]  /*7d80*/  LEA R4, P1, R40.reuse, R192.reuse, 0x2 ;  /* 0x000000c028047211 */ /* 0x0c0fe200078210ff */
[----:B------:R-:W5:Y:S01]  /*7d90*/  LDL R15, [R1+0x18] ;  /* 0x00001800010f7983 */ /* 0x000f620000100800 */
[-C--:B------:R-:W-:Y:S02]  /*7da0*/  LEA.HI.X.SX32 R7, R41, R193.reuse, 0x2, P0 ;  /* 0x000000c129077211 */ /* 0x080fe400000f16ff */
[-C--:B------:R-:W-:Y:S01]  /*7db0*/  LEA.HI.X.SX32 R5, R40, R193.reuse, 0x2, P1 ;  /* 0x000000c128057211 */ /* 0x080fe200008f16ff */
[----:B------:R-:W5:Y:S04]  /*7dc0*/  LDL R0, [R1+0x34] ;  /* 0x0000340001007983 */ /* 0x000f680000100800 */
[----:B------:R-:W-:Y:S04]  /*7dd0*/  RED.E.ADD.F32.FTZ.RN.STRONG.GPU [R192.64+0x80], R20 ;  /* 0x00008014c000798e */ /* 0x000fe8000c10e7a2 */
[----:B------:R-:W-:Y:S04]  /*7de0*/  RED.E.ADD.F32.FTZ.RN.STRONG.GPU [R38.64+0x80], R21 ;  /* 0x000080152600798e */ /* 0x000fe8000c10e7a2 */
[----:B------:R1:W-:Y:S04]  /*7df0*/  RED.E.ADD.F32.FTZ.RN.STRONG.GPU [R8.64], R22 ;  /* 0x000000160800798e */ /* 0x0003e8000c10e7a2 */
[----:B------:R3:W-:Y:S04]  /*7e00*/  RED.E.ADD.F32.FTZ.RN.STRONG.GPU [R6.64], R23 ;  /* 0x000000170600798e */ /* 0x0007e8000c10e7a2 */
[----:B------:R2:W-:Y:S04]  /*7e10*/  RED.E.ADD.F32.FTZ.RN.STRONG.GPU [R4.64], R24 ;  /* 0x000000180400798e */ /* 0x0005e8000c10e7a2 */
[----:B------:R-:W-:Y:S01]  /*7e20*/  LDSM.16.MT88.4 R20, [R3+0x14800] ;  /* 0x014800000314783b */ /* 0x000fe20000004200 */
[CC--:B-1----:R-:W-:Y:S04]  /*7e30*/  LEA R8, P0, R37.reuse, R192.reuse, 0x2 ;  /* 0x000000c025087211 */ /* 0x0c2fe800078010ff */
[-C--:B------:R-:W-:Y:S05]  /*7e40*/  LEA.HI.X.SX32 R9, R37, R193.reuse, 0x2, P0 ;  /* 0x000000c125097211 */ /* 0x080fea00000f16ff */
[----:B------:R1:W-:Y:S01]  /*7e50*/  RED.E.ADD.F32.FTZ.RN.STRONG.GPU [R8.64], R25 ;  /* 0x000000190800798e */ /* 0x0003e2000c10e7a2 */
[CC--:B---3--:R-:W-:Y:S04]  /*7e60*/  LEA R6, P1, R36.reuse, R192.reuse, 0x2 ;  /* 0x000000c024067211 */ /* 0x0c8fe800078210ff */
[-C--:B------:R-:W-:Y:S02]  /*7e70*/  LEA.HI.X.SX32 R7, R36, R193.reuse, 0x2, P1 ;  /* 0x000000c124077211 */ /* 0x080fe400008f16ff */
[----:B------:R-:W-:Y:S04]  /*7e80*/  LDSM.16.MT88.4 R36, [R3+0x19000] ;  /* 0x019000000324783b */ /* 0x000fe80000004200 */
[----:B------:R4:W-:Y:S01]  /*7e90*/  RED.E.ADD.F32.FTZ.RN.STRONG.GPU [R6.64], R26 ;  /* 0x0000001a0600798e */ /* 0x0009e2000c10e7a2 */
[CC--:B--2---:R-:W-:Y:S04]  /*7ea0*/  LEA R4, P0, R18.reuse, R192.reuse, 0x2 ;  /* 0x000000c012047211 */ /* 0x0c4fe800078010ff */
[-C--:B------:R-:W-:Y:S05]  /*7eb0*/  LEA.HI.X.SX32 R5, R18, R193.reuse, 0x2, P0 ;  /* 0x000000c112057211 */ /* 0x080fea00000f16ff */
[----:B------:R2:W-:Y:S04]  /*7ec0*/  RED.E.ADD.F32.FTZ.RN.STRONG.GPU [R4.64], R27 ;  /* 0x0000001b0400798e */ /* 0x0005e8000c10e7a2 */
[----:B------:R-:W-:Y:S01]  /*7ed0*/  LDSM.16.MT88.4 R24, [R180+0x800] ;  /* 0x00080000b418783b */ /* 0x000fe20000004200 */
[-C--:B-1----:R-:W-:Y:S02]  /*7ee0*/  LEA R8, P1, R17, R192.reuse, 0x2 ;  /* 0x000000c011087211 */ /* 0x082fe400078210ff */
[-C--:B----4-:R-:W-:Y:S02]  /*7ef0*/  LEA R6, P0, R11, R192.reuse, 0x2 ;  /* 0x000000c00b067211 */ /* 0x090fe400078010ff */
[-C--:B------:R-:W-:Y:S02]  /*7f00*/  LEA.HI.X.SX32 R9, R17, R193.reuse, 0x2, P1 ;  /* 0x000000c111097211 */ /* 0x080fe400008f16ff */
[-C--:B------:R-:W-:Y:S03]  /*7f10*/  LEA.HI.X.SX32 R7, R11, R193.reuse, 0x2, P0 ;  /* 0x000000c10b077211 */ /* 0x080fe600000f16ff */
[----:B------:R1:W-:Y:S01]  /*7f20*/  RED.E.ADD.F32.FTZ.RN.STRONG.GPU [R8.64], R32 ;  /* 0x000000200800798e */ /* 0x0003e2000c10e7a2 */
[-C--:B-----5:R-:W-:Y:S03]  /*7f30*/  LEA R12, P0, R16, R192.reuse, 0x2 ;  /* 0x000000c0100c7211 */ /* 0x0a0fe600078010ff */
[----:B------:R3:W-:Y:S01]  /*7f40*/  RED.E.ADD.F32.FTZ.RN.STRONG.GPU [R6.64], R33 ;  /* 0x000000210600798e */ /* 0x0007e2000c10e7a2 */
[-C--:B--2---:R-:W-:Y:S02]  /*7f50*/  LEA R4, P1, R10, R192.reuse, 0x2 ;  /* 0x000000c00a047211 */ /* 0x084fe400078210ff */
[-C--:B------:R-:W-:Y:S02]  /*7f60*/  LEA.HI.X.SX32 R13, R16, R193.reuse, 0x2, P0 ;  /* 0x000000c1100d7211 */ /* 0x080fe400000f16ff */
[-C--:B------:R-:W-:Y:S02]  /*7f70*/  LEA.HI.X.SX32 R5, R10, R193.reuse, 0x2, P1 ;  /* 0x000000c10a057211 */ /* 0x080fe400008f16ff */
[CC--:B------:R-:W-:Y:S03]  /*7f80*/  LEA R10, P3, R15.reuse, R192.reuse, 0x2 ;  /* 0x000000c00f0a7211 */ /* 0x0c0fe600078610ff */
[----:B------:R2:W-:Y:S01]  /*7f90*/  RED.E.ADD.F32.FTZ.RN.STRONG.GPU [R4.64], R34 ;  /* 0x000000220400798e */ /* 0x0005e2000c10e7a2 */
[-C--:B------:R-:W-:Y:S03]  /*7fa0*/  LEA.HI.X.SX32 R11, R15, R193.reuse, 0x2, P3 ;  /* 0x000000c10f0b7211 */ /* 0x080fe600018f16ff */
[----:B------:R-:W-:Y:S04]  /*7fb0*/  RED.E.ADD.F32.FTZ.RN.STRONG.GPU [R12.64], R35 ;  /* 0x000000230c00798e */ /* 0x000fe8000c10e7a2 */
[----:B------:R-:W-:Y:S04]  /*7fc0*/  RED.E.ADD.F32.FTZ.RN.STRONG.GPU [R10.64], R28 ;  /* 0x0000001c0a00798e */ /* 0x000fe8000c10e7a2 */
[----:B------:R-:W-:Y:S01]  /*7fd0*/  LDSM.16.MT88.4 R32, [R3+0x18800] ;  /* 0x018800000320783b */ /* 0x000fe20000004200 */
[-C--:B-1----:R-:W-:Y:S02]  /*7fe0*/  LEA R8, P2, R14, R192.reuse, 0x2 ;  /* 0x000000c00e087211 */ /* 0x082fe400078410ff */
[-C--:B---3--:R-:W-:Y:S02]  /*7ff0*/  LEA R6, P1, R2, R192.reuse, 0x2 ;  /* 0x000000c002067211 */ /* 0x088fe400078210ff */
[-C--:B------:R-:W-:Y:S02]  /*8000*/  LEA.HI.X.SX32 R9, R14, R193.reuse, 0x2, P2 ;  /* 0x000000c10e097211 */ /* 0x080fe400010f16ff */
[-C--:B------:R-:W-:Y:S01]  /*8010*/  LEA.HI.X.SX32 R7, R2, R193.reuse, 0x2, P1 ;  /* 0x000000c102077211 */ /* 0x080fe200008f16ff */
[----:B------:R-:W-:Y:S01]  /*8020*/  LDSM.16.MT88.4 R12, [R3+0x18000] ;  /* 0x01800000030c783b */ /* 0x000fe20000004200 */
[----:B------:R-:W-:Y:S01]  /*8030*/  ISETP.LT.AND P1, PT, RZ, UR46, PT ;  /* 0x0000002eff007c0c */ /* 0x000fe2000bf21270 */
[----:B------:R-:W-:Y:S02]  /*8040*/  UMOV UR46, UR6 ;  /* 0x00000006002e7c82 */ /* 0x000fe40008000000 */
[----:B------:R-:W-:Y:S01]  /*8050*/  RED.E.ADD.F32.FTZ.RN.STRONG.GPU [R8.64], R29 ;  /* 0x0000001d0800798e */ /* 0x000fe2000c10e7a2 */
[C---:B--2---:R-:W-:Y:S03]  /*8060*/  LEA R4, P0, R0.reuse, R192, 0x2 ;  /* 0x000000c000047211 */ /* 0x044fe600078010ff */
[----:B------:R-:W-:Y:S01]  /*8070*/  RED.E.ADD.F32.FTZ.RN.STRONG.GPU [R6.64], R30 ;  /* 0x0000001e0600798e */ /* 0x000fe2000c10e7a2 */
[----:B------:R-:W-:Y:S01]  /*8080*/  LEA.HI.X.SX32 R5, R0, R193, 0x2, P0 ;  /* 0x000000c100057211 */ /* 0x000fe200000f16ff */
[----:B------:R-:W-:Y:S01]  /*8090*/  IMAD.IADD R0, R181, 0x1, R180 ;  /* 0x00000001b5007824 */ /* 0x000fe200078e02b4 */
[----:B------:R-:W-:Y:S01]  /*80a0*/  PLOP3.LUT P0, PT, PT, PT, UP0, 0x80, 0x0 ;  /* 0x000000000000781c */ /* 0x000fe20003f0f008 */
[----:B------:R-:W-:Y:S01]  /*80b0*/  LDSM.16.MT88.4 R8, [R180] ;  /* 0x00000000b408783b */ /* 0x000fe20000004200 */
[----:B------:R-:W-:Y:S03]  /*80c0*/  @UP2 UIADD3 UR8, UP0, UR8, -0x200, URZ ;  /* 0xfffffe0008082890 */ /* 0x000fe6000ff1e03f */
[----:B------:R-:W-:Y:S01]  /*80d0*/  RED.E.ADD.F32.FTZ.RN.STRONG.GPU [R4.64], R31 ;  /* 0x0000001f0400798e */ /* 0x000fe2000c10e7a2 */
[----:B------:R-:W-:Y:S03]  /*80e0*/  @UP2 UIADD3.X UR7, UR7, -0x1, URZ, UP0, !UPT ;  /* 0xffffffff07072890 */ /* 0x000fe600087fe43f */
        /* <DEDUP_REMOVED lines=94> */
.L_x_2026:
        /* <DEDUP_REMOVED lines=14> */
[----:B------:R-:W1:Y:S01]  /*87b0*/  S2R R18, SR_TID.X ;  /* 0x0000000000127919 */ /* 0x000e620000002100 */
[----:B------:R-:W-:Y:S01]  /*87c0*/  FMUL.FTZ R100, R100, c[0x0][0x2e0] ;  /* 0x0000b80064647a20 */ /* 0x000fe20000410000 */
[----:B------:R-:W-:Y:S01]  /*87d0*/  F2FP.PACK_AB R68, R69, R68 ;  /* 0x000000444544723e */ /* 0x000fe200000000ff */
[----:B------:R-:W-:-:S02]  /*87e0*/  FMUL.FTZ R8, R101, c[0x0][0x2e0] ;  /* 0x0000b80065087a20 */ /* 0x000fc40000410000 */
[----:B------:R-:W-:Y:S02]  /*87f0*/  FMUL.FTZ R102, R102, c[0x0][0x2e0] ;  /* 0x0000b80066667a20 */ /* 0x000fe40000410000 */
[----:B------:R-:W-:Y:S02]  /*8800*/  FMUL.FTZ R7, R103, c[0x0][0x2e0] ;  /* 0x0000b80067077a20 */ /* 0x000fe40000410000 */
[----:B------:R-:W-:Y:S02]  /*8810*/  FMUL.FTZ R112, R112, c[0x0][0x2e0] ;  /* 0x0000b80070707a20 */ /* 0x000fe40000410000 */
[----:B------:R-:W-:Y:S02]  /*8820*/  FMUL.FTZ R4, R113, c[0x0][0x2e0] ;  /* 0x0000b80071047a20 */ /* 0x000fe40000410000 */
[----:B------:R-:W-:Y:S02]  /*8830*/  FMUL.FTZ R114, R114, c[0x0][0x2e0] ;  /* 0x0000b80072727a20 */ /* 0x000fe40000410000 */
[----:B------:R-:W-:Y:S01]  /*8840*/  FMUL.FTZ R2, R115, c[0x0][0x2e0] ;  /* 0x0000b80073027a20 */ /* 0x000fe20000410000 */
[----:B------:R-:W-:Y:S01]  /*8850*/  F2FP.PACK_AB R8, R8, R100 ;  /* 0x000000640808723e */ /* 0x000fe200000000ff */
[----:B------:R-:W-:Y:S01]  /*8860*/  BAR.SYNC.DEFER_BLOCKING 0x0 ;  /* 0x0000000000007b1d */ /* 0x000fe20000010000 */
        /* <DEDUP_REMOVED lines=43> */
[----:B------:R-:W-:Y:S01]  /*8b20*/  F2FP.PACK_AB R84, R85, R84 ;  /* 0x000000545554723e */ /* 0x000fe200000000ff */
[----:B------:R-:W2:Y:S01]  /*8b30*/  S2R R19, SR_CTAID.Y ;  /* 0x0000000000137919 */ /* 0x000ea20000002600 */
[----:B------:R-:W-:Y:S01]  /*8b40*/  F2FP.PACK_AB R123, R123, R122 ;  /* 0x0000007a7b7b723e */ /* 0x000fe200000000ff */
[----:B------:R-:W-:Y:S01]  /*8b50*/  ULDC.64 UR6, c[0x0][0x3a0] ;  /* 0x0000e80000067ab9 */ /* 0x000fe20000000a00 */
[----:B------:R-:W-:Y:S01]  /*8b60*/  F2FP.PACK_AB R124, R125, R124 ;  /* 0x0000007c7d7c723e */ /* 0x000fe200000000ff */
[----:B------:R-:W-:Y:S01]  /*8b70*/  ULDC.64 UR4, c[0x0][0x3a8] ;  /* 0x0000ea0000047ab9 */ /* 0x000fe20000000a00 */
[----:B-1----:R-:W-:Y:S02]  /*8b80*/  SHF.R.S32.HI R9, RZ, 0x1f, R18 ;  /* 0x0000001fff097819 */ /* 0x002fe40000011412 */
[----:B------:R-:W-:Y:S02]  /*8b90*/  F2FP.PACK_AB R126, R127, R126 ;  /* 0x0000007e7f7e723e */ /* 0x000fe400000000ff */
[----:B------:R-:W-:-:S02]  /*8ba0*/  LEA.HI R9, R9, R18, RZ, 0x3 ;  /* 0x0000001209097211 */ /* 0x000fc400078f18ff */
[----:B------:R-:W-:Y:S02]  /*8bb0*/  F2FP.PACK_AB R86, R87, R86 ;  /* 0x000000565756723e */ /* 0x000fe400000000ff */
[----:B------:R-:W-:Y:S02]  /*8bc0*/  SHF.R.S32.HI R0, RZ, 0x3, R9 ;  /* 0x00000003ff007819 */ /* 0x000fe40000011409 */
[----:B------:R-:W-:Y:S02]  /*8bd0*/  F2FP.PACK_AB R96, R97, R96 ;  /* 0x000000606160723e */ /* 0x000fe400000000ff */
[----:B------:R-:W-:Y:S02]  /*8be0*/  F2FP.PACK_AB R98, R99, R98 ;  /* 0x000000626362723e */ /* 0x000fe400000000ff */
[----:B------:R-:W-:Y:S02]  /*8bf0*/  SHF.R.S32.HI R14, RZ, 0x1f, R0 ;  /* 0x0000001fff0e7819 */ /* 0x000fe40000011400 */
[----:B------:R-:W-:-:S02]  /*8c00*/  F2FP.PACK_AB R88, R89, R88 ;  /* 0x000000585958723e */ /* 0x000fc400000000ff */
[----:B------:R-:W-:Y:S02]  /*8c10*/  F2FP.PACK_AB R90, R91, R90 ;  /* 0x0000005a5b5a723e */ /* 0x000fe400000000ff */
[----:B------:R-:W-:Y:S02]  /*8c20*/  F2FP.PACK_AB R92, R93, R92 ;  /* 0x0000005c5d5c723e */ /* 0x000fe400000000ff */
[----:B------:R-:W-:Y:S01]  /*8c30*/  F2FP.PACK_AB R94, R95, R94 ;  /* 0x0000005e5f5e723e */ /* 0x000fe200000000ff */
[----:B------:R-:W-:Y:S01]  /*8c40*/  IMAD.WIDE.U32 R16, R0, c[0x0][0x3a0], RZ ;  /* 0x0000e80000107a25 */ /* 0x000fe200078e00ff */
[----:B------:R-:W-:Y:S02]  /*8c50*/  UIMAD UR8, UR43, UR6, URZ ;  /* 0x000000062b0872a4 */ /* 0x000fe4000f8e023f */
[----:B------:R-:W-:Y:S02]  /*8c60*/  UIMAD UR43, UR43, UR4, URZ ;  /* 0x000000042b2b72a4 */ /* 0x000fe4000f8e023f */
[----:B------:R-:W-:-:S02]  /*8c70*/  UIMAD UR8, UR27, UR7, UR8 ;  /* 0x000000071b0872a4 */ /* 0x000fc4000f8e0208 */
[----:B------:R-:W-:Y:S01]  /*8c80*/  UIMAD UR43, UR27, UR5, UR43 ;  /* 0x000000051b2b72a4 */ /* 0x000fe2000f8e022b */
[----:B--2---:R1:W-:Y:S04]  /*8c90*/  STS [R31], R8 ;  /* 0x000000081f007388 */ /* 0x0043e80000000800 */
[----:B------:R-:W-:Y:S04]  /*8ca0*/  STS [R31+0x400], R7 ;  /* 0x000400071f007388 */ /* 0x000fe80000000800 */
[----:B---3--:R2:W-:Y:S04]  /*8cb0*/  STS [R33], R4 ;  /* 0x0000000421007388 */ /* 0x0085e80000000800 */
[----:B----4-:R3:W-:Y:S04]  /*8cc0*/  STS [R32], R2 ;  /* 0x0000000220007388 */ /* 0x0107e80000000800 */
[----:B------:R4:W-:Y:S04]  /*8cd0*/  STS [R31+0x2000], R6 ;  /* 0x002000061f007388 */ /* 0x0009e80000000800 */
[----:B------:R-:W-:Y:S04]  /*8ce0*/  STS [R31+0x2400], R5 ;  /* 0x002400051f007388 */ /* 0x000fe80000000800 */
[----:B-----5:R5:W-:Y:S04]  /*8cf0*/  STS [R30], R12 ;  /* 0x0000000c1e007388 */ /* 0x020be80000000800 */
        /* <DEDUP_REMOVED lines=26> */
[----:B--2---:R-:W-:-:S03]  /*8ea0*/  LOP3.LUT R4, R9, 0xfffffff8, RZ, 0xc0, !PT ;  /* 0xfffffff809047812 */ /* 0x004fc600078ec0ff */
[----:B------:R-:W-:Y:S01]  /*8eb0*/  STS [R21+0x4000], R94 ;  /* 0x0040005e15007388 */ /* 0x000fe20000000800 */
[----:B------:R-:W-:Y:S02]  /*8ec0*/  IMAD.IADD R9, R17, 0x1, R8 ;  /* 0x0000000111097824 */ /* 0x000fe400078e0208 */
[----:B------:R-:W-:Y:S02]  /*8ed0*/  IMAD.MOV.U32 R8, RZ, RZ, R16 ;  /* 0x000000ffff087224 */ /* 0x000fe400078e0010 */
[----:B---3--:R-:W-:Y:S01]  /*8ee0*/  IMAD R2, R14, c[0x0][0x3a8], RZ ;  /* 0x0000ea000e027a24 */ /* 0x008fe200078e02ff */
[----:B------:R-:W1:Y:S01]  /*8ef0*/  S2R R16, SR_CTAID.Z ;  /* 0x0000000000107919 */ /* 0x000e620000002700 */
[----:B----4-:R-:W-:-:S04]  /*8f00*/  IMAD.WIDE.U32 R6, R0, c[0x0][0x3a8], RZ ;  /* 0x0000ea0000067a25 */ /* 0x010fc800078e00ff */
[----:B------:R-:W-:Y:S02]  /*8f10*/  IMAD R2, R0, c[0x0][0x3ac], R2 ;  /* 0x0000eb0000027a24 */ /* 0x000fe400078e0202 */
[----:B------:R-:W-:Y:S01]  /*8f20*/  IMAD.IADD R4, R18, 0x1, -R4 ;  /* 0x0000000112047824 */ /* 0x000fe200078e0a04 */
[----:B-----5:R-:W-:Y:S01]  /*8f30*/  MOV R12, UR27 ;  /* 0x0000001b000c7c02 */ /* 0x020fe20008000f00 */
[----:B------:R-:W-:Y:S01]  /*8f40*/  IMAD.U32 R0, RZ, RZ, UR27 ;  /* 0x0000001bff007e24 */ /* 0x000fe2000f8e00ff */
[----:B------:R-:W-:Y:S01]  /*8f50*/  SHF.R.S32.HI R5, RZ, 0x1f, R19 ;  /* 0x0000001fff057819 */ /* 0x000fe20000011413 */
[----:B------:R-:W-:Y:S01]  /*8f60*/  IMAD.SHL.U32 R4, R4, 0x8, RZ ;  /* 0x0000000804047824 */ /* 0x000fe200078e00ff */
[----:B------:R-:W-:Y:S01]  /*8f70*/  IADD3 R7, R7, R2, RZ ;  /* 0x0000000207077210 */ /* 0x000fe20007ffe0ff */
        /* <DEDUP_REMOVED lines=22> */
[----:B------:R-:W5:Y:S01]  /*90e0*/  LDS.128 R28, [R0+0x10000] ;  /* 0x01000000001c7984 */ /* 0x000f620000000c00 */
        /* <DEDUP_REMOVED lines=32> */
[----:B-----5:R3:W-:Y:S01]  /*92f0*/  STG.E.128 [R12.64], R28 ;  /* 0x0000001c0c007986 */ /* 0x0207e2000c101d20 */
[----:B-1----:R-:W-:-:S04]  /*9300*/  IADD3 R4, P0, R6, UR7, RZ ;  /* 0x0000000706047c10 */ /* 0x002fc8000ff1e0ff */
[----:B------:R-:W-:Y:S02]  /*9310*/  IADD3.X R5, R7, UR4, RZ, P0, !PT ;  /* 0x0000000407057c10 */ /* 0x000fe400087fe4ff */
[----:B--2---:R-:W-:Y:S01]  /*9320*/  IADD3 R8, P0, R4, UR7, RZ ;  /* 0x0000000704087c10 */ /* 0x004fe2000ff1e0ff */
[----:B------:R3:W-:Y:S03]  /*9330*/  STG.E.128 [R6.64], R24 ;  /* 0x0000001806007986 */ /* 0x0007e6000c101d20 */
[----:B------:R-:W-:Y:S01]  /*9340*/  IADD3.X R9, R5, UR4, RZ, P0, !PT ;  /* 0x0000000405097c10 */ /* 0x000fe200087fe4ff */
[----:B------:R3:W-:Y:S04]  /*9350*/  STG.E.128 [R4.64], R20 ;  /* 0x0000001404007986 */ /* 0x0007e8000c101d20 */
[----:B------:R3:W-:Y:S04]  /*9360*/  STG.E.128 [R8.64], R16 ;  /* 0x0000001008007986 */ /* 0x0007e8000c101d20 */
.L_x_2023:
        /* <DEDUP_REMOVED lines=11> */
.L_x_2030:
[----:B------:R-:W-:Y:S05]  /*9420*/  EXIT ;  /* 0x000000000000794d */ /* 0x000fea0003800000 */
.L_x_2032:
        /* <DEDUP_REMOVED lines=13> */
.L_x_2490:


//--------------------- .text._ZN5flash44flash_bwd_dq_dk_dv_loop_seqk_parallel_kernelI23Flash_bwd_kernel_traitsILi64ELi128ELi128ELi8ELi4ELi4ELi4ELb0ELb0EN7cutlass6half_tE19Flash_kernel_traitsILi64ELi128ELi128ELi8ES3_EELb1ELb0ELb0ELb1ELb0ELb0ELb0EEEvNS_16Flash_bwd_paramsE --------------------------
	.section	.text._ZN5flash44flash_bwd_dq_dk_dv_loop_seqk_parallel_kernelI23Flash_bwd_kernel_traitsILi64ELi128ELi128ELi8ELi4ELi4ELi4ELb0ELb0EN7cutlass6half_tE19Flash_kernel_traitsILi64ELi128ELi128ELi8ES3_EELb1ELb0ELb0ELb1ELb0ELb0ELb0EEEvNS_16Flash_bwd_paramsE,"ax",@progbits
	.sectioninfo	@"SHI_REGISTERS=255"
	.align	128
        .global         _ZN5flash44flash_bwd_dq_dk_dv_loop_seqk_parallel_kernelI23Flash_bwd_kernel_traitsILi64ELi128ELi128ELi8ELi4ELi4ELi4ELb0ELb0EN7cutlass6half_tE19Flash_kernel_traitsILi64ELi128ELi128ELi8ES3_EELb1ELb0ELb0ELb1ELb0ELb0ELb0EEEvNS_16Flash_bwd_paramsE
        .type           _ZN5flash44flash_bwd_dq_dk_dv_loop_seqk_parallel_kernelI23Flash_bwd_kernel_traitsILi64ELi128ELi128ELi8ELi4ELi4ELi4ELb0ELb0EN7cutlass6half_tE19Flash_kernel_traitsILi64ELi128ELi128ELi8ES3_EELb1ELb0ELb0ELb1ELb0ELb0ELb0EEEvNS_16Flash_bwd_paramsE,@function
        .size           _ZN5flash44flash_bwd_dq_dk_dv_loop_seqk_parallel_kernelI23Flash_bwd_kernel_traitsILi64ELi128ELi128ELi8ELi4ELi4ELi4ELb0ELb0EN7cutlass6half_tE19Flash_kernel_traitsILi64ELi128ELi128ELi8ES3_EELb1ELb0ELb0ELb1ELb0ELb0ELb0EEEvNS_16Flash_bwd_paramsE,(.L_x_2491 - _ZN5flash44flash_bwd_dq_dk_dv_loop_seqk_parallel_kernelI23Flash_bwd_kernel_traitsILi64ELi128ELi128ELi8ELi4ELi4ELi4ELb0ELb0EN7cutlass6half_tE19Flash_kernel_traitsILi64ELi128ELi128ELi8ES3_EELb1ELb0ELb0ELb1ELb0ELb0ELb0EEEvNS_16Flash_bwd_paramsE)
        .other          _ZN5flash44flash_bwd_dq_dk_dv_loop_seqk_parallel_kernelI23Flash_bwd_kernel_traitsILi64ELi128ELi128ELi8ELi4ELi4ELi4ELb0ELb0EN7cutlass6half_tE19Flash_kernel_traitsILi64ELi128ELi128ELi8ES3_EELb1ELb0ELb0ELb1ELb0ELb0ELb0EEEvNS_16Flash_bwd_paramsE,@"STO_CUDA_ENTRY STV_DEFAULT"
_ZN5flash44flash_bwd_dq_dk_dv_loop_seqk_parallel_kernelI23Flash_bwd_kernel_traitsILi64ELi128ELi128ELi8ELi4ELi4ELi4ELb0ELb0EN7cutlass6half_tE19Flash_kernel_traitsILi64ELi128ELi128ELi8ES3_EELb1ELb0ELb0ELb1ELb0ELb0ELb0EEEvNS_16Flash_bwd_paramsE:
.text._ZN5flash44flash_bwd_dq_dk_dv_loop_seqk_parallel_kernelI23Flash_bwd_kernel_traitsILi64ELi128ELi128ELi8ELi4ELi4ELi4ELb0ELb0EN7cutlass6half_tE19Flash_kernel_traitsILi64ELi128ELi128ELi8ES3_EELb1ELb0ELb0ELb1ELb0ELb0ELb0EEEvNS_16Flash_bwd_paramsE:
        /* <DEDUP_REMOVED lines=14> */
[----:B------:R-:W-:Y:S01]  /*00e0*/  IMAD.MOV.U32 R234, RZ, RZ, 0x20 ;  /* 0x00000020ffea7424 */ /* 0x000fe200078e00ff */
[----:B------:R-:W-:Y:S01]  /*00f0*/  ULDC UR4, c[0x0][0x210] ;  /* 0x0000840000047ab9 */ /* 0x000fe20000000800 */
[----:B------:R-:W-:Y:S01]  /*0100*/  IMAD.MOV.U32 R232, RZ, RZ, -0x10 ;  /* 0xfffffff0ffe87424 */ /* 0x000fe200078e00ff */
[----:B------:R-:W-:Y:S02]  /*0110*/  ULDC UR61, c[0x0][0x234] ;  /* 0x00008d00003d7ab9 */ /* 0x000fe40000000800 */
[----:B------:R-:W-:Y:S01]  /*0120*/  ULDC UR14, c[0x0][0x1c8] ;  /* 0x00007200000e7ab9 */ /* 0x000fe20000000800 */
[----:B------:R-:W3:Y:S01]  /*0130*/  S2UR UR35, SR_CTAID.Y ;  /* 0x00000000002379c3 */ /* 0x000ee20000002600 */
[----:B------:R-:W-:-:S02]  /*0140*/  UIMAD UR61, UR5, UR4, UR61 ;  /* 0x00000004053d72a4 */ /* 0x000fc4000f8e023d */
[----:B------:R-:W-:Y:S02]  /*0150*/  ULDC UR7, c[0x0][0x1c0] ;  /* 0x0000700000077ab9 */ /* 0x000fe40000000800 */
[----:B------:R-:W-:Y:S02]  /*0160*/  ULDC UR16, c[0x0][0x194] ;  /* 0x0000650000107ab9 */ /* 0x000fe40000000800 */
[----:B------:R-:W-:Y:S02]  /*0170*/  ULDC UR15, c[0x0][0x374] ;  /* 0x0000dd00000f7ab9 */ /* 0x000fe40000000800 */
[----:B------:R-:W-:Y:S02]  /*0180*/  ULDC.U8 UR12, c[0x0][0x3d0] ;  /* 0x0000f400000c7ab9 */ /* 0x000fe40000000000 */
[----:B------:R-:W-:Y:S02]  /*0190*/  ULDC.U8 UR10, c[0x0][0x328] ;  /* 0x0000ca00000a7ab9 */ /* 0x000fe40000000000 */
[----:B------:R-:W-:Y:S01]  /*01a0*/  UISETP.NE.AND UP3, UPT, UR12, URZ, UPT ;  /* 0x0000003f0c00728c */ /* 0x000fe2000bf65270 */
[----:B-1----:R-:W-:Y:S01]  /*01b0*/  SHF.R.S32.HI R2, RZ, 0x1f, R10 ;  /* 0x0000001fff027819 */ /* 0x002fe2000001140a */
[----:B--2---:R-:W-:-:S02]  /*01c0*/  ULOP3.LUT UR4, UR38, UR14, URZ, 0x3c, !UPT ;  /* 0x0000000e26047292 */ /* 0x004fc4000f8e3c3f */
[----:B------:R-:W-:Y:S01]  /*01d0*/  UISETP.NE.AND UP2, UPT, UR10, URZ, UPT ;  /* 0x0000003f0a00728c */ /* 0x000fe2000bf45270 */
[CC--:B------:R-:W-:Y:S01]  /*01e0*/  LEA.HI R4, R2.reuse, R10.reuse, RZ, 0x5 ;  /* 0x0000000a02047211 */ /* 0x0c0fe200078f28ff */
[----:B------:R-:W-:Y:S01]  /*01f0*/  USHF.R.S32.HI UR12, URZ, 0x1f, UR38 ;  /* 0x0000001f3f0c7899 */ /* 0x000fe20008011426 */
[CC--:B------:R-:W-:Y:S01]  /*0200*/  LEA.HI R9, R2.reuse, R10.reuse, RZ, 0x3 ;  /* 0x0000000a02097211 */ /* 0x0c0fe200078f18ff */
[----:B------:R-:W-:Y:S01]  /*0210*/  ULDC UR56, c[0x0][0x214] ;  /* 0x0000850000387ab9 */ /* 0x000fe20000000800 */
[--C-:B------:R-:W-:Y:S01]  /*0220*/  SHF.R.S32.HI R3, RZ, 0x5, R4.reuse ;  /* 0x00000005ff037819 */ /* 0x100fe20000011404 */
[----:B---3--:R-:W-:Y:S01]  /*0230*/  UIMAD UR5, UR35, UR7, UR38 ;  /* 0x00000007230572a4 */ /* 0x008fe2000f8e0226 */
[----:B------:R-:W-:Y:S01]  /*0240*/  SHF.R.S32.HI R0, RZ, 0x1f, R4 ;  /* 0x0000001fff007819 */ /* 0x000fe20000011404 */
[----:B------:R-:W-:Y:S01]  /*0250*/  UIMAD UR7, UR16, 0xc0, URZ ;  /* 0x000000c0100778a4 */ /* 0x000fe2000f8e023f */
[-C--:B------:R-:W-:Y:S01]  /*0260*/  LEA.HI R5, R2, R10.reuse, RZ, 0x4 ;  /* 0x0000000a02057211 */ /* 0x080fe200078f20ff */
[----:B------:R-:W-:Y:S01]  /*0270*/  ULDC UR52, c[0x0][0x22c] ;  /* 0x00008b0000347ab9 */ /* 0x000fe20000000800 */
[----:B------:R-:W-:Y:S01]  /*0280*/  LEA.HI R0, R0, R3, RZ, 0x2 ;  /* 0x0000000300007211 */ /* 0x000fe200078f10ff */
[----:B------:R-:W-:Y:S01]  /*0290*/  ULDC UR40, c[0x0][0x1c0] ;  /* 0x0000700000287ab9 */ /* 0x000fe20000000800 */
[CC--:B------:R-:W-:Y:S01]  /*02a0*/  LEA.HI R13, R2.reuse, R10.reuse, RZ, 0x7 ;  /* 0x0000000a020d7211 */ /* 0x0c0fe200078f38ff */
[----:B------:R-:W-:Y:S01]  /*02b0*/  ULDC UR13, c[0x0][0x1c0] ;  /* 0x00007000000d7ab9 */ /* 0x000fe20000000800 */
[CC--:B------:R-:W-:Y:S01]  /*02c0*/  LEA.HI R12, R2.reuse, R10.reuse, RZ, 0x6 ;  /* 0x0000000a020c7211 */ /* 0x0c0fe200078f30ff */
[----:B------:R-:W-:Y:S01]  /*02d0*/  ULDC UR17, c[0x0][0x1c0] ;  /* 0x0000700000117ab9 */ /* 0x000fe20000000800 */
[----:B------:R-:W-:Y:S01]  /*02e0*/  LEA.HI R2, R2, R10, RZ, 0x2 ;  /* 0x0000000a02027211 */ /* 0x000fe200078f10ff */
[----:B------:R-:W-:Y:S01]  /*02f0*/  UIMAD.WIDE UR40, UR52, UR40, URZ ;  /* 0x00000028342872a5 */ /* 0x000fe2000f8e023f */
[----:B------:R-:W-:Y:S01]  /*0300*/  LOP3.LUT R4, R4, 0xffffffe0, RZ, 0xc0, !PT ;  /* 0xffffffe004047812 */ /* 0x000fe200078ec0ff */
[----:B------:R-:W-:Y:S01]  /*0310*/  UIMAD UR53, UR38, UR52, URZ ;  /* 0x00000034263572a4 */ /* 0x000fe2000f8e023f */
[----:B------:R-:W-:Y:S01]  /*0320*/  LOP3.LUT R0, R0, 0xfffffffc, RZ, 0xc0, !PT ;  /* 0xfffffffc00007812 */ /* 0x000fe200078ec0ff */
[----:B------:R-:W-:Y:S01]  /*0330*/  UIMAD UR52, UR52, UR13, URZ ;  /* 0x0000000d343472a4 */ /* 0x000fe2000f8e023f */
[----:B------:R-:W-:Y:S01]  /*0340*/  LOP3.LUT R6, R2, 0x7ffffffc, RZ, 0xc0, !PT ;  /* 0x7ffffffc02067812 */ /* 0x000fe200078ec0ff */
[C---:B------:R-:W-:Y:S01]  /*0350*/  IMAD.IADD R4, R10.reuse, 0x1, -R4 ;  /* 0x000000010a047824 */ /* 0x040fe200078e0a04 */
[----:B------:R-:W-:Y:S01]  /*0360*/  LOP3.LUT R7, R9, 0xfffffff8, RZ, 0xc0, !PT ;  /* 0xfffffff809077812 */ /* 0x000fe200078ec0ff */
[----:B------:R-:W-:Y:S01]  /*0370*/  IMAD.IADD R15, R3, 0x1, -R0 ;  /* 0x00000001030f7824 */ /* 0x000fe200078e0a00 */
[----:B------:R-:W-:Y:S01]  /*0380*/  LOP3.LUT R8, R5, 0xfffffff0, RZ, 0xc0, !PT ;  /* 0xfffffff005087812 */ /* 0x000fe200078ec0ff */
[C---:B------:R-:W-:Y:S01]  /*0390*/  IMAD.IADD R14, R10.reuse, 0x1, -R6 ;  /* 0x000000010a0e7824 */ /* 0x040fe200078e0a06 */
[----:B------:R-:W-:Y:S01]  /*03a0*/  SHF.R.S32.HI R3, RZ, 0x4, R5 ;  /* 0x00000004ff037819 */ /* 0x000fe20000011405 */
[C---:B------:R-:W-:Y:S01]  /*03b0*/  IMAD.IADD R7, R10.reuse, 0x1, -R7 ;  /* 0x000000010a077824 */ /* 0x040fe200078e0a07 */
[----:B------:R-:W-:Y:S01]  /*03c0*/  SHF.R.S32.HI R6, RZ, 0x2, R2 ;  /* 0x00000002ff067819 */ /* 0x000fe20000011402 */
[----:B------:R-:W-:Y:S01]  /*03d0*/  IMAD.IADD R8, R10, 0x1, -R8 ;  /* 0x000000010a087824 */ /* 0x000fe200078e0a08 */
[----:B------:R-:W-:Y:S01]  /*03e0*/  SHF.R.S32.HI R0, RZ, 0x1f, R2 ;  /* 0x0000001fff007819 */ /* 0x000fe20000011402 */
[----:B------:R-:W-:Y:S01]  /*03f0*/  IMAD.SHL.U32 R240, R7, 0x8, RZ ;  /* 0x0000000807f07824 */ /* 0x000fe200078e00ff */
[----:B------:R-:W-:Y:S01]  /*0400*/  SHF.R.S32.HI R10, RZ, 0x1f, R4 ;  /* 0x0000001fff0a7819 */ /* 0x000fe20000011404 */
[----:B------:R-:W-:Y:S01]  /*0410*/  STL [R1+0x38], R15 ;  /* 0x0000380f01007387 */ /* 0x000fe20000100800 */
[----:B------:R-:W-:Y:S01]  /*0420*/  LEA.HI R2, R5, R3, RZ, 0x1 ;  /* 0x0000000305027211 */ /* 0x000fe200078f08ff */
[----:B------:R-:W-:Y:S01]  /*0430*/  ULDC UR18, c[0x0][0x1c0] ;  /* 0x0000700000127ab9 */ /* 0x000fe20000000800 */
[----:B------:R-:W-:Y:S01]  /*0440*/  LEA.HI R5, R10, R4, RZ, 0x2 ;  /* 0x000000040a057211 */ /* 0x000fe200078f10ff */
[----:B------:R-:W-:Y:S01]  /*0450*/  ULDC UR19, c[0x0][0x224] ;  /* 0x0000890000137ab9 */ /* 0x000fe20000000800 */
[----:B------:R-:W-:Y:S01]  /*0460*/  LOP3.LUT R2, R2, 0xfffffffe, RZ, 0xc0, !PT ;  /* 0xfffffffe02027812 */ /* 0x000fe200078ec0ff */
[----:B------:R-:W-:Y:S01]  /*0470*/  USHF.R.S32.HI UR10, URZ, 0x1f, UR19 ;  /* 0x0000001f3f0a7899 */ /* 0x000fe20008011413 */
[----:B------:R-:W-:Y:S01]  /*0480*/  LEA.HI R0, R0, R6, RZ, 0x3 ;  /* 0x0000000600007211 */ /* 0x000fe200078f18ff */
[----:B------:R-:W-:Y:S01]  /*0490*/  UIMAD.WIDE.U32 UR48, UR35, UR19, URZ ;  /* 0x00000013233072a5 */ /* 0x000fe2000f8e003f */
[----:B------:R-:W-:Y:S01]  /*04a0*/  SHF.R.S32.HI R4, RZ, 0x3, R9 ;  /* 0x00000003ff047819 */ /* 0x000fe20000011409 */
[----:B------:R-:W-:Y:S01]  /*04b0*/  IMAD.IADD R10, R3, 0x1, -R2 ;  /* 0x00000001030a7824 */ /* 0x000fe200078e0a02 */
[----:B------:R-:W-:Y:S01]  /*04c0*/  LOP3.LUT R0, R0, 0xfffffff8, RZ, 0xc0, !PT ;  /* 0xfffffff800007812 */ /* 0x000fe200078ec0ff */
[----:B------:R-:W-:Y:S01]  /*04d0*/  USHF.L.U32 UR51, UR52, 0x7, URZ ;  /* 0x0000000734337899 */ /* 0x000fe2000800063f */
[----:B------:R-:W-:Y:S01]  /*04e0*/  SHF.R.S32.HI R3, RZ, 0x1f, R8 ;  /* 0x0000001fff037819 */ /* 0x000fe20000011408 */
[----:B------:R-:W-:Y:S01]  /*04f0*/  IMAD.SHL.U32 R2, R4, 0x40, RZ ;  /* 0x0000004004027824 */ /* 0x000fe200078e00ff */
[----:B------:R-:W-:Y:S01]  /*0500*/  LOP3.LUT P4, RZ, R7, 0x2, RZ, 0xc0, !PT ;  /* 0x0000000207ff7812 */ /* 0x000fe2000788c0ff */
[----:B------:R-:W-:Y:S01]  /*0510*/  IMAD.IADD R6, R6, 0x1, -R0 ;  /* 0x0000000106067824 */ /* 0x000fe200078e0a00 */
[----:B------:R-:W-:Y:S01]  /*0520*/  LEA.HI R11, R3, R8, RZ, 0x3 ;  /* 0x00000008030b7211 */ /* 0x000fe200078f18ff */
[----:B------:R-:W-:Y:S01]  /*0530*/  ULDC UR60, c[0x0][0x224] ;  /* 0x00008900003c7ab9 */ /* 0x000fe20000000800 */
[----:B------:R-:W-:Y:S01]  /*0540*/  LOP3.LUT R0, R2, 0x1c0, RZ, 0xc0, !PT ;  /* 0x000001c002007812 */ /* 0x000fe200078ec0ff */
[----:B------:R-:W-:Y:S01]  /*0550*/  ULDC.U8 UR6, c[0x0][0x2d8] ;  /* 0x0000b60000067ab9 */ /* 0x000fe20000000000 */
[----:B------:R-:W-:Y:S01]  /*0560*/  LOP3.LUT R4, R6, 0x1, RZ, 0xc0, !PT ;  /* 0x0000000106047812 */ /* 0x000fe200078ec0ff */
[----:B------:R-:W-:Y:S01]  /*0570*/  ULDC.64 UR8, c[0x0][0x118] ;  /* 0x0000460000087ab9 */ /* 0x000fe20000000a00 */
[----:B------:R-:W-:Y:S01]  /*0580*/  SHF.R.U32.HI R3, RZ, 0x3, R0 ;  /* 0x00000003ff037819 */ /* 0x000fe20000011600 */
[----:B------:R-:W-:Y:S01]  /*0590*/  UMOV UR43, 0xffffc000 ;  /* 0xffffc000002b7882 */ /* 0x000fe20000000000 */
[----:B------:R-:W-:Y:S01]  /*05a0*/  LOP3.LUT R2, R0, 0x38, R240, 0xf8, !PT ;  /* 0x0000003800027812 */ /* 0x000fe200078ef8f0 */
[----:B------:R-:W-:Y:S01]  /*05b0*/  UIMAD UR60, UR5, UR60, URZ ;  /* 0x0000003c053c72a4 */ /* 0x000fe2000f8e023f */
[----:B------:R-:W-:Y:S01]  /*05c0*/  LOP3.LUT R0, R11, 0xfffffff8, RZ, 0xc0, !PT ;  /* 0xfffffff80b007812 */ /* 0x000fe200078ec0ff */
[----:B------:R-:W-:Y:S01]  /*05d0*/  UIMAD UR59, UR10, UR35, URZ ;  /* 0x000000230a3b72a4 */ /* 0x000fe2000f8e023f */
[----:B------:R-:W-:Y:S01]  /*05e0*/  LOP3.LUT R3, R2, R3, RZ, 0x3c, !PT ;  /* 0x0000000302037212 */ /* 0x000fe200078e3cff */
[----:B------:R-:W-:Y:S01]  /*05f0*/  IMAD.SHL.U32 R2, R12, 0x8, RZ ;  /* 0x000000080c027824 */ /* 0x000fe200078e00ff */
[C---:B------:R-:W-:Y:S01]  /*0600*/  LOP3.LUT P3, RZ, R7.reuse, 0x4, RZ, 0xc0, !PT ;  /* 0x0000000407ff7812 */ /* 0x040fe2000786c0ff */
[----:B------:R-:W-:Y:S01]  /*0610*/  IMAD.IADD R16, R8, 0x1, -R0 ;  /* 0x0000000108107824 */ /* 0x000fe200078e0a00 */
[----:B------:R-:W-:Y:S01]  /*0620*/  ISETP.NE.U32.AND P0, PT, R4, 0x1, PT ;  /* 0x000000010400780c */ /* 0x000fe20003f05070 */
[----:B------:R-:W-:Y:S01]  /*0630*/  IMAD.SHL.U32 R0, R7, 0x40, RZ ;  /* 0x0000004007007824 */ /* 0x000fe200078e00ff */
[----:B------:R-:W-:Y:S01]  /*0640*/  LOP3.LUT R2, R3, 0xfffffe00, R2, 0xf8, !PT ;  /* 0xfffffe0003027812 */ /* 0x000fe200078ef802 */
[----:B------:R-:W-:Y:S01]  /*0650*/  IMAD.U32 R3, RZ, RZ, UR4 ;  /* 0x00000004ff037e24 */ /* 0x000fe2000f8e00ff */
[----:B------:R-:W-:Y:S01]  /*0660*/  STL [R1+0x3c], R16 ;  /* 0x00003c1001007387 */ /* 0x000fe20000100800 */
[----:B------:R-:W-:Y:S01]  /*0670*/  SHF.R.S32.HI R7, RZ, 0x7, R13 ;  /* 0x00000007ff077819 */ /* 0x000fe2000001140d */
[----:B------:R-:W-:Y:S01]  /*0680*/  UIMAD UR4, UR15, 0xc0, URZ ;  /* 0x000000c00f0478a4 */ /* 0x000fe2000f8e023f */
[----:B------:R-:W-:Y:S01]  /*0690*/  LOP3.LUT R0, R0, 0x1c0, RZ, 0xc0, !PT ;  /* 0x000001c000007812 */ /* 0x000fe200078ec0ff */
[----:B------:R1:W-:Y:S01]  /*06a0*/  STL [R1+0x34], R2 ;  /* 0x0000340201007387 */ /* 0x0003e20000100800 */
[----:B------:R-:W-:Y:S01]  /*06b0*/  R2P PR, R6, 0x6 ;  /* 0x0000000606007804 */ /* 0x000fe20000000000 */
[----:B------:R-:W-:Y:S01]  /*06c0*/  UIMAD UR57, UR41, UR48, URZ ;  /* 0x00000030293972a4 */ /* 0x000fe2000f8e023f */
[----:B------:R-:W-:Y:S01]  /*06d0*/  LOP3.LUT R170, R0, 0x8, R9, 0xf8, !PT ;  /* 0x0000000800aa7812 */ /* 0x000fe200078ef809 */
[----:B------:R2:W-:Y:S01]  /*06e0*/  STL [R1+0x7c], R3 ;  /* 0x00007c0301007387 */ /* 0x0005e20000100800 */
[----:B------:R-:W-:Y:S01]  /*06f0*/  IMAD.U32 R8, RZ, RZ, UR4 ;  /* 0x00000004ff087e24 */ /* 0x000fe2000f8e00ff */
[C---:B------:R-:W-:Y:S01]  /*0700*/  SEL R172, R234.reuse, 0xffffffe0, !P4 ;  /* 0xffffffe0eaac7807 */ /* 0x040fe20006000000 */
[----:B------:R-:W-:Y:S01]  /*0710*/  UIMAD UR4, UR35, UR17, UR38 ;  /* 0x00000011230472a4 */ /* 0x000fe2000f8e0226 */
[----:B------:R-:W-:Y:S01]  /*0720*/  SEL R234, R234, 0xffffffe0, !P1 ;  /* 0xffffffe0eaea7807 */ /* 0x000fe20004800000 */
[----:B------:R-:W-:Y:S01]  /*0730*/  USHF.R.S32.HI UR58, URZ, 0x1f, UR53 ;  /* 0x0000001f3f3a7899 */ /* 0x000fe20008011435 */
[----:B------:R-:W-:Y:S01]  /*0740*/  SEL R232, R232, 0x10, !P0 ;  /* 0x00000010e8e87807 */ /* 0x000fe20004000000 */
[----:B------:R-:W-:-:S02]  /*0750*/  USHF.L.U32 UR50, UR4, 0x5, URZ ;  /* 0x0000000504327899 */ /* 0x000fc4000800063f */
[----:B------:R-:W-:Y:S02]  /*0760*/  UIMAD.WIDE.U32 UR44, UR40, UR48, URZ ;  /* 0x00000030282c72a5 */ /* 0x000fe4000f8e003f */
[----:B------:R-:W-:Y:S02]  /*0770*/  USHF.R.S32.HI UR55, URZ, 0x1f, UR51 ;  /* 0x0000001f3f377899 */ /* 0x000fe40008011433 */
[----:B------:R-:W-:Y:S02]  /*0780*/  USHF.R.S32.HI UR54, URZ, 0x1f, UR50 ;  /* 0x0000001f3f367899 */ /* 0x000fe40008011432 */
[----:B------:R-:W-:Y:S01]  /*0790*/  ULDC.64 UR46, c[0x0][0x118] ;  /* 0x00004600002e7ab9 */ /* 0x000fe20000000a00 */
[----:B-1----:R-:W-:-:S05]  /*07a0*/  IMAD.SHL.U32 R2, R15, 0x10, RZ ;  /* 0x000000100f027824 */ /* 0x002fca00078e00ff */
[----:B--2---:R-:W-:Y:S02]  /*07b0*/  LEA.HI.SX32 R3, R5, R2, 0x1e ;  /* 0x0000000205037211 */ /* 0x004fe400078ff2ff */
[----:B------:R-:W-:Y:S02]  /*07c0*/  LOP3.LUT R5, R0, 0x30, R2, 0xf8, !PT ;  /* 0x0000003000057812 */ /* 0x000fe400078ef802 */
[----:B------:R-:W-:Y:S01]  /*07d0*/  SHF.R.U32.HI R0, RZ, 0x3, R0 ;  /* 0x00000003ff007819 */ /* 0x000fe20000011600 */
[----:B------:R1:W-:Y:S01]  /*07e0*/  STL [R1], R3 ;  /* 0x0000000301007387 */ /* 0x0003e20000100800 */
[----:B------:R-:W-:Y:S01]  /*07f0*/  LOP3.LUT R4, R5, 0x8, R9, 0xf8, !PT ;  /* 0x0000000805047812 */ /* 0x000fe200078ef809 */
[----:B------:R-:W-:Y:S01]  /*0800*/  IMAD.U32 R5, RZ, RZ, UR7 ;  /* 0x00000007ff057e24 */ /* 0x000fe2000f8e00ff */
[----:B------:R-:W-:Y:S01]  /*0810*/  LOP3.LUT R170, R170, R0, RZ, 0x3c, !PT ;  /* 0x00000000aaaa7212 */ /* 0x000fe200078e3cff */
[----:B------:R-:W-:Y:S01]  /*0820*/  USHF.R.S32.HI UR7, URZ, 0x1f, UR38 ;  /* 0x0000001f3f077899 */ /* 0x000fe20008011426 */
[----:B------:R-:W-:Y:S04]  /*0830*/  STL [R1+0x78], R8 ;  /* 0x0000780801007387 */ /* 0x000fe80000100800 */
[----:B------:R2:W-:Y:S01]  /*0840*/  STL [R1+0x74], R5 ;  /* 0x0000740501007387 */ /* 0x0005e20000100800 */
[----:B-1----:R-:W-:-:S04]  /*0850*/  IMAD.SHL.U32 R3, R10, 0x200, RZ ;  /* 0x000002000a037824 */ /* 0x002fc800078e00ff */
[----:B------:R-:W-:Y:S01]  /*0860*/  IMAD R2, R7, 0x1000, R3 ;  /* 0x0000100007027824 */ /* 0x000fe200078e0203 */
[----:B------:R-:W-:Y:S01]  /*0870*/  LOP3.LUT R3, R3, R4, R0, 0xf6, !PT ;  /* 0x0000000403037212 */ /* 0x000fe200078ef600 */
[----:B------:R-:W-:Y:S02]  /*0880*/  IMAD.SHL.U32 R0, R6, 0x40, RZ ;  /* 0x0000004006007824 */ /* 0x000fe400078e00ff */
[----:B------:R-:W-:Y:S02]  /*0890*/  IMAD.IADD R170, R2, 0x1, R170 ;  /* 0x0000000102aa7824 */ /* 0x000fe400078e02aa */
[----:B------:R-:W-:Y:S01]  /*08a0*/  IMAD.U32 R2, RZ, RZ, UR7 ;  /* 0x00000007ff027e24 */ /* 0x000fe2000f8e00ff */
[----:B------:R-:W-:Y:S01]  /*08b0*/  USHF.L.U32 UR7, UR35, 0x7, URZ ;  /* 0x0000000723077899 */ /* 0x000fe2000800063f */
[----:B------:R-:W-:Y:S01]  /*08c0*/  IMAD.SHL.U32 R6, R14, 0x2, RZ ;  /* 0x000000020e067824 */ /* 0x000fe200078e00ff */
[----:B------:R-:W-:Y:S01]  /*08d0*/  LOP3.LUT R0, R0, 0x1c0, RZ, 0xc0, !PT ;  /* 0x000001c000007812 */ /* 0x000fe200078ec0ff */
[----:B------:R-:W-:-:S02]  /*08e0*/  IMAD.SHL.U32 R2, R7, 0x8, RZ ;  /* 0x0000000807027824 */ /* 0x000fc400078e00ff */
[----:B--2---:R-:W-:Y:S02]  /*08f0*/  IMAD R5, R7, 0x2000, R6 ;  /* 0x0000200007057824 */ /* 0x004fe400078e0206 */
[----:B------:R-:W-:Y:S01]  /*0900*/  IMAD.U32 R4, RZ, RZ, UR7 ;  /* 0x00000007ff047e24 */ /* 0x000fe2000f8e00ff */
[----:B------:R-:W-:Y:S01]  /*0910*/  USHF.R.S32.HI UR7, URZ, 0x1f, UR35 ;  /* 0x0000001f3f077899 */ /* 0x000fe20008011423 */
[----:B------:R-:W-:Y:S01]  /*0920*/  IMAD.SHL.U32 R8, R10, 0x10, RZ ;  /* 0x000000100a087824 */ /* 0x000fe200078e00ff */
[----:B------:R-:W-:Y:S01]  /*0930*/  LOP3.LUT R2, R2, 0x8, RZ, 0xc0, !PT ;  /* 0x0000000802027812 */ /* 0x000fe200078ec0ff */
[C---:B------:R-:W-:Y:S01]  /*0940*/  IMAD R5, R15.reuse, 0x400, R5 ;  /* 0x000004000f057824 */ /* 0x040fe200078e0205 */
[----:B------:R-:W-:Y:S01]  /*0950*/  SHF.R.U32.HI R4, RZ, 0x3, R0 ;  /* 0x00000003ff047819 */ /* 0x000fe20000011600 */
[----:B------:R-:W-:Y:S01]  /*0960*/  IMAD R6, R15, 0x400, R6 ;  /* 0x000004000f067824 */ /* 0x000fe200078e0206 */
[----:B------:R-:W-:Y:S01]  /*0970*/  LOP3.LUT R9, R2, 0x10, R8, 0xf8, !PT ;  /* 0x0000001002097812 */ /* 0x000fe200078ef808 */
[----:B------:R-:W-:Y:S01]  /*0980*/  IMAD.U32 R7, RZ, RZ, UR7 ;  /* 0x00000007ff077e24 */ /* 0x000fe2000f8e00ff */
[----:B------:R-:W-:Y:S01]  /*0990*/  USHF.R.S32.HI UR7, URZ, 0x1f, UR38 ;  /* 0x0000001f3f077899 */ /* 0x000fe20008011426 */
[-C--:B------:R-:W-:Y:S01]  /*09a0*/  LOP3.LUT R7, R4, R0.reuse, RZ, 0xfc, !PT ;  /* 0x0000000004077212 */ /* 0x080fe200078efcff */
[----:B------:R-:W-:Y:S01]  /*09b0*/  IMAD.SHL.U32 R170, R170, 0x2, RZ ;  /* 0x00000002aaaa7824 */ /* 0x000fe200078e00ff */
[----:B------:R-:W-:Y:S01]  /*09c0*/  LOP3.LUT R8, R4, R0, R2, 0x1e, !PT ;  /* 0x0000000004087212 */ /* 0x000fe200078e1e02 */
[----:B------:R-:W-:-:S02]  /*09d0*/  IMAD.SHL.U32 R2, R16, 0x40, RZ ;  /* 0x0000004010027824 */ /* 0x000fc400078e00ff */
[----:B------:R-:W-:Y:S01]  /*09e0*/  IMAD.U32 R12, RZ, RZ, UR7 ;  /* 0x00000007ff0c7e24 */ /* 0x000fe2000f8e00ff */
[----:B------:R-:W-:Y:S01]  /*09f0*/  USHF.R.S32.HI UR7, URZ, 0x1f, UR35 ;  /* 0x0000001f3f077899 */ /* 0x000fe20008011423 */
[----:B------:R-:W-:Y:S01]  /*0a00*/  IMAD.IADD R7, R7, 0x1, R5 ;  /* 0x0000000107077824 */ /* 0x000fe200078e0205 */
[----:B------:R-:W-:Y:S01]  /*0a10*/  LOP3.LUT R2, R2, 0x1c0, RZ, 0xc0, !PT ;  /* 0x000001c002027812 */ /* 0x000fe200078ec0ff */
[----:B------:R-:W-:Y:S02]  /*0a20*/  IMAD.SHL.U32 R5, R10, 0x8, RZ ;  /* 0x000000080a057824 */ /* 0x000fe400078e00ff */
[----:B------:R-:W-:Y:S01]  /*0a30*/  IMAD.U32 R4, RZ, RZ, UR12 ;  /* 0x0000000cff047e24 */ /* 0x000fe2000f8e00ff */
[--C-:B------:R-:W-:Y:S01]  /*0a40*/  SHF.R.U32.HI R4, RZ, 0x3, R2.reuse ;  /* 0x00000003ff047819 */ /* 0x100fe20000011602 */
[----:B------:R-:W-:Y:S01]  /*0a50*/  IMAD.U32 R0, RZ, RZ, UR7 ;  /* 0x00000007ff007e24 */ /* 0x000fe2000f8e00ff */
[----:B------:R-:W-:Y:S01]  /*0a60*/  LOP3.LUT R5, R2, 0x8, R5, 0xf8, !PT ;  /* 0x0000000802057812 */ /* 0x000fe200078ef805 */
[----:B------:R-:W-:Y:S01]  /*0a70*/  IMAD.SHL.U32 R0, R11, 0x40, RZ ;  /* 0x000000400b007824 */ /* 0x000fe200078e00ff */
[----:B------:R-:W-:Y:S01]  /*0a80*/  @UP2 UIMAD UR12, UR35, UR56, URZ ;  /* 0x00000038230c22a4 */ /* 0x000fe2000f8e023f */
[----:B------:R-:W-:Y:S01]  /*0a90*/  LOP3.LUT R2, R4, R9, R2, 0x1e, !PT ;  /* 0x0000000904027212 */ /* 0x000fe200078e1e02 */
[----:B------:R-:W-:Y:S01]  /*0aa0*/  IMAD.IADD R6, R6, 0x1, R8 ;  /* 0x0000000106067824 */ /* 0x000fe200078e0208 */
[----:B------:R-:W-:Y:S01]  /*0ab0*/  LOP3.LUT R5, R5, R4, RZ, 0x3c, !PT ;  /* 0x0000000405057212 */ /* 0x000fe200078e3cff */
[----:B------:R-:W-:Y:S01]  /*0ac0*/  IMAD.MOV.U32 R4, RZ, RZ, 0x40 ;  /* 0x00000040ff047424 */ /* 0x000fe200078e00ff */
[----:B------:R-:W-:Y:S01]  /*0ad0*/  LOP3.LUT R0, R0, 0xfffffe00, RZ, 0xc0, !PT ;  /* 0xfffffe0000007812 */ /* 0x000fe200078ec0ff */
[----:B------:R-:W-:Y:S01]  /*0ae0*/  IMAD.U32 R10, RZ, RZ, UR12 ;  /* 0x0000000cff0a7e24 */ /* 0x000fe2000f8e00ff */
[----:B------:R-:W-:Y:S01]  /*0af0*/  @!UP2 UIMAD UR7, UR35, UR18, UR38 ;  /* 0x000000122307a2a4 */ /* 0x000fe2000f8e0226 */
[----:B------:R-:W-:Y:S01]  /*0b00*/  IMAD.SHL.U32 R230, R7, 0x2, RZ ;  /* 0x0000000207e67824 */ /* 0x000fe200078e00ff */
[----:B------:R-:W-:Y:S01]  /*0b10*/  LOP3.LUT R177, R2, R0, RZ, 0xfc, !PT ;  /* 0x0000000002b17212 */ /* 0x000fe200078efcff */
[----:B------:R-:W-:Y:S01]  /*0b20*/  IMAD R178, R15, 0x400, R0 ;  /* 0x000004000fb27824 */ /* 0x000fe200078e0200 */
[----:B------:R-:W-:Y:S01]  /*0b30*/  SEL R171, R4, 0xffffffc0, !P3 ;  /* 0xffffffc004ab7807 */ /* 0x000fe20005800000 */
[----:B------:R1:W-:Y:S01]  /*0b40*/  STL [R1+0x70], R10 ;  /* 0x0000700a01007387 */ /* 0x0003e20000100800 */
[----:B------:R-:W-:Y:S01]  /*0b50*/  LEA R0, R6, 0xc000, 0x1 ;  /* 0x0000c00006007811 */ /* 0x000fe200078e08ff */
[----:B------:R-:W-:Y:S01]  /*0b60*/  IMAD.MOV.U32 R2, RZ, RZ, 0x440 ;  /* 0x00000440ff027424 */ /* 0x000fe200078e00ff */
[----:B------:R-:W-:Y:S01]  /*0b70*/  SEL R4, R4, 0xffffffc0, !P2 ;  /* 0xffffffc004047807 */ /* 0x000fe20005000000 */
[----:B------:R-:W-:Y:S01]  /*0b80*/  IMAD.IADD R178, R178, 0x1, R5 ;  /* 0x00000001b2b27824 */ /* 0x000fe200078e0205 */
[----:B------:R-:W-:Y:S01]  /*0b90*/  IADD3 R12, R0, 0x420, RZ ;  /* 0x00000420000c7810 */ /* 0x000fe20007ffe0ff */
[----:B------:R-:W-:Y:S01]  /*0ba0*/  IMAD.IADD R7, R234, 0x1, R0 ;  /* 0x00000001ea077824 */ /* 0x000fe200078e0200 */
        /* <DEDUP_REMOVED lines=8> */
[----:B------:R-:W-:Y:S01]  /*0c30*/  IADD3 R5, R0, 0x2440, RZ ;  /* 0x0000244000057810 */ /* 0x000fe20007ffe0ff */
[--C-:B------:R-:W-:Y:S01]  /*0c40*/  IMAD.IADD R232, R232, 0x1, R231.reuse ;  /* 0x00000001e8e87824 */ /* 0x100fe200078e02e7 */
[----:B------:R-:W-:Y:S01]  /*0c50*/  @P1 IADD3 R11, R0, 0x23e0, RZ ;  /* 0x000023e0000b1810 */ /* 0x000fe20007ffe0ff */
[----:B------:R-:W-:Y:S01]  /*0c60*/  IMAD.IADD R173, R170, 0x1, R172 ;  /* 0x00000001aaad7824 */ /* 0x000fe200078e02ac */
[----:B------:R-:W-:Y:S01]  /*0c70*/  @P2 IADD3 R5, R0, 0x23c0, RZ ;  /* 0x000023c000052810 */ /* 0x000fe20007ffe0ff */
[--C-:B------:R-:W-:Y:S01]  /*0c80*/  IMAD.IADD R237, R230, 0x1, R234.reuse ;  /* 0x00000001e6ed7824 */ /* 0x100fe200078e02ea */
[----:B------:R-:W-:Y:S01]  /*0c90*/  SEL R2, R2, 0x3c0, !P2 ;  /* 0x000003c002027807 */ /* 0x000fe20005000000 */
[----:B------:R-:W-:Y:S01]  /*0ca0*/  IMAD.IADD R236, R233, 0x1, R234 ;  /* 0x00000001e9ec7824 */ /* 0x000fe200078e02ea */
[----:B------:R-:W-:Y:S01]  /*0cb0*/  IADD3 R6, R0, 0x2040, RZ ;  /* 0x0000204000067810 */ /* 0x000fe20007ffe0ff */
[----:B------:R-:W-:Y:S01]  /*0cc0*/  IMAD.IADD R235, R234, 0x1, R231 ;  /* 0x00000001eaeb7824 */ /* 0x000fe200078e02e7 */
[----:B------:R-:W-:Y:S01]  /*0cd0*/  @P2 IADD3 R6, R0, 0x1fc0, RZ ;  /* 0x00001fc000062810 */ /* 0x000fe20007ffe0ff */
[C---:B-1----:R-:W-:Y:S01]  /*0ce0*/  IMAD.IADD R10, R4.reuse, 0x1, R0 ;  /* 0x00000001040a7824 */ /* 0x042fe200078e0200 */
[----:B------:R-:W-:Y:S01]  /*0cf0*/  @!UP2 UIMAD UR56, UR7, UR56, URZ ;  /* 0x000000380738a2a4 */ /* 0x000fe2000f8e023f */
[----:B------:R-:W-:-:S02]  /*0d00*/  IMAD.IADD R4, R4, 0x1, R8 ;  /* 0x0000000104047824 */ /* 0x000fc400078e0208 */
[----:B------:R-:W-:Y:S01]  /*0d10*/  IMAD.SHL.U32 R3, R3, 0x2, RZ ;  /* 0x0000000203037824 */ /* 0x000fe200078e00ff */
[----:B------:R-:W-:Y:S01]  /*0d20*/  STL [R1+0x50], R10 ;  /* 0x0000500a01007387 */ /* 0x000fe20000100800 */
[----:B------:R-:W-:-:S03]  /*0d30*/  IMAD.IADD R172, R172, 0x1, R171 ;  /* 0x00000001acac7824 */ /* 0x000fc600078e02ab */
[----:B------:R-:W-:Y:S04]  /*0d40*/  STL [R1+0x58], R12 ;  /* 0x0000580c01007387 */ /* 0x000fe80000100800 */
[----:B------:R-:W-:Y:S04]  /*0d50*/  STL [R1+0x40], R8 ;  /* 0x0000400801007387 */ /* 0x000fe80000100800 */
[----:B------:R-:W-:Y:S04]  /*0d60*/  STL [R1+0x54], R11 ;  /* 0x0000540b01007387 */ /* 0x000fe80000100800 */
[----:B------:R1:W-:Y:S04]  /*0d70*/  STL [R1+0x48], R5 ;  /* 0x0000480501007387 */ /* 0x0003e80000100800 */
[----:B------:R2:W-:Y:S01]  /*0d80*/  STL [R1+0x4c], R6 ;  /* 0x00004c0601007387 */ /* 0x0005e20000100800 */
[----:B-1----:R-:W-:-:S02]  /*0d90*/  IMAD.IADD R5, R0, 0x1, R2 ;  /* 0x0000000100057824 */ /* 0x002fc400078e0202 */
        /* <DEDUP_REMOVED lines=9> */
.L_x_2109:
        /* <DEDUP_REMOVED lines=54> */
.L_x_2033:
        /* <DEDUP_REMOVED lines=38> */
[----:B------:R-:W-:-:S04]  /*13f0*/  @UP0 UIADD3 UR4, UR30, UR31, URZ ;  /* 0x0000001f1e040290 */ /* 0x000fc8000fffe03f */
        /* <DEDUP_REMOVED lines=19> */
.L_x_2035:
        /* <DEDUP_REMOVED lines=18> */
.L_x_2036:
[----:B------:R-:W2:Y:S04]  /*1650*/  LDL R0, [R1+0x70] ;  /* 0x0000700001007983 */ /* 0x000ea80000100800 */
[----:B------:R-:W3:Y:S01]  /*1660*/  LDL R2, [R1+0x7c] ;  /* 0x00007c0001027983 */ /* 0x000ee20000100800 */
[----:B------:R-:W-:Y:S01]  /*1670*/  IABS R6, c[0x0][0x1c8] ;  /* 0x0000720000067a13 */ /* 0x000fe20000000000 */
[----:B------:R-:W-:-:S03]  /*1680*/  ULDC.64 UR14, c[0x0][0x370] ;  /* 0x0000dc00000e7ab9 */ /* 0x000fc60000000a00 */
[----:B------:R-:W1:Y:S01]  /*1690*/  I2F.RP R4, R6 ;  /* 0x0000000600047306 */ /* 0x000e620000209400 */
[----:B------:R-:W-:-:S04]  /*16a0*/  @UP1 UIMAD.WIDE.U32 UR12, UR18, UR14, URZ ;  /* 0x0000000e120c12a5 */ /* 0x000fc8000f8e003f */
[----:B------:R-:W-:-:S03]  /*16b0*/  @UP1 UIMAD UR26, UR18, UR15, UR13 ;  /* 0x0000000f121a12a4 */ /* 0x000fc6000f8e020d */
[----:B------:R-:W-:Y:S02]  /*16c0*/  @UP1 UMOV UR25, UR12 ;  /* 0x0000000c00191c82 */ /* 0x000fe40008000000 */
[----:B------:R-:W-:Y:S01]  /*16d0*/  ULDC.64 UR12, c[0x0][0x368] ;  /* 0x0000da00000c7ab9 */ /* 0x000fe20000000a00 */
[----:B-1----:R-:W1:Y:S01]  /*16e0*/  MUFU.RCP R4, R4 ;  /* 0x0000000400047308 */ /* 0x002e620000001000 */
[----:B------:R-:W-:Y:S02]  /*16f0*/  @!UP1 UIMAD UR4, UR42, UR12, URZ ;  /* 0x0000000c2a0492a4 */ /* 0x000fe4000f8e023f */
[----:B------:R-:W-:Y:S02]  /*1700*/  ULDC UR7, c[0x0][0x224] ;  /* 0x0000890000077ab9 */ /* 0x000fe40000000800 */
[----:B------:R-:W-:Y:S02]  /*1710*/  @!UP1 UIMAD UR4, UR35, UR13, UR4 ;  /* 0x0000000d230492a4 */ /* 0x000fe4000f8e0204 */
[----:B------:R-:W-:-:S02]  /*1720*/  @!UP1 UIMAD.WIDE.U32 UR12, UR35, UR12, URZ ;  /* 0x0000000c230c92a5 */ /* 0x000fc4000f8e003f */
[----:B------:R-:W-:Y:S02]  /*1730*/  ULDC.64 UR14, c[0x0][0x3d8] ;  /* 0x0000f600000e7ab9 */ /* 0x000fe40000000a00 */
[----:B------:R-:W-:Y:S02]  /*1740*/  @!UP1 UIADD3 UR26, UR13, UR4, URZ ;  /* 0x000000040d1a9290 */ /* 0x000fe4000fffe03f */
[----:B------:R-:W-:Y:S01]  /*1750*/  UIMAD UR4, UR42, UR7, UR59 ;  /* 0x000000072a0472a4 */ /* 0x000fe2000f8e023b */
[----:B-1----:R-:W-:Y:S01]  /*1760*/  IADD3 R4, R4, 0xffffffe, RZ ;  /* 0x0ffffffe04047810 */ /* 0x002fe20007ffe0ff */
[----:B------:R-:W1:Y:S03]  /*1770*/  S2UR UR7, SR_CTAID.X ;  /* 0x00000000000779c3 */ /* 0x000e660000002500 */
[----:B------:R4:W5:Y:S01]  /*1780*/  F2I.FTZ.U32.TRUNC.NTZ R5, R4 ;  /* 0x0000000400057305 */ /* 0x000962000021f000 */
[----:B------:R-:W-:-:S04]  /*1790*/  UIADD3 UR4, UR49, UR4, URZ ;  /* 0x0000000431047290 */ /* 0x000fc8000fffe03f */
[----:B------:R-:W-:Y:S02]  /*17a0*/  UIMAD UR4, UR40, UR4, UR57 ;  /* 0x00000004280472a4 */ /* 0x000fe4000f8e0239 */
[----:B------:R-:W-:Y:S02]  /*17b0*/  @!UP1 UMOV UR25, UR12 ;  /* 0x0000000c00199c82 */ /* 0x000fe40008000000 */
[----:B------:R-:W-:Y:S02]  /*17c0*/  UIADD3 UR17, UR45, UR4, URZ ;  /* 0x000000042d117290 */ /* 0x000fe4000fffe03f */
[----:B------:R-:W-:Y:S02]  /*17d0*/  UIMAD UR4, UR41, UR18, URZ ;  /* 0x00000012290472a4 */ /* 0x000fe4000f8e023f */
[----:B------:R-:W-:Y:S01]  /*17e0*/  UIMAD.WIDE.U32 UR12, UR40, UR18, URZ ;  /* 0x00000012280c72a5 */ /* 0x000fe2000f8e003f */
[----:B----4-:R-:W-:-:S03]  /*17f0*/  IMAD.MOV.U32 R4, RZ, RZ, RZ ;  /* 0x000000ffff047224 */ /* 0x010fc600078e00ff */
[----:B------:R-:W-:Y:S02]  /*1800*/  @UP1 UIADD3 UR17, UR13, UR4, URZ ;  /* 0x000000040d111290 */ /* 0x000fe4000fffe03f */
[----:B------:R-:W-:Y:S02]  /*1810*/  USEL UR22, UR44, UR12, !UP1 ;  /* 0x0000000c2c167287 */ /* 0x000fe4000c800000 */
[----:B-1----:R-:W-:-:S04]  /*1820*/  UIMAD.WIDE.U32 UR12, UR7, UR14, URZ ;  /* 0x0000000e070c72a5 */ /* 0x002fc8000f8e003f */
[----:B------:R-:W-:Y:S02]  /*1830*/  UIMAD UR10, UR7, UR15, UR13 ;  /* 0x0000000f070a72a4 */ /* 0x000fe4000f8e020d */
[----:B------:R-:W-:Y:S02]  /*1840*/  USHF.L.U32 UR7, UR35, 0x7, URZ ;  /* 0x0000000723077899 */ /* 0x000fe4000800063f */
[----:B------:R-:W-:Y:S02]  /*1850*/  USEL UR15, UR12, URZ, UP3 ;  /* 0x0000003f0c0f7287 */ /* 0x000fe40009800000 */
[----:B------:R-:W-:Y:S02]  /*1860*/  USHF.L.U64.HI UR4, UR35, 0x7, UR42 ;  /* 0x0000000723047899 */ /* 0x000fe4000801022a */
[----:B------:R-:W-:Y:S02]  /*1870*/  USEL UR12, UR7, URZ, UP6 ;  /* 0x0000003f070c7287 */ /* 0x000fe4000b000000 */
[----:B------:R-:W-:-:S02]  /*1880*/  USEL UR4, UR4, URZ, UP6 ;  /* 0x0000003f04047287 */ /* 0x000fc4000b000000 */
[----:B------:R-:W-:Y:S01]  /*1890*/  UIADD3 UR12, UP0, UR20, UR12, URZ ;  /* 0x0000000c140c7290 */ /* 0x000fe2000ff1e03f */
[----:B------:R-:W-:-:S03]  /*18a0*/  ISETP.NE.AND P1, PT, RZ, c[0x0][0x1c8], PT ;  /* 0x00007200ff007a0c */ /* 0x000fc60003f25270 */
[----:B------:R-:W-:Y:S02]  /*18b0*/  UIADD3.X UR7, UR34, UR4, URZ, UP0, !UPT ;  /* 0x0000000422077290 */ /* 0x000fe400087fe43f */
[----:B------:R-:W-:-:S04]  /*18c0*/  UIMAD UR4, UR41, UR12, URZ ;  /* 0x0000000c290472a4 */ /* 0x000fc8000f8e023f */
[----:B------:R-:W-:Y:S02]  /*18d0*/  UIMAD UR7, UR40, UR7, UR4 ;  /* 0x00000007280772a4 */ /* 0x000fe4000f8e0204 */
[----:B------:R-:W-:Y:S02]  /*18e0*/  UIMAD.WIDE.U32 UR12, UR40, UR12, URZ ;  /* 0x0000000c280c72a5 */ /* 0x000fe4000f8e003f */
[----:B------:R-:W-:Y:S02]  /*18f0*/  USEL UR10, UR10, URZ, UP3 ;  /* 0x0000003f0a0a7287 */ /* 0x000fe40009800000 */
[----:B------:R-:W-:Y:S01]  /*1900*/  UIADD3 UR7, UR13, UR7, URZ ;  /* 0x000000070d077290 */ /* 0x000fe2000fffe03f */
[----:B--2---:R5:W1:Y:S08]  /*1910*/  R2UR UR16, R0 ;  /* 0x00000000001073c2 */ /* 0x004a7000000e0000 */
[----:B---3--:R2:W3:Y:S01]  /*1920*/  R2UR UR14, R2 ;  /* 0x00000000020e73c2 */ /* 0x0084e200000e0000 */
[----:B-----5:R-:W-:-:S04]  /*1930*/  IMAD.MOV R0, RZ, RZ, -R5 ;  /* 0x000000ffff007224 */ /* 0x020fc800078e0a05 */
[----:B------:R-:W-:-:S04]  /*1940*/  IMAD R0, R0, R6, RZ ;  /* 0x0000000600007224 */ /* 0x000fc800078e02ff */
[----:B------:R-:W-:Y:S01]  /*1950*/  IMAD.HI.U32 R0, R5, R0, R4 ;  /* 0x0000000005007227 */ /* 0x000fe200078e0004 */
[----:B--2---:R-:W-:-:S05]  /*1960*/  IABS R2, UR38 ;  /* 0x0000002600027c13 */ /* 0x004fca0008000000 */
[----:B------:R-:W-:-:S04]  /*1970*/  IMAD.HI.U32 R0, R0, R2, RZ ;  /* 0x0000000200007227 */ /* 0x000fc800078e00ff */
[----:B------:R-:W-:-:S04]  /*1980*/  IMAD.MOV R4, RZ, RZ, -R0 ;  /* 0x000000ffff047224 */ /* 0x000fc800078e0a00 */
[----:B------:R-:W-:-:S05]  /*1990*/  IMAD R2, R6, R4, R2 ;  /* 0x0000000406027224 */ /* 0x000fca00078e0202 */
[----:B------:R-:W-:-:S13]  /*19a0*/  ISETP.GT.U32.AND P0, PT, R6, R2, PT ;  /* 0x000000020600720c */ /* 0x000fda0003f04070 */
[----:B------:R-:W-:-:S05]  /*19b0*/  @!P0 IMAD.IADD R2, R2, 0x1, -R6 ;  /* 0x0000000102028824 */ /* 0x000fca00078e0a06 */
[----:B------:R-:W-:Y:S02]  /*19c0*/  ISETP.GE.U32.AND P2, PT, R2, R6, PT ;  /* 0x000000060200720c */ /* 0x000fe40003f46070 */
[----:B------:R-:W-:Y:S02]  /*19d0*/  @!P0 IADD3 R0, R0, 0x1, RZ ;  /* 0x0000000100008810 */ /* 0x000fe40007ffe0ff */
[----:B---3--:R-:W-:-:S09]  /*19e0*/  ISETP.LE.AND P0, PT, RZ, UR14, PT ;  /* 0x0000000eff007c0c */ /* 0x008fd2000bf03270 */
[----:B------:R-:W-:-:S05]  /*19f0*/  @P2 IADD3 R0, R0, 0x1, RZ ;  /* 0x0000000100002810 */ /* 0x000fca0007ffe0ff */
[----:B------:R-:W-:Y:S01]  /*1a00*/  IMAD.MOV.U32 R12, RZ, RZ, R0 ;  /* 0x000000ffff0c7224 */ /* 0x000fe200078e0000 */
[----:B-1----:R-:W-:-:S03]  /*1a10*/  @UP2 USEL UR4, UR16, UR18, !UP1 ;  /* 0x0000001210042287 */ /* 0x002fc6000c800000 */
[----:B------:R-:W-:Y:S01]  /*1a20*/  @!P0 IMAD.MOV R12, RZ, RZ, -R12 ;  /* 0x000000ffff0c8224 */ /* 0x000fe200078e0a0c */
[----:B------:R-:W-:Y:S01]  /*1a30*/  PLOP3.LUT P0, PT, PT, PT, UP2, 0x80, 0x0 ;  /* 0x000000000000781c */ /* 0x000fe20003f0f028 */
[----:B------:R-:W-:Y:S02]  /*1a40*/  ULDC UR14, c[0x0][0x234] ;  /* 0x00008d00000e7ab9 */ /* 0x000fe40000000800 */
[----:B------:R-:W-:Y:S01]  /*1a50*/  @UP2 UIMAD UR19, UR38, UR14, UR4 ;  /* 0x0000000e261322a4 */ /* 0x000fe2000f8e0204 */
[----:B------:R-:W-:Y:S01]  /*1a60*/  @!P1 LOP3.LUT R12, RZ, c[0x0][0x1c8], RZ, 0x33, !PT ;  /* 0x00007200ff0c9a12 */ /* 0x000fe200078e33ff */
[----:B------:R-:W-:-:S05]  /*1a70*/  USHF.R.S32.HI UR16, URZ, 0x1f, UR21 ;  /* 0x0000001f3f107899 */ /* 0x000fca0008011415 */
[----:B------:R-:W-:Y:S01]  /*1a80*/  @!UP2 UMOV UR19, UR56 ;  /* 0x000000380013ac82 */ /* 0x000fe20008000000 */
[----:B------:R-:W-:Y:S02]  /*1a90*/  SHF.R.S32.HI R15, RZ, 0x1f, R12 ;  /* 0x0000001fff0f7819 */ /* 0x000fe4000001140c */
[----:B------:R-:W-:Y:S05]  /*1aa0*/  @!P0 BRA `(.L_x_2037) ;  /* 0x0000005000008947 */ /* 0x000fea0003800000 */
[----:B------:R-:W-:Y:S02]  /*1ab0*/  ULDC UR4, c[0x0][0x224] ;  /* 0x0000890000047ab9 */ /* 0x000fe40000000800 */
[----:B------:R-:W-:-:S04]  /*1ac0*/  @!UP1 UIMAD UR18, UR35, UR4, URZ ;  /* 0x00000004231292a4 */ /* 0x000fc8000f8e023f */
[----:B------:R-:W-:-:S04]  /*1ad0*/  ULEA UR4, UR35, UR18, 0x7 ;  /* 0x0000001223047291 */ /* 0x000fc8000f8e383f */
[----:B------:R-:W-:Y:S01]  /*1ae0*/  UIMAD UR14, UR61, UR38, UR4 ;  /* 0x000000263d0e72a4 */ /* 0x000fe2000f8e0204 */
[----:B------:R-:W-:Y:S05]  /*1af0*/  BRA `(.L_x_2038) ;  /* 0x0000001000007947 */ /* 0x000fea0003800000 */
.L_x_2037:
[----:B------:R-:W-:Y:S02]  /*1b00*/  UMOV UR14, UR60 ;  /* 0x0000003c000e7c82 */ /* 0x000fe40008000000 */
.L_x_2038:
[----:B------:R-:W1:Y:S01]  /*1b10*/  S2R R14, SR_TID.X ;  /* 0x00000000000e7919 */ /* 0x000e620000002100 */
[----:B------:R-:W-:Y:S01]  /*1b20*/  SHF.R.S32.HI R241, RZ, 0x1f, R240 ;  /* 0x0000001ffff17819 */ /* 0x000fe200000114f0 */
[----:B------:R-:W-:Y:S01]  /*1b30*/  UIADD3 UR12, UP5, UP4, UR12, UR51, UR53 ;  /* 0x000000330c0c7290 */ /* 0x000fe2000fcbe035 */
[----:B------:R-:W-:Y:S01]  /*1b40*/  IMAD.U32 R8, RZ, RZ, UR20 ;  /* 0x00000014ff087e24 */ /* 0x000fe2000f8e00ff */
[----:B------:R-:W-:Y:S02]  /*1b50*/  BSSY B1, `(.L_x_2034) ;  /* 0x0000c87000017945 */ /* 0x000fe40003800000 */
[----:B------:R-:W-:Y:S02]  /*1b60*/  UIADD3 UR18, UP1, UP0, UR15, UR12, UR22 ;  /* 0x0000000c0f127290 */ /* 0x000fe4000f83e016 */
[----:B------:R-:W-:Y:S02]  /*1b70*/  UIADD3.X UR4, UR7, UR55, UR58, UP5, UP4 ;  /* 0x0000003707047290 */ /* 0x000fe4000afe843a */
[----:B------:R-:W-:-:S02]  /*1b80*/  USHF.R.S32.HI UR22, URZ, 0x1f, UR38 ;  /* 0x0000001f3f167899 */ /* 0x000fc40008011426 */
[----:B------:R-:W-:Y:S02]  /*1b90*/  ULDC.64 UR12, c[0x0][0x1a8] ;  /* 0x00006a00000c7ab9 */ /* 0x000fe40000000a00 */
[----:B------:R-:W-:Y:S02]  /*1ba0*/  UIADD3.X UR17, UR10, UR4, UR17, UP1, UP0 ;  /* 0x000000040a117290 */ /* 0x000fe40008fe0411 */
[----:B------:R-:W-:Y:S02]  /*1bb0*/  UIMAD UR4, UR22, UR12, URZ ;  /* 0x0000000c160472a4 */ /* 0x000fe4000f8e023f */
[----:B------:R-:W-:Y:S02]  /*1bc0*/  UISETP.GE.AND UP0, UPT, UR24, 0x1, UPT ;  /* 0x000000011800788c */ /* 0x000fe4000bf06270 */
[----:B------:R-:W-:Y:S02]  /*1bd0*/  UIMAD UR15, UR38, UR13, UR4 ;  /* 0x0000000d260f72a4 */ /* 0x000fe4000f8e0204 */
[----:B------:R-:W-:Y:S01]  /*1be0*/  UIADD3 UR7, UR20, UR19, URZ ;  /* 0x0000001314077290 */ /* 0x000fe2000fffe03f */
[----:B-1----:R-:W-:Y:S01]  /*1bf0*/  SHF.R.S32.HI R9, RZ, 0x1f, R14 ;  /* 0x0000001fff097819 */ /* 0x002fe2000001140e */
[----:B------:R-:W-:-:S02]  /*1c00*/  ULDC.64 UR12, c[0x0][0x378] ;  /* 0x0000de00000c7ab9 */ /* 0x000fc40000000a00 */
[----:B------:R-:W-:Y:S01]  /*1c10*/  UIMAD UR4, UR22, UR12, URZ ;  /* 0x0000000c160472a4 */ /* 0x000fe2000f8e023f */
[----:B------:R-:W-:Y:S02]  /*1c20*/  LEA.HI R2, R9, R14, RZ, 0x3 ;  /* 0x0000000e09027211 */ /* 0x000fe400078f18ff */
[----:B------:R-:W-:Y:S02]  /*1c30*/  UMOV UR22, 0x4 ;  /* 0x0000000400167882 */ /* 0x000fe40000000000 */
[----:B------:R-:W-:Y:S01]  /*1c40*/  SHF.R.S32.HI R2, RZ, 0x3, R2 ;  /* 0x00000003ff027819 */ /* 0x000fe20000011402 */
[----:B------:R-:W-:-:S03]  /*1c50*/  UIMAD UR10, UR38, UR13, UR4 ;  /* 0x0000000d260a72a4 */ /* 0x000fc6000f8e0204 */
[----:B------:R-:W-:Y:S01]  /*1c60*/  SHF.R.S32.HI R18, RZ, 0x1f, R2 ;  /* 0x0000001fff127819 */ /* 0x000fe20000011402 */
[----:B------:R-:W-:Y:S01]  /*1c70*/  ULDC.64 UR12, c[0x0][0x370] ;  /* 0x0000dc00000c7ab9 */ /* 0x000fe20000000a00 */
[----:B------:R-:W-:Y:S01]  /*1c80*/  IADD3 R0, P0, R2, UR20, RZ ;  /* 0x0000001402007c10 */ /* 0x000fe2000ff1e0ff */
[----:B------:R-:W-:Y:S02]  /*1c90*/  UIMAD UR4, UR34, UR12, URZ ;  /* 0x0000000c220472a4 */ /* 0x000fe4000f8e023f */
[----:B------:R-:W-:Y:S01]  /*1ca0*/  UIADD3 UR12, UR20, UR14, URZ ;  /* 0x0000000e140c7290 */ /* 0x000fe2000fffe03f */
[----:B------:R-:W-:Y:S01]  /*1cb0*/  IADD3.X R7, R18, UR34, RZ, P0, !PT ;  /* 0x0000002212077c10 */ /* 0x000fe200087fe4ff */
[----:B------:R-:W-:Y:S01]  /*1cc0*/  IMAD.WIDE.U32 R4, R0, c[0x0][0x190], R240 ;  /* 0x0000640000047a25 */ /* 0x000fe200078e00f0 */
[----:B------:R-:W-:-:S03]  /*1cd0*/  UIMAD UR4, UR20, UR13, UR4 ;  /* 0x0000000d140472a4 */ /* 0x000fc6000f8e0204 */
        /* <DEDUP_REMOVED lines=9> */
[----:B------:R-:W-:-:S04]  /*1d70*/  IMAD.IADD R14, R14, 0x1, -R9 ;  /* 0x000000010e0e7824 */ /* 0x000fc800078e0a09 */
[----:B------:R-:W-:Y:S02]  /*1d80*/  IMAD R0, R0, UR52, R14 ;  /* 0x0000003400007c24 */ /* 0x000fe4000f8e020e */
[----:B------:R-:W-:-:S03]  /*1d90*/  IMAD.WIDE.U32 R4, R8, c[0x0][0x370], R4 ;  /* 0x0000dc0008047a25 */ /* 0x000fc600078e0004 */
[C---:B------:R-:W-:Y:S01]  /*1da0*/  IADD3 R9, P0, R0.reuse, UR18, RZ ;  /* 0x0000001200097c10 */ /* 0x040fe2000ff1e0ff */
[----:B------:R-:W-:Y:S01]  /*1db0*/  ULDC.64 UR18, c[0x0][0x3c8] ;  /* 0x0000f20000127ab9 */ /* 0x000fe20000000a00 */
[----:B------:R-:W-:Y:S01]  /*1dc0*/  IADD3 R5, R5, UR4, RZ ;  /* 0x0000000405057c10 */ /* 0x000fe2000fffe0ff */
[----:B------:R-:W-:Y:S01]  /*1dd0*/  ULEA.HI.SX32 UR4, UR36, 0xffffffff, 0x19 ;  /* 0xffffffff24047891 */ /* 0x000fe2000f8fca3f */
[----:B------:R-:W-:Y:S01]  /*1de0*/  LEA.HI.X.SX32 R8, R0, UR17, 0x1, P0 ;  /* 0x0000001100087c11 */ /* 0x000fe200080f0eff */
[----:B------:R-:W-:Y:S01]  /*1df0*/  IMAD.U32 R0, RZ, RZ, UR38 ;  /* 0x00000026ff007e24 */ /* 0x000fe2000f8e00ff */
[C---:B------:R-:W-:Y:S01]  /*1e00*/  LEA R10, P0, R9.reuse, c[0x0][0x350], 0x2 ;  /* 0x0000d400090a7a11 */ /* 0x040fe200078010ff */
[----:B------:R-:W-:Y:S02]  /*1e10*/  UIMAD.WIDE UR12, UR12, UR22, UR18 ;  /* 0x000000160c0c72a5 */ /* 0x000fe4000f8e0212 */
[----:B------:R-:W-:Y:S01]  /*1e20*/  IMAD.WIDE.U32 R4, R0, c[0x0][0x378], R4 ;  /* 0x0000de0000047a25 */ /* 0x000fe200078e0004 */
[----:B------:R-:W-:-:S02]  /*1e30*/  LEA.HI.X R8, R9, c[0x0][0x354], R8, 0x2, P0 ;  /* 0x0000d50009087a11 */ /* 0x000fc400000f1408 */
        /* <DEDUP_REMOVED lines=25> */
[----:B------:R-:W-:Y:S01]  /*1fd0*/  UMOV UR25, UR13 ;  /* 0x0000000d00197c82 */ /* 0x000fe20008000000 */
[----:B------:R-:W-:Y:S01]  /*1fe0*/  IMAD.MOV.U32 R245, RZ, RZ, R4 ;  /* 0x000000fffff57224 */ /* 0x000fe200078e0004 */
[----:B------:R-:W-:Y:S01]  /*1ff0*/  UIADD3 UR4, UR7, -UR4, URZ ;  /* 0x8000000407047290 */ /* 0x000fe2000fffe03f */
[----:B------:R-:W-:Y:S01]  /*2000*/  MOV R239, R10 ;  /* 0x0000000a00ef7202 */ /* 0x000fe20000000f00 */
[----:B------:R-:W-:Y:S01]  /*2010*/  UMOV UR12, UR14 ;  /* 0x0000000e000c7c82 */ /* 0x000fe20008000000 */
[----:B------:R-:W-:Y:S01]  /*2020*/  IMAD.MOV.U32 R238, RZ, RZ, R8 ;  /* 0x000000ffffee7224 */ /* 0x000fe200078e0008 */
[----:B------:R-:W-:-:S02]  /*2030*/  UISETP.NE.AND UP0, UPT, UR4, 0x1, UPT ;  /* 0x000000010400788c */ /* 0x000fc4000bf05270 */
[----:B------:R-:W-:Y:S02]  /*2040*/  UIMAD UR4, UR7, -0x80, UR24 ;  /* 0xffffff80070478a4 */ /* 0x000fe4000f8e0218 */
[----:B------:R-:W-:Y:S01]  /*2050*/  UMOV UR13, UR15 ;  /* 0x0000000f000d7c82 */ /* 0x000fe20008000000 */
[----:B------:R-:W-:Y:S03]  /*2060*/  @P0 BAR.SYNC.DEFER_BLOCKING 0x0 ;  /* 0x0000000000000b1d */ /* 0x000fe60000010000 */
        /* <DEDUP_REMOVED lines=13> */
.L_x_2041:
[----:B------:R-:W-:Y:S05]  /*2140*/  BSYNC B0 ;  /* 0x0000000000007941 */ /* 0x000fea0003800000 */
.L_x_2040:
        /* <DEDUP_REMOVED lines=16> */
.L_x_2043:
[----:B------:R-:W-:Y:S05]  /*2250*/  BSYNC B0 ;  /* 0x0000000000007941 */ /* 0x000fea0003800000 */
.L_x_2042:
        /* <DEDUP_REMOVED lines=16> */
.L_x_2045:
[----:B------:R-:W-:Y:S05]  /*2360*/  BSYNC B0 ;  /* 0x0000000000007941 */ /* 0x000fea0003800000 */
.L_x_2044:
        /* <DEDUP_REMOVED lines=19> */
.L_x_2047:
[----:B------:R-:W-:Y:S05]  /*24a0*/  BSYNC B0 ;  /* 0x0000000000007941 */ /* 0x000fea0003800000 */
.L_x_2046:
        /* <DEDUP_REMOVED lines=22> */
.L_x_2049:
[----:B------:R-:W-:Y:S05]  /*2610*/  BSYNC B0 ;  /* 0x0000000000007941 */ /* 0x000fea0003800000 */
.L_x_2048:
        /* <DEDUP_REMOVED lines=20> */
.L_x_2051:
[----:B------:R-:W-:Y:S05]  /*2760*/  BSYNC B0 ;  /* 0x0000000000007941 */ /* 0x000fea0003800000 */
.L_x_2050:
        /* <DEDUP_REMOVED lines=20> */
.L_x_2053:
[----:B------:R-:W-:Y:S05]  /*28b0*/  BSYNC B0 ;  /* 0x0000000000007941 */ /* 0x000fea0003800000 */
.L_x_2052:
        /* <DEDUP_REMOVED lines=23> */
.L_x_2055:
[----:B------:R-:W-:Y:S05]  /*2a30*/  BSYNC B0 ;  /* 0x0000000000007941 */ /* 0x000fea0003800000 */
.L_x_2054:
[----:B--2---:R-:W2:Y:S01]  /*2a40*/  LDL R19, [R1] ;  /* 0x0000000001137983 */ /* 0x004ea20000100800 */
[----:B------:R-:W-:Y:S01]  /*2a50*/  ULDC.64 UR14, c[0x0][0x198] ;  /* 0x00006600000e7ab9 */ /* 0x000fe20000000a00 */
[----:B------:R-:W-:Y:S01]  /*2a60*/  IMAD.U32 R13, RZ, RZ, UR21 ;  /* 0x00000015ff0d7e24 */ /* 0x000fe2000f8e00ff */
[----:B------:R-:W-:Y:S01]  /*2a70*/  UIMAD UR10, UR16, UR14, URZ ;  /* 0x0000000e100a72a4 */ /* 0x000fe2000f8e023f */
[----:B------:R-:W-:Y:S01]  /*2a80*/  MOV R250, 0x7f800000 ;  /* 0x7f80000000fa7802 */ /* 0x000fe20000000f00 */
[----:B------:R-:W-:Y:S01]  /*2a90*/  IMAD.MOV.U32 R251, RZ, RZ, 0x7f800000 ;  /* 0x7f800000fffb7424 */ /* 0x000fe200078e00ff */
[----:B------:R-:W-:Y:S01]  /*2aa0*/  MOV R252, 0x7f800000 ;  /* 0x7f80000000fc7802 */ /* 0x000fe20000000f00 */
[----:B------:R-:W-:Y:S01]  /*2ab0*/  UIMAD UR10, UR21, UR15, UR10 ;  /* 0x0000000f150a72a4 */ /* 0x000fe2000f8e020a */
[----:B-1----:R-:W-:-:S04]  /*2ac0*/  IMAD.WIDE.U32 R4, R13, c[0x0][0x198], R240 ;  /* 0x000066000d047a25 */ /* 0x002fc800078e00f0 */
[----:B------:R-:W-:Y:S01]  /*2ad0*/  IMAD.MOV.U32 R247, RZ, RZ, 0x7f800000 ;  /* 0x7f800000fff77424 */ /* 0x000fe200078e00ff */
[----:B------:R-:W-:Y:S01]  /*2ae0*/  IADD3 R6, P1, R4, UR28, RZ ;  /* 0x0000001c04067c10 */ /* 0x000fe2000ff3e0ff */
[----:B------:R-:W-:Y:S01]  /*2af0*/  IMAD.U32 R9, RZ, RZ, UR10 ;  /* 0x0000000aff097e24 */ /* 0x000fe2000f8e00ff */
[C---:B--2---:R-:W-:Y:S02]  /*2b00*/  IADD3 R8, R19.reuse, 0x48, RZ ;  /* 0x0000004813087810 */ /* 0x044fe40007ffe0ff */
[----:B------:R-:W-:Y:S02]  /*2b10*/  IADD3 R7, R19, 0x8, RZ ;  /* 0x0000000813077810 */ /* 0x000fe40007ffe0ff */
[----:B------:R-:W-:Y:S02]  /*2b20*/  ISETP.GE.AND P2, PT, R8, UR4, PT ;  /* 0x0000000408007c0c */ /* 0x000fe4000bf46270 */
[----:B------:R-:W-:Y:S02]  /*2b30*/  ISETP.GE.AND P4, PT, R7, UR4, PT ;  /* 0x0000000407007c0c */ /* 0x000fe4000bf86270 */
[----:B------:R-:W-:Y:S01]  /*2b40*/  IADD3.X R7, R5, UR29, R9, P1, !PT ;  /* 0x0000001d05077c10 */ /* 0x000fe20008ffe409 */
[----:B------:R-:W-:Y:S01]  /*2b50*/  IMAD.MOV.U32 R9, RZ, RZ, 0x4 ;  /* 0x00000004ff097424 */ /* 0x000fe200078e00ff */
[----:B------:R-:W-:-:S02]  /*2b60*/  IADD3 R4, R19, 0x40, RZ ;  /* 0x0000004013047810 */ /* 0x000fc40007ffe0ff */
[----:B------:R-:W-:Y:S02]  /*2b70*/  ISETP.GE.AND P5, PT, R19, UR4, PT ;  /* 0x0000000413007c0c */ /* 0x000fe4000bfa6270 */
[----:B------:R-:W-:Y:S02]  /*2b80*/  ISETP.GE.AND P3, PT, R4, UR4, PT ;  /* 0x0000000404007c0c */ /* 0x000fe4000bf66270 */
[----:B------:R-:W-:Y:S01]  /*2b90*/  MOV R4, 0x4 ;  /* 0x0000000400047802 */ /* 0x000fe20000000f00 */
[----:B------:R-:W-:Y:S01]  /*2ba0*/  @!P2 IMAD.WIDE R8, R8, R9, UR12 ;  /* 0x0000000c0808ae25 */ /* 0x000fe2000f8e0209 */
[----:B------:R-:W-:-:S03]  /*2bb0*/  UIMAD UR4, UR11, -0x80, UR5 ;  /* 0xffffff800b0478a4 */ /* 0x000fc6000f8e0205 */
[----:B------:R-:W-:Y:S01]  /*2bc0*/  IMAD.WIDE R4, R19, R4, UR12 ;  /* 0x0000000c13047e25 */ /* 0x000fe2000f8e0204 */
[----:B------:R1:W5:Y:S04]  /*2bd0*/  @!P2 LDG.E R250, [R8.64] ;  /* 0x0000002008faa981 */ /* 0x000368000c1e1900 */
        /* <DEDUP_REMOVED lines=26> */
.L_x_2057:
[----:B-1----:R-:W-:Y:S05]  /*2d80*/  BSYNC B0 ;  /* 0x0000000000007941 */ /* 0x002fea0003800000 */
.L_x_2056:
        /* <DEDUP_REMOVED lines=21> */
.L_x_2059:
[----:B------:R-:W-:Y:S05]  /*2ee0*/  BSYNC B0 ;  /* 0x0000000000007941 */ /* 0x000fea0003800000 */
.L_x_2058:
        /* <DEDUP_REMOVED lines=21> */
.L_x_2061:
[----:B------:R-:W-:Y:S05]  /*3040*/  BSYNC B0 ;  /* 0x0000000000007941 */ /* 0x000fea0003800000 */
.L_x_2060:
        /* <DEDUP_REMOVED lines=21> */
.L_x_2063:
[----:B------:R-:W-:Y:S05]  /*31a0*/  BSYNC B0 ;  /* 0x0000000000007941 */ /* 0x000fea0003800000 */
.L_x_2062:
        /* <DEDUP_REMOVED lines=29> */
.L_x_2065:
[----:B------:R-:W-:Y:S05]  /*3380*/  BSYNC B0 ;  /* 0x0000000000007941 */ /* 0x000fea0003800000 */
.L_x_2064:
        /* <DEDUP_REMOVED lines=20> */
.L_x_2067:
[----:B------:R-:W-:Y:S05]  /*34d0*/  BSYNC B0 ;  /* 0x0000000000007941 */ /* 0x000fea0003800000 */
.L_x_2066:
        /* <DEDUP_REMOVED lines=20> */
.L_x_2069:
[----:B------:R-:W-:Y:S05]  /*3620*/  BSYNC B0 ;  /* 0x0000000000007941 */ /* 0x000fea0003800000 */
.L_x_2068:
        /* <DEDUP_REMOVED lines=19> */
.L_x_2071:
[----:B------:R-:W-:Y:S05]  /*3760*/  BSYNC B0 ;  /* 0x0000000000007941 */ /* 0x000fea0003800000 */
.L_x_2070:
[----:B------:R-:W-:Y:S02]  /*3770*/  ULDC.64 UR16, c[0x0][0x318] ;  /* 0x0000c60000107ab9 */ /* 0x000fe40000000a00 */
[----:B------:R-:W-:Y:S02]  /*3780*/  USHF.R.S32.HI UR10, URZ, 0x1f, UR38 ;  /* 0x0000001f3f0a7899 */ /* 0x000fe40008011426 */
[----:B------:R-:W-:Y:S01]  /*3790*/  ULDC.64 UR18, c[0x0][0x320] ;  /* 0x0000c80000127ab9 */ /* 0x000fe20000000a00 */
[----:B------:R-:W1:Y:S01]  /*37a0*/  S2R R6, SR_TID.X ;  /* 0x0000000000067919 */ /* 0x000e620000002100 */
[----:B------:R-:W-:-:S03]  /*37b0*/  UISETP.NE.U32.AND UP1, UPT, URZ, UR16, UPT ;  /* 0x000000103f00728c */ /* 0x000fc6000bf25070 */
[----:B------:R-:W2:Y:S01]  /*37c0*/  S2R R2, SR_TID.X ;  /* 0x0000000000027919 */ /* 0x000ea20000002100 */
[----:B------:R-:W-:-:S03]  /*37d0*/  UISETP.NE.AND.EX UP1, UPT, URZ, UR17, UPT, UP1 ;  /* 0x000000113f00728c */ /* 0x000fc6000bf25310 */
[----:B------:R-:W3:Y:S03]  /*37e0*/  S2R R7, SR_TID.X ;  /* 0x0000000000077919 */ /* 0x000ee60000002100 */
[----:B------:R-:W-:Y:S01]  /*37f0*/  PLOP3.LUT P1, PT, PT, PT, UP1, 0x80, 0x0 ;  /* 0x000000000000781c */ /* 0x000fe20003f2f018 */
[----:B------:R-:W0:Y:S04]  /*3800*/  LDGDEPBAR ;  /* 0x00000000000079af */ /* 0x000e280000000000 */
[----:B------:R-:W-:Y:S02]  /*3810*/  @UP1 UIMAD UR4, UR42, UR18, URZ ;  /* 0x000000122a0412a4 */ /* 0x000fe4000f8e023f */
[----:B------:R-:W-:-:S02]  /*3820*/  @UP1 UMOV UR14, UR38 ;  /* 0x00000026000e1c82 */ /* 0x000fc40008000000 */
[----:B------:R-:W-:Y:S02]  /*3830*/  @UP1 UMOV UR15, UR10 ;  /* 0x0000000a000f1c82 */ /* 0x000fe40008000000 */
[----:B------:R-:W-:Y:S02]  /*3840*/  @UP1 UIMAD.WIDE.U32 UR14, UR35, UR18, UR14 ;  /* 0x00000012230e12a5 */ /* 0x000fe4000f8e000e */
[----:B------:R-:W-:Y:S02]  /*3850*/  @UP1 UIMAD UR19, UR35, UR19, UR4 ;  /* 0x00000013231312a4 */ /* 0x000fe4000f8e0204 */
[----:B------:R-:W-:Y:S02]  /*3860*/  @UP1 ULEA UR16, UP0, UR14, UR16, 0x2 ;  /* 0x000000100e101291 */ /* 0x000fe4000f80103f */
[----:B------:R-:W-:-:S04]  /*3870*/  @UP1 UIADD3 UR19, UR15, UR19, URZ ;  /* 0x000000130f131290 */ /* 0x000fc8000fffe03f */
[----:B------:R-:W-:Y:S01]  /*3880*/  @UP1 ULEA.HI.X UR17, UR14, UR17, UR19, 0x2, UP0 ;  /* 0x000000110e111291 */ /* 0x000fe200080f1413 */
[----:B--2---:R-:W-:-:S05]  /*3890*/  IMAD.U32 R4, RZ, RZ, UR16 ;  /* 0x00000010ff047e24 */ /* 0x004fca000f8e00ff */
[----:B------:R-:W-:-:S05]  /*38a0*/  IMAD.U32 R5, RZ, RZ, UR17 ;  /* 0x00000011ff057e24 */ /* 0x000fca000f8e00ff */
[----:B----4-:R2:W4:Y:S01]  /*38b0*/  @P1 LDG.E R4, [R4.64] ;  /* 0x0000002004041981 */ /* 0x010522000c1e1900 */
[----:B-1----:R-:W-:Y:S01]  /*38c0*/  SHF.R.S32.HI R6, RZ, 0x1f, R6 ;  /* 0x0000001fff067819 */ /* 0x002fe20000011406 */
[----:B------:R-:W-:Y:S01]  /*38d0*/  IMAD.SHL.U32 R2, R2, 0x2, RZ ;  /* 0x0000000202027824 */ /* 0x000fe200078e00ff */
[----:B------:R-:W-:Y:S01]  /*38e0*/  MOV R0, UR11 ;  /* 0x0000000b00007c02 */ /* 0x000fe20008000f00 */
[----:B------:R-:W-:Y:S01]  /*38f0*/  IMAD.MOV.U32 R242, RZ, RZ, R208 ;  /* 0x000000fffff27224 */ /* 0x000fe200078e00d0 */
[----:B---3--:R-:W-:Y:S01]  /*3900*/  LEA.HI R6, R6, R7, RZ, 0x7 ;  /* 0x0000000706067211 */ /* 0x008fe200078f38ff */
[----:B------:R-:W-:Y:S01]  /*3910*/  IMAD.MOV.U32 R7, RZ, RZ, c[0x0][0x30c] ;  /* 0x0000c300ff077624 */ /* 0x000fe200078e00ff */
[----:B------:R-:W-:Y:S01]  /*3920*/  LOP3.LUT R2, R2, 0x6, RZ, 0xc0, !PT ;  /* 0x0000000602027812 */ /* 0x000fe200078ec0ff */
[----:B------:R-:W-:Y:S01]  /*3930*/  CS2R R126, SRZ ;  /* 0x00000000007e7805 */ /* 0x000fe2000001ff00 */
[----:B------:R-:W-:Y:S01]  /*3940*/  SHF.R.S32.HI R6, RZ, 0x7, R6 ;  /* 0x00000007ff067819 */ /* 0x000fe20000011406 */
[----:B------:R-:W-:Y:S01]  /*3950*/  CS2R R124, SRZ ;  /* 0x00000000007c7805 */ /* 0x000fe2000001ff00 */
[----:B------:R-:W-:Y:S01]  /*3960*/  CS2R R130, SRZ ;  /* 0x0000000000827805 */ /* 0x000fe2000001ff00 */
[----:B------:R-:W-:Y:S01]  /*3970*/  CS2R R128, SRZ ;  /* 0x0000000000807805 */ /* 0x000fe2000001ff00 */
[----:B------:R-:W-:Y:S01]  /*3980*/  CS2R R122, SRZ ;  /* 0x00000000007a7805 */ /* 0x000fe2000001ff00 */
[----:B------:R-:W-:Y:S01]  /*3990*/  IMAD R2, R6, 0x40, R2 ;  /* 0x0000004006027824 */ /* 0x000fe200078e0202 */
[----:B------:R-:W-:Y:S01]  /*39a0*/  MOV R6, c[0x0][0x308] ;  /* 0x0000c20000067a02 */ /* 0x000fe20000000f00 */
[----:B------:R-:W-:Y:S01]  /*39b0*/  CS2R R120, SRZ ;  /* 0x0000000000787805 */ /* 0x000fe2000001ff00 */
[----:B------:R-:W-:Y:S01]  /*39c0*/  CS2R R118, SRZ ;  /* 0x0000000000767805 */ /* 0x000fe2000001ff00 */
[----:B------:R-:W-:Y:S01]  /*39d0*/  IMAD R0, R0, 0x80, R2 ;  /* 0x0000008000007824 */ /* 0x000fe200078e0202 */
[----:B------:R-:W-:Y:S01]  /*39e0*/  CS2R R116, SRZ ;  /* 0x0000000000747805 */ /* 0x000fe2000001ff00 */
[----:B------:R-:W-:Y:S01]  /*39f0*/  CS2R R110, SRZ ;  /* 0x00000000006e7805 */ /* 0x000fe2000001ff00 */
[----:B------:R-:W-:Y:S01]  /*3a00*/  CS2R R108, SRZ ;  /* 0x00000000006c7805 */ /* 0x000fe2000001ff00 */
[----:B------:R-:W-:Y:S01]  /*3a10*/  CS2R R114, SRZ ;  /* 0x0000000000727805 */ /* 0x000fe2000001ff00 */
[----:B------:R-:W-:Y:S01]  /*3a20*/  IADD3 R8, R19, -UR24, -R0 ;  /* 0x8000001813087c10 */ /* 0x000fe2000fffe800 */
[----:B------:R-:W-:Y:S01]  /*3a30*/  CS2R R112, SRZ ;  /* 0x0000000000707805 */ /* 0x000fe2000001ff00 */
[----:B--2---:R-:W4:Y:S01]  /*3a40*/  @P1 MUFU.RCP R5, c[0x0][0x238] ;  /* 0x00008e0000051b08 */ /* 0x004f220000001000 */
        /* <DEDUP_REMOVED lines=20> */
[----:B------:R-:W-:Y:S01]  /*3b90*/  IMAD.MOV.U32 R180, RZ, RZ, 0x20 ;  /* 0x00000020ffb47424 */ /* 0x000fe200078e00ff */
[----:B------:R-:W-:Y:S01]  /*3ba0*/  MOV R179, 0x40 ;  /* 0x0000004000b37802 */ /* 0x000fe20000000f00 */
[C---:B------:R-:W-:Y:S01]  /*3bb0*/  IMAD.SHL.U32 R176, R178.reuse, 0x2, RZ ;  /* 0x00000002b2b07824 */ /* 0x040fe200078e00ff */
[----:B------:R-:W-:Y:S01]  /*3bc0*/  SHF.L.U32 R175, R178, 0x1, RZ ;  /* 0x00000001b2af7819 */ /* 0x000fe200000006ff */
[----:B------:R-:W-:Y:S01]  /*3bd0*/  UMOV UR4, URZ ;  /* 0x0000003f00047c82 */ /* 0x000fe20008000000 */
[----:B----4-:R-:W-:-:S02]  /*3be0*/  @P1 FMUL.FTZ R2, R4, R5 ;  /* 0x0000000504021220 */ /* 0x010fc40000410000 */
[----:B------:R1:W2:Y:S01]  /*3bf0*/  LDG.E.64 R4, [R6.64+0x8] ;  /* 0x0000082006047981 */ /* 0x0002a2000c1e1b00 */
[----:B------:R-:W-:Y:S01]  /*3c00*/  SHF.R.S32.HI R0, RZ, 0x1f, R14 ;  /* 0x0000001fff007819 */ /* 0x000fe2000001140e */
[----:B------:R3:W4:Y:S02]  /*3c10*/  @P1 R2UR UR10, R2 ;  /* 0x00000000020a13c2 */ /* 0x00072400000e0000 */
[----:B-1----:R-:W2:Y:S01]  /*3c20*/  LDG.E.64 R6, [R6.64] ;  /* 0x0000002006067981 */ /* 0x002ea2000c1e1b00 */
[----:B---3--:R-:W-:Y:S01]  /*3c30*/  IADD3 R2, R177, 0x2000, RZ ;  /* 0x00002000b1027810 */ /* 0x008fe20007ffe0ff */
[----:B----4-:R-:W-:-:S03]  /*3c40*/  @UP1 UMOV UR4, UR10 ;  /* 0x0000000a00041c82 */ /* 0x010fc60008000000 */
[----:B------:R-:W-:-:S04]  /*3c50*/  SEL R2, R2, R177, !P0 ;  /* 0x000000b102027207 */ /* 0x000fc80004000000 */
[----:B------:R-:W-:Y:S02]  /*3c60*/  SHF.L.U32 R168, R2, 0x1, RZ ;  /* 0x0000000102a87819 */ /* 0x000fe400000006ff */
[----:B--2---:R-:W-:-:S04]  /*3c70*/  IADD3 R248, P2, P1, R4, UR50, R14 ;  /* 0x0000003204f87c10 */ /* 0x004fc8000f95e00e */
[----:B------:R-:W-:Y:S02]  /*3c80*/  IADD3.X R4, R5, UR54, R0, P2, P1 ;  /* 0x0000003605047c10 */ /* 0x000fe400097e2400 */
[----:B------:R-:W-:Y:S01]  /*3c90*/  IADD3 R0, R178, 0x2000, RZ ;  /* 0x00002000b2007810 */ /* 0x000fe20007ffe0ff */
[----:B------:R-:W1:Y:S03]  /*3ca0*/  R2UR UR15, R6 ;  /* 0x00000000060f73c2 */ /* 0x000e6600000e0000 */
[----:B------:R-:W-:-:S05]  /*3cb0*/  SEL R0, R0, R178, !P0 ;  /* 0x000000b200007207 */ /* 0x000fca0004000000 */
[----:B------:R-:W-:Y:S01]  /*3cc0*/  IMAD.SHL.U32 R174, R0, 0x2, RZ ;  /* 0x0000000200ae7824 */ /* 0x000fe200078e00ff */
[----:B-1----:R-:W-:-:S05]  /*3cd0*/  LOP3.LUT R0, R4, UR15, RZ, 0x3c, !PT ;  /* 0x0000000f04007c12 */ /* 0x002fca000f8e3cff */
[----:B------:R1:W-:Y:S02]  /*3ce0*/  STL [R1+0x2c], R0 ;  /* 0x00002c0001007387 */ /* 0x0003e40000100800 */
[----:B-1----:R-:W-:-:S05]  /*3cf0*/  IADD3 R0, R8, UR5, RZ ;  /* 0x0000000508007c10 */ /* 0x002fca000fffe0ff */
[----:B------:R1:W-:Y:S02]  /*3d00*/  STL [R1+0x30], R0 ;  /* 0x0000300001007387 */ /* 0x0003e40000100800 */
[----:B-1----:R-:W-:-:S04]  /*3d10*/  IMAD.MOV.U32 R0, RZ, RZ, c[0x0][0x22c] ;  /* 0x00008b00ff007624 */ /* 0x002fc800078e00ff */
[----:B------:R-:W-:-:S05]  /*3d20*/  IMAD R0, R0, c[0x0][0x1c0], RZ ;  /* 0x0000700000007a24 */ /* 0x000fca00078e02ff */
[C---:B------:R-:W-:Y:S01]  /*3d30*/  SHF.L.U32 R4, R0.reuse, 0x4, RZ ;  /* 0x0000000400047819 */ /* 0x040fe200000006ff */
[----:B------:R-:W-:-:S03]  /*3d40*/  IMAD.SHL.U32 R2, R0, 0x8, RZ ;  /* 0x0000000800027824 */ /* 0x000fc600078e00ff */
[----:B------:R-:W-:-:S05]  /*3d50*/  IADD3 R4, R4, 0x20, RZ ;  /* 0x0000002004047810 */ /* 0x000fca0007ffe0ff */
[----:B------:R-:W-:-:S05]  /*3d60*/  IMAD.IADD R0, R2, 0x1, R4 ;  /* 0x0000000102007824 */ /* 0x000fca00078e0204 */
[----:B------:R-:W-:-:S05]  /*3d70*/  IADD3 R0, R2, R0, RZ ;  /* 0x0000000002007210 */ /* 0x000fca0007ffe0ff */
[----:B------:R-:W-:-:S04]  /*3d80*/  IMAD.IADD R0, R2, 0x1, R0 ;  /* 0x0000000102007824 */ /* 0x000fc800078e0200 */
[----:B------:R-:W-:-:S05]  /*3d90*/  IMAD.IADD R0, R2, 0x1, R0 ;  /* 0x0000000102007824 */ /* 0x000fca00078e0200 */
[----:B------:R1:W-:Y:S02]  /*3da0*/  STL [R1+0x24], R0 ;  /* 0x0000240001007387 */ /* 0x0003e40000100800 */
[----:B-1----:R-:W-:-:S05]  /*3db0*/  IADD3 R0, R2, R0, RZ ;  /* 0x0000000002007210 */ /* 0x002fca0007ffe0ff */
[----:B------:R1:W-:Y:S02]  /*3dc0*/  STL [R1+0x20], R0 ;  /* 0x0000200001007387 */ /* 0x0003e40000100800 */
[----:B-1----:R-:W-:-:S05]  /*3dd0*/  IMAD.IADD R0, R2, 0x1, R0 ;  /* 0x0000000102007824 */ /* 0x002fca00078e0200 */
[----:B------:R1:W-:Y:S02]  /*3de0*/  STL [R1+0x1c], R0 ;  /* 0x00001c0001007387 */ /* 0x0003e40000100800 */
[----:B-1----:R-:W-:-:S04]  /*3df0*/  IMAD.IADD R0, R2, 0x1, R0 ;  /* 0x0000000102007824 */ /* 0x002fc800078e0200 */
[C---:B------:R-:W-:Y:S01]  /*3e00*/  IMAD.IADD R4, R2.reuse, 0x1, R0 ;  /* 0x0000000102047824 */ /* 0x040fe200078e0200 */
[----:B------:R-:W-:Y:S04]  /*3e10*/  STL [R1+0x18], R0 ;  /* 0x0000180001007387 */ /* 0x000fe80000100800 */
[----:B------:R1:W-:Y:S02]  /*3e20*/  STL [R1+0x14], R4 ;  /* 0x0000140401007387 */ /* 0x0003e40000100800 */
[----:B-1----:R-:W-:-:S05]  /*3e30*/  IMAD.IADD R4, R2, 0x1, R4 ;  /* 0x0000000102047824 */ /* 0x002fca00078e0204 */
[----:B------:R1:W-:Y:S01]  /*3e40*/  STL [R1+0x10], R4 ;  /* 0x0000100401007387 */ /* 0x0003e20000100800 */
[----:B------:R-:W2:Y:S01]  /*3e50*/  R2UR UR28, R7 ;  /* 0x00000000071c73c2 */ /* 0x000ea200000e0000 */
[----:B-1----:R-:W-:-:S05]  /*3e60*/  IADD3 R4, R2, R4, RZ ;  /* 0x0000000402047210 */ /* 0x002fca0007ffe0ff */
[----:B------:R1:W-:Y:S02]  /*3e70*/  STL [R1+0xc], R4 ;  /* 0x00000c0401007387 */ /* 0x0003e40000100800 */
[----:B-1----:R-:W-:-:S05]  /*3e80*/  IMAD.IADD R4, R2, 0x1, R4 ;  /* 0x0000000102047824 */ /* 0x002fca00078e0204 */
[----:B------:R1:W-:Y:S02]  /*3e90*/  STL [R1+0x8], R4 ;  /* 0x0000080401007387 */ /* 0x0003e40000100800 */
[----:B-1----:R-:W-:-:S05]  /*3ea0*/  IMAD.IADD R4, R2, 0x1, R4 ;  /* 0x0000000102047824 */ /* 0x002fca00078e0204 */
[----:B------:R-:W-:Y:S01]  /*3eb0*/  IADD3 R0, R2, R4, RZ ;  /* 0x0000000402007210 */ /* 0x000fe20007ffe0ff */
[----:B------:R1:W-:Y:S04]  /*3ec0*/  STL [R1+0x4], R4 ;  /* 0x0000040401007387 */ /* 0x0003e80000100800 */
[----:B------:R1:W-:Y:S01]  /*3ed0*/  STL [R1+0x28], R0 ;  /* 0x0000280001007387 */ /* 0x0003e20000100800 */
[----:B------:R-:W-:Y:S01]  /*3ee0*/  IMAD.WIDE.U32 R248, R248, -0x2daee0ad, RZ ;  /* 0xd2511f53f8f87825 */ /* 0x000fe200078e00ff */
[----:B------:R-:W-:Y:S02]  /*3ef0*/  UIADD3 UR24, UR15, -0x61c88647, URZ ;  /* 0x9e3779b90f187890 */ /* 0x000fe4000fffe03f */
[----:B------:R-:W-:Y:S02]  /*3f00*/  UIADD3 UR23, UR15, 0x3c6ef372, URZ ;  /* 0x3c6ef3720f177890 */ /* 0x000fe4000fffe03f */
[----:B------:R-:W-:-:S02]  /*3f10*/  UIADD3 UR21, UR15, -0x255992d5, URZ ;  /* 0xdaa66d2b0f157890 */ /* 0x000fc4000fffe03f */
[----:B------:R-:W-:Y:S02]  /*3f20*/  UIADD3 UR19, UR15, 0x78dde6e4, URZ ;  /* 0x78dde6e40f137890 */ /* 0x000fe4000fffe03f */
[----:B------:R-:W-:Y:S02]  /*3f30*/  UIADD3 UR17, UR15, 0x1715609d, URZ ;  /* 0x1715609d0f117890 */ /* 0x000fe4000fffe03f */
[----:B------:R-:W-:Y:S02]  /*3f40*/  UIADD3 UR15, UR15, -0x4ab325aa, URZ ;  /* 0xb54cda560f0f7890 */ /* 0x000fe4000fffe03f */
[----:B--2---:R-:W-:Y:S02]  /*3f50*/  UIADD3 UR29, UR28, -0x4498517b, URZ ;  /* 0xbb67ae851c1d7890 */ /* 0x004fe4000fffe03f */
[----:B------:R-:W-:Y:S02]  /*3f60*/  UIADD3 UR22, UR28, 0x76cf5d0a, URZ ;  /* 0x76cf5d0a1c167890 */ /* 0x000fe4000fffe03f */
[----:B------:R-:W-:-:S02]  /*3f70*/  UIADD3 UR20, UR28, 0x32370b8f, URZ ;  /* 0x32370b8f1c147890 */ /* 0x000fc4000fffe03f */
[----:B------:R-:W-:Y:S02]  /*3f80*/  UIADD3 UR18, UR28, -0x126145ec, URZ ;  /* 0xed9eba141c127890 */ /* 0x000fe4000fffe03f */
[----:B------:R-:W-:Y:S02]  /*3f90*/  UIADD3 UR16, UR28, -0x56f99767, URZ ;  /* 0xa90668991c107890 */ /* 0x000fe4000fffe03f */
[----:B------:R-:W-:Y:S02]  /*3fa0*/  UIADD3 UR14, UR28, 0x646e171e, URZ ;  /* 0x646e171e1c0e7890 */ /* 0x000fe4000fffe03f */
.L_x_2074:
[----:B-1----:R-:W2:Y:S01]  /*3fb0*/  LDL R0, [R1+0x3c] ;  /* 0x00003c0001007983 */ /* 0x002ea20000100800 */
[----:B------:R-:W-:Y:S02]  /*3fc0*/  USHF.L.U32 UR10, UR11, 0x7, URZ ;  /* 0x000000070b0a7899 */ /* 0x000fe4000800063f */
[----:B------:R-:W-:Y:S01]  /*3fd0*/  UISETP.GE.AND UP1, UPT, UR7, 0x1, UPT ;  /* 0x000000010700788c */ /* 0x000fe2000bf26270 */
[----:B------:R-:W0:Y:S01]  /*3fe0*/  LDGDEPBAR ;  /* 0x00000000000079af */ /* 0x000e220000000000 */
[----:B------:R-:W-:Y:S04]  /*3ff0*/  UIADD3 UR10, UR10, 0x80, URZ ;  /* 0x000000800a0a7890 */ /* 0x000fe8000fffe03f */
[----:B------:R-:W-:Y:S03]  /*4000*/  UISETP.GE.AND UP0, UPT, UR10, UR5, UPT ;  /* 0x000000050a00728c */ /* 0x000fe6000bf06270 */
[----:B------:R-:W3:Y:S04]  /*4010*/  LDL R181, [R1+0x30] ;  /* 0x0000300001b57983 */ /* 0x000ee80000100800 */
[----:B------:R-:W1:Y:S08]  /*4020*/  S2R R205, SR_TID.X ;  /* 0x0000000000cd7919 */ /* 0x000e700000002100 */
[----:B------:R-:W4:Y:S02]  /*4030*/  S2R R191, SR_TID.X ;  /* 0x0000000000bf7919 */ /* 0x000f240000002100 */
[----:B----4-:R-:W-:Y:S01]  /*4040*/  SHF.R.S32.HI R191, RZ, 0x1f, R191 ;  /* 0x0000001fffbf7819 */ /* 0x010fe200000114bf */
[----:B------:R-:W-:Y:S04]  /*4050*/  DEPBAR.LE SB0, 0x0 ;  /* 0x000080000000791a */ /* 0x000fe80000000000 */
[----:B-1----:R-:W-:Y:S01]  /*4060*/  LEA.HI R191, R191, R205, RZ, 0x7 ;  /* 0x000000cdbfbf7211 */ /* 0x002fe200078f38ff */
[----:B------:R-:W-:Y:S03]  /*4070*/  BAR.SYNC.DEFER_BLOCKING 0x0 ;  /* 0x0000000000007b1d */ /* 0x000fe60000010000 */
[----:B------:R-:W-:Y:S05]  /*4080*/  SHF.R.S32.HI R191, RZ, 0x7, R191 ;  /* 0x00000007ffbf7819 */ /* 0x000fea00000114bf */
[----:B------:R-:W-:Y:S08]  /*4090*/  LDSM.16.M88.4 R64, [R174] ;  /* 0x00000000ae40783b */ /* 0x000ff00000000200 */
[----:B------:R-:W1:Y:S08]  /*40a0*/  LDSM.16.M88.4 R16, [R170+0xc000] ;  /* 0x00c00000aa10783b */ /* 0x000e700000000200 */
[----:B------:R-:W4:Y:S08]  /*40b0*/  LDSM.16.M88.4 R60, [R174+0x2000] ;  /* 0x00200000ae3c783b */ /* 0x000f300000000200 */
[----:B------:R-:W4:Y:S08]  /*40c0*/  LDSM.16.M88.4 R32, [R170+0xc800] ;  /* 0x00c80000aa20783b */ /* 0x000f300000000200 */
[----:B------:R-:W4:Y:S08]  /*40d0*/  LDSM.16.M88.4 R48, [R170+0xd000] ;  /* 0x00d00000aa30783b */ /* 0x000f300000000200 */
[----:B------:R-:W4:Y:S01]  /*40e0*/  LDSM.16.M88.4 R132, [R170+0xd800] ;  /* 0x00d80000aa84783b */ /* 0x000f220000000200 */
[-C--:B-1----:R-:W-:Y:S07]  /*40f0*/  HMMA.16816.F32 R4, R64, R16.reuse, RZ ;  /* 0x000000104004723c */ /* 0x082fee00000018ff */
[----:B------:R-:W-:Y:S01]  /*4100*/  LDSM.16.M88.4 R140, [R173+0xc000] ;  /* 0x00c00000ad8c783b */ /* 0x000fe20000000200 */
[C---:B----4-:R-:W-:Y:S07]  /*4110*/  HMMA.16816.F32 R8, R60.reuse, R16, RZ ;  /* 0x000000103c08723c */ /* 0x050fee00000018ff */
[----:B------:R-:W-:Y:S01]  /*4120*/  LDSM.16.M88.4 R148, [R173+0xc800] ;  /* 0x00c80000ad94783b */ /* 0x000fe20000000200 */
[-C--:B------:R-:W-:Y:S07]  /*4130*/  HMMA.16816.F32 R12, R60, R18.reuse, RZ ;  /* 0x000000123c0c723c */ /* 0x080fee00000018ff */
[----:B------:R-:W-:Y:S01]  /*4140*/  LDSM.16.M88.4 R152, [R173+0xd000] ;  /* 0x00d00000ad98783b */ /* 0x000fe20000000200 */
[C---:B------:R-:W-:Y:S07]  /*4150*/  HMMA.16816.F32 R16, R64.reuse, R18, RZ ;  /* 0x000000124010723c */ /* 0x040fee00000018ff */
[----:B------:R-:W-:Y:S01]  /*4160*/  LDSM.16.M88.4 R156, [R173+0xd800] ;  /* 0x00d80000ad9c783b */ /* 0x000fe20000000200 */
[-C--:B------:R-:W-:Y:S07]  /*4170*/  HMMA.16816.F32 R20, R64, R32.reuse, RZ ;  /* 0x000000204014723c */ /* 0x080fee00000018ff */
        /* <DEDUP_REMOVED lines=12> */
[----:B--2---:R-:W-:Y:S05]  /*4240*/  R2P PR, R0, 0x6 ;  /* 0x0000000600007804 */ /* 0x004fea0000000000 */
[----:B------:R-:W-:Y:S02]  /*4250*/  SEL R2, R180, 0xffffffe0, !P1 ;  /* 0xffffffe0b4027807 */ /* 0x000fe40004800000 */
[----:B------:R-:W-:Y:S04]  /*4260*/  SEL R169, R179, 0xffffffc0, !P2 ;  /* 0xffffffc0b3a97807 */ /* 0x000fe80005000000 */
[C---:B------:R-:W-:Y:S02]  /*4270*/  IMAD.IADD R0, R174.reuse, 0x1, R2 ;  /* 0x00000001ae007824 */ /* 0x040fe400078e0202 */
[--C-:B------:R-:W-:Y:S03]  /*4280*/  IMAD.IADD R132, R174, 0x1, R169.reuse ;  /* 0x00000001ae847824 */ /* 0x100fe600078e02a9 */
[----:B------:R-:W1:Y:S08]  /*4290*/  LDSM.16.M88.4 R136, [R0] ;  /* 0x000000000088783b */ /* 0x000e700000000200 */
[----:B------:R2:W4:Y:S08]  /*42a0*/  LDSM.16.M88.4 R144, [R0+0x2000] ;  /* 0x002000000090783b */ /* 0x0005300000000200 */
[----:B------:R-:W3:Y:S08]  /*42b0*/  LDSM.16.M88.4 R160, [R132] ;  /* 0x0000000084a0783b */ /* 0x000ef00000000200 */
[----:B------:R-:W3:Y:S01]  /*42c0*/  LDSM.16.M88.4 R132, [R132+0x2000] ;  /* 0x002000008484783b */ /* 0x000ee20000000200 */
[----:B--2---:R-:W-:Y:S01]  /*42d0*/  IMAD.IADD R0, R0, 0x1, R169 ;  /* 0x0000000100007824 */ /* 0x004fe200078e02a9 */
[-C--:B-1----:R-:W-:Y:S08]  /*42e0*/  HMMA.16816.F32 R4, R136, R140.reuse, R4 ;  /* 0x0000008c8804723c */ /* 0x082ff00000001804 */
[C---:B----4-:R-:W-:Y:S08]  /*42f0*/  HMMA.16816.F32 R8, R144.reuse, R140, R8 ;  /* 0x0000008c9008723c */ /* 0x050ff00000001808 */
[-C--:B------:R-:W-:Y:S08]  /*4300*/  HMMA.16816.F32 R12, R144, R142.reuse, R12 ;  /* 0x0000008e900c723c */ /* 0x080ff0000000180c */
[C---:B------:R-:W-:Y:S01]  /*4310*/  HMMA.16816.F32 R16, R136.reuse, R142, R16 ;  /* 0x0000008e8810723c */ /* 0x040fe20000001810 */
[----:B------:R-:W1:Y:S07]  /*4320*/  LDSM.16.M88.4 R140, [R171+0xc800] ;  /* 0x00c80000ab8c783b */ /* 0x000e6e0000000200 */
[-C--:B------:R-:W-:Y:S08]  /*4330*/  HMMA.16816.F32 R20, R136, R148.reuse, R20 ;  /* 0x000000948814723c */ /* 0x080ff00000001814 */
[C---:B------:R-:W-:Y:S01]  /*4340*/  HMMA.16816.F32 R24, R144.reuse, R148, R24 ;  /* 0x000000949018723c */ /* 0x040fe20000001818 */
[----:B------:R-:W2:Y:S06]  /*4350*/  LDL R149, [R1+0x38] ;  /* 0x0000380001957983 */ /* 0x000eac0000100800 */
[----:B------:R-:W-:Y:S01]  /*4360*/  IMAD.U32 R148, RZ, RZ, UR7 ;  /* 0x00000007ff947e24 */ /* 0x000fe2000f8e00ff */
[-C--:B------:R-:W-:Y:S04]  /*4370*/  HMMA.16816.F32 R28, R144, R150.reuse, R28 ;  /* 0x00000096901c723c */ /* 0x080fe8000000181c */
[----:B---3--:R-:W-:Y:S04]  /*4380*/  IMAD R148, R148, 0x80, R181 ;  /* 0x0000008094947824 */ /* 0x008fe800078e02b5 */
[C---:B------:R-:W-:Y:S01]  /*4390*/  HMMA.16816.F32 R32, R136.reuse, R150, R32 ;  /* 0x000000968820723c */ /* 0x040fe20000001820 */
[C---:B------:R-:W-:Y:S03]  /*43a0*/  IADD3 R187, R148.reuse, -0x38, RZ ;  /* 0xffffffc894bb7810 */ /* 0x040fe60007ffe0ff */
[C---:B------:R-:W-:Y:S02]  /*43b0*/  IADD3 R182, R148.reuse, -0x29, RZ ;  /* 0xffffffd794b67810 */ /* 0x040fe40007ffe0ff */
[C---:B------:R-:W-:Y:S02]  /*43c0*/  IADD3 R181, R148.reuse, 0x17, RZ ;  /* 0x0000001794b57810 */ /* 0x040fe40007ffe0ff */
[C---:B------:R-:W-:Y:S01]  /*43d0*/  IADD3 R151, R148.reuse, -0x20, RZ ;  /* 0xffffffe094977810 */ /* 0x040fe20007ffe0ff */
[-C--:B------:R-:W-:Y:S03]  /*43e0*/  HMMA.16816.F32 R36, R136, R152.reuse, R36 ;  /* 0x000000988824723c */ /* 0x080fe60000001824 */
[C---:B------:R-:W-:Y:S02]  /*43f0*/  IADD3 R150, R148.reuse, -0x19, RZ ;  /* 0xffffffe794967810 */ /* 0x040fe40007ffe0ff */
[----:B------:R-:W-:Y:S02]  /*4400*/  IADD3 R188, R148, -0x39, RZ ;  /* 0xffffffc794bc7810 */ /* 0x000fe40007ffe0ff */
[----:B------:R-:W-:Y:S01]  /*4410*/  ISETP.GE.AND P3, PT, R150, RZ, PT ;  /* 0x000000ff9600720c */ /* 0x000fe20003f66270 */
[C---:B------:R-:W-:Y:S01]  /*4420*/  HMMA.16816.F32 R40, R144.reuse, R152, R40 ;  /* 0x000000989028723c */ /* 0x040fe20000001828 */
[C---:B------:R-:W-:Y:S03]  /*4430*/  IADD3 R183, R148.reuse, -0x30, RZ ;  /* 0xffffffd094b77810 */ /* 0x040fe60007ffe0ff */
[C---:B------:R-:W-:Y:S02]  /*4440*/  IADD3 R184, R148.reuse, 0x10, RZ ;  /* 0x0000001094b87810 */ /* 0x040fe40007ffe0ff */
[C---:B------:R-:W-:Y:S02]  /*4450*/  IADD3 R185, R148.reuse, -0x31, RZ ;  /* 0xffffffcf94b97810 */ /* 0x040fe40007ffe0ff */
[C---:B------:R-:W-:Y:S01]  /*4460*/  IADD3 R152, R148.reuse, -0x21, RZ ;  /* 0xffffffdf94987810 */ /* 0x040fe20007ffe0ff */
[-C--:B------:R-:W-:Y:S03]  /*4470*/  HMMA.16816.F32 R44, R144, R154.reuse, R44 ;  /* 0x0000009a902c723c */ /* 0x080fe6000000182c */
[C---:B------:R-:W-:Y:S02]  /*4480*/  @!P3 IADD3 R150, -R148.reuse, 0x19, RZ ;  /* 0x000000199496b810 */ /* 0x040fe40007ffe1ff */
[----:B------:R-:W-:Y:S02]  /*4490*/  ISETP.GE.AND P3, PT, R181, RZ, PT ;  /* 0x000000ffb500720c */ /* 0x000fe40003f66270 */
[C---:B------:R-:W-:Y:S01]  /*44a0*/  IADD3 R186, R148.reuse, 0xf, RZ ;  /* 0x0000000f94ba7810 */ /* 0x040fe20007ffe0ff */
[C---:B------:R-:W-:Y:S01]  /*44b0*/  HMMA.16816.F32 R48, R136.reuse, R154, R48 ;  /* 0x0000009a8830723c */ /* 0x040fe20000001830 */
[----:B------:R-:W-:Y:S07]  /*44c0*/  I2F R197, R150 ;  /* 0x0000009600c57306 */ /* 0x000fee0000201400 */
[-C--:B------:R-:W-:Y:S04]  /*44d0*/  HMMA.16816.F32 R52, R136, R156.reuse, R52 ;  /* 0x0000009c8834723c */ /* 0x080fe80000001834 */
[----:B------:R-:W-:Y:S02]  /*44e0*/  @!P3 IADD3 R181, -R148, -0x17, RZ ;  /* 0xffffffe994b5b810 */ /* 0x000fe40007ffe1ff */
[----:B------:R-:W-:Y:S02]  /*44f0*/  ISETP.GE.AND P3, PT, R188, RZ, PT ;  /* 0x000000ffbc00720c */ /* 0x000fe40003f66270 */
[C---:B------:R-:W-:Y:S01]  /*4500*/  HMMA.16816.F32 R56, R144.reuse, R156, R56 ;  /* 0x0000009c9038723c */ /* 0x040fe20000001838 */
[----:B------:R-:W3:Y:S01]  /*4510*/  LDL R156, [R1+0x2c] ;  /* 0x00002c00019c7983 */ /* 0x000ee20000100800 */
[----:B------:R-:W-:Y:S06]  /*4520*/  I2F R181, R181 ;  /* 0x000000b500b57306 */ /* 0x000fec0000201400 */
[-C--:B------:R-:W-:Y:S04]  /*4530*/  HMMA.16816.F32 R60, R144, R158.reuse, R60 ;  /* 0x0000009e903c723c */ /* 0x080fe8000000183c */
[C---:B------:R-:W-:Y:S02]  /*4540*/  @!P3 IADD3 R188, -R148.reuse, 0x39, RZ ;  /* 0x0000003994bcb810 */ /* 0x040fe40007ffe1ff */
[----:B------:R-:W-:Y:S02]  /*4550*/  PLOP3.LUT P3, PT, PT, PT, UP0, 0x80, 0x0 ;  /* 0x000000000000781c */ /* 0x000fe40003f6f008 */
[C---:B------:R-:W-:Y:S01]  /*4560*/  IADD3 R146, R148.reuse, 0x40, RZ ;  /* 0x0000004094927810 */ /* 0x040fe20007ffe0ff */
[----:B------:R-:W-:Y:S01]  /*4570*/  HMMA.16816.F32 R64, R136, R158, R64 ;  /* 0x0000009e8840723c */ /* 0x000fe20000001840 */
[----:B------:R-:W-:Y:S02]  /*4580*/  I2F R188, R188 ;  /* 0x000000bc00bc7306 */ /* 0x000fe40000201400 */
[C---:B------:R-:W-:Y:S02]  /*4590*/  IADD3 R145, R148.reuse, 0x8, RZ ;  /* 0x0000000894917810 */ /* 0x040fe40007ffe0ff */
[C---:B------:R-:W-:Y:S02]  /*45a0*/  IADD3 R144, R148.reuse, -0x1, RZ ;  /* 0xffffffff94907810 */ /* 0x040fe40007ffe0ff */
[----:B------:R-:W-:Y:S01]  /*45b0*/  IADD3 R136, R148, 0x48, RZ ;  /* 0x0000004894887810 */ /* 0x000fe20007ffe0ff */
[-C--:B------:R-:W-:Y:S01]  /*45c0*/  HMMA.16816.F32 R4, R160, R164.reuse, R4 ;  /* 0x000000a4a004723c */ /* 0x080fe20000001804 */
[----:B------:R-:W-:Y:S02]  /*45d0*/  IABS R137, R148 ;  /* 0x0000009400897213 */ /* 0x000fe40000000000 */
[----:B------:R-:W-:Y:S02]  /*45e0*/  ISETP.GE.AND P0, PT, R136, RZ, PT ;  /* 0x000000ff8800720c */ /* 0x000fe40003f06270 */
[----:B------:R-:W-:Y:S01]  /*45f0*/  ISETP.GE.AND P1, PT, R145, RZ, PT ;  /* 0x000000ff9100720c */ /* 0x000fe20003f26270 */
[----:B------:R-:W-:Y:S02]  /*4600*/  I2F R200, R137 ;  /* 0x0000008900c87306 */ /* 0x000fe40000201400 */
[C---:B------:R-:W-:Y:S07]  /*4610*/  HMMA.16816.F32 R8, R132.reuse, R164, R8 ;  /* 0x000000a48408723c */ /* 0x040fee0000001808 */
[C---:B------:R-:W-:Y:S01]  /*4620*/  IADD3 R165, R148.reuse, 0x20, RZ ;  /* 0x0000002094a57810 */ /* 0x040fe20007ffe0ff */
[-C--:B------:R-:W-:Y:S01]  /*4630*/  HMMA.16816.F32 R12, R132, R166.reuse, R12 ;  /* 0x000000a6840c723c */ /* 0x080fe2000000180c */
[----:B------:R-:W-:Y:S02]  /*4640*/  @!P0 IADD3 R136, -R148, -0x48, RZ ;  /* 0xffffffb894888810 */ /* 0x000fe40007ffe1ff */
[----:B------:R-:W-:Y:S02]  /*4650*/  ISETP.GE.AND P0, PT, R146, RZ, PT ;  /* 0x000000ff9200720c */ /* 0x000fe40003f06270 */
[----:B------:R-:W-:Y:S01]  /*4660*/  @!P1 IADD3 R145, -R148, -0x8, RZ ;  /* 0xfffffff894919810 */ /* 0x000fe20007ffe1ff */
[----:B------:R4:W-:Y:S01]  /*4670*/  I2F R211, R136 ;  /* 0x0000008800d37306 */ /* 0x0009e20000201400 */
[----:B------:R-:W-:Y:S01]  /*4680*/  ISETP.GE.AND P1, PT, R144, RZ, PT ;  /* 0x000000ff9000720c */ /* 0x000fe20003f26270 */
[C---:B------:R-:W-:Y:S01]  /*4690*/  HMMA.16816.F32 R16, R160.reuse, R166, R16 ;  /* 0x000000a6a010723c */ /* 0x040fe20000001810 */
[C---:B------:R-:W-:Y:S06]  /*46a0*/  IADD3 R164, R148.reuse, 0x1f, RZ ;  /* 0x0000001f94a47810 */ /* 0x040fec0007ffe0ff */
[C---:B------:R-:W-:Y:S01]  /*46b0*/  IADD3 R166, R148.reuse, 0x18, RZ ;  /* 0x0000001894a67810 */ /* 0x040fe20007ffe0ff */
[-C--:B-1----:R-:W-:Y:S01]  /*46c0*/  HMMA.16816.F32 R20, R160, R140.reuse, R20 ;  /* 0x0000008ca014723c */ /* 0x082fe20000001814 */
[C---:B------:R-:W-:Y:S01]  /*46d0*/  @!P0 IADD3 R146, -R148.reuse, -0x40, RZ ;  /* 0xffffffc094928810 */ /* 0x040fe20007ffe1ff */
[----:B------:R-:W1:Y:S02]  /*46e0*/  I2F R229, R145 ;  /* 0x0000009100e57306 */ /* 0x000e640000201400 */
[C---:B------:R-:W-:Y:S02]  /*46f0*/  @!P1 IADD3 R144, -R148.reuse, 0x1, RZ ;  /* 0x0000000194909810 */ /* 0x040fe40007ffe1ff */
[C---:B------:R-:W-:Y:S02]  /*4700*/  IADD3 R167, R148.reuse, -0x28, RZ ;  /* 0xffffffd894a77810 */ /* 0x040fe40007ffe0ff */
[C---:B------:R-:W-:Y:S04]  /*4710*/  HMMA.16816.F32 R24, R132.reuse, R140, R24 ;  /* 0x0000008c8418723c */ /* 0x040fe80000001818 */
[----:B------:R-:W-:Y:S01]  /*4720*/  I2F R194, R146 ;  /* 0x0000009200c27306 */ /* 0x000fe20000201400 */
[----:B----4-:R-:W4:Y:S02]  /*4730*/  LDSM.16.M88.4 R136, [R171+0xd000] ;  /* 0x00d00000ab88783b */ /* 0x010f240000000200 */
[C---:B------:R-:W-:Y:S01]  /*4740*/  IADD3 R141, R148.reuse, 0x7, RZ ;  /* 0x00000007948d7810 */ /* 0x040fe20007ffe0ff */
[-C--:B------:R-:W-:Y:S01]  /*4750*/  HMMA.16816.F32 R28, R132, R142.reuse, R28 ;  /* 0x0000008e841c723c */ /* 0x080fe2000000181c */
[----:B------:R-:W-:Y:S02]  /*4760*/  IADD3 R140, R148, 0x47, RZ ;  /* 0x00000047948c7810 */ /* 0x000fe40007ffe0ff */
[----:B------:R-:W-:Y:S02]  /*4770*/  ISETP.GE.AND P0, PT, R141, RZ, PT ;  /* 0x000000ff8d00720c */ /* 0x000fe40003f06270 */
[----:B------:R-:W-:Y:S01]  /*4780*/  ISETP.GE.AND P1, PT, R140, RZ, PT ;  /* 0x000000ff8c00720c */ /* 0x000fe20003f26270 */
[----:B------:R1:W-:Y:S02]  /*4790*/  I2F R196, R144 ;  /* 0x0000009000c47306 */ /* 0x0003e40000201400 */
[C---:B------:R-:W-:Y:S07]  /*47a0*/  HMMA.16816.F32 R32, R160.reuse, R142, R32 ;  /* 0x0000008ea020723c */ /* 0x040fee0000001820 */
[C---:B------:R-:W-:Y:S02]  /*47b0*/  IADD3 R142, R148.reuse, 0x3f, RZ ;  /* 0x0000003f948e7810 */ /* 0x040fe40007ffe0ff */
[----:B------:R-:W-:Y:S02]  /*47c0*/  @!P0 IADD3 R141, -R148, -0x7, RZ ;  /* 0xfffffff9948d8810 */ /* 0x000fe40007ffe1ff */
[----:B------:R-:W-:Y:S02]  /*47d0*/  ISETP.GE.AND P0, PT, R142, RZ, PT ;  /* 0x000000ff8e00720c */ /* 0x000fe40003f06270 */
[C---:B------:R-:W-:Y:S01]  /*47e0*/  @!P1 IADD3 R140, -R148.reuse, -0x47, RZ ;  /* 0xffffffb9948c9810 */ /* 0x040fe20007ffe1ff */
[----:B------:R4:W-:Y:S01]  /*47f0*/  I2F R228, R141 ;  /* 0x0000008d00e47306 */ /* 0x0009e20000201400 */
[----:B-1----:R-:W1:Y:S09]  /*4800*/  LDSM.16.M88.4 R144, [R171+0xd800] ;  /* 0x00d80000ab90783b */ /* 0x002e720000000200 */
[C---:B------:R-:W-:Y:S01]  /*4810*/  @!P0 IADD3 R142, -R148.reuse, -0x3f, RZ ;  /* 0xffffffc1948e8810 */ /* 0x040fe20007ffe1ff */
[----:B------:R1:W-:Y:S01]  /*4820*/  I2F R210, R140 ;  /* 0x0000008c00d27306 */ /* 0x0003e20000201400 */
[-C--:B----4-:R-:W-:Y:S09]  /*4830*/  HMMA.16816.F32 R36, R160, R136.reuse, R36 ;  /* 0x00000088a024723c */ /* 0x090ff20000001824 */
[----:B------:R4:W1:Y:S03]  /*4840*/  I2F R189, R142 ;  /* 0x0000008e00bd7306 */ /* 0x0008660000201400 */
[C---:B------:R-:W-:Y:S01]  /*4850*/  IADD3 R141, R148.reuse, 0x38, RZ ;  /* 0x00000038948d7810 */ /* 0x040fe20007ffe0ff */
[C---:B------:R-:W-:Y:S03]  /*4860*/  HMMA.16816.F32 R40, R132.reuse, R136, R40 ;  /* 0x000000888428723c */ /* 0x040fe60000001828 */
[----:B------:R-:W-:Y:S04]  /*4870*/  ISETP.GE.AND P1, PT, R141, RZ, PT ;  /* 0x000000ff8d00720c */ /* 0x000fe80003f26270 */
[C---:B------:R-:W-:Y:S01]  /*4880*/  IADD3 R136, R148.reuse, -0x8, RZ ;  /* 0xfffffff894887810 */ /* 0x040fe20007ffe0ff */
[-C--:B------:R-:W-:Y:S01]  /*4890*/  HMMA.16816.F32 R44, R132, R138.reuse, R44 ;  /* 0x0000008a842c723c */ /* 0x080fe2000000182c */
[----:B------:R-:W-:Y:S02]  /*48a0*/  IADD3 R137, R148, 0x2f, RZ ;  /* 0x0000002f94897810 */ /* 0x000fe40007ffe0ff */
[----:B------:R-:W-:Y:S02]  /*48b0*/  ISETP.GE.AND P0, PT, R136, RZ, PT ;  /* 0x000000ff8800720c */ /* 0x000fe40003f06270 */
[C---:B-1----:R-:W-:Y:S02]  /*48c0*/  IADD3 R140, R148.reuse, -0x10, RZ ;  /* 0xfffffff0948c7810 */ /* 0x042fe40007ffe0ff */
[----:B------:R-:W-:Y:S01]  /*48d0*/  ISETP.GE.AND P2, PT, R137, RZ, PT ;  /* 0x000000ff8900720c */ /* 0x000fe20003f46270 */
[C---:B------:R-:W-:Y:S01]  /*48e0*/  HMMA.16816.F32 R48, R160.reuse, R138, R48 ;  /* 0x0000008aa030723c */ /* 0x040fe20000001830 */
[C---:B------:R-:W-:Y:S03]  /*48f0*/  @!P1 IADD3 R141, -R148.reuse, -0x38, RZ ;  /* 0xffffffc8948d9810 */ /* 0x040fe60007ffe1ff */
[C---:B----4-:R-:W-:Y:S01]  /*4900*/  IADD3 R142, R148.reuse, 0x37, RZ ;  /* 0x00000037948e7810 */ /* 0x050fe20007ffe0ff */
[----:B------:R1:W-:Y:S02]  /*4910*/  I2F R193, R141 ;  /* 0x0000008d00c17306 */ /* 0x0003e40000201400 */
[C---:B------:R-:W-:Y:S01]  /*4920*/  IADD3 R138, R148.reuse, 0x30, RZ ;  /* 0x00000030948a7810 */ /* 0x040fe20007ffe0ff */
[-C--:B------:R-:W-:Y:S01]  /*4930*/  HMMA.16816.F32 R52, R160, R144.reuse, R52 ;  /* 0x00000090a034723c */ /* 0x080fe20000001834 */
[----:B------:R-:W-:Y:S02]  /*4940*/  @!P0 IADD3 R136, -R148, 0x8, RZ ;  /* 0x0000000894888810 */ /* 0x000fe40007ffe1ff */
[----:B------:R-:W-:Y:S02]  /*4950*/  ISETP.GE.AND P1, PT, R142, RZ, PT ;  /* 0x000000ff8e00720c */ /* 0x000fe40003f26270 */
[C---:B------:R-:W-:Y:S02]  /*4960*/  IADD3 R139, R148.reuse, -0x11, RZ ;  /* 0xffffffef948b7810 */ /* 0x040fe40007ffe0ff */
[C---:B------:R-:W-:Y:S01]  /*4970*/  @!P2 IADD3 R137, -R148.reuse, -0x2f, RZ ;  /* 0xffffffd19489a810 */ /* 0x040fe20007ffe1ff */
[----:B------:R4:W2:Y:S01]  /*4980*/  I2F R192, R136 ;  /* 0x0000008800c07306 */ /* 0x0008a20000201400 */
[----:B------:R-:W-:Y:S01]  /*4990*/  ISETP.GE.AND P6, PT, R139, RZ, PT ;  /* 0x000000ff8b00720c */ /* 0x000fe20003fc6270 */
[C---:B------:R-:W-:Y:S01]  /*49a0*/  HMMA.16816.F32 R56, R132.reuse, R144, R56 ;  /* 0x000000908438723c */ /* 0x040fe20000001838 */
[----:B------:R-:W-:Y:S05]  /*49b0*/  ISETP.GE.AND P2, PT, R165, RZ, PT ;  /* 0x000000ffa500720c */ /* 0x000fea0003f46270 */
[C---:B------:R-:W-:Y:S02]  /*49c0*/  @!P1 IADD3 R142, -R148.reuse, -0x37, RZ ;  /* 0xffffffc9948e9810 */ /* 0x040fe40007ffe1ff */
[----:B------:R-:W-:Y:S01]  /*49d0*/  IADD3 R144, R148, 0x27, RZ ;  /* 0x0000002794907810 */ /* 0x000fe20007ffe0ff */
[----:B------:R-:W-:Y:S01]  /*49e0*/  I2F R201, R137 ;  /* 0x0000008900c97306 */ /* 0x000fe20000201400 */
[----:B------:R-:W-:Y:S01]  /*49f0*/  ISETP.GE.AND P1, PT, R140, RZ, PT ;  /* 0x000000ff8c00720c */ /* 0x000fe20003f26270 */
[-C--:B------:R-:W-:Y:S01]  /*4a00*/  HMMA.16816.F32 R60, R132, R146.reuse, R60 ;  /* 0x00000092843c723c */ /* 0x080fe2000000183c */
[C---:B-1----:R-:W-:Y:S01]  /*4a10*/  IADD3 R141, R148.reuse, -0x9, RZ ;  /* 0xfffffff7948d7810 */ /* 0x042fe20007ffe0ff */
[----:B------:R-:W-:Y:S01]  /*4a20*/  LDSM.16.M88.4 R132, [R0+0x2000] ;  /* 0x002000000084783b */ /* 0x000fe20000000200 */
[----:B------:R-:W-:Y:S02]  /*4a30*/  @!P6 IADD3 R139, -R148, 0x11, RZ ;  /* 0x00000011948be810 */ /* 0x000fe40007ffe1ff */
[----:B------:R-:W-:Y:S02]  /*4a40*/  ISETP.GE.AND P6, PT, R152, RZ, PT ;  /* 0x000000ff9800720c */ /* 0x000fe40003fc6270 */
[----:B------:R-:W-:Y:S01]  /*4a50*/  ISETP.GE.AND P0, PT, R141, RZ, PT ;  /* 0x000000ff8d00720c */ /* 0x000fe20003f06270 */
[----:B------:R-:W-:Y:S01]  /*4a60*/  I2F R198, R142 ;  /* 0x0000008e00c67306 */ /* 0x000fe20000201400 */
[C---:B------:R-:W-:Y:S01]  /*4a70*/  IADD3 R145, R148.reuse, -0x18, RZ ;  /* 0xffffffe894917810 */ /* 0x040fe20007ffe0ff */
[----:B------:R-:W-:Y:S02]  /*4a80*/  HMMA.16816.F32 R64, R160, R146, R64 ;  /* 0x00000092a040723c */ /* 0x000fe40000001840 */
[C---:B----4-:R-:W-:Y:S02]  /*4a90*/  IADD3 R136, R148.reuse, 0x28, RZ ;  /* 0x0000002894887810 */ /* 0x050fe40007ffe0ff */
[----:B------:R-:W-:Y:S02]  /*4aa0*/  @!P1 IADD3 R140, -R148, 0x10, RZ ;  /* 0x00000010948c9810 */ /* 0x000fe40007ffe1ff */
[----:B------:R-:W-:Y:S02]  /*4ab0*/  ISETP.GE.AND P5, PT, R136, RZ, PT ;  /* 0x000000ff8800720c */ /* 0x000fe40003fa6270 */
[----:B------:R-:W-:Y:S01]  /*4ac0*/  @!P6 IADD3 R152, -R148, 0x21, RZ ;  /* 0x000000219498e810 */ /* 0x000fe20007ffe1ff */
[----:B------:R-:W-:Y:S01]  /*4ad0*/  I2F R203, R140 ;  /* 0x0000008c00cb7306 */ /* 0x000fe20000201400 */
[----:B------:R-:W-:Y:S02]  /*4ae0*/  ISETP.GE.AND P1, PT, R144, RZ, PT ;  /* 0x000000ff9000720c */ /* 0x000fe40003f26270 */
[----:B------:R-:W-:Y:S02]  /*4af0*/  @!P0 IADD3 R141, -R148, 0x9, RZ ;  /* 0x00000009948d8810 */ /* 0x000fe40007ffe1ff */
[----:B------:R-:W-:Y:S02]  /*4b00*/  ISETP.GE.AND P0, PT, R138, RZ, PT ;  /* 0x000000ff8a00720c */ /* 0x000fe40003f06270 */
[----:B------:R-:W-:Y:S02]  /*4b10*/  ISETP.GE.AND P4, PT, R145, RZ, PT ;  /* 0x000000ff9100720c */ /* 0x000fe40003f86270 */
[----:B------:R-:W-:Y:S01]  /*4b20*/  ISETP.GE.AND P6, PT, R183, RZ, PT ;  /* 0x000000ffb700720c */ /* 0x000fe20003fc6270 */
[----:B------:R-:W-:Y:S01]  /*4b30*/  I2F R217, R152 ;  /* 0x0000009800d97306 */ /* 0x000fe20000201400 */
[----:B------:R-:W-:Y:S02]  /*4b40*/  @!P5 IADD3 R136, -R148, -0x28, RZ ;  /* 0xffffffd89488d810 */ /* 0x000fe40007ffe1ff */
[----:B------:R-:W-:Y:S02]  /*4b50*/  ISETP.GE.AND P5, PT, R164, RZ, PT ;  /* 0x000000ffa400720c */ /* 0x000fe40003fa6270 */
[----:B------:R-:W-:Y:S02]  /*4b60*/  @!P1 IADD3 R144, -R148, -0x27, RZ ;  /* 0xffffffd994909810 */ /* 0x000fe40007ffe1ff */
[----:B------:R-:W-:Y:S02]  /*4b70*/  ISETP.GE.AND P1, PT, R166, RZ, PT ;  /* 0x000000ffa600720c */ /* 0x000fe40003f26270 */
[C---:B------:R-:W-:Y:S01]  /*4b80*/  @!P0 IADD3 R138, -R148.reuse, -0x30, RZ ;  /* 0xffffffd0948a8810 */ /* 0x040fe20007ffe1ff */
[----:B------:R1:W-:Y:S01]  /*4b90*/  I2F R195, R141 ;  /* 0x0000008d00c37306 */ /* 0x0003e20000201400 */
[----:B------:R-:W-:Y:S02]  /*4ba0*/  ISETP.GE.AND P0, PT, R151, RZ, PT ;  /* 0x000000ff9700720c */ /* 0x000fe40003f06270 */
[C---:B------:R-:W-:Y:S02]  /*4bb0*/  @!P4 IADD3 R145, -R148.reuse, 0x18, RZ ;  /* 0x000000189491c810 */ /* 0x040fe40007ffe1ff */
[----:B------:R-:W-:Y:S02]  /*4bc0*/  ISETP.GE.AND P4, PT, R167, RZ, PT ;  /* 0x000000ffa700720c */ /* 0x000fe40003f86270 */
[----:B------:R-:W-:Y:S02]  /*4bd0*/  @!P2 IADD3 R165, -R148, -0x20, RZ ;  /* 0xffffffe094a5a810 */ /* 0x000fe40007ffe1ff */
[----:B------:R-:W-:Y:S01]  /*4be0*/  ISETP.GE.AND P2, PT, R184, RZ, PT ;  /* 0x000000ffb800720c */ /* 0x000fe20003f46270 */
[----:B------:R-:W-:Y:S01]  /*4bf0*/  I2F R202, R138 ;  /* 0x0000008a00ca7306 */ /* 0x000fe20000201400 */
[C---:B------:R-:W-:Y:S02]  /*4c00*/  @!P5 IADD3 R164, -R148.reuse, -0x1f, RZ ;  /* 0xffffffe194a4d810 */ /* 0x040fe40007ffe1ff */
[----:B------:R-:W-:Y:S02]  /*4c10*/  ISETP.GE.AND P5, PT, R185, RZ, PT ;  /* 0x000000ffb900720c */ /* 0x000fe40003fa6270 */
[----:B------:R-:W-:Y:S02]  /*4c20*/  @!P0 IADD3 R151, -R148, 0x20, RZ ;  /* 0x0000002094978810 */ /* 0x000fe40007ffe1ff */
[----:B------:R-:W-:Y:S02]  /*4c30*/  ISETP.GE.AND P0, PT, R182, RZ, PT ;  /* 0x000000ffb600720c */ /* 0x000fe40003f06270 */
[----:B------:R-:W-:Y:S01]  /*4c40*/  @!P1 IADD3 R166, -R148, -0x18, RZ ;  /* 0xffffffe894a69810 */ /* 0x000fe20007ffe1ff */
[----:B------:R-:W4:Y:S01]  /*4c50*/  I2F R204, R139 ;  /* 0x0000008b00cc7306 */ /* 0x000f220000201400 */
[----:B------:R-:W-:Y:S02]  /*4c60*/  ISETP.GE.AND P1, PT, R186, RZ, PT ;  /* 0x000000ffba00720c */ /* 0x000fe40003f26270 */
[C---:B------:R-:W-:Y:S01]  /*4c70*/  @!P4 IADD3 R167, -R148.reuse, 0x28, RZ ;  /* 0x0000002894a7c810 */ /* 0x040fe20007ffe1ff */
[----:B-1----:R-:W-:Y:S01]  /*4c80*/  LDSM.16.M88.4 R140, [R172+0xc000] ;  /* 0x00c00000ac8c783b */ /* 0x002fe20000000200 */
[----:B------:R-:W-:Y:S02]  /*4c90*/  ISETP.GE.AND P4, PT, R187, RZ, PT ;  /* 0x000000ffbb00720c */ /* 0x000fe40003f86270 */
[C---:B------:R-:W-:Y:S02]  /*4ca0*/  @!P6 IADD3 R183, -R148.reuse, 0x30, RZ ;  /* 0x0000003094b7e810 */ /* 0x040fe40007ffe1ff */
[C---:B------:R-:W-:Y:S01]  /*4cb0*/  @!P2 IADD3 R184, -R148.reuse, -0x10, RZ ;  /* 0xfffffff094b8a810 */ /* 0x040fe20007ffe1ff */
[----:B------:R1:W-:Y:S01]  /*4cc0*/  I2F R207, R136 ;  /* 0x0000008800cf7306 */ /* 0x0003e20000201400 */
[C---:B------:R-:W-:Y:S02]  /*4cd0*/  @!P0 IADD3 R182, -R148.reuse, 0x29, RZ ;  /* 0x0000002994b68810 */ /* 0x040fe40007ffe1ff */
[----:B------:R-:W-:Y:S02]  /*4ce0*/  PLOP3.LUT P0, PT, PT, PT, UP0, 0x80, 0x0 ;  /* 0x000000000000781c */ /* 0x000fe40003f0f008 */
[C---:B------:R-:W-:Y:S02]  /*4cf0*/  @!P5 IADD3 R185, -R148.reuse, 0x31, RZ ;  /* 0x0000003194b9d810 */ /* 0x040fe40007ffe1ff */
[C---:B------:R-:W-:Y:S02]  /*4d00*/  @!P1 IADD3 R186, -R148.reuse, -0xf, RZ ;  /* 0xfffffff194ba9810 */ /* 0x040fe40007ffe1ff */
[----:B------:R-:W-:Y:S01]  /*4d10*/  @!P4 IADD3 R187, -R148, 0x38, RZ ;  /* 0x0000003894bbc810 */ /* 0x000fe20007ffe1ff */
[----:B------:R4:W-:Y:S01]  /*4d20*/  I2F R206, R144 ;  /* 0x0000009000ce7306 */ /* 0x0009e20000201400 */
[----:B------:R-:W-:Y:S01]  /*4d30*/  PLOP3.LUT P2, PT, PT, PT, UP0, 0x80, 0x0 ;  /* 0x000000000000781c */ /* 0x000fe20003f4f008 */
[----:B------:R-:W-:Y:S01]  /*4d40*/  IMAD.U32 R148, RZ, RZ, UR7 ;  /* 0x00000007ff947e24 */ /* 0x000fe2000f8e00ff */
[----:B------:R-:W-:Y:S02]  /*4d50*/  PLOP3.LUT P1, PT, PT, PT, UP0, 0x80, 0x0 ;  /* 0x000000000000781c */ /* 0x000fe40003f2f008 */
[----:B------:R-:W-:Y:S01]  /*4d60*/  PLOP3.LUT P5, PT, PT, PT, UP0, 0x80, 0x0 ;  /* 0x000000000000781c */ /* 0x000fe20003faf008 */
[----:B------:R-:W4:Y:S01]  /*4d70*/  @P0 S2R R153, SR_TID.X ;  /* 0x0000000000990919 */ /* 0x000f220000002100 */
[----:B------:R-:W-:Y:S01]  /*4d80*/  PLOP3.LUT P0, PT, PT, PT, UP0, 0x80, 0x0 ;  /* 0x000000000000781c */ /* 0x000fe20003f0f008 */
[----:B--2---:R-:W-:Y:S01]  /*4d90*/  IMAD R148, R148, 0x8, R149 ;  /* 0x0000000894947824 */ /* 0x004fe200078e0295 */
[----:B------:R-:W-:Y:S01]  /*4da0*/  PLOP3.LUT P6, PT, PT, PT, UP0, 0x80, 0x0 ;  /* 0x000000000000781c */ /* 0x000fe20003fcf008 */
[----:B------:R2:W2:Y:S01]  /*4db0*/  I2F R199, R145 ;  /* 0x0000009100c77306 */ /* 0x0004a20000201400 */
[----:B------:R-:W-:Y:S02]  /*4dc0*/  LOP3.LUT R161, R248, UR29, RZ, 0x3c, !PT ;  /* 0x0000001df8a17c12 */ /* 0x000fe4000f8e3cff */
[C---:B------:R-:W-:Y:S01]  /*4dd0*/  IADD3 R154, R148.reuse, 0x4, RZ ;  /* 0x00000004949a7810 */ /* 0x040fe20007ffe0ff */
[----:B-1----:R1:W2:Y:S01]  /*4de0*/  LDSM.16.M88.4 R136, [R0] ;  /* 0x000000000088783b */ /* 0x0022a20000000200 */
[----:B------:R-:W-:Y:S01]  /*4df0*/  PLOP3.LUT P4, PT, PT, PT, UP0, 0x80, 0x0 ;  /* 0x000000000000781c */ /* 0x000fe20003f8f008 */
[----:B------:R-:W-:Y:S04]  /*4e00*/  IMAD.WIDE.U32 R148, R148, -0x326172a9, RZ ;  /* 0xcd9e8d5794947825 */ /* 0x000fe800078e00ff */
[----:B------:R-:W-:Y:S01]  /*4e10*/  IMAD.WIDE.U32 R154, R154, -0x326172a9, RZ ;  /* 0xcd9e8d579a9a7825 */ /* 0x000fe200078e00ff */
[----:B------:R-:W2:Y:S03]  /*4e20*/  I2F R166, R166 ;  /* 0x000000a600a67306 */ /* 0x000ea60000201400 */
[----:B----4-:R-:W-:Y:S07]  /*4e30*/  IMAD.U32 R144, RZ, RZ, UR11 ;  /* 0x0000000bff907e24 */ /* 0x010fee000f8e00ff */
[----:B------:R4:W-:Y:S01]  /*4e40*/  I2F R215, R151 ;  /* 0x0000009700d77306 */ /* 0x0009e20000201400 */
[----:B-1----:R-:W-:Y:S04]  /*4e50*/  IMAD R0, R144, 0x2, R191 ;  /* 0x0000000290007824 */ /* 0x002fe800078e02bf */
[----:B------:R-:W-:Y:S05]  /*4e60*/  IMAD.SHL.U32 R0, R0, 0x2, RZ ;  /* 0x0000000200007824 */ /* 0x000fea00078e00ff */
[----:B------:R-:W1:Y:S01]  /*4e70*/  I2F R205, R165 ;  /* 0x000000a500cd7306 */ /* 0x000e620000201400 */
[----:B------:R-:W-:Y:S02]  /*4e80*/  IADD3 R144, R0, 0x1, RZ ;  /* 0x0000000100907810 */ /* 0x000fe40007ffe0ff */
[----:B------:R-:W-:Y:S01]  /*4e90*/  LOP3.LUT R146, R249, UR28, R0, 0x96, !PT ;  /* 0x0000001cf9927c12 */ /* 0x000fe2000f8e9600 */
[----:B------:R-:W-:Y:S01]  /*4ea0*/  @P3 IMAD.SHL.U32 R0, R153, 0x2, RZ ;  /* 0x0000000299003824 */ /* 0x000fe200078e00ff */
[----:B------:R-:W-:Y:S02]  /*4eb0*/  LOP3.LUT R144, R249, UR28, R144, 0x96, !PT ;  /* 0x0000001cf9907c12 */ /* 0x000fe4000f8e9690 */
[----:B------:R-:W-:Y:S01]  /*4ec0*/  PLOP3.LUT P3, PT, PT, PT, UP0, 0x80, 0x0 ;  /* 0x000000000000781c */ /* 0x000fe20003f6f008 */
[----:B------:R-:W-:Y:S01]  /*4ed0*/  IMAD.WIDE.U32 R146, R146, -0x326172a9, RZ ;  /* 0xcd9e8d5792927825 */ /* 0x000fe200078e00ff */
[----:B------:R-:W-:Y:S01]  /*4ee0*/  @P2 LOP3.LUT R0, R0, 0x6, RZ, 0xc0, !PT ;  /* 0x0000000600002812 */ /* 0x000fe200078ec0ff */
[-C--:B--2---:R-:W-:Y:S01]  /*4ef0*/  HMMA.16816.F32 R4, R136, R140.reuse, R4 ;  /* 0x0000008c8804723c */ /* 0x084fe20000001804 */
[----:B------:R-:W-:Y:S01]  /*4f00*/  PLOP3.LUT P2, PT, PT, PT, UP0, 0x80, 0x0 ;  /* 0x000000000000781c */ /* 0x000fe20003f4f008 */
[----:B------:R-:W-:Y:S01]  /*4f10*/  IMAD.WIDE.U32 R144, R144, -0x326172a9, RZ ;  /* 0xcd9e8d5790907825 */ /* 0x000fe200078e00ff */
[-C--:B---3--:R-:W-:Y:S01]  /*4f20*/  LOP3.LUT R158, R149, R156.reuse, RZ, 0x3c, !PT ;  /* 0x0000009c959e7212 */ /* 0x088fe200078e3cff */
[----:B------:R2:W3:Y:S01]  /*4f30*/  I2F R209, R164 ;  /* 0x000000a400d17306 */ /* 0x0004e20000201400 */
[----:B------:R-:W-:Y:S01]  /*4f40*/  LOP3.LUT R156, R155, R156, RZ, 0x3c, !PT ;  /* 0x0000009c9b9c7212 */ /* 0x000fe200078e3cff */
[----:B------:R-:W-:Y:S01]  /*4f50*/  @P1 IMAD R149, R191, 0x40, R0 ;  /* 0x00000040bf951824 */ /* 0x000fe200078e0200 */
[--C-:B------:R-:W-:Y:S01]  /*4f60*/  LOP3.LUT R160, R147, UR24, R148.reuse, 0x96, !PT ;  /* 0x0000001893a07c12 */ /* 0x100fe2000f8e9694 */
[C---:B------:R-:W-:Y:S01]  /*4f70*/  HMMA.16816.F32 R8, R132.reuse, R140, R8 ;  /* 0x0000008c8408723c */ /* 0x040fe20000001808 */
[----:B------:R-:W-:Y:S02]  /*4f80*/  LOP3.LUT R155, R145, UR24, R148, 0x96, !PT ;  /* 0x00000018919b7c12 */ /* 0x000fe4000f8e9694 */
[----:B------:R-:W-:Y:S01]  /*4f90*/  PLOP3.LUT P1, PT, PT, PT, UP0, 0x80, 0x0 ;  /* 0x000000000000781c */ /* 0x000fe20003f2f008 */
[----:B------:R-:W-:Y:S01]  /*4fa0*/  IMAD.U32 R148, RZ, RZ, UR11 ;  /* 0x0000000bff947e24 */ /* 0x000fe2000f8e00ff */
[--C-:B------:R-:W-:Y:S01]  /*4fb0*/  LOP3.LUT R190, R147, UR24, R154.reuse, 0x96, !PT ;  /* 0x0000001893be7c12 */ /* 0x100fe2000f8e969a */
[----:B------:R-:W-:Y:S01]  /*4fc0*/  IMAD.WIDE.U32 R158, R158, -0x2daee0ad, RZ ;  /* 0xd2511f539e9e7825 */ /* 0x000fe200078e00ff */
[----:B------:R-:W-:Y:S01]  /*4fd0*/  LOP3.LUT R162, R145, UR24, R154, 0x96, !PT ;  /* 0x0000001891a27c12 */ /* 0x000fe2000f8e969a */
[-C--:B------:R-:W-:Y:S01]  /*4fe0*/  HMMA.16816.F32 R12, R132, R142.reuse, R12 ;  /* 0x0000008e840c723c */ /* 0x080fe2000000180c */
[----:B------:R-:W1:Y:S03]  /*4ff0*/  I2F R167, R167 ;  /* 0x000000a700a77306 */ /* 0x000e660000201400 */
[----:B------:R-:W-:Y:S01]  /*5000*/  LOP3.LUT R153, R161, R159, RZ, 0x3c, !PT ;  /* 0x0000009fa1997212 */ /* 0x000fe200078e3cff */
[----:B------:R-:W-:Y:S01]  /*5010*/  @P0 IMAD R149, R148, 0x80, R149 ;  /* 0x0000008094950824 */ /* 0x000fe200078e0295 */
[----:B------:R-:W-:Y:S01]  /*5020*/  PLOP3.LUT P0, PT, PT, PT, UP0, 0x80, 0x0 ;  /* 0x000000000000781c */ /* 0x000fe20003f0f008 */
[----:B------:R-:W-:Y:S01]  /*5030*/  IMAD.WIDE.U32 R190, R190, -0x2daee0ad, RZ ;  /* 0xd2511f53bebe7825 */ /* 0x000fe200078e00ff */
[C---:B------:R-:W-:Y:S01]  /*5040*/  HMMA.16816.F32 R16, R136.reuse, R142, R16 ;  /* 0x0000008e8810723c */ /* 0x040fe20000001810 */
[----:B------:R-:W1:Y:S01]  /*5050*/  LDSM.16.M88.4 R140, [R172+0xc800] ;  /* 0x00c80000ac8c783b */ /* 0x000e620000000200 */
[----:B------:R-:W-:Y:S01]  /*5060*/  @P5 ISETP.GE.AND P5, PT, R149, UR5, PT ;  /* 0x0000000595005c0c */ /* 0x000fe2000bfa6270 */
[----:B------:R-:W-:Y:S01]  /*5070*/  I2F R186, R186 ;  /* 0x000000ba00ba7306 */ /* 0x000fe20000201400 */
[----:B------:R-:W-:Y:S02]  /*5080*/  FFMA.FTZ R6, R229, -UR4, R6 ;  /* 0x80000004e5067c23 */ /* 0x000fe40008010006 */
[----:B------:R-:W-:Y:S06]  /*5090*/  IMAD.WIDE.U32 R156, R156, -0x2daee0ad, RZ ;  /* 0xd2511f539c9c7825 */ /* 0x000fec00078e00ff */
[----:B------:R-:W-:Y:S01]  /*50a0*/  @P0 IADD3 R0, R149, 0x1, RZ ;  /* 0x0000000195000810 */ /* 0x000fe20007ffe0ff */
[----:B------:R-:W-:Y:S01]  /*50b0*/  FFMA.FTZ R9, R189, -UR4, R9 ;  /* 0x80000004bd097c23 */ /* 0x000fe20008010009 */
[----:B------:R-:W-:Y:S01]  /*50c0*/  PLOP3.LUT P0, PT, PT, PT, UP0, 0x80, 0x0 ;  /* 0x000000000000781c */ /* 0x000fe20003f0f008 */
[----:B------:R-:W-:Y:S01]  /*50d0*/  IMAD.WIDE.U32 R152, R153, -0x326172a9, RZ ;  /* 0xcd9e8d5799987825 */ /* 0x000fe200078e00ff */
[----:B------:R-:W-:Y:S01]  /*50e0*/  @P3 FSEL R6, R6, -INF , !P5 ;  /* 0xff80000006063808 */ /* 0x000fe20006800000 */
[----:B------:R-:W-:Y:S01]  /*50f0*/  I2F R187, R187 ;  /* 0x000000bb00bb7306 */ /* 0x000fe20000201400 */
[----:B------:R-:W-:Y:S01]  /*5100*/  PLOP3.LUT P3, PT, PT, PT, UP0, 0x80, 0x0 ;  /* 0x000000000000781c */ /* 0x000fe20003f6f008 */
[----:B------:R-:W-:Y:S01]  /*5110*/  FFMA.FTZ R15, R189, -UR4, R15 ;  /* 0x80000004bd0f7c23 */ /* 0x000fe2000801000f */
[----:B------:R-:W-:Y:S01]  /*5120*/  LOP3.LUT R150, R161, R157, RZ, 0x3c, !PT ;  /* 0x0000009da1967212 */ /* 0x000fe200078e3cff */
[----:B------:R-:W-:Y:S01]  /*5130*/  FFMA.FTZ R8, R194, -UR4, R8 ;  /* 0x80000004c2087c23 */ /* 0x000fe20008010008 */
[----:B------:R-:W-:Y:S01]  /*5140*/  @P6 ISETP.GE.AND P6, PT, R0, UR5, PT ;  /* 0x0000000500006c0c */ /* 0x000fe2000bfc6270 */
[----:B------:R-:W-:Y:S01]  /*5150*/  FFMA.FTZ R10, R211, -UR4, R10 ;  /* 0x80000004d30a7c23 */ /* 0x000fe2000801000a */
[----:B------:R-:W-:Y:S01]  /*5160*/  LOP3.LUT R148, R153, UR23, R146, 0x96, !PT ;  /* 0x0000001799947c12 */ /* 0x000fe2000f8e9692 */
[----:B------:R-:W-:Y:S01]  /*5170*/  FFMA.FTZ R4, R200, -UR4, R4 ;  /* 0x80000004c8047c23 */ /* 0x000fe20008010004 */
[----:B------:R-:W-:Y:S01]  /*5180*/  @P2 FSEL R8, R8, -INF , !P5 ;  /* 0xff80000008082808 */ /* 0x000fe20006800000 */
[----:B----4-:R-:W-:Y:S01]  /*5190*/  IMAD.WIDE.U32 R150, R150, -0x326172a9, RZ ;  /* 0xcd9e8d5796967825 */ /* 0x010fe200078e00ff */
[----:B------:R-:W-:Y:S01]  /*51a0*/  PLOP3.LUT P2, PT, PT, PT, UP0, 0x80, 0x0 ;  /* 0x000000000000781c */ /* 0x000fe20003f4f008 */
[----:B------:R-:W2:Y:S01]  /*51b0*/  I2F R182, R182 ;  /* 0x000000b600b67306 */ /* 0x000ea20000201400 */
[----:B------:R-:W-:Y:S01]  /*51c0*/  @P1 FSEL R4, R4, -INF , !P5 ;  /* 0xff80000004041808 */ /* 0x000fe20006800000 */
[----:B------:R-:W-:Y:S01]  /*51d0*/  FFMA.FTZ R16, R192, -UR4, R16 ;  /* 0x80000004c0107c23 */ /* 0x000fe20008010010 */
[----:B------:R-:W-:Y:S01]  /*51e0*/  @P0 FSEL R10, R10, -INF , !P5 ;  /* 0xff8000000a0a0808 */ /* 0x000fe20006800000 */
[----:B--2---:R-:W-:Y:S01]  /*51f0*/  IMAD.WIDE.U32 R164, R148, -0x2daee0ad, RZ ;  /* 0xd2511f5394a47825 */ /* 0x004fe200078e00ff */
[----:B------:R-:W-:Y:S02]  /*5200*/  PLOP3.LUT P5, PT, PT, PT, UP0, 0x80, 0x0 ;  /* 0x000000000000781c */ /* 0x000fe40003faf008 */
[----:B------:R-:W-:Y:S01]  /*5210*/  PLOP3.LUT P0, PT, PT, PT, UP0, 0x80, 0x0 ;  /* 0x000000000000781c */ /* 0x000fe20003f0f008 */
[----:B-----5:R-:W-:Y:S01]  /*5220*/  FMUL.FTZ R148, R251, 1.4426950216293334961 ;  /* 0x3fb8aa3bfb947820 */ /* 0x020fe20000410000 */
[----:B------:R-:W-:Y:S01]  /*5230*/  LOP3.LUT R157, R151, UR23, R146, 0x96, !PT ;  /* 0x00000017979d7c12 */ /* 0x000fe2000f8e9692 */
[----:B------:R-:W-:Y:S01]  /*5240*/  IMAD.WIDE.U32 R146, R160, -0x2daee0ad, RZ ;  /* 0xd2511f53a0927825 */ /* 0x000fe200078e00ff */
[--C-:B------:R-:W-:Y:S01]  /*5250*/  LOP3.LUT R159, R153, UR23, R144.reuse, 0x96, !PT ;  /* 0x00000017999f7c12 */ /* 0x100fe2000f8e9690 */
[-C--:B-1----:R-:W-:Y:S01]  /*5260*/  HMMA.16816.F32 R20, R136, R140.reuse, R20 ;  /* 0x0000008c8814723c */ /* 0x082fe20000001814 */
[----:B------:R-:W-:Y:S01]  /*5270*/  LOP3.LUT R160, R151, UR23, R144, 0x96, !PT ;  /* 0x0000001797a07c12 */ /* 0x000fe2000f8e9690 */
[----:B------:R-:W-:Y:S01]  /*5280*/  IMAD.WIDE.U32 R154, R155, -0x2daee0ad, RZ ;  /* 0xd2511f539b9a7825 */ /* 0x000fe200078e00ff */
[C---:B------:R-:W-:Y:S01]  /*5290*/  @P3 IADD3 R144, R149.reuse, 0x10, RZ ;  /* 0x0000001095903810 */ /* 0x040fe20007ffe0ff */
[----:B------:R-:W1:Y:S01]  /*52a0*/  I2F R183, R183 ;  /* 0x000000b700b77306 */ /* 0x000e620000201400 */
[----:B------:R-:W-:Y:S01]  /*52b0*/  PLOP3.LUT P3, PT, PT, PT, UP0, 0x80, 0x0 ;  /* 0x000000000000781c */ /* 0x000fe20003f6f008 */
[----:B------:R-:W-:Y:S01]  /*52c0*/  FFMA.FTZ R5, R196, -UR4, R5 ;  /* 0x80000004c4057c23 */ /* 0x000fe20008010005 */
[----:B------:R-:W-:Y:S01]  /*52d0*/  PLOP3.LUT P1, PT, PT, PT, UP0, 0x80, 0x0 ;  /* 0x000000000000781c */ /* 0x000fe20003f2f008 */
[----:B------:R-:W-:Y:S01]  /*52e0*/  FFMA.FTZ R7, R228, -UR4, R7 ;  /* 0x80000004e4077c23 */ /* 0x000fe20008010007 */
[----:B------:R-:W-:Y:S01]  /*52f0*/  @P4 IADD3 R0, R149, 0x8, RZ ;  /* 0x0000000895004810 */ /* 0x000fe20007ffe0ff */
[C---:B------:R-:W-:Y:S01]  /*5300*/  HMMA.16816.F32 R24, R132.reuse, R140, R24 ;  /* 0x0000008c8418723c */ /* 0x040fe20000001818 */
[----:B------:R-:W-:Y:S01]  /*5310*/  PLOP3.LUT P4, PT, PT, PT, UP0, 0x80, 0x0 ;  /* 0x000000000000781c */ /* 0x000fe20003f8f008 */
[----:B------:R-:W-:Y:S01]  /*5320*/  IMAD.WIDE.U32 R160, R160, -0x2daee0ad, RZ ;  /* 0xd2511f53a0a07825 */ /* 0x000fe200078e00ff */
[----:B------:R-:W-:Y:S01]  /*5330*/  @P2 FSEL R5, R5, -INF , !P6 ;  /* 0xff80000005052808 */ /* 0x000fe20007000000 */
[----:B------:R-:W2:Y:S01]  /*5340*/  I2F R184, R184 ;  /* 0x000000b800b87306 */ /* 0x000ea20000201400 */
[----:B------:R-:W-:Y:S01]  /*5350*/  PLOP3.LUT P2, PT, PT, PT, UP0, 0x80, 0x0 ;  /* 0x000000000000781c */ /* 0x000fe20003f4f008 */
[----:B------:R-:W-:Y:S01]  /*5360*/  IMAD.WIDE.U32 R162, R162, -0x2daee0ad, RZ ;  /* 0xd2511f53a2a27825 */ /* 0x000fe200078e00ff */
[----:B------:R-:W-:Y:S01]  /*5370*/  @P5 ISETP.GE.AND P5, PT, R0, UR5, PT ;  /* 0x0000000500005c0c */ /* 0x000fe2000bfa6270 */
[-C--:B------:R-:W-:Y:S01]  /*5380*/  HMMA.16816.F32 R28, R132, R142.reuse, R28 ;  /* 0x0000008e841c723c */ /* 0x080fe2000000181c */
[----:B------:R-:W-:Y:S02]  /*5390*/  @P0 FSEL R7, R7, -INF , !P6 ;  /* 0xff80000007070808 */ /* 0x000fe40007000000 */
[----:B------:R-:W-:Y:S01]  /*53a0*/  PLOP3.LUT P0, PT, PT, PT, UP0, 0x80, 0x0 ;  /* 0x000000000000781c */ /* 0x000fe20003f0f008 */
[----:B------:R-:W-:Y:S01]  /*53b0*/  FFMA.FTZ R12, R193, -UR4, R12 ;  /* 0x80000004c10c7c23 */ /* 0x000fe2000801000c */
[----:B------:R-:W-:Y:S01]  /*53c0*/  @P3 FSEL R9, R9, -INF , !P6 ;  /* 0xff80000009093808 */ /* 0x000fe20007000000 */
[----:B------:R-:W-:Y:S01]  /*53d0*/  FFMA.FTZ R22, R192, -UR4, R22 ;  /* 0x80000004c0167c23 */ /* 0x000fe20008010016 */
[----:B------:R-:W-:Y:S01]  /*53e0*/  PLOP3.LUT P3, PT, PT, PT, UP0, 0x80, 0x0 ;  /* 0x000000000000781c */ /* 0x000fe20003f6f008 */
[----:B------:R-:W-:Y:S01]  /*53f0*/  FFMA.FTZ R11, R210, -UR4, R11 ;  /* 0x80000004d20b7c23 */ /* 0x000fe2000801000b */
[----:B------:R-:W-:Y:S01]  /*5400*/  @P1 IADD3 R145, R149, 0x9, RZ ;  /* 0x0000000995911810 */ /* 0x000fe20007ffe0ff */
[C---:B------:R-:W-:Y:S01]  /*5410*/  HMMA.16816.F32 R32, R136.reuse, R142, R32 ;  /* 0x0000008e8820723c */ /* 0x040fe20000001820 */
[----:B------:R-:W-:Y:S01]  /*5420*/  PLOP3.LUT P1, PT, PT, PT, UP0, 0x80, 0x0 ;  /* 0x000000000000781c */ /* 0x000fe20003f2f008 */
[----:B------:R-:W-:Y:S01]  /*5430*/  FFMA.FTZ R14, R194, -UR4, R14 ;  /* 0x80000004c20e7c23 */ /* 0x000fe2000801000e */
[----:B------:R-:W-:Y:S01]  /*5440*/  @P2 FSEL R11, R11, -INF , !P6 ;  /* 0xff8000000b0b2808 */ /* 0x000fe20007000000 */
[----:B------:R-:W-:Y:S01]  /*5450*/  FFMA.FTZ R21, R204, -UR4, R21 ;  /* 0x80000004cc157c23 */ /* 0x000fe20008010015 */
[----:B------:R-:W-:Y:S01]  /*5460*/  PLOP3.LUT P6, PT, PT, PT, UP0, 0x80, 0x0 ;  /* 0x000000000000781c */ /* 0x000fe20003fcf008 */
[----:B------:R-:W-:Y:S01]  /*5470*/  FFMA.FTZ R25, R201, -UR4, R25 ;  /* 0x80000004c9197c23 */ /* 0x000fe20008010019 */
[----:B------:R-:W-:Y:S01]  /*5480*/  @P4 ISETP.GE.AND P4, PT, R145, UR5, PT ;  /* 0x0000000591004c0c */ /* 0x000fe2000bf86270 */
[----:B------:R-:W-:Y:S01]  /*5490*/  FFMA.FTZ R13, R198, -UR4, R13 ;  /* 0x80000004c60d7c23 */ /* 0x000fe2000801000d */
[----:B------:R-:W-:Y:S02]  /*54a0*/  @P0 FSEL R12, R12, -INF , !P5 ;  /* 0xff8000000c0c0808 */ /* 0x000fe40006800000 */
        /* <DEDUP_REMOVED lines=11> */
[C---:B------:R-:W-:Y:S01]  /*5560*/  FFMA.FTZ R20, R203.reuse, -UR4, R20 ;  /* 0x80000004cb147c23 */ /* 0x040fe20008010014 */
[----:B------:R-:W-:Y:S01]  /*5570*/  @P1 ISETP.GE.AND P1, PT, R144, UR5, PT ;  /* 0x0000000590001c0c */ /* 0x000fe2000bf26270 */
        /* <DEDUP_REMOVED lines=17> */
[----:B------:R-:W-:Y:S01]  /*5690*/  @P0 IADD3 R140, R149, 0x11, RZ ;  /* 0x00000011958c0810 */ /* 0x000fe20007ffe0ff */
[----:B------:R-:W-:Y:S01]  /*56a0*/  FFMA.FTZ R29, R206, -UR4, R29 ;  /* 0x80000004ce1d7c23 */ /* 0x000fe2000801001d */
[----:B------:R-:W-:Y:S02]  /*56b0*/  PLOP3.LUT P0, PT, PT, PT, UP0, 0x80, 0x0 ;  /* 0x000000000000781c */ /* 0x000fe40003f0f008 */
[----:B------:R-:W-:Y:S02]  /*56c0*/  @P2 FSEL R19, R19, -INF , !P4 ;  /* 0xff80000013132808 */ /* 0x000fe40006000000 */
[----:B------:R-:W-:Y:S02]  /*56d0*/  PLOP3.LUT P4, PT, PT, PT, UP0, 0x80, 0x0 ;  /* 0x000000000000781c */ /* 0x000fe40003f8f008 */
[----:B------:R-:W-:Y:S02]  /*56e0*/  @P3 IADD3 R141, R149, 0x18, RZ ;  /* 0x00000018958d3810 */ /* 0x000fe40007ffe0ff */
[----:B------:R-:W-:Y:S02]  /*56f0*/  PLOP3.LUT P3, PT, PT, PT, UP0, 0x80, 0x0 ;  /* 0x000000000000781c */ /* 0x000fe40003f6f008 */
[----:B------:R-:W-:Y:S02]  /*5700*/  FSETP.NEU.FTZ.AND P5, PT, R251, -INF , PT ;  /* 0xff800000fb00780b */ /* 0x000fe40003fbd000 */
        /* <DEDUP_REMOVED lines=11> */
[C---:B------:R-:W-:Y:S01]  /*57c0*/  @P4 IADD3 R145, R149.reuse, 0x21, RZ ;  /* 0x0000002195914810 */ /* 0x040fe20007ffe0ff */
[----:B------:R-:W-:Y:S01]  /*57d0*/  MUFU.EX2 R213, R4 ;  /* 0x0000000400d57308 */ /* 0x000fe20000000800 */
[----:B------:R-:W-:Y:S02]  /*57e0*/  PLOP3.LUT P4, PT, PT, PT, UP0, 0x80, 0x0 ;  /* 0x000000000000781c */ /* 0x000fe40003f8f008 */
[----:B------:R-:W-:Y:S02]  /*57f0*/  @P3 FSEL R24, R24, -INF , !P1 ;  /* 0xff80000018183808 */ /* 0x000fe40004800000 */
[----:B------:R-:W-:Y:S02]  /*5800*/  PLOP3.LUT P3, PT, PT, PT, UP0, 0x80, 0x0 ;  /* 0x000000000000781c */ /* 0x000fe40003f6f008 */
[----:B------:R-:W-:Y:S02]  /*5810*/  @P2 IADD3 R0, R149, 0x20, RZ ;  /* 0x0000002095002810 */ /* 0x000fe40007ffe0ff */
[----:B------:R-:W-:Y:S01]  /*5820*/  PLOP3.LUT P2, PT, PT, PT, UP0, 0x80, 0x0 ;  /* 0x000000000000781c */ /* 0x000fe20003f4f008 */
[----:B------:R-:W-:Y:S01]  /*5830*/  MUFU.EX2 R211, R16 ;  /* 0x0000001000d37308 */ /* 0x000fe20000000800 */
[----:B------:R-:W-:Y:S02]  /*5840*/  @P5 FSEL R20, R20, -INF , !P1 ;  /* 0xff80000014145808 */ /* 0x000fe40004800000 */
[----:B------:R-:W-:Y:S02]  /*5850*/  PLOP3.LUT P5, PT, PT, PT, UP0, 0x80, 0x0 ;  /* 0x000000000000781c */ /* 0x000fe40003faf008 */
[----:B------:R-:W-:Y:S01]  /*5860*/  @P6 ISETP.GE.AND P6, PT, R140, UR5, PT ;  /* 0x000000058c006c0c */ /* 0x000fe2000bfc6270 */
[C---:B------:R-:W-:Y:S01]  /*5870*/  FMUL.FTZ R140, R247.reuse, 1.4426950216293334961 ;  /* 0x3fb8aa3bf78c7820 */ /* 0x040fe20000410000 */
[----:B------:R-:W-:Y:S01]  /*5880*/  @P0 FSEL R26, R26, -INF , !P1 ;  /* 0xff8000001a1a0808 */ /* 0x000fe20004800000 */
[----:B------:R-:W-:Y:S01]  /*5890*/  FFMA.FTZ R20, R20, c[0x0][0x23c], -R148 ;  /* 0x00008f0014147a23 */ /* 0x000fe20000010894 */
[----:B------:R-:W-:Y:S01]  /*58a0*/  FSETP.NEU.FTZ.AND P0, PT, R247, -INF , PT ;  /* 0xff800000f700780b */ /* 0x000fe20003f1d000 */
[----:B------:R1:W-:Y:S01]  /*58b0*/  MUFU.EX2 R216, R5 ;  /* 0x0000000500d87308 */ /* 0x0003e20000000800 */
[----:B------:R-:W-:Y:S02]  /*58c0*/  LOP3.LUT R151, R147, UR22, R158, 0x96, !PT ;  /* 0x0000001693977c12 */ /* 0x000fe4000f8e969e */
[----:B------:R-:W-:Y:S02]  /*58d0*/  LOP3.LUT R153, R191, UR22, R156, 0x96, !PT ;  /* 0x00000016bf997c12 */ /* 0x000fe4000f8e969c */
[----:B------:R-:W-:Y:S02]  /*58e0*/  LOP3.LUT R191, R165, UR20, R146, 0x96, !PT ;  /* 0x00000014a5bf7c12 */ /* 0x000fe4000f8e9692 */
[----:B------:R-:W-:Y:S02]  /*58f0*/  @P4 ISETP.GE.AND P4, PT, R144, UR5, PT ;  /* 0x0000000590004c0c */ /* 0x000fe4000bf86270 */
[----:B------:R-:W-:Y:S01]  /*5900*/  @P3 ISETP.GE.AND P3, PT, R145, UR5, PT ;  /* 0x0000000591003c0c */ /* 0x000fe2000bf66270 */
[----:B------:R-:W1:Y:S01]  /*5910*/  I2F R165, R185 ;  /* 0x000000b900a57306 */ /* 0x000e620000201400 */
[----:B------:R-:W-:Y:S01]  /*5920*/  FSEL R140, R140, RZ, P0 ;  /* 0x000000ff8c8c7208 */ /* 0x000fe20000000000 */
[----:B------:R-:W2:Y:S01]  /*5930*/  LDSM.16.M88.4 R144, [R172+0xd000] ;  /* 0x00d00000ac90783b */ /* 0x000ea20000000200 */
[----:B------:R-:W-:Y:S02]  /*5940*/  PLOP3.LUT P0, PT, PT, PT, UP0, 0x80, 0x0 ;  /* 0x000000000000781c */ /* 0x000fe40003f0f008 */
[----:B------:R-:W-:Y:S01]  /*5950*/  @P2 ISETP.GE.AND P2, PT, R141, UR5, PT ;  /* 0x000000058d002c0c */ /* 0x000fe2000bf46270 */
[C---:B------:R-:W-:Y:S01]  /*5960*/  FMUL.FTZ R141, R252.reuse, 1.4426950216293334961 ;  /* 0x3fb8aa3bfc8d7820 */ /* 0x040fe20000410000 */
[----:B------:R-:W-:Y:S01]  /*5970*/  FSETP.NEU.FTZ.AND P1, PT, R252, -INF , PT ;  /* 0xff800000fc00780b */ /* 0x000fe20003f3d000 */
[--C-:B------:R-:W-:Y:S01]  /*5980*/  FFMA.FTZ R8, R8, c[0x0][0x23c], -R140.reuse ;  /* 0x00008f0008087a23 */ /* 0x100fe2000001088c */
[----:B------:R-:W-:Y:S01]  /*5990*/  @P5 ISETP.GE.AND P5, PT, R0, UR5, PT ;  /* 0x0000000500005c0c */ /* 0x000fe2000bfa6270 */
[C---:B------:R-:W-:Y:S01]  /*59a0*/  FMUL.FTZ R0, R250.reuse, 1.4426950216293334961 ;  /* 0x3fb8aa3bfa007820 */ /* 0x040fe20000410000 */
[----:B------:R-:W-:Y:S01]  /*59b0*/  FSEL R141, R141, RZ, P1 ;  /* 0x000000ff8d8d7208 */ /* 0x000fe20000800000 */
[--C-:B------:R-:W-:Y:S01]  /*59c0*/  FFMA.FTZ R9, R9, c[0x0][0x23c], -R140.reuse ;  /* 0x00008f0009097a23 */ /* 0x100fe2000001088c */
[----:B------:R-:W-:Y:S01]  /*59d0*/  FSETP.NEU.FTZ.AND P1, PT, R250, -INF , PT ;  /* 0xff800000fa00780b */ /* 0x000fe20003f3d000 */
[----:B------:R-:W-:Y:S01]  /*59e0*/  FFMA.FTZ R12, R12, c[0x0][0x23c], -R140 ;  /* 0x00008f000c0c7a23 */ /* 0x000fe2000001088c */
[----:B------:R-:W-:Y:S01]  /*59f0*/  LOP3.LUT R155, R155, UR22, R158, 0x96, !PT ;  /* 0x000000169b9b7c12 */ /* 0x000fe2000f8e969e */
[--C-:B------:R-:W-:Y:S01]  /*5a00*/  FFMA.FTZ R7, R7, c[0x0][0x23c], -R141.reuse ;  /* 0x00008f0007077a23 */ /* 0x100fe2000001088d */
[----:B------:R-:W-:Y:S01]  /*5a10*/  FSEL R0, R0, RZ, P1 ;  /* 0x000000ff00007208 */ /* 0x000fe20000800000 */
[--C-:B------:R-:W-:Y:S01]  /*5a20*/  FFMA.FTZ R6, R6, c[0x0][0x23c], -R141.reuse ;  /* 0x00008f0006067a23 */ /* 0x100fe2000001088d */
[----:B------:R-:W-:Y:S01]  /*5a30*/  PLOP3.LUT P1, PT, PT, PT, UP0, 0x80, 0x0 ;  /* 0x000000000000781c */ /* 0x000fe20003f2f008 */
[----:B------:R-:W-:Y:S01]  /*5a40*/  FFMA.FTZ R13, R13, c[0x0][0x23c], -R140 ;  /* 0x00008f000d0d7a23 */ /* 0x000fe2000001088c */
[----:B------:R-:W-:Y:S01]  /*5a50*/  @P0 FSEL R21, R21, -INF , !P6 ;  /* 0xff80000015150808 */ /* 0x000fe20007000000 */
[----:B------:R-:W-:Y:S01]  /*5a60*/  FFMA.FTZ R14, R14, c[0x0][0x23c], -R0 ;  /* 0x00008f000e0e7a23 */ /* 0x000fe20000010800 */
[----:B------:R-:W-:Y:S01]  /*5a70*/  PLOP3.LUT P0, PT, PT, PT, UP0, 0x80, 0x0 ;  /* 0x000000000000781c */ /* 0x000fe20003f0f008 */
[----:B-1----:R-:W-:Y:S01]  /*5a80*/  IMAD.WIDE.U32 R4, R151, -0x326172a9, RZ ;  /* 0xcd9e8d5797047825 */ /* 0x002fe200078e00ff */
[----:B------:R-:W-:Y:S01]  /*5a90*/  LOP3.LUT R163, R163, UR22, R156, 0x96, !PT ;  /* 0x00000016a3a37c12 */ /* 0x000fe2000f8e969c */
[----:B------:R1:W-:Y:S01]  /*5aa0*/  MUFU.EX2 R220, R7 ;  /* 0x0000000700dc7308 */ /* 0x0003e20000000800 */
[----:B------:R-:W-:Y:S01]  /*5ab0*/  LOP3.LUT R162, R161, UR20, R162, 0x96, !PT ;  /* 0x00000014a1a27c12 */ /* 0x000fe2000f8e96a2 */
[--C-:B------:R-:W-:Y:S02]  /*5ac0*/  FFMA.FTZ R10, R10, c[0x0][0x23c], -R0.reuse ;  /* 0x00008f000a0a7a23 */ /* 0x100fe40000010800 */
[----:B------:R-:W-:Y:S02]  /*5ad0*/  IMAD.WIDE.U32 R142, R163, -0x326172a9, RZ ;  /* 0xcd9e8d57a38e7825 */ /* 0x000fe400078e00ff */
[----:B------:R-:W-:Y:S02]  /*5ae0*/  @P1 FSEL R23, R23, -INF , !P6 ;  /* 0xff80000017171808 */ /* 0x000fe40007000000 */
[----:B------:R-:W-:Y:S01]  /*5af0*/  PLOP3.LUT P1, PT, PT, PT, UP0, 0x80, 0x0 ;  /* 0x000000000000781c */ /* 0x000fe20003f2f008 */
[--C-:B------:R-:W-:Y:S01]  /*5b00*/  FFMA.FTZ R11, R11, c[0x0][0x23c], -R0.reuse ;  /* 0x00008f000b0b7a23 */ /* 0x100fe20000010800 */
[----:B------:R-:W-:Y:S01]  /*5b10*/  @P0 FSEL R25, R25, -INF , !P6 ;  /* 0xff80000019190808 */ /* 0x000fe20007000000 */
[--C-:B------:R-:W-:Y:S01]  /*5b20*/  FFMA.FTZ R18, R18, c[0x0][0x23c], -R141.reuse ;  /* 0x00008f0012127a23 */ /* 0x100fe2000001088d */
[----:B------:R-:W-:Y:S01]  /*5b30*/  PLOP3.LUT P0, PT, PT, PT, UP0, 0x80, 0x0 ;  /* 0x000000000000781c */ /* 0x000fe20003f0f008 */
[--C-:B------:R-:W-:Y:S01]  /*5b40*/  FFMA.FTZ R19, R19, c[0x0][0x23c], -R141.reuse ;  /* 0x00008f0013137a23 */ /* 0x100fe2000001088d */
[----:B------:R1:W-:Y:S01]  /*5b50*/  MUFU.EX2 R221, R6 ;  /* 0x0000000600dd7308 */ /* 0x0003e20000000800 */
[----:B------:R-:W-:Y:S01]  /*5b60*/  FFMA.FTZ R15, R15, c[0x0][0x23c], -R0 ;  /* 0x00008f000f0f7a23 */ /* 0x000fe20000010800 */
[-C--:B--2---:R-:W-:Y:S01]  /*5b70*/  HMMA.16816.F32 R36, R136, R144.reuse, R36 ;  /* 0x000000908824723c */ /* 0x084fe20000001824 */
[--C-:B------:R-:W-:Y:S02]  /*5b80*/  FFMA.FTZ R23, R23, c[0x0][0x23c], -R141.reuse ;  /* 0x00008f0017177a23 */ /* 0x100fe4000001088d */
[--C-:B------:R-:W-:Y:S02]  /*5b90*/  FFMA.FTZ R24, R24, c[0x0][0x23c], -R140.reuse ;  /* 0x00008f0018187a23 */ /* 0x100fe4000001088c */
[----:B------:R-:W-:Y:S01]  /*5ba0*/  @P1 FSEL R27, R27, -INF , !P6 ;  /* 0xff8000001b1b1808 */ /* 0x000fe20007000000 */
[----:B------:R-:W-:Y:S01]  /*5bb0*/  FFMA.FTZ R22, R22, c[0x0][0x23c], -R141 ;  /* 0x00008f0016167a23 */ /* 0x000fe2000001088d */
[----:B------:R-:W-:Y:S01]  /*5bc0*/  PLOP3.LUT P1, PT, PT, PT, UP0, 0x80, 0x0 ;  /* 0x000000000000781c */ /* 0x000fe20003f2f008 */
[C---:B------:R-:W-:Y:S01]  /*5bd0*/  HMMA.16816.F32 R40, R132.reuse, R144, R40 ;  /* 0x000000908428723c */ /* 0x040fe20000001828 */
[----:B------:R-:W-:Y:S01]  /*5be0*/  PLOP3.LUT P6, PT, PT, PT, UP0, 0x80, 0x0 ;  /* 0x000000000000781c */ /* 0x000fe20003fcf008 */
[----:B------:R-:W-:Y:S02]  /*5bf0*/  MUFU.EX2 R224, R14 ;  /* 0x0000000e00e07308 */ /* 0x000fe40000000800 */
[----:B------:R-:W-:Y:S01]  /*5c00*/  @P0 FSEL R28, R28, -INF , !P2 ;  /* 0xff8000001c1c0808 */ /* 0x000fe20005000000 */
[----:B------:R-:W-:Y:S01]  /*5c10*/  FFMA.FTZ R25, R25, c[0x0][0x23c], -R140 ;  /* 0x00008f0019197a23 */ /* 0x000fe2000001088c */
[----:B------:R-:W-:Y:S01]  /*5c20*/  PLOP3.LUT P0, PT, PT, PT, UP0, 0x80, 0x0 ;  /* 0x000000000000781c */ /* 0x000fe20003f0f008 */
[--C-:B------:R-:W-:Y:S01]  /*5c30*/  FFMA.FTZ R27, R27, c[0x0][0x23c], -R0.reuse ;  /* 0x00008f001b1b7a23 */ /* 0x100fe20000010800 */
[-C--:B------:R-:W-:Y:S01]  /*5c40*/  HMMA.16816.F32 R44, R132, R146.reuse, R44 ;  /* 0x00000092842c723c */ /* 0x080fe2000000182c */
[----:B------:R-:W-:Y:S03]  /*5c50*/  FFMA.FTZ R26, R26, c[0x0][0x23c], -R0 ;  /* 0x00008f001a1a7a23 */ /* 0x000fe60000010800 */
[----:B------:R-:W-:Y:S01]  /*5c60*/  @P1 FSEL R30, R30, -INF , !P2 ;  /* 0xff8000001e1e1808 */ /* 0x000fe20005000000 */
[----:B------:R-:W-:Y:S01]  /*5c70*/  FFMA.FTZ R28, R28, c[0x0][0x23c], -R140 ;  /* 0x00008f001c1c7a23 */ /* 0x000fe2000001088c */
[----:B------:R-:W-:Y:S01]  /*5c80*/  PLOP3.LUT P1, PT, PT, PT, UP0, 0x80, 0x0 ;  /* 0x000000000000781c */ /* 0x000fe20003f2f008 */
[----:B------:R-:W-:Y:S01]  /*5c90*/  IMAD.WIDE.U32 R158, R159, -0x2daee0ad, RZ ;  /* 0xd2511f539f9e7825 */ /* 0x000fe200078e00ff */
[----:B------:R-:W-:Y:S01]  /*5ca0*/  @P6 FSEL R32, R32, -INF , !P2 ;  /* 0xff80000020206808 */ /* 0x000fe20005000000 */
[C---:B------:R-:W-:Y:S01]  /*5cb0*/  HMMA.16816.F32 R48, R136.reuse, R146, R48 ;  /* 0x000000928830723c */ /* 0x040fe20000001830 */
[----:B------:R-:W-:Y:S01]  /*5cc0*/  PLOP3.LUT P6, PT, PT, PT, UP0, 0x80, 0x0 ;  /* 0x000000000000781c */ /* 0x000fe20003fcf008 */
[----:B------:R2:W-:Y:S01]  /*5cd0*/  MUFU.EX2 R222, R8 ;  /* 0x0000000800de7308 */ /* 0x0005e20000000800 */
[----:B------:R-:W-:Y:S01]  /*5ce0*/  @P0 FSEL R34, R34, -INF , !P2 ;  /* 0xff80000022220808 */ /* 0x000fe20005000000 */
[----:B------:R-:W-:Y:S01]  /*5cf0*/  FFMA.FTZ R37, R217, -UR4, R37 ;  /* 0x80000004d9257c23 */ /* 0x000fe20008010025 */
[----:B------:R-:W-:Y:S01]  /*5d00*/  PLOP3.LUT P2, PT, PT, PT, UP0, 0x80, 0x0 ;  /* 0x000000000000781c */ /* 0x000fe20003f4f008 */
[----:B------:R-:W-:Y:S01]  /*5d10*/  FFMA.FTZ R32, R32, c[0x0][0x23c], -R148 ;  /* 0x00008f0020207a23 */ /* 0x000fe20000010894 */
[----:B------:R-:W-:Y:S01]  /*5d20*/  PLOP3.LUT P0, PT, PT, PT, UP0, 0x80, 0x0 ;  /* 0x000000000000781c */ /* 0x000fe20003f0f008 */
[----:B------:R-:W-:Y:S01]  /*5d30*/  FFMA.FTZ R34, R34, c[0x0][0x23c], -R141 ;  /* 0x00008f0022227a23 */ /* 0x000fe2000001088d */
[----:B------:R-:W-:Y:S03]  /*5d40*/  LOP3.LUT R159, R159, UR20, R154, 0x96, !PT ;  /* 0x000000149f9f7c12 */ /* 0x000fe6000f8e969a */
[----:B------:R-:W-:Y:S01]  /*5d50*/  @P1 FSEL R29, R29, -INF , !P4 ;  /* 0xff8000001d1d1808 */ /* 0x000fe20006000000 */
[----:B------:R-:W-:Y:S01]  /*5d60*/  MUFU.EX2 R192, R34 ;  /* 0x0000002200c07308 */ /* 0x000fe20000000800 */
[----:B------:R-:W-:Y:S01]  /*5d70*/  @P6 FSEL R31, R31, -INF , !P4 ;  /* 0xff8000001f1f6808 */ /* 0x000fe20006000000 */
[----:B------:R-:W-:Y:S01]  /*5d80*/  FFMA.FTZ R44, R166, -UR4, R44 ;  /* 0x80000004a62c7c23 */ /* 0x000fe2000801002c */
[----:B------:R-:W-:Y:S01]  /*5d90*/  PLOP3.LUT P1, PT, PT, PT, UP0, 0x80, 0x0 ;  /* 0x000000000000781c */ /* 0x000fe20003f2f008 */
[----:B------:R-:W-:Y:S01]  /*5da0*/  IMAD.WIDE.U32 R144, R159, -0x326172a9, RZ ;  /* 0xcd9e8d579f907825 */ /* 0x000fe200078e00ff */
[----:B------:R-:W-:Y:S02]  /*5db0*/  @P2 FSEL R33, R33, -INF , !P4 ;  /* 0xff80000021212808 */ /* 0x000fe40006000000 */
[----:B------:R-:W-:Y:S01]  /*5dc0*/  PLOP3.LUT P2, PT, PT, PT, UP0, 0x80, 0x0 ;  /* 0x000000000000781c */ /* 0x000fe20003f4f008 */
[----:B------:R-:W-:Y:S01]  /*5dd0*/  FFMA.FTZ R29, R29, c[0x0][0x23c], -R140 ;  /* 0x00008f001d1d7a23 */ /* 0x000fe2000001088c */
[----:B------:R-:W-:Y:S01]  /*5de0*/  @P0 FSEL R35, R35, -INF , !P4 ;  /* 0xff80000023230808 */ /* 0x000fe20006000000 */
[----:B------:R-:W-:Y:S01]  /*5df0*/  FFMA.FTZ R33, R33, c[0x0][0x23c], -R148 ;  /* 0x00008f0021217a23 */ /* 0x000fe20000010894 */
[----:B------:R-:W-:Y:S01]  /*5e00*/  PLOP3.LUT P4, PT, PT, PT, UP0, 0x80, 0x0 ;  /* 0x000000000000781c */ /* 0x000fe20003f8f008 */
[----:B------:R-:W-:Y:S01]  /*5e10*/  FFMA.FTZ R51, R217, -UR4, R51 ;  /* 0x80000004d9337c23 */ /* 0x000fe20008010033 */
[----:B------:R-:W-:Y:S01]  /*5e20*/  PLOP3.LUT P6, PT, PT, PT, UP0, 0x80, 0x0 ;  /* 0x000000000000781c */ /* 0x000fe20003fcf008 */
[----:B------:R-:W-:Y:S01]  /*5e30*/  FFMA.FTZ R42, R207, -UR4, R42 ;  /* 0x80000004cf2a7c23 */ /* 0x000fe2000801002a */
[----:B------:R-:W-:Y:S01]  /*5e40*/  PLOP3.LUT P0, PT, PT, PT, UP0, 0x80, 0x0 ;  /* 0x000000000000781c */ /* 0x000fe20003f0f008 */
[----:B------:R-:W-:Y:S01]  /*5e50*/  FFMA.FTZ R40, R205, -UR4, R40 ;  /* 0x80000004cd287c23 */ /* 0x000fe20008010028 */
[----:B------:R-:W4:Y:S01]  /*5e60*/  LDL R217, [R1] ;  /* 0x0000000001d97983 */ /* 0x000f220000100800 */
[----:B------:R-:W-:Y:S01]  /*5e70*/  MUFU.EX2 R185, R33 ;  /* 0x0000002100b97308 */ /* 0x000fe20000000800 */
[--C-:B------:R-:W-:Y:S02]  /*5e80*/  FFMA.FTZ R35, R35, c[0x0][0x23c], -R141.reuse ;  /* 0x00008f0023237a23 */ /* 0x100fe4000001088d */
[----:B------:R-:W-:Y:S01]  /*5e90*/  @P2 FSEL R40, R40, -INF , !P5 ;  /* 0xff80000028282808 */ /* 0x000fe20006800000 */
[--C-:B------:R-:W-:Y:S01]  /*5ea0*/  FFMA.FTZ R30, R30, c[0x0][0x23c], -R0.reuse ;  /* 0x00008f001e1e7a23 */ /* 0x100fe20000010800 */
[----:B------:R-:W-:Y:S01]  /*5eb0*/  PLOP3.LUT P2, PT, PT, PT, UP0, 0x80, 0x0 ;  /* 0x000000000000781c */ /* 0x000fe20003f4f008 */
[----:B------:R-:W-:Y:S01]  /*5ec0*/  FFMA.FTZ R31, R31, c[0x0][0x23c], -R0 ;  /* 0x00008f001f1f7a23 */ /* 0x000fe20000010800 */
[----:B------:R-:W-:Y:S01]  /*5ed0*/  @P4 FSEL R42, R42, -INF , !P5 ;  /* 0xff8000002a2a4808 */ /* 0x000fe20006800000 */
[----:B------:R-:W-:Y:S01]  /*5ee0*/  FFMA.FTZ R40, R40, c[0x0][0x23c], -R140 ;  /* 0x00008f0028287a23 */ /* 0x000fe2000001088c */
[----:B------:R-:W-:Y:S01]  /*5ef0*/  PLOP3.LUT P4, PT, PT, PT, UP0, 0x80, 0x0 ;  /* 0x000000000000781c */ /* 0x000fe20003f8f008 */
[----:B------:R-:W-:Y:S01]  /*5f00*/  FFMA.FTZ R38, R199, -UR4, R38 ;  /* 0x80000004c7267c23 */ /* 0x000fe20008010026 */
[----:B------:R-:W-:Y:S01]  /*5f10*/  @P0 FSEL R37, R37, -INF , !P3 ;  /* 0xff80000025250808 */ /* 0x000fe20005800000 */
[----:B------:R-:W-:Y:S01]  /*5f20*/  FFMA.FTZ R36, R215, -UR4, R36 ;  /* 0x80000004d7247c23 */ /* 0x000fe20008010024 */
[----:B------:R-:W-:Y:S01]  /*5f30*/  PLOP3.LUT P0, PT, PT, PT, UP0, 0x80, 0x0 ;  /* 0x000000000000781c */ /* 0x000fe20003f0f008 */
[----:B------:R-:W-:Y:S01]  /*5f40*/  MUFU.EX2 R189, R32 ;  /* 0x0000002000bd7308 */ /* 0x000fe20000000800 */
[----:B------:R-:W-:Y:S01]  /*5f50*/  @P6 FSEL R38, R38, -INF , !P5 ;  /* 0xff80000026266808 */ /* 0x000fe20006800000 */
[----:B------:R-:W-:Y:S01]  /*5f60*/  FFMA.FTZ R37, R37, c[0x0][0x23c], -R148 ;  /* 0x00008f0025257a23 */ /* 0x000fe20000010894 */
[----:B------:R-:W-:Y:S01]  /*5f70*/  @P1 FSEL R36, R36, -INF , !P5 ;  /* 0xff80000024241808 */ /* 0x000fe20006800000 */
[----:B------:R-:W-:Y:S01]  /*5f80*/  FFMA.FTZ R42, R42, c[0x0][0x23c], -R0 ;  /* 0x00008f002a2a7a23 */ /* 0x000fe20000010800 */
[----:B------:R-:W-:Y:S01]  /*5f90*/  PLOP3.LUT P1, PT, PT, PT, UP0, 0x80, 0x0 ;  /* 0x000000000000781c */ /* 0x000fe20003f2f008 */
[----:B------:R-:W-:Y:S01]  /*5fa0*/  FFMA.FTZ R38, R38, c[0x0][0x23c], -R141 ;  /* 0x00008f0026267a23 */ /* 0x000fe2000001088d */
[----:B------:R-:W-:Y:S01]  /*5fb0*/  PLOP3.LUT P6, PT, PT, PT, UP0, 0x80, 0x0 ;  /* 0x000000000000781c */ /* 0x000fe20003fcf008 */
[----:B------:R-:W-:Y:S01]  /*5fc0*/  FFMA.FTZ R43, R206, -UR4, R43 ;  /* 0x80000004ce2b7c23 */ /* 0x000fe2000801002b */
[----:B-1----:R-:W-:Y:S01]  /*5fd0*/  @P4 IADD3 R7, R149, 0x28, RZ ;  /* 0x0000002895074810 */ /* 0x002fe20007ffe0ff */
[----:B------:R-:W-:Y:S01]  /*5fe0*/  FFMA.FTZ R36, R36, c[0x0][0x23c], -R148 ;  /* 0x00008f0024247a23 */ /* 0x000fe20000010894 */
[----:B------:R-:W-:Y:S01]  /*5ff0*/  PLOP3.LUT P4, PT, PT, PT, UP0, 0x80, 0x0 ;  /* 0x000000000000781c */ /* 0x000fe20003f8f008 */
[----:B------:R-:W-:Y:S01]  /*6000*/  MUFU.EX2 R207, R24 ;  /* 0x0000001800cf7308 */ /* 0x000fe20000000800 */
[----:B------:R-:W-:Y:S01]  /*6010*/  @P2 FSEL R43, R43, -INF , !P3 ;  /* 0xff8000002b2b2808 */ /* 0x000fe20005800000 */
[----:B------:R-:W-:Y:S01]  /*6020*/  IMAD.WIDE.U32 R156, R157, -0x2daee0ad, RZ ;  /* 0xd2511f539d9c7825 */ /* 0x000fe200078e00ff */
[----:B------:R-:W-:Y:S02]  /*6030*/  PLOP3.LUT P2, PT, PT, PT, UP0, 0x80, 0x0 ;  /* 0x000000000000781c */ /* 0x000fe40003f4f008 */
[----:B------:R-:W-:Y:S01]  /*6040*/  PLOP3.LUT P5, PT, PT, PT, UP0, 0x80, 0x0 ;  /* 0x000000000000781c */ /* 0x000fe20003faf008 */
[----:B------:R-:W-:Y:S01]  /*6050*/  FFMA.FTZ R39, R197, -UR4, R39 ;  /* 0x80000004c5277c23 */ /* 0x000fe20008010027 */
[----:B------:R-:W-:Y:S01]  /*6060*/  @P0 IADD3 R6, R149, 0x30, RZ ;  /* 0x0000003095060810 */ /* 0x000fe20007ffe0ff */
[----:B---3--:R-:W-:Y:S01]  /*6070*/  FFMA.FTZ R41, R209, -UR4, R41 ;  /* 0x80000004d1297c23 */ /* 0x008fe20008010029 */
[----:B------:R-:W-:Y:S01]  /*6080*/  LOP3.LUT R190, R157, UR20, R190, 0x96, !PT ;  /* 0x000000149dbe7c12 */ /* 0x000fe2000f8e96be */
[----:B------:R-:W-:Y:S01]  /*6090*/  FFMA.FTZ R43, R43, c[0x0][0x23c], -R0 ;  /* 0x00008f002b2b7a23 */ /* 0x000fe20000010800 */
[----:B------:R-:W-:Y:S01]  /*60a0*/  @P1 FSEL R39, R39, -INF , !P3 ;  /* 0xff80000027271808 */ /* 0x000fe20005800000 */
[----:B------:R1:W-:Y:S01]  /*60b0*/  MUFU.EX2 R225, R9 ;  /* 0x0000000900e17308 */ /* 0x0003e20000000800 */
[----:B------:R-:W-:Y:S01]  /*60c0*/  @P6 FSEL R41, R41, -INF , !P3 ;  /* 0xff80000029296808 */ /* 0x000fe20005800000 */
[----:B------:R-:W-:Y:S01]  /*60d0*/  IMAD.WIDE.U32 R154, R155, -0x326172a9, RZ ;  /* 0xcd9e8d579b9a7825 */ /* 0x000fe200078e00ff */
[----:B------:R-:W-:Y:S02]  /*60e0*/  PLOP3.LUT P3, PT, PT, PT, UP0, 0x80, 0x0 ;  /* 0x000000000000781c */ /* 0x000fe40003f6f008 */
[----:B------:R-:W-:Y:S01]  /*60f0*/  LOP3.LUT R157, R5, UR21, R152, 0x96, !PT ;  /* 0x00000015059d7c12 */ /* 0x000fe2000f8e9698 */
[----:B------:R-:W-:Y:S01]  /*6100*/  FFMA.FTZ R41, R41, c[0x0][0x23c], -R140 ;  /* 0x00008f0029297a23 */ /* 0x000fe2000001088c */
[----:B------:R-:W-:Y:S01]  /*6110*/  LOP3.LUT R155, R155, UR21, R152, 0x96, !PT ;  /* 0x000000159b9b7c12 */ /* 0x000fe2000f8e9698 */
[----:B------:R-:W-:Y:S01]  /*6120*/  FFMA.FTZ R39, R39, c[0x0][0x23c], -R141 ;  /* 0x00008f0027277a23 */ /* 0x000fe2000001088d */
[----:B------:R-:W-:Y:S01]  /*6130*/  @P2 ISETP.GE.AND P2, PT, R7, UR5, PT ;  /* 0x0000000507002c0c */ /* 0x000fe2000bf46270 */
[----:B------:R-:W-:Y:S01]  /*6140*/  MUFU.EX2 R219, R12 ;  /* 0x0000000c00db7308 */ /* 0x000fe20000000800 */
[----:B------:R-:W-:Y:S01]  /*6150*/  @P4 ISETP.GE.AND P4, PT, R6, UR5, PT ;  /* 0x0000000506004c0c */ /* 0x000fe2000bf86270 */
[----:B------:R-:W-:Y:S01]  /*6160*/  IMAD.WIDE.U32 R6, R191, -0x326172a9, RZ ;  /* 0xcd9e8d57bf067825 */ /* 0x000fe200078e00ff */
[----:B------:R-:W-:Y:S02]  /*6170*/  @P5 IADD3 R5, R149, 0x29, RZ ;  /* 0x0000002995055810 */ /* 0x000fe40007ffe0ff */
[----:B------:R-:W-:Y:S01]  /*6180*/  PLOP3.LUT P1, PT, PT, PT, UP0, 0x80, 0x0 ;  /* 0x000000000000781c */ /* 0x000fe20003f2f008 */
[----:B------:R-:W-:Y:S01]  /*6190*/  IMAD.WIDE.U32 R152, R153, -0x326172a9, RZ ;  /* 0xcd9e8d5799987825 */ /* 0x000fe200078e00ff */
[----:B------:R-:W-:Y:S02]  /*61a0*/  PLOP3.LUT P6, PT, PT, PT, UP0, 0x80, 0x0 ;  /* 0x000000000000781c */ /* 0x000fe40003fcf008 */
[----:B------:R-:W-:Y:S01]  /*61b0*/  PLOP3.LUT P0, PT, PT, PT, UP0, 0x80, 0x0 ;  /* 0x000000000000781c */ /* 0x000fe20003f0f008 */
[----:B------:R3:W-:Y:S01]  /*61c0*/  MUFU.EX2 R218, R13 ;  /* 0x0000000d00da7308 */ /* 0x0007e20000000800 */
[----:B------:R-:W-:Y:S01]  /*61d0*/  LOP3.LUT R151, R153, UR21, R150, 0x96, !PT ;  /* 0x0000001599977c12 */ /* 0x000fe2000f8e9696 */
[----:B------:R-:W-:Y:S01]  /*61e0*/  FFMA.FTZ R48, R167, -UR4, R48 ;  /* 0x80000004a7307c23 */ /* 0x000fe20008010030 */
[----:B------:R-:W-:Y:S01]  /*61f0*/  LOP3.LUT R153, R143, UR21, R150, 0x96, !PT ;  /* 0x000000158f997c12 */ /* 0x000fe2000f8e9696 */
[----:B------:R-:W-:Y:S01]  /*6200*/  FFMA.FTZ R50, R215, -UR4, R50 ;  /* 0x80000004d7327c23 */ /* 0x000fe20008010032 */
[----:B------:R-:W-:Y:S01]  /*6210*/  @P3 ISETP.GE.AND P3, PT, R5, UR5, PT ;  /* 0x0000000505003c0c */ /* 0x000fe2000bf66270 */
[----:B------:R-:W-:Y:S01]  /*6220*/  FFMA.FTZ R45, R181, -UR4, R45 ;  /* 0x80000004b52d7c23 */ /* 0x000fe2000801002d */
[----:B------:R-:W-:Y:S01]  /*6230*/  LOP3.LUT R143, R7, UR19, R4, 0x96, !PT ;  /* 0x00000013078f7c12 */ /* 0x000fe2000f8e9604 */
[----:B------:R-:W-:Y:S01]  /*6240*/  IMAD.WIDE.U32 R4, R190, -0x326172a9, RZ ;  /* 0xcd9e8d57be047825 */ /* 0x000fe200078e00ff */
[C---:B--2---:R-:W-:Y:S01]  /*6250*/  @P1 IADD3 R8, R149.reuse, 0x31, RZ ;  /* 0x0000003195081810 */ /* 0x044fe20007ffe0ff */
[----:B------:R2:W-:Y:S01]  /*6260*/  MUFU.EX2 R210, R17 ;  /* 0x0000001100d27308 */ /* 0x0005e20000000800 */
[----:B-1----:R-:W-:Y:S01]  /*6270*/  @P6 IADD3 R9, R149, 0x38, RZ ;  /* 0x0000003895096810 */ /* 0x002fe20007ffe0ff */
[----:B------:R-:W-:Y:S01]  /*6280*/  FFMA.FTZ R49, R182, -UR4, R49 ;  /* 0x80000004b6317c23 */ /* 0x000fe20008010031 */
[----:B------:R-:W-:Y:S01]  /*6290*/  LOP3.LUT R14, R5, UR19, R152, 0x96, !PT ;  /* 0x00000013050e7c12 */ /* 0x000fe2000f8e9698 */
[----:B------:R-:W-:Y:S01]  /*62a0*/  FFMA.FTZ R5, R21, c[0x0][0x23c], -R148 ;  /* 0x00008f0015057a23 */ /* 0x000fe20000010894 */
[----:B------:R-:W-:Y:S01]  /*62b0*/  @P0 IADD3 R149, R149, 0x39, RZ ;  /* 0x0000003995950810 */ /* 0x000fe20007ffe0ff */
[----:B------:R-:W-:Y:S01]  /*62c0*/  FFMA.FTZ R46, R205, -UR4, R46 ;  /* 0x80000004cd2e7c23 */ /* 0x000fe2000801002e */
[----:B------:R-:W-:Y:S01]  /*62d0*/  PLOP3.LUT P0, PT, PT, PT, UP0, 0x80, 0x0 ;  /* 0x000000000000781c */ /* 0x000fe20003f0f008 */
[----:B------:R-:W-:Y:S01]  /*62e0*/  FFMA.FTZ R47, R209, -UR4, R47 ;  /* 0x80000004d12f7c23 */ /* 0x000fe2000801002f */
[----:B------:R-:W-:Y:S01]  /*62f0*/  PLOP3.LUT P5, PT, PT, PT, UP0, 0x80, 0x0 ;  /* 0x000000000000781c */ /* 0x000fe20003faf008 */
[----:B------:R1:W-:Y:S01]  /*6300*/  MUFU.EX2 R227, R10 ;  /* 0x0000000a00e37308 */ /* 0x0003e20000000800 */
[----:B------:R-:W-:Y:S02]  /*6310*/  PLOP3.LUT P1, PT, PT, PT, UP0, 0x80, 0x0 ;  /* 0x000000000000781c */ /* 0x000fe40003f2f008 */
[----:B------:R-:W-:Y:S01]  /*6320*/  LOP3.LUT R154, R145, UR19, R154, 0x96, !PT ;  /* 0x00000013919a7c12 */ /* 0x000fe2000f8e969a */
[----:B---3--:R-:W-:Y:S01]  /*6330*/  IMAD.WIDE.U32 R12, R157, -0x2daee0ad, RZ ;  /* 0xd2511f539d0c7825 */ /* 0x008fe200078e00ff */
[----:B------:R-:W-:Y:S03]  /*6340*/  PLOP3.LUT P6, PT, PT, PT, UP0, 0x80, 0x0 ;  /* 0x000000000000781c */ /* 0x000fe60003fcf008 */
[----:B------:R-:W-:Y:S02]  /*6350*/  IMAD.WIDE.U32 R146, R154, -0x2daee0ad, RZ ;  /* 0xd2511f539a927825 */ /* 0x000fe400078e00ff */
[----:B------:R-:W-:Y:S01]  /*6360*/  @P0 FSEL R44, R44, -INF , !P2 ;  /* 0xff8000002c2c0808 */ /* 0x000fe20005000000 */
[----:B------:R3:W-:Y:S01]  /*6370*/  MUFU.EX2 R226, R11 ;  /* 0x0000000b00e27308 */ /* 0x0007e20000000800 */
[----:B------:R-:W-:Y:S02]  /*6380*/  PLOP3.LUT P0, PT, PT, PT, UP0, 0x80, 0x0 ;  /* 0x000000000000781c */ /* 0x000fe40003f0f008 */
[----:B------:R-:W-:Y:S01]  /*6390*/  @P5 ISETP.GE.AND P5, PT, R8, UR5, PT ;  /* 0x0000000508005c0c */ /* 0x000fe2000bfa6270 */
[----:B--2---:R-:W-:Y:S01]  /*63a0*/  IMAD.WIDE.U32 R16, R151, -0x2daee0ad, RZ ;  /* 0xd2511f5397107825 */ /* 0x004fe200078e00ff */
[----:B------:R-:W-:Y:S02]  /*63b0*/  @P1 ISETP.GE.AND P1, PT, R9, UR5, PT ;  /* 0x0000000509001c0c */ /* 0x000fe4000bf26270 */
[----:B------:R-:W-:Y:S01]  /*63c0*/  @P6 ISETP.GE.AND P6, PT, R149, UR5, PT ;  /* 0x0000000595006c0c */ /* 0x000fe2000bfc6270 */
[----:B------:R-:W-:Y:S01]  /*63d0*/  IMAD.WIDE.U32 R150, R162, -0x326172a9, RZ ;  /* 0xcd9e8d57a2967825 */ /* 0x000fe200078e00ff */
[----:B------:R-:W-:Y:S01]  /*63e0*/  LOP3.LUT R156, R17, UR18, R156, 0x96, !PT ;  /* 0x00000012119c7c12 */ /* 0x000fe2000f8e969c */
[----:B------:R-:W-:Y:S02]  /*63f0*/  MUFU.EX2 R214, R18 ;  /* 0x0000001200d67308 */ /* 0x000fe40000000800 */
[----:B------:R-:W-:Y:S01]  /*6400*/  IMAD.WIDE.U32 R8, R153, -0x2daee0ad, RZ ;  /* 0xd2511f5399087825 */ /* 0x000fe200078e00ff */
[----:B-1----:R-:W-:Y:S02]  /*6410*/  LOP3.LUT R10, R13, UR18, R164, 0x96, !PT ;  /* 0x000000120d0a7c12 */ /* 0x002fe4000f8e96a4 */
[----:B------:R-:W-:Y:S01]  /*6420*/  LOP3.LUT R152, R151, UR19, R142, 0x96, !PT ;  /* 0x0000001397987c12 */ /* 0x000fe2000f8e968e */
[----:B------:R-:W-:Y:S01]  /*6430*/  IMAD.WIDE.U32 R142, R143, -0x2daee0ad, RZ ;  /* 0xd2511f538f8e7825 */ /* 0x000fe200078e00ff */
[----:B------:R-:W-:Y:S02]  /*6440*/  @P0 FSEL R46, R46, -INF , !P2 ;  /* 0xff8000002e2e0808 */ /* 0x000fe40005000000 */
[----:B------:R-:W-:Y:S01]  /*6450*/  PLOP3.LUT P0, PT, PT, PT, UP0, 0x80, 0x0 ;  /* 0x000000000000781c */ /* 0x000fe20003f0f008 */
[----:B------:R1:W2:Y:S01]  /*6460*/  MUFU.EX2 R212, R19 ;  /* 0x0000001300d47308 */ /* 0x0002a20000000800 */
[----:B------:R-:W-:Y:S04]  /*6470*/  IMAD.WIDE.U32 R152, R152, -0x2daee0ad, RZ ;  /* 0xd2511f5398987825 */ /* 0x000fe800078e00ff */
[----:B---3--:R-:W-:Y:S01]  /*6480*/  IMAD.WIDE.U32 R10, R10, -0x326172a9, RZ ;  /* 0xcd9e8d570a0a7825 */ /* 0x008fe200078e00ff */
[----:B------:R-:W-:Y:S03]  /*6490*/  LOP3.LUT R145, R153, UR16, R8, 0x96, !PT ;  /* 0x0000001099917c12 */ /* 0x000fe6000f8e9608 */
[----:B------:R-:W-:Y:S01]  /*64a0*/  FFMA.FTZ R46, R46, c[0x0][0x23c], -R0 ;  /* 0x00008f002e2e7a23 */ /* 0x000fe20000010800 */
[----:B------:R-:W-:Y:S01]  /*64b0*/  LOP3.LUT R11, R11, UR17, R6, 0x96, !PT ;  /* 0x000000110b0b7c12 */ /* 0x000fe2000f8e9606 */
[----:B------:R3:W-:Y:S01]  /*64c0*/  MUFU.EX2 R202, R20 ;  /* 0x0000001400ca7308 */ /* 0x0007e20000000800 */
[----:B------:R-:W-:Y:S01]  /*64d0*/  @P0 FSEL R48, R48, -INF , !P2 ;  /* 0xff80000030300808 */ /* 0x000fe20005000000 */
[----:B------:R-:W-:Y:S01]  /*64e0*/  FFMA.FTZ R44, R44, c[0x0][0x23c], -R140 ;  /* 0x00008f002c2c7a23 */ /* 0x000fe2000001088c */
[----:B------:R-:W-:Y:S03]  /*64f0*/  PLOP3.LUT P0, PT, PT, PT, UP0, 0x80, 0x0 ;  /* 0x000000000000781c */ /* 0x000fe60003f0f008 */
[----:B------:R-:W-:Y:S04]  /*6500*/  FFMA.FTZ R48, R48, c[0x0][0x23c], -R148 ;  /* 0x00008f0030307a23 */ /* 0x000fe80000010894 */
[----:B------:R2:W-:Y:S01]  /*6510*/  MUFU.EX2 R201, R5 ;  /* 0x0000000500c97308 */ /* 0x0005e20000000800 */
[----:B-1----:R-:W-:Y:S05]  /*6520*/  IMAD.WIDE.U32 R18, R155, -0x2daee0ad, RZ ;  /* 0xd2511f539b127825 */ /* 0x002fea00078e00ff */
[----:B------:R-:W-:Y:S02]  /*6530*/  @P0 FSEL R50, R50, -INF , !P2 ;  /* 0xff80000032320808 */ /* 0x000fe40005000000 */
[----:B------:R-:W-:Y:S02]  /*6540*/  LOP3.LUT R17, R19, UR18, R158, 0x96, !PT ;  /* 0x0000001213117c12 */ /* 0x000fe4000f8e969e */
[----:B------:R-:W-:Y:S01]  /*6550*/  LOP3.LUT R19, R9, UR18, R160, 0x96, !PT ;  /* 0x0000001209137c12 */ /* 0x000fe2000f8e96a0 */
[----:B------:R-:W-:Y:S01]  /*6560*/  MUFU.EX2 R190, R35 ;  /* 0x0000002300be7308 */ /* 0x000fe20000000800 */
[----:B------:R-:W-:Y:S01]  /*6570*/  LOP3.LUT R9, R143, UR16, R12, 0x96, !PT ;  /* 0x000000108f097c12 */ /* 0x000fe2000f8e960c */
[--C-:B------:R-:W-:Y:S01]  /*6580*/  FFMA.FTZ R50, R50, c[0x0][0x23c], -R141.reuse ;  /* 0x00008f0032327a23 */ /* 0x100fe2000001088d */
[----:B------:R-:W-:Y:S01]  /*6590*/  PLOP3.LUT P0, PT, PT, PT, UP0, 0x80, 0x0 ;  /* 0x000000000000781c */ /* 0x000fe20003f0f008 */
[----:B---3--:R-:W-:Y:S01]  /*65a0*/  IMAD.WIDE.U32 R20, R156, -0x326172a9, RZ ;  /* 0xcd9e8d579c147825 */ /* 0x008fe200078e00ff */
[----:B------:R-:W-:Y:S03]  /*65b0*/  PLOP3.LUT P2, PT, PT, PT, UP0, 0x80, 0x0 ;  /* 0x000000000000781c */ /* 0x000fe60003f4f008 */
[----:B------:R-:W-:Y:S01]  /*65c0*/  IMAD.WIDE.U32 R8, R9, -0x326172a9, RZ ;  /* 0xcd9e8d5709087825 */ /* 0x000fe200078e00ff */
[----:B------:R-:W-:Y:S01]  /*65d0*/  LOP3.LUT R12, R21, UR17, R4, 0x96, !PT ;  /* 0x00000011150c7c12 */ /* 0x000fe2000f8e9604 */
[----:B------:R-:W-:Y:S01]  /*65e0*/  MUFU.EX2 R161, R48 ;  /* 0x0000003000a17308 */ /* 0x000fe20000000800 */
[----:B------:R-:W-:Y:S01]  /*65f0*/  LOP3.LUT R21, R147, UR16, R18, 0x96, !PT ;  /* 0x0000001093157c12 */ /* 0x000fe2000f8e9612 */
[----:B------:R-:W-:Y:S01]  /*6600*/  IMAD.WIDE.U32 R18, R19, -0x326172a9, RZ ;  /* 0xcd9e8d5713127825 */ /* 0x000fe200078e00ff */
[----:B------:R-:W-:Y:S01]  /*6610*/  LOP3.LUT R13, R9, UR15, R10, 0x96, !PT ;  /* 0x0000000f090d7c12 */ /* 0x000fe2000f8e960a */
[----:B--2---:R-:W1:Y:S01]  /*6620*/  LDSM.16.M88.4 R4, [R172+0xd800] ;  /* 0x00d80000ac04783b */ /* 0x004e620000000200 */
[----:B------:R-:W-:Y:S01]  /*6630*/  LOP3.LUT R143, R8, 0xffff, RZ, 0xc0, !PT ;  /* 0x0000ffff088f7812 */ /* 0x000fe200078ec0ff */
[----:B------:R-:W-:Y:S01]  /*6640*/  IMAD.WIDE.U32 R10, R11, -0x2daee0ad, RZ ;  /* 0xd2511f530b0a7825 */ /* 0x000fe200078e00ff */
[----:B------:R-:W-:Y:S02]  /*6650*/  @P0 FSEL R45, R45, -INF , !P3 ;  /* 0xff8000002d2d0808 */ /* 0x000fe40005800000 */
[----:B------:R-:W-:Y:S01]  /*6660*/  PLOP3.LUT P0, PT, PT, PT, UP0, 0x80, 0x0 ;  /* 0x000000000000781c */ /* 0x000fe20003f0f008 */
[----:B------:R2:W-:Y:S01]  /*6670*/  MUFU.EX2 R205, R25 ;  /* 0x0000001900cd7308 */ /* 0x0005e20000000800 */
[----:B------:R-:W-:Y:S01]  /*6680*/  @P2 FSEL R47, R47, -INF , !P3 ;  /* 0xff8000002f2f2808 */ /* 0x000fe20005800000 */
[----:B------:R-:W-:Y:S01]  /*6690*/  FFMA.FTZ R45, R45, c[0x0][0x23c], -R140 ;  /* 0x00008f002d2d7a23 */ /* 0x000fe2000001088c */
[----:B------:R-:W-:Y:S02]  /*66a0*/  PLOP3.LUT P2, PT, PT, PT, UP0, 0x80, 0x0 ;  /* 0x000000000000781c */ /* 0x000fe40003f4f008 */
[----:B------:R-:W-:Y:S01]  /*66b0*/  LOP3.LUT R153, R19, UR17, R150, 0x96, !PT ;  /* 0x0000001113997c12 */ /* 0x000fe2000f8e9696 */
[----:B------:R-:W-:Y:S01]  /*66c0*/  FFMA.FTZ R47, R47, c[0x0][0x23c], -R0 ;  /* 0x00008f002f2f7a23 */ /* 0x000fe20000010800 */
[----:B------:R-:W-:Y:S02]  /*66d0*/  SHF.R.U32.HI R19, RZ, 0x18, R8 ;  /* 0x00000018ff137819 */ /* 0x000fe40000011608 */
[----:B------:R-:W-:Y:S01]  /*66e0*/  LOP3.LUT R147, R10, 0xffff, RZ, 0xc0, !PT ;  /* 0x0000ffff0a937812 */ /* 0x000fe200078ec0ff */
[----:B------:R3:W1:Y:S01]  /*66f0*/  MUFU.EX2 R223, R15 ;  /* 0x0000000f00df7308 */ /* 0x0006620000000800 */
[----:B------:R-:W-:Y:S02]  /*6700*/  SHF.R.U32.HI R150, RZ, 0x10, R10 ;  /* 0x00000010ff967819 */ /* 0x000fe4000001160a */
[----:B------:R-:W-:Y:S02]  /*6710*/  @P0 FSEL R49, R49, -INF , !P3 ;  /* 0xff80000031310808 */ /* 0x000fe40005800000 */
[----:B------:R-:W-:Y:S02]  /*6720*/  PLOP3.LUT P0, PT, PT, PT, UP0, 0x80, 0x0 ;  /* 0x000000000000781c */ /* 0x000fe40003f0f008 */
[----:B------:R-:W-:Y:S01]  /*6730*/  @P2 FSEL R51, R51, -INF , !P3 ;  /* 0xff80000033332808 */ /* 0x000fe20005800000 */
[----:B------:R-:W-:Y:S01]  /*6740*/  FFMA.FTZ R49, R49, c[0x0][0x23c], -R148 ;  /* 0x00008f0031317a23 */ /* 0x000fe20000010894 */
[----:B------:R-:W-:Y:S01]  /*6750*/  PLOP3.LUT P2, PT, PT, PT, UP0, 0x80, 0x0 ;  /* 0x000000000000781c */ /* 0x000fe20003f4f008 */
[----:B------:R-:W-:Y:S01]  /*6760*/  MUFU.EX2 R209, R27 ;  /* 0x0000001b00d17308 */ /* 0x000fe20000000800 */
[----:B------:R-:W-:Y:S01]  /*6770*/  PLOP3.LUT P3, PT, PT, PT, UP0, 0x80, 0x0 ;  /* 0x000000000000781c */ /* 0x000fe20003f6f008 */
[--C-:B------:R-:W-:Y:S01]  /*6780*/  FFMA.FTZ R51, R51, c[0x0][0x23c], -R141.reuse ;  /* 0x00008f0033337a23 */ /* 0x100fe2000001088d */
[----:B--2---:R-:W-:Y:S07]  /*6790*/  SHF.R.U32.HI R25, RZ, 0x18, R10 ;  /* 0x00000018ff197819 */ /* 0x004fee000001160a */
[----:B------:R2:W2:Y:S01]  /*67a0*/  MUFU.EX2 R200, R23 ;  /* 0x0000001700c87308 */ /* 0x0004a20000000800 */
[-C--:B-1----:R-:W-:Y:S01]  /*67b0*/  HMMA.16816.F32 R52, R136, R4.reuse, R52 ;  /* 0x000000048834723c */ /* 0x082fe20000001834 */
[----:B---3--:R-:W-:Y:S05]  /*67c0*/  IMAD.WIDE.U32 R14, R14, -0x2daee0ad, RZ ;  /* 0xd2511f530e0e7825 */ /* 0x008fea00078e00ff */
[----:B------:R-:W-:Y:S03]  /*67d0*/  LOP3.LUT R15, R15, UR16, R16, 0x96, !PT ;  /* 0x000000100f0f7c12 */ /* 0x000fe6000f8e9610 */
[----:B------:R1:W3:Y:S01]  /*67e0*/  MUFU.EX2 R203, R22 ;  /* 0x0000001600cb7308 */ /* 0x0002e20000000800 */
[C---:B------:R-:W-:Y:S02]  /*67f0*/  HMMA.16816.F32 R56, R132.reuse, R4, R56 ;  /* 0x000000048438723c */ /* 0x040fe40000001838 */
[----:B------:R-:W-:Y:S05]  /*6800*/  IMAD.WIDE.U32 R16, R17, -0x326172a9, RZ ;  /* 0xcd9e8d5711107825 */ /* 0x000fea00078e00ff */
[----:B------:R-:W-:Y:S01]  /*6810*/  LOP3.LUT R151, R17, UR17, R144, 0x96, !PT ;  /* 0x0000001111977c12 */ /* 0x000fe2000f8e9690 */
[----:B------:R-:W-:Y:S01]  /*6820*/  IMAD.WIDE.U32 R4, R15, -0x326172a9, RZ ;  /* 0xcd9e8d570f047825 */ /* 0x000fe200078e00ff */
[----:B------:R-:W-:Y:S01]  /*6830*/  LOP3.LUT R17, R8, 0xff, RZ, 0xc0, !PT ;  /* 0x000000ff08117812 */ /* 0x000fe200078ec0ff */
[-C--:B------:R-:W-:Y:S01]  /*6840*/  HMMA.16816.F32 R60, R132, R6.reuse, R60 ;  /* 0x00000006843c723c */ /* 0x080fe2000000183c */
[----:B------:R1:W-:Y:S01]  /*6850*/  MUFU.EX2 R215, R26 ;  /* 0x0000001a00d77308 */ /* 0x0003e20000000800 */
[----:B------:R-:W-:Y:S01]  /*6860*/  SHF.R.U32.HI R144, RZ, 0x10, R8 ;  /* 0x00000010ff907819 */ /* 0x000fe20000011608 */
[----:B------:R-:W-:Y:S01]  /*6870*/  IMAD.WIDE.U32 R8, R12, -0x2daee0ad, RZ ;  /* 0xd2511f530c087825 */ /* 0x000fe200078e00ff */
[----:B------:R-:W-:Y:S02]  /*6880*/  LOP3.LUT R12, R11, UR14, R142, 0x96, !PT ;  /* 0x0000000e0b0c7c12 */ /* 0x000fe4000f8e968e */
[----:B------:R-:W-:Y:S01]  /*6890*/  SHF.R.U32.HI R15, RZ, 0x10, R4 ;  /* 0x00000010ff0f7819 */ /* 0x000fe20000011604 */
[----:B------:R-:W-:Y:S01]  /*68a0*/  FFMA.FTZ R52, R183, -UR4, R52 ;  /* 0x80000004b7347c23 */ /* 0x000fe20008010034 */
[----:B------:R-:W-:Y:S01]  /*68b0*/  SHF.R.U32.HI R24, RZ, 0x18, R8 ;  /* 0x00000018ff187819 */ /* 0x000fe20000011608 */
[----:B------:R-:W-:Y:S02]  /*68c0*/  HMMA.16816.F32 R64, R136, R6, R64 ;  /* 0x000000068840723c */ /* 0x000fe40000001840 */
[----:B------:R-:W-:Y:S01]  /*68d0*/  MUFU.EX2 R159, R49 ;  /* 0x00000031009f7308 */ /* 0x000fe20000000800 */
[----:B------:R-:W-:Y:S01]  /*68e0*/  LOP3.LUT R14, R9, UR14, R14, 0x96, !PT ;  /* 0x0000000e090e7c12 */ /* 0x000fe2000f8e960e */
[----:B------:R-:W-:Y:S01]  /*68f0*/  FFMA.FTZ R54, R167, -UR4, R54 ;  /* 0x80000004a7367c23 */ /* 0x000fe20008010036 */
[----:B------:R-:W-:Y:S01]  /*6900*/  @P0 FSEL R52, R52, -INF , !P4 ;  /* 0xff80000034340808 */ /* 0x000fe20006000000 */
[----:B------:R-:W-:Y:S01]  /*6910*/  FFMA.FTZ R58, R166, -UR4, R58 ;  /* 0x80000004a63a7c23 */ /* 0x000fe2000801003a */
[----:B------:R-:W-:Y:S01]  /*6920*/  PLOP3.LUT P0, PT, PT, PT, UP0, 0x80, 0x0 ;  /* 0x000000000000781c */ /* 0x000fe20003f0f008 */
[----:B------:R-:W-:Y:S01]  /*6930*/  FFMA.FTZ R56, R184, -UR4, R56 ;  /* 0x80000004b8387c23 */ /* 0x000fe20008010038 */
[----:B------:R-:W-:Y:S03]  /*6940*/  @P2 FSEL R54, R54, -INF , !P4 ;  /* 0xff80000036362808 */ /* 0x000fe60006000000 */
[----:B------:R-:W-:Y:S01]  /*6950*/  FFMA.FTZ R52, R52, c[0x0][0x23c], -R148 ;  /* 0x00008f0034347a23 */ /* 0x000fe20000010894 */
[----:B------:R-:W-:Y:S01]  /*6960*/  PLOP3.LUT P2, PT, PT, PT, UP0, 0x80, 0x0 ;  /* 0x000000000000781c */ /* 0x000fe20003f4f008 */
[----:B------:R-:W-:Y:S01]  /*6970*/  MUFU.EX2 R166, R50 ;  /* 0x0000003200a67308 */ /* 0x000fe20000000800 */
[----:B------:R-:W-:Y:S01]  /*6980*/  @P3 FSEL R56, R56, -INF , !P4 ;  /* 0xff80000038383808 */ /* 0x000fe20006000000 */
[----:B------:R-:W-:Y:S01]  /*6990*/  FFMA.FTZ R54, R54, c[0x0][0x23c], -R141 ;  /* 0x00008f0036367a23 */ /* 0x000fe2000001088d */
[----:B------:R-:W-:Y:S01]  /*69a0*/  PLOP3.LUT P3, PT, PT, PT, UP0, 0x80, 0x0 ;  /* 0x000000000000781c */ /* 0x000fe20003f6f008 */
[----:B------:R-:W-:Y:S01]  /*69b0*/  FFMA.FTZ R63, R186, -UR4, R63 ;  /* 0x80000004ba3f7c23 */ /* 0x000fe2000801003f */
[----:B--2---:R-:W-:Y:S01]  /*69c0*/  LOP3.LUT R23, R8, 0xff, RZ, 0xc0, !PT ;  /* 0x000000ff08177812 */ /* 0x004fe200078ec0ff */
[----:B------:R-:W-:Y:S01]  /*69d0*/  FFMA.FTZ R61, R228, -UR4, R61 ;  /* 0x80000004e43d7c23 */ /* 0x000fe2000801003d */
[----:B------:R-:W-:Y:S01]  /*69e0*/  LOP3.LUT R142, R8, 0xffff, RZ, 0xc0, !PT ;  /* 0x0000ffff088e7812 */ /* 0x000fe200078ec0ff */
[----:B------:R-:W-:Y:S01]  /*69f0*/  FFMA.FTZ R56, R56, c[0x0][0x23c], -R140 ;  /* 0x00008f0038387a23 */ /* 0x000fe2000001088c */
[----:B------:R-:W-:Y:S01]  /*6a00*/  @P0 FSEL R58, R58, -INF , !P4 ;  /* 0xff8000003a3a0808 */ /* 0x000fe20006000000 */
[----:B------:R-:W-:Y:S01]  /*6a10*/  MUFU.EX2 R164, R51 ;  /* 0x0000003300a47308 */ /* 0x000fe20000000800 */
[----:B------:R-:W-:Y:S01]  /*6a20*/  PLOP3.LUT P4, PT, PT, PT, UP0, 0x80, 0x0 ;  /* 0x000000000000781c */ /* 0x000fe20003f8f008 */
[----:B------:R-:W-:Y:S01]  /*6a30*/  FFMA.FTZ R53, R165, -UR4, R53 ;  /* 0x80000004a5357c23 */ /* 0x000fe20008010035 */
[----:B------:R-:W-:Y:S01]  /*6a40*/  PLOP3.LUT P0, PT, PT, PT, UP0, 0x80, 0x0 ;  /* 0x000000000000781c */ /* 0x000fe20003f0f008 */
[----:B------:R-:W-:Y:S01]  /*6a50*/  FFMA.FTZ R59, R181, -UR4, R59 ;  /* 0x80000004b53b7c23 */ /* 0x000fe2000801003b */
[----:B------:R-:W-:Y:S01]  /*6a60*/  SHF.R.U32.HI R149, RZ, 0x10, R8 ;  /* 0x00000010ff957819 */ /* 0x000fe20000011608 */
[----:B------:R-:W-:Y:S01]  /*6a70*/  FFMA.FTZ R55, R182, -UR4, R55 ;  /* 0x80000004b6377c23 */ /* 0x000fe20008010037 */
[----:B------:R-:W-:Y:S01]  /*6a80*/  @P2 FSEL R53, R53, -INF , !P5 ;  /* 0xff80000035352808 */ /* 0x000fe20006800000 */
[----:B------:R-:W-:Y:S01]  /*6a90*/  FFMA.FTZ R57, R186, -UR4, R57 ;  /* 0x80000004ba397c23 */ /* 0x000fe20008010039 */
[----:B------:R-:W-:Y:S01]  /*6aa0*/  PLOP3.LUT P2, PT, PT, PT, UP0, 0x80, 0x0 ;  /* 0x000000000000781c */ /* 0x000fe20003f4f008 */
[----:B------:R-:W-:Y:S01]  /*6ab0*/  FFMA.FTZ R65, R188, -UR4, R65 ;  /* 0x80000004bc417c23 */ /* 0x000fe20008010041 */
[----:B------:R-:W-:Y:S01]  /*6ac0*/  @P3 FSEL R55, R55, -INF , !P5 ;  /* 0xff80000037373808 */ /* 0x000fe20006800000 */
[----:B------:R-:W-:Y:S01]  /*6ad0*/  FFMA.FTZ R67, R165, -UR4, R67 ;  /* 0x80000004a5437c23 */ /* 0x000fe20008010043 */
[----:B-1----:R-:W-:Y:S01]  /*6ae0*/  LOP3.LUT R22, R10, 0xff, RZ, 0xc0, !PT ;  /* 0x000000ff0a167812 */ /* 0x002fe200078ec0ff */
[----:B------:R-:W-:Y:S01]  /*6af0*/  MUFU.EX2 R156, R52 ;  /* 0x00000034009c7308 */ /* 0x000fe20000000800 */
[----:B------:R-:W-:Y:S01]  /*6b00*/  @P4 FSEL R57, R57, -INF , !P5 ;  /* 0xff80000039394808 */ /* 0x000fe20006800000 */
[----:B------:R-:W-:Y:S01]  /*6b10*/  FFMA.FTZ R53, R53, c[0x0][0x23c], -R148 ;  /* 0x00008f0035357a23 */ /* 0x000fe20000010894 */
[----:B------:R-:W-:Y:S01]  /*6b20*/  PLOP3.LUT P4, PT, PT, PT, UP0, 0x80, 0x0 ;  /* 0x000000000000781c */ /* 0x000fe20003f8f008 */
[----:B------:R-:W-:Y:S01]  /*6b30*/  FFMA.FTZ R58, R58, c[0x0][0x23c], -R0 ;  /* 0x00008f003a3a7a23 */ /* 0x000fe20000010800 */
[----:B------:R-:W-:Y:S01]  /*6b40*/  @P0 FSEL R59, R59, -INF , !P5 ;  /* 0xff8000003b3b0808 */ /* 0x000fe20006800000 */
[----:B------:R-:W-:Y:S01]  /*6b50*/  FFMA.FTZ R57, R57, c[0x0][0x23c], -R140 ;  /* 0x00008f0039397a23 */ /* 0x000fe2000001088c */
[----:B------:R-:W-:Y:S01]  /*6b60*/  PLOP3.LUT P5, PT, PT, PT, UP0, 0x80, 0x0 ;  /* 0x000000000000781c */ /* 0x000fe20003faf008 */
[--C-:B------:R-:W-:Y:S01]  /*6b70*/  FFMA.FTZ R55, R55, c[0x0][0x23c], -R141.reuse ;  /* 0x00008f0037377a23 */ /* 0x100fe2000001088d */
[----:B------:R-:W-:Y:S01]  /*6b80*/  PLOP3.LUT P0, PT, PT, PT, UP0, 0x80, 0x0 ;  /* 0x000000000000781c */ /* 0x000fe20003f0f008 */
[----:B------:R1:W2:Y:S01]  /*6b90*/  MUFU.EX2 R199, R28 ;  /* 0x0000001c00c77308 */ /* 0x0002a20000000800 */
[----:B------:R-:W-:Y:S01]  /*6ba0*/  SHF.R.U32.HI R10, RZ, 0x18, R4 ;  /* 0x00000018ff0a7819 */ /* 0x000fe20000011604 */
[----:B------:R-:W-:Y:S01]  /*6bb0*/  FFMA.FTZ R60, R229, -UR4, R60 ;  /* 0x80000004e53c7c23 */ /* 0x000fe2000801003c */
[----:B------:R-:W-:Y:S01]  /*6bc0*/  ISETP.LE.U32.AND P3, PT, R17, UR6, PT ;  /* 0x0000000611007c0c */ /* 0x000fe2000bf63070 */
[----:B------:R-:W-:Y:S02]  /*6bd0*/  FFMA.FTZ R62, R184, -UR4, R62 ;  /* 0x80000004b83e7c23 */ /* 0x000fe4000801003e */
[----:B------:R-:W-:Y:S01]  /*6be0*/  FFMA.FTZ R64, R187, -UR4, R64 ;  /* 0x80000004bb407c23 */ /* 0x000fe20008010040 */
[----:B------:R-:W-:Y:S01]  /*6bf0*/  @P2 FSEL R60, R60, -INF , !P1 ;  /* 0xff8000003c3c2808 */ /* 0x000fe20004800000 */
[----:B------:R-:W-:Y:S01]  /*6c00*/  FFMA.FTZ R66, R183, -UR4, R66 ;  /* 0x80000004b7427c23 */ /* 0x000fe20008010042 */
[----:B------:R-:W-:Y:S01]  /*6c10*/  @P4 FSEL R62, R62, -INF , !P1 ;  /* 0xff8000003e3e4808 */ /* 0x000fe20004800000 */
        /* <DEDUP_REMOVED lines=8> */
[----:B------:R-:W-:Y:S01]  /*6ca0*/  IMAD.WIDE.U32 R8, R21, -0x326172a9, RZ ;  /* 0xcd9e8d5715087825 */ /* 0x000fe200078e00ff */
[----:B------:R-:W-:Y:S01]  /*6cb0*/  PLOP3.LUT P0, PT, PT, PT, UP0, 0x80, 0x0 ;  /* 0x000000000000781c */ /* 0x000fe20003f0f008 */
[----:B------:R-:W-:Y:S01]  /*6cc0*/  MUFU.EX2 R155, R60 ;  /* 0x0000003c009b7308 */ /* 0x000fe20000000800 */
[----:B------:R-:W-:Y:S01]  /*6cd0*/  ISETP.LE.U32.AND P2, PT, R19, UR6, PT ;  /* 0x0000000613007c0c */ /* 0x000fe2000bf43070 */
[----:B------:R-:W-:Y:S01]  /*6ce0*/  FFMA.FTZ R66, R66, c[0x0][0x23c], -R141 ;  /* 0x00008f0042427a23 */ /* 0x000fe2000001088d */
[----:B------:R-:W-:Y:S01]  /*6cf0*/  LOP3.LUT R27, R8, 0xffff, RZ, 0xc0, !PT ;  /* 0x0000ffff081b7812 */ /* 0x000fe200078ec0ff */
[----:B------:R-:W-:Y:S01]  /*6d00*/  @!P3 FADD.FTZ R211, -R211, -RZ ;  /* 0x800000ffd3d3b221 */ /* 0x000fe20000010100 */
[----:B------:R-:W-:Y:S01]  /*6d10*/  LOP3.LUT R11, R9, UR15, R16, 0x96, !PT ;  /* 0x0000000f090b7c12 */ /* 0x000fe2000f8e9610 */
[----:B------:R-:W-:Y:S01]  /*6d20*/  FFMA.FTZ R59, R59, c[0x0][0x23c], -R0 ;  /* 0x00008f003b3b7a23 */ /* 0x000fe20000010800 */
[--C-:B------:R-:W-:Y:S02]  /*6d30*/  SHF.R.U32.HI R26, RZ, 0x18, R8.reuse ;  /* 0x00000018ff1a7819 */ /* 0x100fe40000011608 */
[C---:B------:R-:W-:Y:S01]  /*6d40*/  LOP3.LUT R9, R4.reuse, 0xffff, RZ, 0xc0, !PT ;  /* 0x0000ffff04097812 */ /* 0x040fe200078ec0ff */
[----:B------:R-:W-:Y:S01]  /*6d50*/  MUFU.EX2 R162, R62 ;  /* 0x0000003e00a27308 */ /* 0x000fe20000000800 */
[----:B-1----:R-:W-:Y:S02]  /*6d60*/  SHF.R.U32.HI R28, RZ, 0x10, R8 ;  /* 0x00000010ff1c7819 */ /* 0x002fe40000011608 */
[----:B------:R-:W-:Y:S01]  /*6d70*/  LOP3.LUT R16, R4, 0xff, RZ, 0xc0, !PT ;  /* 0x000000ff04107812 */ /* 0x000fe200078ec0ff */
[----:B------:R-:W-:Y:S01]  /*6d80*/  @!P2 FADD.FTZ R212, -R212, -RZ ;  /* 0x800000ffd4d4a221 */ /* 0x000fe20000010100 */
[----:B------:R-:W-:Y:S02]  /*6d90*/  LOP3.LUT R4, R13, 0xff, RZ, 0xc0, !PT ;  /* 0x000000ff0d047812 */ /* 0x000fe400078ec0ff */
[----:B------:R-:W-:Y:S02]  /*6da0*/  LOP3.LUT R21, R8, 0xff, RZ, 0xc0, !PT ;  /* 0x000000ff08157812 */ /* 0x000fe400078ec0ff */
[----:B------:R-:W-:Y:S01]  /*6db0*/  ISETP.LE.U32.AND P5, PT, R4, UR6, PT ;  /* 0x0000000604007c0c */ /* 0x000fe2000bfa3070 */
[----:B------:R-:W-:Y:S01]  /*6dc0*/  MUFU.EX2 R160, R54 ;  /* 0x0000003600a07308 */ /* 0x000fe20000000800 */
[----:B------:R-:W-:Y:S02]  /*6dd0*/  LOP3.LUT R8, R5, UR15, R20, 0x96, !PT ;  /* 0x0000000f05087c12 */ /* 0x000fe4000f8e9614 */
[----:B------:R-:W-:Y:S02]  /*6de0*/  SHF.R.U32.HI R4, RZ, 0x18, R13 ;  /* 0x00000018ff047819 */ /* 0x000fe4000001160d */
[----:B------:R-:W-:Y:S02]  /*6df0*/  LOP3.LUT R5, R13, 0xffff, RZ, 0xc0, !PT ;  /* 0x0000ffff0d057812 */ /* 0x000fe400078ec0ff */
[----:B------:R-:W-:Y:S02]  /*6e00*/  @P1 FSEL R63, R63, -INF , !P6 ;  /* 0xff8000003f3f1808 */ /* 0x000fe40007000000 */
[----:B------:R-:W-:Y:S01]  /*6e10*/  PLOP3.LUT P1, PT, PT, PT, UP0, 0x80, 0x0 ;  /* 0x000000000000781c */ /* 0x000fe20003f2f008 */
[----:B------:R-:W-:Y:S01]  /*6e20*/  MUFU.EX2 R165, R56 ;  /* 0x0000003800a57308 */ /* 0x000fe20000000800 */
[----:B------:R-:W-:Y:S01]  /*6e30*/  @P4 FSEL R61, R61, -INF , !P6 ;  /* 0xff8000003d3d4808 */ /* 0x000fe20007000000 */
[----:B------:R-:W-:Y:S01]  /*6e40*/  FFMA.FTZ R0, R63, c[0x0][0x23c], -R0 ;  /* 0x00008f003f007a23 */ /* 0x000fe20000010800 */
[----:B------:R-:W-:Y:S01]  /*6e50*/  ISETP.LE.U32.AND P4, PT, R4, UR6, PT ;  /* 0x0000000604007c0c */ /* 0x000fe2000bf83070 */
[----:B------:R-:W-:Y:S01]  /*6e60*/  @!P5 FADD.FTZ R213, -R213, -RZ ;  /* 0x800000ffd5d5d221 */ /* 0x000fe20000010100 */
[----:B------:R-:W-:Y:S01]  /*6e70*/  SHF.R.U32.HI R4, RZ, 0x8, R5 ;  /* 0x00000008ff047819 */ /* 0x000fe20000011605 */
[----:B------:R-:W-:Y:S01]  /*6e80*/  FFMA.FTZ R140, R61, c[0x0][0x23c], -R140 ;  /* 0x00008f003d8c7a23 */ /* 0x000fe2000001088c */
[----:B------:R-:W-:Y:S02]  /*6e90*/  SHF.R.U32.HI R5, RZ, 0x10, R13 ;  /* 0x00000010ff057819 */ /* 0x000fe4000001160d */
[----:B------:R-:W-:Y:S01]  /*6ea0*/  LOP3.LUT R4, R4, 0xffff, RZ, 0xc0, !PT ;  /* 0x0000ffff04047812 */ /* 0x000fe200078ec0ff */
[----:B------:R-:W-:Y:S01]  /*6eb0*/  MUFU.EX2 R181, R58 ;  /* 0x0000003a00b57308 */ /* 0x000fe20000000800 */
[----:B------:R-:W-:Y:S02]  /*6ec0*/  LOP3.LUT R5, R5, 0xff, RZ, 0xc0, !PT ;  /* 0x000000ff05057812 */ /* 0x000fe400078ec0ff */
[----:B------:R-:W-:Y:S02]  /*6ed0*/  @P0 FSEL R65, R65, -INF , !P6 ;  /* 0xff80000041410808 */ /* 0x000fe40007000000 */
[----:B------:R-:W-:Y:S01]  /*6ee0*/  ISETP.LE.U32.AND P0, PT, R4, UR6, PT ;  /* 0x0000000604007c0c */ /* 0x000fe2000bf03070 */
[----:B------:R-:W-:Y:S01]  /*6ef0*/  @!P4 FADD.FTZ R220, -R220, -RZ ;  /* 0x800000ffdcdcc221 */ /* 0x000fe20000010100 */
[C---:B------:R-:W-:Y:S01]  /*6f00*/  LOP3.LUT R4, R8.reuse, 0xffff, RZ, 0xc0, !PT ;  /* 0x0000ffff08047812 */ /* 0x040fe200078ec0ff */
[----:B------:R-:W-:Y:S01]  /*6f10*/  FFMA.FTZ R148, R65, c[0x0][0x23c], -R148 ;  /* 0x00008f0041947a23 */ /* 0x000fe20000010894 */
[----:B------:R-:W-:Y:S01]  /*6f20*/  @P1 FSEL R67, R67, -INF , !P6 ;  /* 0xff80000043431808 */ /* 0x000fe20007000000 */
[----:B------:R-:W-:Y:S01]  /*6f30*/  MUFU.EX2 R163, R57 ;  /* 0x0000003900a37308 */ /* 0x000fe20000000800 */
[----:B------:R-:W-:Y:S02]  /*6f40*/  ISETP.LE.U32.AND P6, PT, R5, UR6, PT ;  /* 0x0000000605007c0c */ /* 0x000fe4000bfc3070 */
[----:B------:R-:W-:Y:S01]  /*6f50*/  SHF.R.U32.HI R4, RZ, 0x8, R4 ;  /* 0x00000008ff047819 */ /* 0x000fe20000011604 */
[----:B------:R-:W-:Y:S01]  /*6f60*/  FFMA.FTZ R141, R67, c[0x0][0x23c], -R141 ;  /* 0x00008f00438d7a23 */ /* 0x000fe2000001088d */
[----:B------:R-:W-:Y:S02]  /*6f70*/  LOP3.LUT R7, R8, 0xff, RZ, 0xc0, !PT ;  /* 0x000000ff08077812 */ /* 0x000fe400078ec0ff */
[----:B------:R-:W-:Y:S01]  /*6f80*/  LOP3.LUT R4, R4, 0xffff, RZ, 0xc0, !PT ;  /* 0x0000ffff04047812 */ /* 0x000fe200078ec0ff */
[----:B------:R-:W-:Y:S01]  /*6f90*/  @!P0 FADD.FTZ R216, -R216, -RZ ;  /* 0x800000ffd8d88221 */ /* 0x000fe20000010100 */
[--C-:B------:R-:W-:Y:S01]  /*6fa0*/  SHF.R.U32.HI R6, RZ, 0x10, R8.reuse ;  /* 0x00000010ff067819 */ /* 0x100fe20000011608 */
[----:B------:R-:W-:Y:S01]  /*6fb0*/  MUFU.EX2 R157, R0 ;  /* 0x00000000009d7308 */ /* 0x000fe20000000800 */
[----:B------:R-:W-:Y:S02]  /*6fc0*/  SHF.R.U32.HI R8, RZ, 0x18, R8 ;  /* 0x00000018ff087819 */ /* 0x000fe40000011608 */
[----:B------:R-:W-:Y:S01]  /*6fd0*/  ISETP.LE.U32.AND P0, PT, R4, UR6, PT ;  /* 0x0000000604007c0c */ /* 0x000fe2000bf03070 */
[----:B------:R-:W-:Y:S01]  /*6fe0*/  @!P6 FADD.FTZ R221, -R221, -RZ ;  /* 0x800000ffdddde221 */ /* 0x000fe20000010100 */
[----:B------:R-:W-:Y:S02]  /*6ff0*/  ISETP.LE.U32.AND P6, PT, R8, UR6, PT ;  /* 0x0000000608007c0c */ /* 0x000fe4000bfc3070 */
[----:B------:R-:W-:Y:S02]  /*7000*/  ISETP.LE.U32.AND P1, PT, R7, UR6, PT ;  /* 0x0000000607007c0c */ /* 0x000fe4000bf23070 */
[----:B------:R-:W-:Y:S01]  /*7010*/  LOP3.LUT R5, R6, 0xff, RZ, 0xc0, !PT ;  /* 0x000000ff06057812 */ /* 0x000fe200078ec0ff */
[----:B------:R-:W-:Y:S01]  /*7020*/  MUFU.EX2 R158, R55 ;  /* 0x00000037009e7308 */ /* 0x000fe20000000800 */
[----:B------:R-:W-:Y:S02]  /*7030*/  SHF.R.U32.HI R4, RZ, 0x8, R9 ;  /* 0x00000008ff047819 */ /* 0x000fe40000011609 */
[----:B------:R-:W-:Y:S02]  /*7040*/  ISETP.LE.U32.AND P5, PT, R5, UR6, PT ;  /* 0x0000000605007c0c */ /* 0x000fe4000bfa3070 */
[----:B------:R-:W-:Y:S01]  /*7050*/  LOP3.LUT R5, R15, 0xff, RZ, 0xc0, !PT ;  /* 0x000000ff0f057812 */ /* 0x000fe200078ec0ff */
[----:B------:R-:W-:Y:S01]  /*7060*/  @!P0 FADD.FTZ R225, -R225, -RZ ;  /* 0x800000ffe1e18221 */ /* 0x000fe20000010100 */
[----:B------:R-:W-:Y:S01]  /*7070*/  LOP3.LUT R4, R4, 0xffff, RZ, 0xc0, !PT ;  /* 0x0000ffff04047812 */ /* 0x000fe200078ec0ff */
[----:B------:R-:W-:Y:S01]  /*7080*/  @!P6 FADD.FTZ R226, -R226, -RZ ;  /* 0x800000ffe2e2e221 */ /* 0x000fe20000010100 */
[----:B------:R-:W-:Y:S01]  /*7090*/  ISETP.LE.U32.AND P0, PT, R5, UR6, PT ;  /* 0x0000000605007c0c */ /* 0x000fe2000bf03070 */
[----:B------:R-:W-:Y:S01]  /*70a0*/  @!P1 FADD.FTZ R222, -R222, -RZ ;  /* 0x800000ffdede9221 */ /* 0x000fe20000010100 */
[----:B------:R-:W-:Y:S01]  /*70b0*/  ISETP.LE.U32.AND P6, PT, R10, UR6, PT ;  /* 0x000000060a007c0c */ /* 0x000fe2000bfc3070 */
[----:B------:R-:W-:Y:S01]  /*70c0*/  MUFU.EX2 R167, R59 ;  /* 0x0000003b00a77308 */ /* 0x000fe20000000800 */
[----:B------:R-:W-:Y:S02]  /*70d0*/  ISETP.LE.U32.AND P1, PT, R4, UR6, PT ;  /* 0x0000000604007c0c */ /* 0x000fe4000bf23070 */
[----:B------:R-:W-:Y:S01]  /*70e0*/  SHF.R.U32.HI R4, RZ, 0x8, R143 ;  /* 0x00000008ff047819 */ /* 0x000fe2000001168f */
[----:B------:R-:W-:Y:S01]  /*70f0*/  @!P5 FADD.FTZ R227, -R227, -RZ ;  /* 0x800000ffe3e3d221 */ /* 0x000fe20000010100 */
[----:B------:R-:W-:Y:S02]  /*7100*/  LOP3.LUT R6, R144, 0xff, RZ, 0xc0, !PT ;  /* 0x000000ff90067812 */ /* 0x000fe400078ec0ff */
[----:B------:R-:W-:Y:S02]  /*7110*/  LOP3.LUT R4, R4, 0xffff, RZ, 0xc0, !PT ;  /* 0x0000ffff04047812 */ /* 0x000fe400078ec0ff */
[----:B------:R-:W-:Y:S01]  /*7120*/  LOP3.LUT R7, R12, 0xff, RZ, 0xc0, !PT ;  /* 0x000000ff0c077812 */ /* 0x000fe200078ec0ff */
[----:B------:R-:W-:Y:S01]  /*7130*/  @!P0 FADD.FTZ R224, -R224, -RZ ;  /* 0x800000ffe0e08221 */ /* 0x000fe20000010100 */
[----:B------:R-:W-:Y:S01]  /*7140*/  ISETP.LE.U32.AND P0, PT, R4, UR6, PT ;  /* 0x0000000604007c0c */ /* 0x000fe2000bf03070 */
[----:B------:R-:W-:Y:S01]  /*7150*/  @!P6 FADD.FTZ R223, -R223, -RZ ;  /* 0x800000ffdfdfe221 */ /* 0x000fe20000010100 */
[----:B------:R-:W-:Y:S01]  /*7160*/  ISETP.LE.U32.AND P3, PT, R7, UR6, PT ;  /* 0x0000000607007c0c */ /* 0x000fe2000bf63070 */
[----:B------:R-:W-:Y:S01]  /*7170*/  IMAD.WIDE.U32 R4, R145, -0x326172a9, RZ ;  /* 0xcd9e8d5791047825 */ /* 0x000fe200078e00ff */
[----:B------:R-:W-:Y:S01]  /*7180*/  ISETP.LE.U32.AND P6, PT, R6, UR6, PT ;  /* 0x0000000606007c0c */ /* 0x000fe2000bfc3070 */
[----:B------:R-:W1:Y:S01]  /*7190*/  MUFU.EX2 R198, R29 ;  /* 0x0000001d00c67308 */ /* 0x000e620000000800 */
[----:B------:R-:W-:Y:S01]  /*71a0*/  LOP3.LUT R6, R12, 0xffff, RZ, 0xc0, !PT ;  /* 0x0000ffff0c067812 */ /* 0x000fe200078ec0ff */
[----:B------:R-:W-:Y:S01]  /*71b0*/  @!P1 FADD.FTZ R218, -R218, -RZ ;  /* 0x800000ffdada9221 */ /* 0x000fe20000010100 */
[----:B------:R-:W-:Y:S02]  /*71c0*/  LOP3.LUT R15, R4, 0xffff, RZ, 0xc0, !PT ;  /* 0x0000ffff040f7812 */ /* 0x000fe400078ec0ff */
        /* <DEDUP_REMOVED lines=9> */
[--C-:B------:R-:W-:Y:S02]  /*7260*/  SHF.R.U32.HI R7, RZ, 0x10, R12.reuse ;  /* 0x00000010ff077819 */ /* 0x100fe4000001160c */
[----:B------:R-:W-:Y:S02]  /*7270*/  SHF.R.U32.HI R12, RZ, 0x18, R12 ;  /* 0x00000018ff0c7819 */ /* 0x000fe4000001160c */
[----:B------:R-:W-:Y:S02]  /*7280*/  LOP3.LUT R6, R7, 0xff, RZ, 0xc0, !PT ;  /* 0x000000ff07067812 */ /* 0x000fe400078ec0ff */
[----:B------:R-:W-:Y:S02]  /*7290*/  ISETP.LE.U32.AND P6, PT, R12, UR6, PT ;  /* 0x000000060c007c0c */ /* 0x000fe4000bfc3070 */
[----:B------:R-:W-:Y:S01]  /*72a0*/  ISETP.LE.U32.AND P2, PT, R6, UR6, PT ;  /* 0x0000000606007c0c */ /* 0x000fe2000bf43070 */
[----:B------:R-:W-:Y:S01]  /*72b0*/  @!P3 FADD.FTZ R190, -R190, -RZ ;  /* 0x800000ffbebeb221 */ /* 0x000fe20000010100 */
[----:B------:R-:W-:Y:S01]  /*72c0*/  LOP3.LUT R6, R14, 0xffff, RZ, 0xc0, !PT ;  /* 0x0000ffff0e067812 */ /* 0x000fe200078ec0ff */
[----:B------:R-:W-:Y:S01]  /*72d0*/  @!P0 FADD.FTZ R201, -R201, -RZ ;  /* 0x800000ffc9c98221 */ /* 0x000fe20000010100 */
[----:B------:R-:W-:Y:S01]  /*72e0*/  ISETP.LE.U32.AND P0, PT, R8, UR6, PT ;  /* 0x0000000608007c0c */ /* 0x000fe2000bf03070 */
[----:B------:R-:W1:Y:S01]  /*72f0*/  MUFU.EX2 R206, R30 ;  /* 0x0000001e00ce7308 */ /* 0x000e620000000800 */
[--C-:B------:R-:W-:Y:S02]  /*7300*/  SHF.R.U32.HI R7, RZ, 0x10, R14.reuse ;  /* 0x00000010ff077819 */ /* 0x100fe4000001160e */
[----:B------:R-:W-:Y:S02]  /*7310*/  SHF.R.U32.HI R14, RZ, 0x18, R14 ;  /* 0x00000018ff0e7819 */ /* 0x000fe4000001160e */
[----:B------:R-:W-:Y:S01]  /*7320*/  SHF.R.U32.HI R6, RZ, 0x8, R6 ;  /* 0x00000008ff067819 */ /* 0x000fe20000011606 */
[----:B------:R-:W-:Y:S01]  /*7330*/  @!P6 FADD.FTZ R200, -R200, -RZ ;  /* 0x800000ffc8c8e221 */ /* 0x000fe20000010100 */
[----:B------:R-:W-:Y:S01]  /*7340*/  ISETP.LE.U32.AND P5, PT, R23, UR6, PT ;  /* 0x0000000617007c0c */ /* 0x000fe2000bfa3070 */
[----:B---3--:R-:W-:Y:S01]  /*7350*/  @!P2 FADD.FTZ R203, -R203, -RZ ;  /* 0x800000ffcbcba221 */ /* 0x008fe20000010100 */
[----:B------:R-:W-:Y:S01]  /*7360*/  LOP3.LUT R6, R6, 0xffff, RZ, 0xc0, !PT ;  /* 0x0000ffff06067812 */ /* 0x000fe200078ec0ff */
[----:B------:R-:W-:Y:S01]  /*7370*/  MUFU.EX2 R182, R37 ;  /* 0x0000002500b67308 */ /* 0x000fe20000000800 */
[----:B------:R-:W-:Y:S01]  /*7380*/  SHF.R.U32.HI R12, RZ, 0x8, R142 ;  /* 0x00000008ff0c7819 */ /* 0x000fe2000001168e */
[----:B------:R-:W-:Y:S01]  /*7390*/  @!P0 FADD.FTZ R207, -R207, -RZ ;  /* 0x800000ffcfcf8221 */ /* 0x000fe20000010100 */
[----:B------:R-:W-:Y:S02]  /*73a0*/  ISETP.LE.U32.AND P0, PT, R14, UR6, PT ;  /* 0x000000060e007c0c */ /* 0x000fe4000bf03070 */
[----:B------:R-:W-:Y:S02]  /*73b0*/  ISETP.LE.U32.AND P6, PT, R6, UR6, PT ;  /* 0x0000000606007c0c */ /* 0x000fe4000bfc3070 */
[----:B------:R-:W-:Y:S02]  /*73c0*/  LOP3.LUT R7, R7, 0xff, RZ, 0xc0, !PT ;  /* 0x000000ff07077812 */ /* 0x000fe400078ec0ff */
[----:B------:R-:W-:Y:S01]  /*73d0*/  LOP3.LUT R12, R12, 0xffff, RZ, 0xc0, !PT ;  /* 0x0000ffff0c0c7812 */ /* 0x000fe200078ec0ff */
[----:B--2---:R-:W-:Y:S01]  /*73e0*/  @!P5 FADD.FTZ R199, -R199, -RZ ;  /* 0x800000ffc7c7d221 */ /* 0x004fe20000010100 */
[----:B------:R-:W-:Y:S01]  /*73f0*/  ISETP.LE.U32.AND P2, PT, R7, UR6, PT ;  /* 0x0000000607007c0c */ /* 0x000fe2000bf43070 */
[----:B------:R-:W-:Y:S01]  /*7400*/  IMAD.WIDE.U32 R6, R151, -0x2daee0ad, RZ ;  /* 0xd2511f5397067825 */ /* 0x000fe200078e00ff */
[----:B------:R-:W-:Y:S01]  /*7410*/  LOP3.LUT R17, R4, 0xff, RZ, 0xc0, !PT ;  /* 0x000000ff04117812 */ /* 0x000fe200078ec0ff */
[----:B------:R-:W2:Y:S01]  /*7420*/  MUFU.EX2 R204, R31 ;  /* 0x0000001f00cc7308 */ /* 0x000ea20000000800 */
[----:B------:R-:W-:Y:S01]  /*7430*/  ISETP.LE.U32.AND P4, PT, R16, UR6, PT ;  /* 0x0000000610007c0c */ /* 0x000fe2000bf83070 */
[----:B------:R-:W-:Y:S01]  /*7440*/  @!P0 FADD.FTZ R209, -R209, -RZ ;  /* 0x800000ffd1d18221 */ /* 0x000fe20000010100 */
[----:B------:R-:W-:Y:S01]  /*7450*/  ISETP.LE.U32.AND P0, PT, R12, UR6, PT ;  /* 0x000000060c007c0c */ /* 0x000fe2000bf03070 */
[----:B------:R-:W-:Y:S01]  /*7460*/  @!P6 FADD.FTZ R205, -R205, -RZ ;  /* 0x800000ffcdcde221 */ /* 0x000fe20000010100 */
[----:B------:R-:W-:Y:S02]  /*7470*/  LOP3.LUT R12, R149, 0xff, RZ, 0xc0, !PT ;  /* 0x000000ff950c7812 */ /* 0x000fe400078ec0ff */
[----:B------:R-:W-:Y:S02]  /*7480*/  SHF.R.U32.HI R16, RZ, 0x10, R4 ;  /* 0x00000010ff107819 */ /* 0x000fe40000011604 */
[----:B------:R-:W-:Y:S01]  /*7490*/  LOP3.LUT R10, R5, UR15, R18, 0x96, !PT ;  /* 0x0000000f050a7c12 */ /* 0x000fe2000f8e9612 */
[----:B------:R-:W3:Y:S01]  /*74a0*/  MUFU.EX2 R183, R36 ;  /* 0x0000002400b77308 */ /* 0x000ee20000000800 */
[----:B------:R-:W-:Y:S01]  /*74b0*/  SHF.R.U32.HI R18, RZ, 0x18, R4 ;  /* 0x00000018ff127819 */ /* 0x000fe20000011604 */
[----:B------:R-:W-:Y:S01]  /*74c0*/  IMAD.WIDE.U32 R4, R153, -0x2daee0ad, RZ ;  /* 0xd2511f5399047825 */ /* 0x000fe200078e00ff */
[----:B------:R-:W-:Y:S02]  /*74d0*/  ISETP.LE.U32.AND P5, PT, R12, UR6, PT ;  /* 0x000000060c007c0c */ /* 0x000fe4000bfa3070 */
[----:B------:R-:W-:Y:S01]  /*74e0*/  LOP3.LUT R13, R6, 0xff, RZ, 0xc0, !PT ;  /* 0x000000ff060d7812 */ /* 0x000fe200078ec0ff */
[----:B-1----:R-:W-:Y:S01]  /*74f0*/  @!P0 FADD.FTZ R198, -R198, -RZ ;  /* 0x800000ffc6c68221 */ /* 0x002fe20000010100 */
[--C-:B------:R-:W-:Y:S01]  /*7500*/  SHF.R.U32.HI R14, RZ, 0x18, R6.reuse ;  /* 0x00000018ff0e7819 */ /* 0x100fe20000011606 */
[----:B------:R-:W-:Y:S01]  /*7510*/  @!P4 FADD.FTZ R219, -R219, -RZ ;  /* 0x800000ffdbdbc221 */ /* 0x000fe20000010100 */
[----:B------:R-:W-:Y:S01]  /*7520*/  ISETP.LE.U32.AND P1, PT, R22, UR6, PT ;  /* 0x0000000616007c0c */ /* 0x000fe2000bf23070 */
[----:B------:R-:W1:Y:S01]  /*7530*/  MUFU.EX2 R193, R40 ;  /* 0x0000002800c17308 */ /* 0x000e620000000800 */
[----:B------:R-:W-:Y:S01]  /*7540*/  SHF.R.U32.HI R22, RZ, 0x10, R6 ;  /* 0x00000010ff167819 */ /* 0x000fe20000011606 */
[----:B------:R-:W-:Y:S01]  /*7550*/  @!P2 FADD.FTZ R215, -R215, -RZ ;  /* 0x800000ffd7d7a221 */ /* 0x000fe20000010100 */
[----:B------:R-:W-:Y:S02]  /*7560*/  ISETP.LE.U32.AND P6, PT, R21, UR6, PT ;  /* 0x0000000615007c0c */ /* 0x000fe4000bfc3070 */
[----:B------:R-:W-:Y:S01]  /*7570*/  LOP3.LUT R21, R6, 0xffff, RZ, 0xc0, !PT ;  /* 0x0000ffff06157812 */ /* 0x000fe200078ec0ff */
[----:B------:R-:W-:Y:S01]  /*7580*/  @!P5 FADD.FTZ R206, -R206, -RZ ;  /* 0x800000ffceced221 */ /* 0x000fe20000010100 */
[----:B------:R-:W-:Y:S02]  /*7590*/  SHF.R.U32.HI R6, RZ, 0x8, R147 ;  /* 0x00000008ff067819 */ /* 0x000fe40000011693 */
[----:B------:R-:W-:Y:S01]  /*75a0*/  LOP3.LUT R8, R5, UR14, R152, 0x96, !PT ;  /* 0x0000000e05087c12 */ /* 0x000fe2000f8e9698 */
[----:B------:R-:W1:Y:S01]  /*75b0*/  MUFU.EX2 R197, R42 ;  /* 0x0000002a00c57308 */ /* 0x000e620000000800 */
[----:B------:R-:W-:Y:S01]  /*75c0*/  LOP3.LUT R20, R4, 0xffff, RZ, 0xc0, !PT ;  /* 0x0000ffff04147812 */ /* 0x000fe200078ec0ff */
[----:B------:R-:W-:Y:S01]  /*75d0*/  @!P1 FADD.FTZ R189, -R189, -RZ ;  /* 0x800000ffbdbd9221 */ /* 0x000fe20000010100 */
[----:B------:R-:W-:Y:S02]  /*75e0*/  LOP3.LUT R5, R6, 0xffff, RZ, 0xc0, !PT ;  /* 0x0000ffff06057812 */ /* 0x000fe400078ec0ff */
[----:B------:R-:W-:Y:S01]  /*75f0*/  LOP3.LUT R9, R7, UR14, R146, 0x96, !PT ;  /* 0x0000000e07097c12 */ /* 0x000fe2000f8e9692 */
[----:B------:R-:W-:Y:S01]  /*7600*/  @!P6 FADD.FTZ R161, -R161, -RZ ;  /* 0x800000ffa1a1e221 */ /* 0x000fe20000010100 */
[----:B------:R-:W-:Y:S02]  /*7610*/  ISETP.LE.U32.AND P0, PT, R5, UR6, PT ;  /* 0x0000000605007c0c */ /* 0x000fe4000bf03070 */
[----:B------:R-:W-:Y:S01]  /*7620*/  LOP3.LUT R5, R150, 0xff, RZ, 0xc0, !PT ;  /* 0x000000ff96057812 */ /* 0x000fe200078ec0ff */
[----:B------:R-:W1:Y:S01]  /*7630*/  MUFU.EX2 R191, R41 ;  /* 0x0000002900bf7308 */ /* 0x000e620000000800 */
[--C-:B------:R-:W-:Y:S02]  /*7640*/  SHF.R.U32.HI R19, RZ, 0x10, R4.reuse ;  /* 0x00000010ff137819 */ /* 0x100fe40000011604 */
[----:B------:R-:W-:Y:S02]  /*7650*/  ISETP.LE.U32.AND P5, PT, R5, UR6, PT ;  /* 0x0000000605007c0c */ /* 0x000fe4000bfa3070 */
[----:B------:R-:W-:Y:S02]  /*7660*/  LOP3.LUT R7, R4, 0xff, RZ, 0xc0, !PT ;  /* 0x000000ff04077812 */ /* 0x000fe400078ec0ff */
[----:B------:R-:W-:Y:S02]  /*7670*/  SHF.R.U32.HI R12, RZ, 0x18, R4 ;  /* 0x00000018ff0c7819 */ /* 0x000fe40000011604 */
[----:B------:R-:W-:Y:S01]  /*7680*/  LOP3.LUT R4, R11, 0xffff, RZ, 0xc0, !PT ;  /* 0x0000ffff0b047812 */ /* 0x000fe200078ec0ff */
[----:B------:R-:W-:Y:S01]  /*7690*/  @!P0 FADD.FTZ R185, -R185, -RZ ;  /* 0x800000ffb9b98221 */ /* 0x000fe20000010100 */
[----:B------:R-:W-:Y:S01]  /*76a0*/  ISETP.LE.U32.AND P4, PT, R24, UR6, PT ;  /* 0x0000000618007c0c */ /* 0x000fe2000bf83070 */
[----:B------:R-:W1:Y:S01]  /*76b0*/  MUFU.EX2 R196, R43 ;  /* 0x0000002b00c47308 */ /* 0x000e620000000800 */
[----:B------:R-:W-:Y:S02]  /*76c0*/  LOP3.LUT R6, R11, 0xff, RZ, 0xc0, !PT ;  /* 0x000000ff0b067812 */ /* 0x000fe400078ec0ff */
[----:B------:R-:W-:Y:S01]  /*76d0*/  SHF.R.U32.HI R5, RZ, 0x8, R4 ;  /* 0x00000008ff057819 */ /* 0x000fe20000011604 */
[----:B------:R-:W-:Y:S01]  /*76e0*/  @!P5 FADD.FTZ R192, -R192, -RZ ;  /* 0x800000ffc0c0d221 */ /* 0x000fe20000010100 */
[--C-:B------:R-:W-:Y:S02]  /*76f0*/  SHF.R.U32.HI R4, RZ, 0x18, R11.reuse ;  /* 0x00000018ff047819 */ /* 0x100fe4000001160b */
[----:B------:R-:W-:Y:S02]  /*7700*/  SHF.R.U32.HI R11, RZ, 0x10, R11 ;  /* 0x00000010ff0b7819 */ /* 0x000fe4000001160b */
[----:B------:R-:W-:Y:S01]  /*7710*/  LOP3.LUT R5, R5, 0xffff, RZ, 0xc0, !PT ;  /* 0x0000ffff05057812 */ /* 0x000fe200078ec0ff */
[----:B------:R-:W-:Y:S01]  /*7720*/  MUFU.EX2 R194, R46 ;  /* 0x0000002e00c27308 */ /* 0x000fe20000000800 */
[----:B------:R-:W-:Y:S01]  /*7730*/  LOP3.LUT R11, R11, 0xff, RZ, 0xc0, !PT ;  /* 0x000000ff0b0b7812 */ /* 0x000fe200078ec0ff */
[----:B--2---:R-:W-:Y:S01]  /*7740*/  @!P4 FADD.FTZ R204, -R204, -RZ ;  /* 0x800000ffccccc221 */ /* 0x004fe20000010100 */
[----:B------:R-:W-:Y:S02]  /*7750*/  ISETP.LE.U32.AND P0, PT, R5, UR6, PT ;  /* 0x0000000605007c0c */ /* 0x000fe4000bf03070 */
[----:B------:R-:W-:Y:S02]  /*7760*/  ISETP.LE.U32.AND P5, PT, R11, UR6, PT ;  /* 0x000000060b007c0c */ /* 0x000fe4000bfa3070 */
[----:B------:R-:W-:Y:S02]  /*7770*/  LOP3.LUT R5, R10, 0xff, RZ, 0xc0, !PT ;  /* 0x000000ff0a057812 */ /* 0x000fe400078ec0ff */
[----:B------:R-:W-:Y:S01]  /*7780*/  ISETP.LE.U32.AND P1, PT, R4, UR6, PT ;  /* 0x0000000604007c0c */ /* 0x000fe2000bf23070 */
[----:B------:R-:W-:Y:S01]  /*7790*/  MUFU.EX2 R195, R47 ;  /* 0x0000002f00c37308 */ /* 0x000fe20000000800 */
[----:B------:R-:W-:Y:S02]  /*77a0*/  LOP3.LUT R4, R10, 0xffff, RZ, 0xc0, !PT ;  /* 0x0000ffff0a047812 */ /* 0x000fe400078ec0ff */
[----:B------:R-:W-:Y:S02]  /*77b0*/  ISETP.LE.U32.AND P4, PT, R6, UR6, PT ;  /* 0x0000000606007c0c */ /* 0x000fe4000bf83070 */
[----:B------:R-:W-:Y:S01]  /*77c0*/  ISETP.LE.U32.AND P3, PT, R5, UR6, PT ;  /* 0x0000000605007c0c */ /* 0x000fe2000bf63070 */
[----:B------:R-:W-:Y:S01]  /*77d0*/  @!P0 FADD.FTZ R182, -R182, -RZ ;  /* 0x800000ffb6b68221 */ /* 0x000fe20000010100 */
[--C-:B------:R-:W-:Y:S01]  /*77e0*/  SHF.R.U32.HI R5, RZ, 0x18, R10.reuse ;  /* 0x00000018ff057819 */ /* 0x100fe2000001160a */
[----:B------:R-:W-:Y:S01]  /*77f0*/  @!P5 FADD.FTZ R186, -R186, -RZ ;  /* 0x800000ffbabad221 */ /* 0x000fe20000010100 */
[----:B------:R-:W-:Y:S01]  /*7800*/  SHF.R.U32.HI R10, RZ, 0x10, R10 ;  /* 0x00000010ff0a7819 */ /* 0x000fe2000001160a */
[----:B------:R-:W2:Y:S01]  /*7810*/  MUFU.EX2 R184, R39 ;  /* 0x0000002700b87308 */ /* 0x000ea20000000800 */
[----:B------:R-:W-:Y:S02]  /*7820*/  SHF.R.U32.HI R4, RZ, 0x8, R4 ;  /* 0x00000008ff047819 */ /* 0x000fe40000011604 */
[----:B------:R-:W-:Y:S02]  /*7830*/  LOP3.LUT R10, R10, 0xff, RZ, 0xc0, !PT ;  /* 0x000000ff0a0a7812 */ /* 0x000fe400078ec0ff */
[----:B------:R-:W-:Y:S01]  /*7840*/  LOP3.LUT R4, R4, 0xffff, RZ, 0xc0, !PT ;  /* 0x0000ffff04047812 */ /* 0x000fe200078ec0ff */
[----:B---3--:R-:W-:Y:S01]  /*7850*/  @!P4 FADD.FTZ R183, -R183, -RZ ;  /* 0x800000ffb7b7c221 */ /* 0x008fe20000010100 */
[----:B------:R-:W-:Y:S01]  /*7860*/  ISETP.LE.U32.AND P5, PT, R10, UR6, PT ;  /* 0x000000060a007c0c */ /* 0x000fe2000bfa3070 */
[----:B-1----:R-:W-:Y:S01]  /*7870*/  @!P3 FADD.FTZ R193, -R193, -RZ ;  /* 0x800000ffc1c1b221 */ /* 0x002fe20000010100 */
[----:B------:R-:W-:Y:S01]  /*7880*/  ISETP.LE.U32.AND P0, PT, R4, UR6, PT ;  /* 0x0000000604007c0c */ /* 0x000fe2000bf03070 */
[----:B------:R-:W1:Y:S01]  /*7890*/  MUFU.EX2 R187, R44 ;  /* 0x0000002c00bb7308 */ /* 0x000e620000000800 */
[----:B------:R-:W-:Y:S02]  /*78a0*/  ISETP.LE.U32.AND P4, PT, R5, UR6, PT ;  /* 0x0000000605007c0c */ /* 0x000fe4000bf83070 */
[----:B------:R-:W-:Y:S02]  /*78b0*/  SHF.R.U32.HI R4, RZ, 0x8, R15 ;  /* 0x00000008ff047819 */ /* 0x000fe4000001160f */
[----:B------:R-:W-:Y:S02]  /*78c0*/  LOP3.LUT R5, R16, 0xff, RZ, 0xc0, !PT ;  /* 0x000000ff10057812 */ /* 0x000fe400078ec0ff */
[----:B------:R-:W-:Y:S02]  /*78d0*/  LOP3.LUT R4, R4, 0xffff, RZ, 0xc0, !PT ;  /* 0x0000ffff04047812 */ /* 0x000fe400078ec0ff */
[----:B------:R-:W-:Y:S01]  /*78e0*/  ISETP.LE.U32.AND P3, PT, R5, UR6, PT ;  /* 0x0000000605007c0c */ /* 0x000fe2000bf63070 */
[----:B------:R-:W-:Y:S01]  /*78f0*/  @!P5 FADD.FTZ R197, -R197, -RZ ;  /* 0x800000ffc5c5d221 */ /* 0x000fe20000010100 */
[----:B------:R-:W-:Y:S01]  /*7900*/  ISETP.LE.U32.AND P5, PT, R18, UR6, PT ;  /* 0x0000000612007c0c */ /* 0x000fe2000bfa3070 */
[----:B------:R-:W-:Y:S01]  /*7910*/  @!P0 FADD.FTZ R191, -R191, -RZ ;  /* 0x800000ffbfbf8221 */ /* 0x000fe20000010100 */
[----:B------:R-:W-:Y:S01]  /*7920*/  ISETP.LE.U32.AND P0, PT, R4, UR6, PT ;  /* 0x0000000604007c0c */ /* 0x000fe2000bf03070 */
[----:B------:R-:W-:Y:S01]  /*7930*/  @!P4 FADD.FTZ R196, -R196, -RZ ;  /* 0x800000ffc4c4c221 */ /* 0x000fe20000010100 */
[----:B------:R-:W-:Y:S01]  /*7940*/  LOP3.LUT R4, R28, 0xff, RZ, 0xc0, !PT ;  /* 0x000000ff1c047812 */ /* 0x000fe200078ec0ff */
[----:B--2---:R-:W-:Y:S01]  /*7950*/  @!P1 FADD.FTZ R184, -R184, -RZ ;  /* 0x800000ffb8b89221 */ /* 0x004fe20000010100 */
[----:B------:R-:W-:Y:S01]  /*7960*/  LOP3.LUT R5, R9, 0xffff, RZ, 0xc0, !PT ;  /* 0x0000ffff09057812 */ /* 0x000fe200078ec0ff */
[----:B------:R-:W-:Y:S01]  /*7970*/  MUFU.EX2 R152, R64 ;  /* 0x0000004000987308 */ /* 0x000fe20000000800 */
[----:B------:R-:W-:Y:S02]  /*7980*/  ISETP.LE.U32.AND P4, PT, R4, UR6, PT ;  /* 0x0000000604007c0c */ /* 0x000fe4000bf83070 */
[----:B------:R-:W-:Y:S01]  /*7990*/  SHF.R.U32.HI R4, RZ, 0x8, R27 ;  /* 0x00000008ff047819 */ /* 0x000fe2000001161b */
[----:B------:R-:W-:Y:S01]  /*79a0*/  @!P3 FADD.FTZ R194, -R194, -RZ ;  /* 0x800000ffc2c2b221 */ /* 0x000fe20000010100 */
[----:B------:R-:W-:Y:S01]  /*79b0*/  SHF.R.U32.HI R6, RZ, 0x8, R5 ;  /* 0x00000008ff067819 */ /* 0x000fe20000011605 */
[----:B------:R-:W-:Y:S01]  /*79c0*/  @!P5 FADD.FTZ R195, -R195, -RZ ;  /* 0x800000ffc3c3d221 */ /* 0x000fe20000010100 */
[----:B------:R-:W-:Y:S02]  /*79d0*/  LOP3.LUT R4, R4, 0xffff, RZ, 0xc0, !PT ;  /* 0x0000ffff04047812 */ /* 0x000fe400078ec0ff */
[----:B------:R-:W-:Y:S01]  /*79e0*/  ISETP.LE.U32.AND P5, PT, R7, UR6, PT ;  /* 0x0000000607007c0c */ /* 0x000fe2000bfa3070 */
[----:B------:R2:W-:Y:S01]  /*79f0*/  MUFU.EX2 R151, R148 ;  /* 0x0000009400977308 */ /* 0x0005e20000000800 */
[----:B------:R-:W-:Y:S02]  /*7a00*/  LOP3.LUT R7, R9, 0xff, RZ, 0xc0, !PT ;  /* 0x000000ff09077812 */ /* 0x000fe400078ec0ff */
[----:B------:R-:W-:Y:S01]  /*7a10*/  ISETP.LE.U32.AND P3, PT, R4, UR6, PT ;  /* 0x0000000604007c0c */ /* 0x000fe2000bf63070 */
[----:B------:R-:W-:Y:S01]  /*7a20*/  @!P4 FADD.FTZ R166, -R166, -RZ ;  /* 0x800000ffa6a6c221 */ /* 0x000fe20000010100 */
[----:B------:R-:W-:Y:S02]  /*7a30*/  SHF.R.U32.HI R4, RZ, 0x10, R9 ;  /* 0x00000010ff047819 */ /* 0x000fe40000011609 */
[----:B------:R-:W-:Y:S02]  /*7a40*/  ISETP.LE.U32.AND P6, PT, R7, UR6, PT ;  /* 0x0000000607007c0c */ /* 0x000fe4000bfc3070 */
[----:B------:R-:W-:Y:S01]  /*7a50*/  LOP3.LUT R5, R4, 0xff, RZ, 0xc0, !PT ;  /* 0x000000ff04057812 */ /* 0x000fe200078ec0ff */
[----:B------:R-:W3:Y:S01]  /*7a60*/  MUFU.EX2 R188, R45 ;  /* 0x0000002d00bc7308 */ /* 0x000ee20000000800 */
[----:B------:R-:W-:Y:S01]  /*7a70*/  LOP3.LUT R4, R6, 0xffff, RZ, 0xc0, !PT ;  /* 0x0000ffff06047812 */ /* 0x000fe200078ec0ff */
[----:B------:R-:W-:Y:S01]  /*7a80*/  @!P5 FADD.FTZ R155, -R155, -RZ ;  /* 0x800000ff9b9bd221 */ /* 0x000fe20000010100 */
[----:B------:R-:W-:Y:S02]  /*7a90*/  ISETP.LE.U32.AND P1, PT, R17, UR6, PT ;  /* 0x0000000611007c0c */ /* 0x000fe4000bf23070 */
[----:B------:R-:W-:Y:S01]  /*7aa0*/  ISETP.LE.U32.AND P4, PT, R4, UR6, PT ;  /* 0x0000000604007c0c */ /* 0x000fe2000bf83070 */
[----:B------:R-:W-:Y:S01]  /*7ab0*/  @!P3 FADD.FTZ R159, -R159, -RZ ;  /* 0x800000ff9f9fb221 */ /* 0x000fe20000010100 */
[----:B------:R-:W-:Y:S02]  /*7ac0*/  LOP3.LUT R4, R8, 0xffff, RZ, 0xc0, !PT ;  /* 0x0000ffff08047812 */ /* 0x000fe400078ec0ff */
[----:B------:R-:W-:Y:S01]  /*7ad0*/  ISETP.LE.U32.AND P3, PT, R5, UR6, PT ;  /* 0x0000000605007c0c */ /* 0x000fe2000bf63070 */
[----:B------:R-:W-:Y:S01]  /*7ae0*/  @!P6 FADD.FTZ R156, -R156, -RZ ;  /* 0x800000ff9c9ce221 */ /* 0x000fe20000010100 */
[----:B------:R-:W-:Y:S01]  /*7af0*/  LOP3.LUT R5, R8, 0xff, RZ, 0xc0, !PT ;  /* 0x000000ff08057812 */ /* 0x000fe200078ec0ff */
[----:B------:R-:W4:Y:S01]  /*7b00*/  MUFU.EX2 R150, R66 ;  /* 0x0000004200967308 */ /* 0x000f220000000800 */
[----:B------:R-:W-:Y:S01]  /*7b10*/  SHF.R.U32.HI R4, RZ, 0x8, R4 ;  /* 0x00000008ff047819 */ /* 0x000fe20000011604 */
[----:B--2---:R-:W-:Y:S01]  /*7b20*/  IMAD.IADD R148, R2, 0x1, R176 ;  /* 0x0000000102947824 */ /* 0x004fe200078e02b0 */
[----:B------:R-:W-:Y:S01]  /*7b30*/  ISETP.LE.U32.AND P6, PT, R5, UR6, PT ;  /* 0x0000000605007c0c */ /* 0x000fe2000bfc3070 */
[----:B-1----:R-:W-:Y:S01]  /*7b40*/  @!P1 FADD.FTZ R187, -R187, -RZ ;  /* 0x800000ffbbbb9221 */ /* 0x002fe20000010100 */
[----:B------:R-:W-:Y:S01]  /*7b50*/  SHF.R.U32.HI R5, RZ, 0x10, R8 ;  /* 0x00000010ff057819 */ /* 0x000fe20000011608 */
[----:B------:R-:W-:Y:S01]  /*7b60*/  @!P4 FADD.FTZ R154, -R154, -RZ ;  /* 0x800000ff9a9ac221 */ /* 0x000fe20000010100 */
[----:B------:R-:W-:Y:S02]  /*7b70*/  LOP3.LUT R4, R4, 0xffff, RZ, 0xc0, !PT ;  /* 0x0000ffff04047812 */ /* 0x000fe400078ec0ff */
[----:B------:R-:W-:Y:S01]  /*7b80*/  LOP3.LUT R5, R5, 0xff, RZ, 0xc0, !PT ;  /* 0x000000ff05057812 */ /* 0x000fe200078ec0ff */
[----:B------:R-:W-:Y:S01]  /*7b90*/  @!P3 FADD.FTZ R160, -R160, -RZ ;  /* 0x800000ffa0a0b221 */ /* 0x000fe20000010100 */
[----:B------:R-:W-:Y:S01]  /*7ba0*/  ISETP.LE.U32.AND P4, PT, R4, UR6, PT ;  /* 0x0000000604007c0c */ /* 0x000fe2000bf83070 */
[----:B---3--:R-:W-:Y:S01]  /*7bb0*/  @!P0 FADD.FTZ R188, -R188, -RZ ;  /* 0x800000ffbcbc8221 */ /* 0x008fe20000010100 */
[----:B------:R-:W-:Y:S01]  /*7bc0*/  SHF.R.U32.HI R4, RZ, 0x8, R21 ;  /* 0x00000008ff047819 */ /* 0x000fe20000011615 */
[----:B------:R-:W-:Y:S01]  /*7bd0*/  MUFU.EX2 R149, R141 ;  /* 0x0000008d00957308 */ /* 0x000fe20000000800 */
[----:B------:R-:W-:Y:S01]  /*7be0*/  ISETP.LE.U32.AND P3, PT, R5, UR6, PT ;  /* 0x0000000605007c0c */ /* 0x000fe2000bf63070 */
[----:B------:R-:W-:Y:S01]  /*7bf0*/  @!P6 FADD.FTZ R165, -R165, -RZ ;  /* 0x800000ffa5a5e221 */ /* 0x000fe20000010100 */
[----:B------:R-:W-:Y:S02]  /*7c00*/  LOP3.LUT R4, R4, 0xffff, RZ, 0xc0, !PT ;  /* 0x0000ffff04047812 */ /* 0x000fe400078ec0ff */
[----:B------:R-:W-:Y:S02]  /*7c10*/  ISETP.LE.U32.AND P1, PT, R13, UR6, PT ;  /* 0x000000060d007c0c */ /* 0x000fe4000bf23070 */
[----:B------:R-:W-:Y:S02]  /*7c20*/  ISETP.LE.U32.AND P6, PT, R4, UR6, PT ;  /* 0x0000000604007c0c */ /* 0x000fe4000bfc3070 */
[----:B------:R-:W-:Y:S01]  /*7c30*/  SHF.R.U32.HI R6, RZ, 0x8, R20 ;  /* 0x00000008ff067819 */ /* 0x000fe20000011614 */
[----:B------:R-:W-:Y:S01]  /*7c40*/  @!P4 FADD.FTZ R163, -R163, -RZ ;  /* 0x800000ffa3a3c221 */ /* 0x000fe20000010100 */
[----:B------:R-:W-:Y:S01]  /*7c50*/  LOP3.LUT R4, R22, 0xff, RZ, 0xc0, !PT ;  /* 0x000000ff16047812 */ /* 0x000fe200078ec0ff */
[----:B------:R-:W1:Y:S01]  /*7c60*/  MUFU.EX2 R153, R140 ;  /* 0x0000008c00997308 */ /* 0x000e620000000800 */
[----:B------:R-:W-:Y:S01]  /*7c70*/  F2FP.RELU.PACK_AB R7, R216, R213 ;  /* 0x000000d5d807723e */ /* 0x000fe200000008ff */
[----:B------:R-:W-:Y:S01]  /*7c80*/  @!P3 FADD.FTZ R181, -R181, -RZ ;  /* 0x800000ffb5b5b221 */ /* 0x000fe20000010100 */
[----:B------:R-:W-:Y:S02]  /*7c90*/  LOP3.LUT R5, R19, 0xff, RZ, 0xc0, !PT ;  /* 0x000000ff13057812 */ /* 0x000fe400078ec0ff */
[----:B------:R-:W-:Y:S01]  /*7ca0*/  ISETP.LE.U32.AND P3, PT, R4, UR6, PT ;  /* 0x0000000604007c0c */ /* 0x000fe2000bf63070 */
[----:B------:R-:W-:Y:S01]  /*7cb0*/  @!P1 FADD.FTZ R152, -R152, -RZ ;  /* 0x800000ff98989221 */ /* 0x000fe20000010100 */
[----:B------:R-:W-:Y:S01]  /*7cc0*/  LOP3.LUT R4, R6, 0xffff, RZ, 0xc0, !PT ;  /* 0x0000ffff06047812 */ /* 0x000fe200078ec0ff */
[----:B------:R-:W-:Y:S01]  /*7cd0*/  @!P6 FADD.FTZ R151, -R151, -RZ ;  /* 0x800000ff9797e221 */ /* 0x000fe20000010100 */
[----:B------:R-:W-:Y:S01]  /*7ce0*/  F2FP.RELU.PACK_AB R6, R220, R221 ;  /* 0x000000dddc06723e */ /* 0x000fe200000008ff */
[----:B------:R2:W-:Y:S01]  /*7cf0*/  STS [R230+0x1c000], R7 ;  /* 0x01c00007e6007388 */ /* 0x0005e20000000800 */
[----:B------:R-:W-:Y:S02]  /*7d00*/  ISETP.LE.U32.AND P1, PT, R5, UR6, PT ;  /* 0x0000000605007c0c */ /* 0x000fe4000bf23070 */
[----:B------:R-:W-:Y:S01]  /*7d10*/  F2FP.RELU.PACK_AB R5, R210, R211 ;  /* 0x000000d3d205723e */ /* 0x000fe200000008ff */
[----:B------:R3:W-:Y:S01]  /*7d20*/  STS [R230+0x1c400], R6 ;  /* 0x01c40006e6007388 */ /* 0x0007e20000000800 */
[----:B------:R-:W-:Y:S02]  /*7d30*/  ISETP.LE.U32.AND P6, PT, R4, UR6, PT ;  /* 0x0000000604007c0c */ /* 0x000fe4000bfc3070 */
[----:B------:R-:W-:Y:S01]  /*7d40*/  F2FP.RELU.PACK_AB R4, R212, R214 ;  /* 0x000000d6d404723e */ /* 0x000fe200000008ff */
[----:B------:R3:W-:Y:S01]  /*7d50*/  STS [R233+0x1c000], R5 ;  /* 0x01c00005e9007388 */ /* 0x0007e20000000800 */
[----:B------:R-:W-:Y:S01]  /*7d60*/  SHF.R.U32.HI R8, RZ, 0x18, R8 ;  /* 0x00000018ff087819 */ /* 0x000fe20000011608 */
[----:B----4-:R-:W-:Y:S01]  /*7d70*/  @!P3 FADD.FTZ R150, -R150, -RZ ;  /* 0x800000ff9696b221 */ /* 0x010fe20000010100 */
[----:B------:R-:W-:Y:S01]  /*7d80*/  ISETP.LE.U32.AND P2, PT, R26, UR6, PT ;  /* 0x000000061a007c0c */ /* 0x000fe2000bf43070 */
[----:B------:R4:W-:Y:S01]  /*7d90*/  STS [R233+0x1c400], R4 ;  /* 0x01c40004e9007388 */ /* 0x0009e20000000800 */
[----:B------:R-:W-:Y:S01]  /*7da0*/  ISETP.LE.U32.AND P4, PT, R8, UR6, PT ;  /* 0x0000000608007c0c */ /* 0x000fe2000bf83070 */
[----:B------:R-:W-:Y:S01]  /*7db0*/  @!P1 FADD.FTZ R162, -R162, -RZ ;  /* 0x800000ffa2a29221 */ /* 0x000fe20000010100 */
[----:B------:R-:W-:Y:S02]  /*7dc0*/  F2FP.RELU.PACK_AB R8, R201, R202 ;  /* 0x000000cac908723e */ /* 0x000fe400000008ff */
[----:B------:R-:W-:Y:S01]  /*7dd0*/  F2FP.RELU.PACK_AB R0, R196, R197 ;  /* 0x000000c5c400723e */ /* 0x000fe200000008ff */
[----:B-1----:R-:W-:Y:S01]  /*7de0*/  @!P6 FADD.FTZ R153, -R153, -RZ ;  /* 0x800000ff9999e221 */ /* 0x002fe20000010100 */
[----:B------:R-:W-:Y:S02]  /*7df0*/  SHF.R.U32.HI R9, RZ, 0x18, R9 ;  /* 0x00000018ff097819 */ /* 0x000fe40000011609 */
[----:B------:R-:W-:Y:S02]  /*7e00*/  ISETP.LE.U32.AND P0, PT, R14, UR6, PT ;  /* 0x000000060e007c0c */ /* 0x000fe4000bf03070 */
[----:B------:R-:W-:Y:S01]  /*7e10*/  FSETP.GE.FTZ.AND P1, PT, R210, RZ, PT ;  /* 0x000000ffd200720b */ /* 0x000fe20003f36000 */
[----:B------:R-:W-:Y:S01]  /*7e20*/  @!P2 FADD.FTZ R164, -R164, -RZ ;  /* 0x800000ffa4a4a221 */ /* 0x000fe20000010100 */
[----:B--2---:R-:W-:Y:S01]  /*7e30*/  F2FP.RELU.PACK_AB R7, R225, R222 ;  /* 0x000000dee107723e */ /* 0x004fe200000008ff */
[----:B------:R-:W-:Y:S01]  /*7e40*/  @!P4 FADD.FTZ R167, -R167, -RZ ;  /* 0x800000ffa7a7c221 */ /* 0x000fe20000010100 */
[----:B------:R-:W-:Y:S02]  /*7e50*/  ISETP.LE.U32.AND P2, PT, R9, UR6, PT ;  /* 0x0000000609007c0c */ /* 0x000fe4000bf43070 */
[----:B---3--:R-:W-:Y:S01]  /*7e60*/  F2FP.RELU.PACK_AB R6, R226, R227 ;  /* 0x000000e3e206723e */ /* 0x008fe200000008ff */
[----:B------:R1:W-:Y:S01]  /*7e70*/  STS [R230+0x1e000], R7 ;  /* 0x01e00007e6007388 */ /* 0x0003e20000000800 */
[----:B------:R-:W-:Y:S02]  /*7e80*/  FSETP.GE.FTZ.AND P3, PT, R189, RZ, PT ;  /* 0x000000ffbd00720b */ /* 0x000fe40003f76000 */
[----:B------:R-:W-:Y:S01]  /*7e90*/  F2FP.RELU.PACK_AB R5, R218, R219 ;  /* 0x000000dbda05723e */ /* 0x000fe200000008ff */
[----:B------:R2:W-:Y:S01]  /*7ea0*/  STS [R230+0x1e400], R6 ;  /* 0x01e40006e6007388 */ /* 0x0005e20000000800 */
[----:B------:R-:W-:Y:S01]  /*7eb0*/  @!P0 FADD.FTZ R149, -R149, -RZ ;  /* 0x800000ff95958221 */ /* 0x000fe20000010100 */
[----:B------:R-:W-:Y:S02]  /*7ec0*/  FSETP.GE.FTZ.AND P4, PT, R201, RZ, PT ;  /* 0x000000ffc900720b */ /* 0x000fe40003f96000 */
[----:B----4-:R-:W-:Y:S01]  /*7ed0*/  F2FP.RELU.PACK_AB R4, R223, R224 ;  /* 0x000000e0df04723e */ /* 0x010fe200000008ff */
[----:B------:R3:W-:Y:S01]  /*7ee0*/  STS [R233+0x1e000], R5 ;  /* 0x01e00005e9007388 */ /* 0x0007e20000000800 */
[----:B------:R-:W-:Y:S01]  /*7ef0*/  @!P2 FADD.FTZ R158, -R158, -RZ ;  /* 0x800000ff9e9ea221 */ /* 0x000fe20000010100 */
[----:B------:R-:W-:Y:S02]  /*7f00*/  ISETP.LE.U32.AND P2, PT, R12, UR6, PT ;  /* 0x000000060c007c0c */ /* 0x000fe4000bf43070 */
[----:B------:R4:W-:Y:S04]  /*7f10*/  STS [R233+0x1e400], R4 ;  /* 0x01e40004e9007388 */ /* 0x0009e80000000800 */
[----:B------:R-:W-:Y:S07]  /*7f20*/  STS [R237+0x1c000], R8 ;  /* 0x01c00008ed007388 */ /* 0x000fee0000000800 */
[----:B------:R-:W-:Y:S01]  /*7f30*/  @!P2 FADD.FTZ R157, -R157, -RZ ;  /* 0x800000ff9d9da221 */ /* 0x000fe20000010100 */
[----:B-1----:R-:W-:Y:S02]  /*7f40*/  F2FP.RELU.PACK_AB R7, R200, R203 ;  /* 0x000000cbc807723e */ /* 0x002fe400000008ff */
[----:B------:R-:W-:Y:S02]  /*7f50*/  FSETP.GE.FTZ.AND P2, PT, R211, RZ, PT ;  /* 0x000000ffd300720b */ /* 0x000fe40003f56000 */
[----:B--2---:R-:W-:Y:S01]  /*7f60*/  F2FP.RELU.PACK_AB R6, R205, R207 ;  /* 0x000000cfcd06723e */ /* 0x004fe200000008ff */
        /* <DEDUP_REMOVED lines=11> */
[----:B----4-:R-:W-:Y:S05]  /*8020*/  F2FP.RELU.PACK_AB R6, R198, R199 ;  /* 0x000000c7c606723e */ /* 0x010fea00000008ff */
[----:B------:R3:W-:Y:S04]  /*8030*/  STS [R236+0x1e000], R6 ;  /* 0x01e00006ec007388 */ /* 0x0007e80000000800 */
[----:B------:R4:W-:Y:S01]  /*8040*/  STS [R231+0x1c000], R4 ;  /* 0x01c00004e7007388 */ /* 0x0009e20000000800 */
[----:B-1----:R-:W-:Y:S05]  /*8050*/  F2FP.RELU.PACK_AB R7, R184, R186 ;  /* 0x000000bab807723e */ /* 0x002fea00000008ff */
[----:B------:R1:W-:Y:S01]  /*8060*/  STS [R231+0x1c400], R7 ;  /* 0x01c40007e7007388 */ /* 0x0003e20000000800 */
[----:B--2---:R-:W-:Y:S05]  /*8070*/  F2FP.RELU.PACK_AB R5, R159, R161 ;  /* 0x000000a19f05723e */ /* 0x004fea00000008ff */
[----:B------:R2:W-:Y:S01]  /*8080*/  STS [R232+0x1c000], R5 ;  /* 0x01c00005e8007388 */ /* 0x0005e20000000800 */
[----:B---3--:R-:W-:Y:S02]  /*8090*/  F2FP.RELU.PACK_AB R6, R191, R193 ;  /* 0x000000c1bf06723e */ /* 0x008fe400000008ff */
[----:B----4-:R-:W-:Y:S05]  /*80a0*/  F2FP.RELU.PACK_AB R4, R164, R166 ;  /* 0x000000a6a404723e */ /* 0x010fea00000008ff */
[----:B------:R3:W-:Y:S04]  /*80b0*/  STS [R232+0x1c400], R4 ;  /* 0x01c40004e8007388 */ /* 0x0007e80000000800 */
[----:B------:R4:W-:Y:S01]  /*80c0*/  STS [R231+0x1e000], R6 ;  /* 0x01e00006e7007388 */ /* 0x0009e20000000800 */
[----:B-1----:R-:W-:Y:S03]  /*80d0*/  F2FP.RELU.PACK_AB R7, R188, R187 ;  /* 0x000000bbbc07723e */ /* 0x002fe600000008ff */
[----:B------:R1:W-:Y:S04]  /*80e0*/  STS [R231+0x1e400], R0 ;  /* 0x01e40000e7007388 */ /* 0x0003e80000000800 */
[----:B------:R1:W-:Y:S01]  /*80f0*/  STS [R232+0x1e000], R7 ;  /* 0x01e00007e8007388 */ /* 0x0003e20000000800 */
[----:B--2---:R-:W-:Y:S02]  /*8100*/  F2FP.RELU.PACK_AB R5, R154, R156 ;  /* 0x0000009c9a05723e */ /* 0x004fe400000008ff */
[----:B---3--:R-:W-:Y:S02]  /*8110*/  F2FP.RELU.PACK_AB R4, R158, R160 ;  /* 0x000000a09e04723e */ /* 0x008fe400000008ff */
[----:B----4-:R-:W-:Y:S02]  /*8120*/  F2FP.RELU.PACK_AB R6, R195, R194 ;  /* 0x000000c2c306723e */ /* 0x010fe400000008ff */
[----:B-1----:R-:W-:Y:S03]  /*8130*/  F2FP.RELU.PACK_AB R0, R151, R152 ;  /* 0x000000989700723e */ /* 0x002fe600000008ff */
        /* <DEDUP_REMOVED lines=68> */
[----:B------:R-:W3:Y:S01]  /*8580*/  LDG.E R145, [R146.64] ;  /* 0x0000002092917981 */ /* 0x000ee2000c1e1900 */
        /* <DEDUP_REMOVED lines=25> */
[C---:B---3--:R-:W-:Y:S01]  /*8720*/  FADD.FTZ R2, -R145.reuse, R4 ;  /* 0x0000000491027221 */ /* 0x048fe20000010100 */
[C---:B------:R-:W-:Y:S01]  /*8730*/  HMMA.16816.F32 R16, R136.reuse, R134, R16 ;  /* 0x000000868810723c */ /* 0x040fe20000001810 */
[----:B------:R1:W2:Y:S02]  /*8740*/  LDG.E R4, [R146.64+0x20] ;  /* 0x0000202092047981 */ /* 0x0002a4000c1e1900 */
[----:B------:R-:W-:Y:S01]  /*8750*/  FADD.FTZ R0, -R145, R5 ;  /* 0x0000000591007221 */ /* 0x000fe20000010100 */
[-C--:B------:R-:W-:Y:S01]  /*8760*/  FSEL R2, R2, R145.reuse, P0 ;  /* 0x0000009102027208 */ /* 0x080fe20000000000 */
[----:B------:R-:W3:Y:S01]  /*8770*/  LDSM.16.M88.4 R132, [R172+0x10800] ;  /* 0x01080000ac84783b */ /* 0x000ee20000000200 */
[----:B------:R-:W-:Y:S03]  /*8780*/  FSETP.GE.FTZ.AND P0, PT, R216, RZ, PT ;  /* 0x000000ffd800720b */ /* 0x000fe60003f16000 */
[----:B------:R-:W-:Y:S03]  /*8790*/  FMUL.FTZ R213, R213, R2 ;  /* 0x00000002d5d57220 */ /* 0x000fe60000410000 */
[-C--:B------:R-:W-:Y:S01]  /*87a0*/  FSEL R0, R0, R145.reuse, P0 ;  /* 0x0000009100007208 */ /* 0x080fe20000000000 */
[----:B------:R1:W4:Y:S01]  /*87b0*/  LDG.E R2, [R146.64+0x100] ;  /* 0x0001002092027981 */ /* 0x000322000c1e1900 */
[----:B------:R-:W-:Y:S03]  /*87c0*/  FSETP.GE.FTZ.AND P0, PT, R202, RZ, PT ;  /* 0x000000ffca00720b */ /* 0x000fe60003f16000 */
[----:B------:R-:W-:Y:S02]  /*87d0*/  FMUL.FTZ R216, R216, R0 ;  /* 0x00000000d8d87220 */ /* 0x000fe40000410000 */
[----:B------:R1:W4:Y:S05]  /*87e0*/  LDG.E R0, [R146.64+0x120] ;  /* 0x0001202092007981 */ /* 0x00032a000c1e1900 */
[C---:B------:R-:W-:Y:S02]  /*87f0*/  FADD.FTZ R16, -R145.reuse, R16 ;  /* 0x0000001091107221 */ /* 0x040fe40000010100 */
[----:B------:R-:W-:Y:S03]  /*8800*/  FADD.FTZ R17, -R145, R17 ;  /* 0x0000001191117221 */ /* 0x000fe60000010100 */
[-C--:B------:R-:W-:Y:S02]  /*8810*/  FSEL R16, R16, R145.reuse, P2 ;  /* 0x0000009110107208 */ /* 0x080fe40001000000 */
[----:B------:R-:W-:Y:S02]  /*8820*/  FSEL R17, R17, R145, P1 ;  /* 0x0000009111117208 */ /* 0x000fe40000800000 */
[----:B------:R-:W-:Y:S01]  /*8830*/  FSETP.GE.FTZ.AND P1, PT, R183, RZ, PT ;  /* 0x000000ffb700720b */ /* 0x000fe20003f36000 */
[----:B------:R-:W-:Y:S01]  /*8840*/  FMUL.FTZ R211, R211, R16 ;  /* 0x00000010d3d37220 */ /* 0x000fe20000410000 */
[----:B------:R-:W-:Y:S01]  /*8850*/  FSETP.GE.FTZ.AND P2, PT, R185, RZ, PT ;  /* 0x000000ffb900720b */ /* 0x000fe20003f56000 */
[----:B------:R-:W-:Y:S02]  /*8860*/  FMUL.FTZ R210, R210, R17 ;  /* 0x00000011d2d27220 */ /* 0x000fe40000410000 */
[----:B-1----:R-:W-:Y:S01]  /*8870*/  IMAD.MOV.U32 R146, RZ, RZ, R239 ;  /* 0x000000ffff927224 */ /* 0x002fe200078e00ef */
[-C--:B---3--:R-:W-:Y:S01]  /*8880*/  HMMA.16816.F32 R20, R136, R132.reuse, R20 ;  /* 0x000000848814723c */ /* 0x088fe20000001814 */
[----:B------:R-:W-:Y:S07]  /*8890*/  IMAD.MOV.U32 R147, RZ, RZ, R238 ;  /* 0x000000ffff937224 */ /* 0x000fee00078e00ee */
[C---:B------:R-:W-:Y:S08]  /*88a0*/  HMMA.16816.F32 R24, R140.reuse, R132, R24 ;  /* 0x000000848c18723c */ /* 0x040ff00000001818 */
[-C--:B------:R-:W-:Y:S08]  /*88b0*/  HMMA.16816.F32 R28, R140, R134.reuse, R28 ;  /* 0x000000868c1c723c */ /* 0x080ff0000000181c */
[C---:B------:R-:W-:Y:S01]  /*88c0*/  FADD.FTZ R20, -R145.reuse, R20 ;  /* 0x0000001491147221 */ /* 0x040fe20000010100 */
[C---:B------:R-:W-:Y:S01]  /*88d0*/  HMMA.16816.F32 R32, R136.reuse, R134, R32 ;  /* 0x000000868820723c */ /* 0x040fe20000001820 */
[----:B------:R-:W1:Y:S02]  /*88e0*/  LDSM.16.M88.4 R132, [R172+0x11000] ;  /* 0x01100000ac84783b */ /* 0x000e640000000200 */
[----:B------:R-:W-:Y:S01]  /*88f0*/  FADD.FTZ R21, -R145, R21 ;  /* 0x0000001591157221 */ /* 0x000fe20000010100 */
[-C--:B------:R-:W-:Y:S02]  /*8900*/  FSEL R20, R20, R145.reuse, P0 ;  /* 0x0000009114147208 */ /* 0x080fe40000000000 */
[----:B------:R-:W-:Y:S02]  /*8910*/  FSETP.GE.FTZ.AND P0, PT, R182, RZ, PT ;  /* 0x000000ffb600720b */ /* 0x000fe40003f16000 */
[----:B------:R-:W-:Y:S01]  /*8920*/  FSEL R21, R21, R145, P4 ;  /* 0x0000009115157208 */ /* 0x000fe20002000000 */
[----:B------:R-:W-:Y:S01]  /*8930*/  FMUL.FTZ R202, R202, R20 ;  /* 0x00000014caca7220 */ /* 0x000fe20000410000 */
[----:B------:R-:W-:Y:S03]  /*8940*/  FSETP.GE.FTZ.AND P4, PT, R160, RZ, PT ;  /* 0x000000ffa000720b */ /* 0x000fe60003f96000 */
[----:B------:R-:W-:Y:S11]  /*8950*/  FMUL.FTZ R201, R201, R21 ;  /* 0x00000015c9c97220 */ /* 0x000ff60000410000 */
[C---:B------:R-:W-:Y:S02]  /*8960*/  FADD.FTZ R20, -R145.reuse, R32 ;  /* 0x0000002091147221 */ /* 0x040fe40000010100 */
[----:B------:R-:W-:Y:S03]  /*8970*/  FADD.FTZ R17, -R145, R33 ;  /* 0x0000002191117221 */ /* 0x000fe60000010100 */
[-C--:B------:R-:W-:Y:S02]  /*8980*/  FSEL R20, R20, R145.reuse, P3 ;  /* 0x0000009114147208 */ /* 0x080fe40001800000 */
        /* <DEDUP_REMOVED lines=30> */
[----:B------:R-:W-:Y:S03]  /*8b70*/  HMMA.16816.F32 R64, R136, R134, R64 ;  /* 0x000000868840723c */ /* 0x000fe60000001840 */
[----:B------:R-:W-:Y:S01]  /*8b80*/  FADD.FTZ R52, -R145, R52 ;  /* 0x0000003491347221 */ /* 0x000fe20000010100 */
[-C--:B------:R-:W-:Y:S02]  /*8b90*/  FSEL R53, R53, R145.reuse, P1 ;  /* 0x0000009135357208 */ /* 0x080fe40000800000 */
[----:B------:R-:W-:Y:S02]  /*8ba0*/  FSETP.GE.FTZ.AND P1, PT, R152, RZ, PT ;  /* 0x000000ff9800720b */ /* 0x000fe40003f36000 */
[----:B------:R-:W-:Y:S01]  /*8bb0*/  FSEL R52, R52, R145, P2 ;  /* 0x0000009134347208 */ /* 0x000fe20001000000 */
[----:B------:R-:W-:Y:S01]  /*8bc0*/  FMUL.FTZ R154, R154, R53 ;  /* 0x000000359a9a7220 */ /* 0x000fe20000410000 */
[----:B------:R-:W-:Y:S03]  /*8bd0*/  FSETP.GE.FTZ.AND P2, PT, R150, RZ, PT ;  /* 0x000000ff9600720b */ /* 0x000fe60003f56000 */
[----:B------:R-:W-:Y:S11]  /*8be0*/  FMUL.FTZ R156, R156, R52 ;  /* 0x000000349c9c7220 */ /* 0x000ff60000410000 */
[C---:B------:R-:W-:Y:S05]  /*8bf0*/  FADD.FTZ R64, -R145.reuse, R64 ;  /* 0x0000004091407221 */ /* 0x040fea0000010100 */
[----:B------:R-:W-:Y:S01]  /*8c00*/  FSEL R64, R64, R145, P1 ;  /* 0x0000009140407208 */ /* 0x000fe20000800000 */
[----:B------:R-:W-:Y:S01]  /*8c10*/  @P0 FADD.FTZ R145, -R145, R65 ;  /* 0x0000004191910221 */ /* 0x000fe20000010100 */
[----:B------:R-:W-:Y:S02]  /*8c20*/  FSETP.GE.FTZ.AND P1, PT, R221, RZ, PT ;  /* 0x000000ffdd00720b */ /* 0x000fe40003f36000 */
[----:B------:R-:W-:Y:S01]  /*8c30*/  FSETP.GE.FTZ.AND P0, PT, R220, RZ, PT ;  /* 0x000000ffdc00720b */ /* 0x000fe20003f16000 */
[----:B------:R-:W-:Y:S02]  /*8c40*/  FMUL.FTZ R152, R152, R64 ;  /* 0x0000004098987220 */ /* 0x000fe40000410000 */
[----:B------:R-:W-:Y:S02]  /*8c50*/  FMUL.FTZ R145, R151, R145 ;  /* 0x0000009197917220 */ /* 0x000fe40000410000 */
[C---:B--2---:R-:W-:Y:S02]  /*8c60*/  FADD.FTZ R6, -R4.reuse, R6 ;  /* 0x0000000604067221 */ /* 0x044fe40000010100 */
[C---:B------:R-:W-:Y:S02]  /*8c70*/  FADD.FTZ R18, -R4.reuse, R18 ;  /* 0x0000001204127221 */ /* 0x040fe40000010100 */
[----:B------:R-:W-:Y:S01]  /*8c80*/  FADD.FTZ R22, -R4, R22 ;  /* 0x0000001604167221 */ /* 0x000fe20000010100 */
[-C--:B------:R-:W-:Y:S01]  /*8c90*/  FSEL R6, R6, R4.reuse, P1 ;  /* 0x0000000406067208 */ /* 0x080fe20000800000 */
[----:B------:R-:W-:Y:S01]  /*8ca0*/  FADD.FTZ R34, -R4, R34 ;  /* 0x0000002204227221 */ /* 0x000fe20000010100 */
[----:B------:R-:W-:Y:S01]  /*8cb0*/  FSETP.GE.FTZ.AND P1, PT, R214, RZ, PT ;  /* 0x000000ffd600720b */ /* 0x000fe20003f36000 */
[C---:B------:R-:W-:Y:S02]  /*8cc0*/  FADD.FTZ R7, -R4.reuse, R7 ;  /* 0x0000000704077221 */ /* 0x040fe40000010100 */
[----:B------:R-:W-:Y:S01]  /*8cd0*/  FADD.FTZ R38, -R4, R38 ;  /* 0x0000002604267221 */ /* 0x000fe20000010100 */
[-C--:B------:R-:W-:Y:S01]  /*8ce0*/  FSEL R18, R18, R4.reuse, P1 ;  /* 0x0000000412127208 */ /* 0x080fe20000800000 */
[C---:B------:R-:W-:Y:S01]  /*8cf0*/  FADD.FTZ R19, -R4.reuse, R19 ;  /* 0x0000001304137221 */ /* 0x040fe20000010100 */
[----:B------:R-:W-:Y:S01]  /*8d00*/  FSETP.GE.FTZ.AND P1, PT, R203, RZ, PT ;  /* 0x000000ffcb00720b */ /* 0x000fe20003f36000 */
[C---:B------:R-:W-:Y:S01]  /*8d10*/  FADD.FTZ R50, -R4.reuse, R50 ;  /* 0x0000003204327221 */ /* 0x040fe20000010100 */
[-C--:B------:R-:W-:Y:S01]  /*8d20*/  FSEL R7, R7, R4.reuse, P0 ;  /* 0x0000000407077208 */ /* 0x080fe20000000000 */
[----:B------:R-:W-:Y:S01]  /*8d30*/  FADD.FTZ R23, -R4, R23 ;  /* 0x0000001704177221 */ /* 0x000fe20000010100 */
[----:B------:R-:W-:Y:S01]  /*8d40*/  FSEL R22, R22, R4, P1 ;  /* 0x0000000416167208 */ /* 0x000fe20000800000 */
[----:B------:R-:W-:Y:S01]  /*8d50*/  FADD.FTZ R35, -R4, R35 ;  /* 0x0000002304237221 */ /* 0x000fe20000010100 */
[----:B------:R-:W-:Y:S01]  /*8d60*/  FSETP.GE.FTZ.AND P1, PT, R192, RZ, PT ;  /* 0x000000ffc000720b */ /* 0x000fe20003f36000 */
[----:B------:R-:W-:Y:S01]  /*8d70*/  FADD.FTZ R39, -R4, R39 ;  /* 0x0000002704277221 */ /* 0x000fe20000010100 */
[----:B------:R-:W-:Y:S01]  /*8d80*/  FSETP.GE.FTZ.AND P0, PT, R212, RZ, PT ;  /* 0x000000ffd400720b */ /* 0x000fe20003f16000 */
[----:B------:R-:W-:Y:S01]  /*8d90*/  FMUL.FTZ R65, R221, R6 ;  /* 0x00000006dd417220 */ /* 0x000fe20000410000 */
[-C--:B------:R-:W-:Y:S01]  /*8da0*/  FSEL R34, R34, R4.reuse, P1 ;  /* 0x0000000422227208 */ /* 0x080fe20000800000 */
[----:B------:R-:W-:Y:S01]  /*8db0*/  FMUL.FTZ R64, R220, R7 ;  /* 0x00000007dc407220 */ /* 0x000fe20000410000 */
[----:B------:R-:W-:Y:S01]  /*8dc0*/  FSETP.GE.FTZ.AND P1, PT, R186, RZ, PT ;  /* 0x000000ffba00720b */ /* 0x000fe20003f36000 */
[C---:B------:R-:W-:Y:S01]  /*8dd0*/  FADD.FTZ R51, -R4.reuse, R51 ;  /* 0x0000003304337221 */ /* 0x040fe20000010100 */
[-C--:B------:R-:W-:Y:S01]  /*8de0*/  FSEL R19, R19, R4.reuse, P0 ;  /* 0x0000000413137208 */ /* 0x080fe20000000000 */
[----:B------:R-:W-:Y:S01]  /*8df0*/  FADD.FTZ R54, -R4, R54 ;  /* 0x0000003604367221 */ /* 0x000fe20000010100 */
[-C--:B------:R-:W-:Y:S01]  /*8e00*/  FSEL R38, R38, R4.reuse, P1 ;  /* 0x0000000426267208 */ /* 0x080fe20000800000 */
[----:B------:R-:W-:Y:S01]  /*8e10*/  FADD.FTZ R7, -R4, R55 ;  /* 0x0000003704077221 */ /* 0x000fe20000010100 */
[----:B------:R-:W-:Y:S01]  /*8e20*/  FSETP.GE.FTZ.AND P1, PT, R166, RZ, PT ;  /* 0x000000ffa600720b */ /* 0x000fe20003f36000 */
[----:B------:R-:W-:Y:S01]  /*8e30*/  FADD.FTZ R6, -R4, R66 ;  /* 0x0000004204067221 */ /* 0x000fe20000010100 */
[----:B------:R-:W-:Y:S01]  /*8e40*/  FSETP.GE.FTZ.AND P0, PT, R200, RZ, PT ;  /* 0x000000ffc800720b */ /* 0x000fe20003f16000 */
[----:B----4-:R-:W-:Y:S01]  /*8e50*/  FADD.FTZ R5, -R2, R8 ;  /* 0x0000000802057221 */ /* 0x010fe20000010100 */
[----:B------:R-:W-:Y:S01]  /*8e60*/  FSEL R50, R50, R4, P1 ;  /* 0x0000000432327208 */ /* 0x000fe20000800000 */
[----:B------:R-:W-:Y:S01]  /*8e70*/  FMUL.FTZ R203, R203, R22 ;  /* 0x00000016cbcb7220 */ /* 0x000fe20000410000 */
[----:B------:R-:W-:Y:S01]  /*8e80*/  FSETP.GE.FTZ.AND P1, PT, R149, RZ, PT ;  /* 0x000000ff9500720b */ /* 0x000fe20003f36000 */
[C---:B------:R-:W-:Y:S01]  /*8e90*/  FADD.FTZ R56, -R2.reuse, R56 ;  /* 0x0000003802387221 */ /* 0x040fe20000010100 */
[-C--:B------:R-:W-:Y:S01]  /*8ea0*/  FSEL R23, R23, R4.reuse, P0 ;  /* 0x0000000417177208 */ /* 0x080fe20000000000 */
        /* <DEDUP_REMOVED lines=17> */
[----:B------:R-:W-:Y:S01]  /*8fc0*/  FSEL R51, R51, R4, P0 ;  /* 0x0000000433337208 */ /* 0x000fe20000000000 */
[----:B------:R-:W-:Y:S01]  /*8fd0*/  @P1 FADD.FTZ R4, -R4, R67 ;  /* 0x0000004304041221 */ /* 0x000fe20000010100 */
[----:B------:R-:W-:Y:S01]  /*8fe0*/  FSETP.GE.FTZ.AND P0, PT, R222, RZ, PT ;  /* 0x000000ffde00720b */ /* 0x000fe20003f16000 */
[----:B------:R-:W-:Y:S01]  /*8ff0*/  FMUL.FTZ R150, R150, R6 ;  /* 0x0000000696967220 */ /* 0x000fe20000410000 */
[----:B------:R-:W-:Y:S01]  /*9000*/  FSETP.GE.FTZ.AND P2, PT, R218, RZ, PT ;  /* 0x000000ffda00720b */ /* 0x000fe20003f56000 */
[----:B------:R-:W-:Y:S01]  /*9010*/  FMUL.FTZ R149, R149, R4 ;  /* 0x0000000495957220 */ /* 0x000fe20000410000 */
[-C--:B------:R-:W-:Y:S01]  /*9020*/  FSEL R5, R5, R2.reuse, P0 ;  /* 0x0000000205057208 */ /* 0x080fe20000000000 */
        /* <DEDUP_REMOVED lines=12> */
[----:B------:R-:W-:Y:S01]  /*90f0*/  FADD.FTZ R4, -R2, R44 ;  /* 0x0000002c02047221 */ /* 0x000fe20000010100 */
[----:B------:R-:W-:Y:S01]  /*9100*/  FSETP.GE.FTZ.AND P0, PT, R187, RZ, PT ;  /* 0x000000ffbb00720b */ /* 0x000fe20003f16000 */
[----:B------:R-:W-:Y:S01]  /*9110*/  FMUL.FTZ R22, R218, R6 ;  /* 0x00000006da167220 */ /* 0x000fe20000410000 */
        /* <DEDUP_REMOVED lines=177> */
.L_x_2072:
        /* <DEDUP_REMOVED lines=212> */
.L_x_2073:
        /* <DEDUP_REMOVED lines=20> */
[----:B------:R-:W-:Y:S02]  /*aab0*/  IMAD R152, R152, 0x18, RZ ;  /* 0x0000001898987824 */ /* 0x000fe400078e02ff */
        /* <DEDUP_REMOVED lines=104> */
[----:B------:R-:W-:Y:S04]  /*b140*/  IMAD R2, R2, 0x38, RZ ;  /* 0x0000003802027824 */ /* 0x000fe800078e02ff */
[C---:B------:R-:W-:Y:S08]  /*b150*/  HMMA.16816.F32 R16, R36.reuse, R50, R16 ;  /* 0x000000322410723c */ /* 0x040ff00000001810 */
[-C--:B--2---:R-:W-:Y:S08]  /*b160*/  HMMA.16816.F32 R20, R36, R60.reuse, R20 ;  /* 0x0000003c2414723c */ /* 0x084ff00000001814 */
[C---:B------:R-:W-:Y:S07]  /*b170*/  HMMA.16816.F32 R24, R52.reuse, R60, R24 ;  /* 0x0000003c3418723c */ /* 0x040fee0000001818 */
[----:B------:R-:W-:Y:S01]  /*b180*/  IADD3 R61, R149, 0x20, RZ ;  /* 0x00000020953d7810 */ /* 0x000fe20007ffe0ff */
[-C--:B------:R-:W-:Y:S01]  /*b190*/  HMMA.16816.F32 R28, R52, R62.reuse, R28 ;  /* 0x0000003e341c723c */ /* 0x080fe2000000181c */
[----:B------:R-:W2:Y:S03]  /*b1a0*/  LDL R55, [R1+0x14] ;  /* 0x0000140001377983 */ /* 0x000ea60000100800 */
[----:B------:R-:W-:Y:S01]  /*b1b0*/  IMAD.IADD R61, R145, 0x1, R61 ;  /* 0x00000001913d7824 */ /* 0x000fe200078e023d */
[----:B------:R-:W-:Y:S01]  /*b1c0*/  IADD3 R60, R149, 0x20, RZ ;  /* 0x00000020953c7810 */ /* 0x000fe20007ffe0ff */
[----:B------:R-:W3:Y:S02]  /*b1d0*/  LDL R54, [R1+0x10] ;  /* 0x0000100001367983 */ /* 0x000ee40000100800 */
[----:B------:R-:W-:Y:S03]  /*b1e0*/  HMMA.16816.F32 R32, R36, R62, R32 ;  /* 0x0000003e2420723c */ /* 0x000fe60000001820 */
[----:B------:R-:W3:Y:S01]  /*b1f0*/  LDL R53, [R1+0xc] ;  /* 0x00000c0001357983 */ /* 0x000ee20000100800 */
[C---:B------:R-:W-:Y:S02]  /*b200*/  IMAD.IADD R61, R145.reuse, 0x1, R61 ;  /* 0x00000001913d7824 */ /* 0x040fe400078e023d */
[----:B------:R-:W-:Y:S01]  /*b210*/  IMAD.IADD R60, R145, 0x1, R60 ;  /* 0x00000001913c7824 */ /* 0x000fe200078e023c */
[C---:B------:R-:W-:Y:S01]  /*b220*/  IADD3 R63, R149.reuse, 0x20, RZ ;  /* 0x00000020953f7810 */ /* 0x040fe20007ffe0ff */
[-C--:B----4-:R-:W-:Y:S01]  /*b230*/  HMMA.16816.F32 R4, R40, R56.reuse, R4 ;  /* 0x000000382804723c */ /* 0x090fe20000001804 */
[----:B------:R-:W3:Y:S04]  /*b240*/  LDL R52, [R1+0x8] ;  /* 0x0000080001347983 */ /* 0x000ee80000100800 */
[----:B------:R-:W-:Y:S01]  /*b250*/  IMAD.MOV.U32 R36, RZ, RZ, R239 ;  /* 0x000000ffff247224 */ /* 0x000fe200078e00ef */
[----:B------:R-:W-:Y:S01]  /*b260*/  IADD3 R62, R149, 0x20, RZ ;  /* 0x00000020953e7810 */ /* 0x000fe20007ffe0ff */
[----:B------:R-:W-:Y:S01]  /*b270*/  IMAD.MOV.U32 R37, RZ, RZ, R238 ;  /* 0x000000ffff257224 */ /* 0x000fe200078e00ee */
[C---:B------:R-:W-:Y:S01]  /*b280*/  HMMA.16816.F32 R8, R64.reuse, R56, R8 ;  /* 0x000000384008723c */ /* 0x040fe20000001808 */
[----:B------:R-:W3:Y:S03]  /*b290*/  LDL R57, [R1+0x1c] ;  /* 0x00001c0001397983 */ /* 0x000ee60000100800 */
[CC--:B------:R-:W-:Y:S01]  /*b2a0*/  LEA R38, P1, R145.reuse, R36.reuse, 0x2 ;  /* 0x0000002491267211 */ /* 0x0c0fe200078210ff */
[----:B------:R-:W-:Y:S01]  /*b2b0*/  IMAD.IADD R62, R145, 0x1, R62 ;  /* 0x00000001913e7824 */ /* 0x000fe200078e023e */
[----:B------:R-:W3:Y:S01]  /*b2c0*/  LDL R56, [R1+0x18] ;  /* 0x0000180001387983 */ /* 0x000ee20000100800 */
[-C--:B------:R-:W-:Y:S01]  /*b2d0*/  LEA R44, P0, R149, R36.reuse, 0x2 ;  /* 0x00000024952c7211 */ /* 0x080fe200078010ff */
[-C--:B------:R-:W-:Y:S04]  /*b2e0*/  HMMA.16816.F32 R12, R64, R58.reuse, R12 ;  /* 0x0000003a400c723c */ /* 0x080fe8000000180c */
[CC--:B------:R-:W-:Y:S01]  /*b2f0*/  LEA.HI.X.SX32 R39, R145.reuse, R37.reuse, 0x2, P1 ;  /* 0x0000002591277211 */ /* 0x0c0fe200008f16ff */
[----:B------:R-:W-:Y:S01]  /*b300*/  IMAD.IADD R60, R145, 0x1, R60 ;  /* 0x00000001913c7824 */ /* 0x000fe200078e023c */
[-C--:B------:R-:W-:Y:S01]  /*b310*/  LEA.HI.X.SX32 R45, R149, R37.reuse, 0x2, P0 ;  /* 0x00000025952d7211 */ /* 0x080fe200000f16ff */
[----:B------:R1:W-:Y:S01]  /*b320*/  RED.E.ADD.F32.FTZ.RN.STRONG.GPU [R36.64], R4 ;  /* 0x000000042400798e */ /* 0x0003e2000c10e788 */
[C---:B------:R-:W-:Y:S04]  /*b330*/  HMMA.16816.F32 R16, R40.reuse, R58, R16 ;  /* 0x0000003a2810723c */ /* 0x040fe80000001810 */
[----:B------:R-:W3:Y:S01]  /*b340*/  LDL R59, [R1+0x24] ;  /* 0x00002400013b7983 */ /* 0x000ee20000100800 */
[-C--:B------:R-:W-:Y:S01]  /*b350*/  LEA R50, P6, R63, R36.reuse, 0x2 ;  /* 0x000000243f327211 */ /* 0x080fe200078c10ff */
[----:B------:R-:W-:Y:S01]  /*b360*/  IMAD.IADD R60, R145, 0x1, R60 ;  /* 0x00000001913c7824 */ /* 0x000fe200078e023c */
[CC--:B------:R-:W-:Y:S01]  /*b370*/  LEA R48, P5, R62.reuse, R36.reuse, 0x2 ;  /* 0x000000243e307211 */ /* 0x0c0fe200078a10ff */
[-C--:B------:R-:W-:Y:S01]  /*b380*/  HMMA.16816.F32 R20, R40, R132.reuse, R20 ;  /* 0x000000842814723c */ /* 0x080fe20000001814 */
[----:B------:R-:W3:Y:S03]  /*b390*/  LDL R58, [R1+0x20] ;  /* 0x00002000013a7983 */ /* 0x000ee60000100800 */
[-C--:B------:R-:W-:Y:S02]  /*b3a0*/  LEA.HI.X.SX32 R51, R63, R37.reuse, 0x2, P6 ;  /* 0x000000253f337211 */ /* 0x080fe400030f16ff */
[----:B------:R1:W-:Y:S01]  /*b3b0*/  RED.E.ADD.F32.FTZ.RN.STRONG.GPU [R38.64], R5 ;  /* 0x000000052600798e */ /* 0x0003e2000c10e788 */
[-C--:B------:R-:W-:Y:S01]  /*b3c0*/  LEA.HI.X.SX32 R49, R62, R37.reuse, 0x2, P5 ;  /* 0x000000253e317211 */ /* 0x080fe200028f16ff */
[C---:B------:R-:W-:Y:S03]  /*b3d0*/  HMMA.16816.F32 R24, R64.reuse, R132, R24 ;  /* 0x000000844018723c */ /* 0x040fe60000001818 */
[----:B------:R1:W-:Y:S05]  /*b3e0*/  RED.E.ADD.F32.FTZ.RN.STRONG.GPU [R44.64], R6 ;  /* 0x000000062c00798e */ /* 0x0003ea000c10e788 */
[-C--:B------:R-:W-:Y:S04]  /*b3f0*/  HMMA.16816.F32 R28, R64, R134.reuse, R28 ;  /* 0x00000086401c723c */ /* 0x080fe8000000181c */
[CC--:B-1----:R-:W-:Y:S04]  /*b400*/  LEA R4, P0, R151.reuse, R36.reuse, 0x2 ;  /* 0x0000002497047211 */ /* 0x0c2fe800078010ff */
[----:B------:R-:W-:Y:S07]  /*b410*/  HMMA.16816.F32 R32, R40, R134, R32 ;  /* 0x000000862820723c */ /* 0x000fee0000001820 */
[CC--:B------:R-:W-:Y:S02]  /*b420*/  LEA R42, P1, R152.reuse, R36.reuse, 0x2 ;  /* 0x00000024982a7211 */ /* 0x0c0fe400078210ff */
[-C--:B------:R-:W-:Y:S03]  /*b430*/  LEA.HI.X.SX32 R5, R151, R37.reuse, 0x2, P0 ;  /* 0x0000002597057211 */ /* 0x080fe600000f16ff */
[-C--:B------:R-:W-:Y:S02]  /*b440*/  LEA.HI.X.SX32 R43, R152, R37.reuse, 0x2, P1 ;  /* 0x00000025982b7211 */ /* 0x080fe400008f16ff */
[-C--:B------:R-:W-:Y:S01]  /*b450*/  LEA R40, P1, R150, R36.reuse, 0x2 ;  /* 0x0000002496287211 */ /* 0x080fe200078210ff */
[----:B------:R-:W-:Y:S01]  /*b460*/  IMAD.MOV.U32 R44, RZ, RZ, c[0x0][0x22c] ;  /* 0x00008b00ff2c7624 */ /* 0x000fe200078e00ff */
[-C--:B------:R-:W-:Y:S01]  /*b470*/  LEA R6, P0, R0, R36.reuse, 0x2 ;  /* 0x0000002400067211 */ /* 0x080fe200078010ff */
[----:B------:R1:W-:Y:S01]  /*b480*/  RED.E.ADD.F32.FTZ.RN.STRONG.GPU [R42.64], R7 ;  /* 0x000000072a00798e */ /* 0x0003e2000c10e788 */
[-C--:B------:R-:W-:Y:S01]  /*b490*/  LEA.HI.X.SX32 R41, R150, R37.reuse, 0x2, P1 ;  /* 0x0000002596297211 */ /* 0x080fe200008f16ff */
[----:B------:R-:W-:Y:S03]  /*b4a0*/  IMAD R44, R44, c[0x0][0x1c0], RZ ;  /* 0x000070002c2c7a24 */ /* 0x000fe600078e02ff */
[----:B------:R1:W-:Y:S01]  /*b4b0*/  RED.E.ADD.F32.FTZ.RN.STRONG.GPU [R4.64], R8 ;  /* 0x000000080400798e */ /* 0x0003e2000c10e788 */
[----:B------:R-:W-:Y:S04]  /*b4c0*/  IMAD R44, R44, 0x68, RZ ;  /* 0x000000682c2c7824 */ /* 0x000fe800078e02ff */
[----:B------:R1:W-:Y:S02]  /*b4d0*/  RED.E.ADD.F32.FTZ.RN.STRONG.GPU [R40.64], R9 ;  /* 0x000000092800798e */ /* 0x0003e4000c10e788 */
[-C--:B-1----:R-:W-:Y:S01]  /*b4e0*/  LEA.HI.X.SX32 R7, R0, R37.reuse, 0x2, P0 ;  /* 0x0000002500077211 */ /* 0x082fe200000f16ff */
[----:B------:R-:W-:Y:S02]  /*b4f0*/  IMAD.MOV.U32 R0, RZ, RZ, c[0x0][0x22c] ;  /* 0x00008b00ff007624 */ /* 0x000fe400078e00ff */
[----:B------:R-:W-:Y:S02]  /*b500*/  IMAD.MOV.U32 R43, RZ, RZ, c[0x0][0x22c] ;  /* 0x00008b00ff2b7624 */ /* 0x000fe400078e00ff */
[----:B------:R1:W-:Y:S01]  /*b510*/  RED.E.ADD.F32.FTZ.RN.STRONG.GPU [R6.64], R10 ;  /* 0x0000000a0600798e */ /* 0x0003e2000c10e788 */
[-C--:B------:R-:W-:Y:S01]  /*b520*/  LEA R4, P1, R2, R36.reuse, 0x2 ;  /* 0x0000002402047211 */ /* 0x080fe200078210ff */
[----:B------:R-:W-:Y:S02]  /*b530*/  IMAD R0, R0, c[0x0][0x1c0], RZ ;  /* 0x0000700000007a24 */ /* 0x000fe400078e02ff */
[----:B------:R-:W-:Y:S01]  /*b540*/  IMAD R43, R43, c[0x0][0x1c0], RZ ;  /* 0x000070002b2b7a24 */ /* 0x000fe200078e02ff */
[-C--:B------:R-:W-:Y:S01]  /*b550*/  LEA.HI.X.SX32 R5, R2, R37.reuse, 0x2, P1 ;  /* 0x0000002502057211 */ /* 0x080fe200008f16ff */
[----:B------:R-:W-:Y:S02]  /*b560*/  IMAD.SHL.U32 R0, R0, 0x40, RZ ;  /* 0x0000004000007824 */ /* 0x000fe400078e00ff */
[----:B------:R-:W-:Y:S02]  /*b570*/  IMAD.MOV.U32 R2, RZ, RZ, c[0x0][0x22c] ;  /* 0x00008b00ff027624 */ /* 0x000fe400078e00ff */
[----:B------:R1:W-:Y:S01]  /*b580*/  RED.E.ADD.F32.FTZ.RN.STRONG.GPU [R4.64], R11 ;  /* 0x0000000b0400798e */ /* 0x0003e2000c10e788 */
[-C--:B------:R-:W-:Y:S01]  /*b590*/  LEA R8, P0, R0, R36.reuse, 0x2 ;  /* 0x0000002400087211 */ /* 0x080fe200078010ff */
[----:B------:R-:W-:Y:S02]  /*b5a0*/  IMAD R2, R2, c[0x0][0x1c0], RZ ;  /* 0x0000700002027a24 */ /* 0x000fe400078e02ff */
[----:B------:R-:W-:Y:S01]  /*b5b0*/  IMAD.MOV.U32 R42, RZ, RZ, c[0x0][0x22c] ;  /* 0x00008b00ff2a7624 */ /* 0x000fe200078e00ff */
[-C--:B------:R-:W-:Y:S01]  /*b5c0*/  LEA.HI.X.SX32 R9, R0, R37.reuse, 0x2, P0 ;  /* 0x0000002500097211 */ /* 0x080fe200000f16ff */
[----:B------:R-:W-:Y:S02]  /*b5d0*/  IMAD.MOV.U32 R0, RZ, RZ, c[0x0][0x22c] ;  /* 0x00008b00ff007624 */ /* 0x000fe400078e00ff */
[----:B------:R-:W-:Y:S02]  /*b5e0*/  IMAD R2, R2, 0x58, RZ ;  /* 0x0000005802027824 */ /* 0x000fe400078e02ff */
        /* <DEDUP_REMOVED lines=8> */
[CC--:B------:R-:W-:Y:S03]  /*b670*/  LEA R46, P4, R61.reuse, R36.reuse, 0x2 ;  /* 0x000000243d2e7211 */ /* 0x0c0fe600078810ff */
[----:B------:R1:W-:Y:S01]  /*b680*/  RED.E.ADD.F32.FTZ.RN.STRONG.GPU [R6.64], R17 ;  /* 0x000000110600798e */ /* 0x0003e2000c10e788 */
[CC--:B------:R-:W-:Y:S02]  /*b690*/  LEA R4, P0, R0.reuse, R36.reuse, 0x2 ;  /* 0x0000002400047211 */ /* 0x0c0fe400078010ff */
[-C--:B------:R-:W-:Y:S02]  /*b6a0*/  LEA.HI.X.SX32 R47, R61, R37.reuse, 0x2, P4 ;  /* 0x000000253d2f7211 */ /* 0x080fe400020f16ff */
[-C--:B------:R-:W-:Y:S01]  /*b6b0*/  LEA.HI.X.SX32 R5, R0, R37.reuse, 0x2, P0 ;  /* 0x0000002500057211 */ /* 0x080fe200000f16ff */
[----:B------:R-:W-:Y:S04]  /*b6c0*/  IMAD.MOV.U32 R0, RZ, RZ, c[0x0][0x22c] ;  /* 0x00008b00ff007624 */ /* 0x000fe800078e00ff */
[----:B------:R-:W-:Y:S01]  /*b6d0*/  IMAD R0, R0, c[0x0][0x1c0], RZ ;  /* 0x0000700000007a24 */ /* 0x000fe200078e02ff */
[-C--:B------:R-:W-:Y:S01]  /*b6e0*/  LEA R16, P1, R2, R36.reuse, 0x2 ;  /* 0x0000002402107211 */ /* 0x080fe200078210ff */
[----:B------:R1:W-:Y:S01]  /*b6f0*/  RED.E.ADD.F32.FTZ.RN.STRONG.GPU [R4.64], R18 ;  /* 0x000000120400798e */ /* 0x0003e2000c10e788 */
[-C--:B------:R-:W-:Y:S01]  /*b700*/  LEA R8, P2, R44, R36.reuse, 0x2 ;  /* 0x000000242c087211 */ /* 0x080fe200078410ff */
[----:B------:R-:W-:Y:S03]  /*b710*/  IMAD R0, R0, 0x60, RZ ;  /* 0x0000006000007824 */ /* 0x000fe600078e02ff */
[-C--:B------:R-:W-:Y:S02]  /*b720*/  LEA.HI.X.SX32 R9, R44, R37.reuse, 0x2, P2 ;  /* 0x000000252c097211 */ /* 0x080fe400010f16ff */
[-C--:B------:R-:W-:Y:S02]  /*b730*/  LEA R10, P0, R0, R36.reuse, 0x2 ;  /* 0x00000024000a7211 */ /* 0x080fe400078010ff */
[-C--:B------:R-:W-:Y:S02]  /*b740*/  LEA R44, P3, R60, R36.reuse, 0x2 ;  /* 0x000000243c2c7211 */ /* 0x080fe400078610ff */
[-C--:B------:R-:W-:Y:S02]  /*b750*/  LEA.HI.X.SX32 R11, R0, R37.reuse, 0x2, P0 ;  /* 0x00000025000b7211 */ /* 0x080fe400000f16ff */
[----:B------:R-:W4:Y:S01]  /*b760*/  LDL R0, [R1+0x28] ;  /* 0x0000280001007983 */ /* 0x000f220000100800 */
[-C--:B------:R-:W-:Y:S02]  /*b770*/  LEA.HI.X.SX32 R45, R60, R37.reuse, 0x2, P3 ;  /* 0x000000253c2d7211 */ /* 0x080fe400018f16ff */
[-C--:B-1----:R-:W-:Y:S02]  /*b780*/  LEA.HI.X.SX32 R17, R2, R37.reuse, 0x2, P1 ;  /* 0x0000002502117211 */ /* 0x082fe400008f16ff */
[----:B------:R-:W4:Y:S01]  /*b790*/  LDL R2, [R1+0x4] ;  /* 0x0000040001027983 */ /* 0x000f220000100800 */
[CC--:B------:R-:W-:Y:S04]  /*b7a0*/  LEA R6, P1, R43.reuse, R36.reuse, 0x2 ;  /* 0x000000242b067211 */ /* 0x0c0fe800078210ff */
[----:B------:R-:W-:Y:S01]  /*b7b0*/  RED.E.ADD.F32.FTZ.RN.STRONG.GPU [R16.64], R19 ;  /* 0x000000131000798e */ /* 0x000fe2000c10e788 */
[-C--:B------:R-:W-:Y:S02]  /*b7c0*/  LEA.HI.X.SX32 R7, R43, R37.reuse, 0x2, P1 ;  /* 0x000000252b077211 */ /* 0x080fe400008f16ff */
[CC--:B------:R-:W-:Y:S02]  /*b7d0*/  LEA R4, P0, R42.reuse, R36.reuse, 0x2 ;  /* 0x000000242a047211 */ /* 0x0c0fe400078010ff */
[----:B------:R-:W-:Y:S02]  /*b7e0*/  RED.E.ADD.F32.FTZ.RN.STRONG.GPU [R10.64], R12 ;  /* 0x0000000c0a00798e */ /* 0x000fe4000c10e788 */
[-C--:B------:R-:W-:Y:S03]  /*b7f0*/  LEA.HI.X.SX32 R5, R42, R37.reuse, 0x2, P0 ;  /* 0x000000252a057211 */ /* 0x080fe600000f16ff */
[----:B------:R-:W-:Y:S05]  /*b800*/  RED.E.ADD.F32.FTZ.RN.STRONG.GPU [R8.64], R13 ;  /* 0x0000000d0800798e */ /* 0x000fea000c10e788 */
[----:B------:R2:W-:Y:S05]  /*b810*/  RED.E.ADD.F32.FTZ.RN.STRONG.GPU [R6.64], R14 ;  /* 0x0000000e0600798e */ /* 0x0005ea000c10e788 */
        /* <DEDUP_REMOVED lines=9> */
[-C--:B-1----:R-:W-:Y:S02]  /*b8b0*/  LEA.HI.X.SX32 R15, R55, R37.reuse, 0x2, P5 ;  /* 0x00000025370f7211 */ /* 0x082fe400028f16ff */
[CC--:B---3--:R-:W-:Y:S04]  /*b8c0*/  LEA R12, P4, R54.reuse, R36.reuse, 0x2 ;  /* 0x00000024360c7211 */ /* 0x0c8fe800078810ff */
[-C--:B------:R-:W-:Y:S02]  /*b8d0*/  LEA.HI.X.SX32 R13, R54, R37.reuse, 0x2, P4 ;  /* 0x00000025360d7211 */ /* 0x080fe400020f16ff */
[CC--:B------:R-:W-:Y:S04]  /*b8e0*/  LEA R10, P3, R53.reuse, R36.reuse, 0x2 ;  /* 0x00000024350a7211 */ /* 0x0c0fe800078610ff */
[-C--:B------:R-:W-:Y:S02]  /*b8f0*/  LEA.HI.X.SX32 R11, R53, R37.reuse, 0x2, P3 ;  /* 0x00000025350b7211 */ /* 0x080fe400018f16ff */
[CC--:B------:R-:W-:Y:S04]  /*b900*/  LEA R18, P0, R57.reuse, R36.reuse, 0x2 ;  /* 0x0000002439127211 */ /* 0x0c0fe800078010ff */
[-C--:B------:R-:W-:Y:S02]  /*b910*/  LEA.HI.X.SX32 R19, R57, R37.reuse, 0x2, P0 ;  /* 0x0000002539137211 */ /* 0x080fe400000f16ff */
        /* <DEDUP_REMOVED lines=8> */
[-C--:B------:R-:W-:Y:S03]  /*b9a0*/  LEA.HI.X.SX32 R9, R52, R37.reuse, 0x2, P2 ;  /* 0x0000002534097211 */ /* 0x080fe600010f16ff */
[----:B------:R-:W-:Y:S05]  /*b9b0*/  RED.E.ADD.F32.FTZ.RN.STRONG.GPU [R40.64], R27 ;  /* 0x0000001b2800798e */ /* 0x000fea000c10e788 */
[----:B------:R-:W-:Y:S05]  /*b9c0*/  RED.E.ADD.F32.FTZ.RN.STRONG.GPU [R18.64], R32 ;  /* 0x000000201200798e */ /* 0x000fea000c10e788 */
[----:B------:R-:W-:Y:S05]  /*b9d0*/  RED.E.ADD.F32.FTZ.RN.STRONG.GPU [R16.64], R33 ;  /* 0x000000211000798e */ /* 0x000fea000c10e788 */
[----:B------:R-:W-:Y:S05]  /*b9e0*/  RED.E.ADD.F32.FTZ.RN.STRONG.GPU [R14.64], R34 ;  /* 0x000000220e00798e */ /* 0x000fea000c10e788 */
[----:B------:R-:W-:Y:S05]  /*b9f0*/  RED.E.ADD.F32.FTZ.RN.STRONG.GPU [R12.64], R35 ;  /* 0x000000230c00798e */ /* 0x000fea000c10e788 */
[----:B------:R-:W-:Y:S05]  /*ba00*/  RED.E.ADD.F32.FTZ.RN.STRONG.GPU [R10.64], R28 ;  /* 0x0000001c0a00798e */ /* 0x000fea000c10e788 */
[----:B------:R-:W-:Y:S05]  /*ba10*/  RED.E.ADD.F32.FTZ.RN.STRONG.GPU [R8.64], R29 ;  /* 0x0000001d0800798e */ /* 0x000fea000c10e788 */
[----:B------:R-:W-:Y:S05]  /*ba20*/  LDSM.16.MT88.4 R8, [R168] ;  /* 0x00000000a808783b */ /* 0x000fea0000004200 */
[----:B------:R-:W-:Y:S05]  /*ba30*/  LDSM.16.MT88.4 R12, [R3+0x18000] ;  /* 0x01800000030c783b */ /* 0x000fea0000004200 */
[----:B------:R-:W-:Y:S05]  /*ba40*/  LDSM.16.MT88.4 R24, [R168+0x800] ;  /* 0x00080000a818783b */ /* 0x000fea0000004200 */
        /* <DEDUP_REMOVED lines=10> */
[----:B------:R-:W-:Y:S02]  /*baf0*/  UIADD3 UR7, UR7, -0x1, URZ ;  /* 0xffffffff07077890 */ /* 0x000fe4000fffe03f */
[----:B------:R-:W-:Y:S01]  /*bb00*/  @UP1 UIADD3.X UR25, UR25, -0x1, URZ, UP0, !UPT ;  /* 0xffffffff19191890 */ /* 0x000fe200087fe43f */
[----:B------:R-:W-:Y:S05]  /*bb10*/  RED.E.ADD.F32.FTZ.RN.STRONG.GPU [R6.64], R30 ;  /* 0x0000001e0600798e */ /* 0x000fea000c10e788 */
        /* <DEDUP_REMOVED lines=283> */
.L_x_2075:
        /* <DEDUP_REMOVED lines=19> */
.L_x_2076:
        /* <DEDUP_REMOVED lines=45> */
.L_x_2078:
[----:B------:R-:W-:Y:S05]  /*d0d0*/  BSYNC B0 ;  /* 0x0000000000007941 */ /* 0x000fea0003800000 */
.L_x_2077:
        /* <DEDUP_REMOVED lines=15> */
.L_x_2080:
[----:B------:R-:W-:Y:S05]  /*d1d0*/  BSYNC B0 ;  /* 0x0000000000007941 */ /* 0x000fea0003800000 */
.L_x_2079:
        /* <DEDUP_REMOVED lines=15> */
.L_x_2082:
[----:B------:R-:W-:Y:S05]  /*d2d0*/  BSYNC B0 ;  /* 0x0000000000007941 */ /* 0x000fea0003800000 */
.L_x_2081:
        /* <DEDUP_REMOVED lines=14> */
.L_x_2084:
[----:B------:R-:W-:Y:S05]  /*d3c0*/  BSYNC B0 ;  /* 0x0000000000007941 */ /* 0x000fea0003800000 */
.L_x_2083:
        /* <DEDUP_REMOVED lines=25> */
.L_x_2086:
[----:B------:R-:W-:Y:S05]  /*d560*/  BSYNC B0 ;  /* 0x0000000000007941 */ /* 0x000fea0003800000 */
.L_x_2085:
        /* <DEDUP_REMOVED lines=13> */
.L_x_2088:
[----:B------:R-:W-:Y:S05]  /*d640*/  BSYNC B0 ;  /* 0x0000000000007941 */ /* 0x000fea0003800000 */
.L_x_2087:
        /* <DEDUP_REMOVED lines=13> */
.L_x_2090:
[----:B------:R-:W-:Y:S05]  /*d720*/  BSYNC B0 ;  /* 0x0000000000007941 */ /* 0x000fea0003800000 */
.L_x_2089:
        /* <DEDUP_REMOVED lines=12> */
.L_x_2039:
        /* <DEDUP_REMOVED lines=21> */
.L_x_2092:
        /* <DEDUP_REMOVED lines=19> */
.L_x_2093:
        /* <DEDUP_REMOVED lines=36> */
.L_x_2095:
[----:B------:R-:W-:Y:S05]  /*dcb0*/  BSYNC B0 ;  /* 0x0000000000007941 */ /* 0x000fea0003800000 */
.L_x_2094:
        /* <DEDUP_REMOVED lines=15> */
.L_x_2097:
[----:B------:R-:W-:Y:S05]  /*ddb0*/  BSYNC B0 ;  /* 0x0000000000007941 */ /* 0x000fea0003800000 */
.L_x_2096:
        /* <DEDUP_REMOVED lines=15> */
.L_x_2099:
[----:B------:R-:W-:Y:S05]  /*deb0*/  BSYNC B0 ;  /* 0x0000000000007941 */ /* 0x000fea0003800000 */
.L_x_2098:
        /* <DEDUP_REMOVED lines=14> */
.L_x_2101:
[----:B------:R-:W-:Y:S05]  /*dfa0*/  BSYNC B0 ;  /* 0x0000000000007941 */ /* 0x000fea0003800000 */
.L_x_2100:
        /* <DEDUP_REMOVED lines=25> */
.L_x_2103:
[----:B------:R-:W-:Y:S05]  /*e140*/  BSYNC B0 ;  /* 0x0000000000007941 */ /* 0x000fea0003800000 */
.L_x_2102:
        /* <DEDUP_REMOVED lines=13> */
.L_x_2105:
[----:B------:R-:W-:Y:S05]  /*e220*/  BSYNC B0 ;  /* 0x0000000000007941 */ /* 0x000fea0003800000 */
.L_x_2104:
        /* <DEDUP_REMOVED lines=13> */
.L_x_2107:
[----:B------:R-:W-:Y:S05]  /*e300*/  BSYNC B0 ;  /* 0x0000000000007941 */ /* 0x000fea0003800000 */
.L_x_2106:
        /* <DEDUP_REMOVED lines=11> */
.L_x_2091:
[----:B------:R-:W-:Y:S05]  /*e3c0*/  BSYNC B1 ;  /* 0x0000000000017941 */ /* 0x000fea0003800000 */
.L_x_2034:
        /* <DEDUP_REMOVED lines=11> */
.L_x_2108:
[----:B------:R-:W-:Y:S05]  /*e480*/  EXIT ;  /* 0x000000000000794d */ /* 0x000fea0003800000 */
.L_x_2110:
        /* <DEDUP_REMOVED lines=15> */
.L_x_2491:


//--------------------- .text._ZN5flash44flash_bwd_dq_dk_dv_loop_seqk_parallel_kernelI23Flash_bwd_kernel_traitsILi64ELi128ELi128ELi8ELi4ELi4ELi4ELb0ELb0EN7cutlass6half_tE19Flash_kernel_traitsILi64ELi128ELi128ELi8ES3_EELb0ELb0ELb0ELb1ELb0ELb0ELb1EEEvNS_16Flash_bwd_paramsE --------------------------
	.section	.text._ZN5flash44flash_bwd_dq_dk_dv_loop_seqk_parallel_kernelI23Flash_bwd_kernel_traitsILi64ELi128ELi128ELi8ELi4ELi4ELi4ELb0ELb0EN7cutlass6half_tE19Flash_kernel_traitsILi64ELi128ELi128ELi8ES3_EELb0ELb0ELb0ELb1ELb0ELb0ELb1EEEvNS_16Flash_bwd_paramsE,"ax",@progbits
	.sectioninfo	@"SHI_REGISTERS=255"
	.align	128
        .global         _ZN5flash44flash_bwd_dq_dk_dv_loop_seqk_parallel_kernelI23Flash_bwd_kernel_traitsILi64ELi128ELi128ELi8ELi4ELi4ELi4ELb0ELb0EN7cutlass6half_tE19Flash_kernel_traitsILi64ELi128ELi128ELi8ES3_EELb0ELb0ELb0ELb1ELb0ELb0ELb1EEEvNS_16Flash_bwd_paramsE
        .type           _ZN5flash44flash_bwd_dq_dk_dv_loop_seqk_parallel_kernelI23Flash_bwd_kernel_traitsILi64ELi128ELi128ELi8ELi4ELi4ELi4ELb0ELb0EN7cutlass6half_tE19Flash_kernel_traitsILi64ELi128ELi128ELi8ES3_EELb0ELb0ELb0ELb1ELb0ELb0ELb1EEEvNS_16Flash_bwd_paramsE,@function
        .size           _ZN5flash44flash_bwd_dq_dk_dv_loop_seqk_parallel_kernelI23Flash_bwd_kernel_traitsILi64ELi128ELi128ELi8ELi4ELi4ELi4ELb0ELb0EN7cutlass6half_tE19Flash_kernel_traitsILi64ELi128ELi128ELi8ES3_EELb0ELb0ELb0ELb1ELb0ELb0ELb1EEEvNS_16Flash_bwd_paramsE,(.L_x_2492 - _ZN5flash44flash_bwd_dq_dk_dv_loop_seqk_parallel_kernelI23Flash_bwd_kernel_traitsILi64ELi128ELi128ELi8ELi4ELi4ELi4ELb0ELb0EN7cutlass6half_tE19Flash_kernel_traitsILi64ELi128ELi128ELi8ES3_EELb0ELb0ELb0ELb1ELb0ELb0ELb1EEEvNS_16Flash_bwd_paramsE)
        .other          _ZN5flash44flash_bwd_dq_dk_dv_loop_seqk_parallel_kernelI23Flash_bwd_kernel_traitsILi64ELi128ELi128ELi8ELi4ELi4ELi4ELb0ELb0EN7cutlass6half_tE19Flash_kernel_traitsILi64ELi128ELi128ELi8ES3_EELb0ELb0ELb0ELb1ELb0ELb0ELb1EEEvNS_16Flash_bwd_paramsE,@"STO_CUDA_ENTRY STV_DEFAULT"
_ZN5flash44flash_bwd_dq_dk_dv_loop_seqk_parallel_kernelI23Flash_bwd_kernel_traitsILi64ELi128ELi128ELi8ELi4ELi4ELi4ELb0ELb0EN7cutlass6half_tE19Flash_kernel_traitsILi64ELi128ELi128ELi8ES3_EELb0ELb0ELb0ELb1ELb0ELb0ELb1EEEvNS_16Flash_bwd_paramsE:
.text._ZN5flash44flash_bwd_dq_dk_dv_loop_seqk_parallel_kernelI23Flash_bwd_kernel_traitsILi64ELi128ELi128ELi8ELi4ELi4ELi4ELb0ELb0EN7cutlass6half_tE19Flash_kernel_traitsILi64ELi128ELi128ELi8ES3_EELb0ELb0ELb0ELb1ELb0ELb0ELb1EEEvNS_16Flash_bwd_paramsE:
        /* <DEDUP_REMOVED lines=131> */
[C---:B------:R-:W-:Y:S01]  /*0830*/  IMAD.SHL.U32 R7, R165.reuse, 0x10, RZ ;  /* 0x00000010a5077824 */ /* 0x040fe200078e00ff */
        /* <DEDUP_REMOVED lines=31> */
[--C-:B------:R-:W-:Y:S01]  /*0a30*/  SHF.R.U32.HI R5, RZ, 0x3, R2.reuse ;  /* 0x00000003ff057819 */ /* 0x100fe20000011602 */
[----:B------:R-:W-:Y:S01]  /*0a40*/  IMAD.IADD R206, R199, 0x1, R203 ;  /* 0x00000001c7ce7824 */ /* 0x000fe200078e02cb */
        /* <DEDUP_REMOVED lines=33> */
[C---:B------:R-:W-:Y:S01]  /*0c60*/  @P1 IADD3 R10, R8.reuse, 0x1fe0, RZ ;  /* 0x00001fe0080a1810 */ /* 0x040fe20007ffe0ff */
        /* <DEDUP_REMOVED lines=25> */
.L_x_2187:
        /* <DEDUP_REMOVED lines=54> */
.L_x_2111:
        /* <DEDUP_REMOVED lines=58> */
.L_x_2113:
        /* <DEDUP_REMOVED lines=18> */
.L_x_2114:
        /* <DEDUP_REMOVED lines=71> */
.L_x_2115:
[----:B------:R-:W-:Y:S02]  /*1a90*/  UMOV UR11, UR54 ;  /* 0x00000036000b7c82 */ /* 0x000fe40008000000 */
.L_x_2116:
        /* <DEDUP_REMOVED lines=98> */
.L_x_2119:
[----:B------:R-:W-:Y:S05]  /*20c0*/  BSYNC B0 ;  /* 0x0000000000007941 */ /* 0x000fea0003800000 */
.L_x_2118:
        /* <DEDUP_REMOVED lines=16> */
.L_x_2121:
[----:B------:R-:W-:Y:S05]  /*21d0*/  BSYNC B0 ;  /* 0x0000000000007941 */ /* 0x000fea0003800000 */
.L_x_2120:
        /* <DEDUP_REMOVED lines=16> */
.L_x_2123:
[----:B------:R-:W-:Y:S05]  /*22e0*/  BSYNC B0 ;  /* 0x0000000000007941 */ /* 0x000fea0003800000 */
.L_x_2122:
        /* <DEDUP_REMOVED lines=19> */
.L_x_2125:
[----:B------:R-:W-:Y:S05]  /*2420*/  BSYNC B0 ;  /* 0x0000000000007941 */ /* 0x000fea0003800000 */
.L_x_2124:
        /* <DEDUP_REMOVED lines=22> */
.L_x_2127:
[----:B------:R-:W-:Y:S05]  /*2590*/  BSYNC B0 ;  /* 0x0000000000007941 */ /* 0x000fea0003800000 */
.L_x_2126:
        /* <DEDUP_REMOVED lines=20> */
.L_x_2129:
[----:B------:R-:W-:Y:S05]  /*26e0*/  BSYNC B0 ;  /* 0x0000000000007941 */ /* 0x000fea0003800000 */
.L_x_2128:
        /* <DEDUP_REMOVED lines=20> */
.L_x_2131:
[----:B------:R-:W-:Y:S05]  /*2830*/  BSYNC B0 ;  /* 0x0000000000007941 */ /* 0x000fea0003800000 */
.L_x_2130:
        /* <DEDUP_REMOVED lines=23> */
.L_x_2133:
[----:B------:R-:W-:Y:S05]  /*29b0*/  BSYNC B0 ;  /* 0x0000000000007941 */ /* 0x000fea0003800000 */
.L_x_2132:
        /* <DEDUP_REMOVED lines=60> */
.L_x_2135:
[----:B------:R-:W-:Y:S05]  /*2d80*/  BSYNC B0 ;  /* 0x0000000000007941 */ /* 0x000fea0003800000 */
.L_x_2134:
        /* <DEDUP_REMOVED lines=21> */
.L_x_2137:
[----:B------:R-:W-:Y:S05]  /*2ee0*/  BSYNC B0 ;  /* 0x0000000000007941 */ /* 0x000fea0003800000 */
.L_x_2136:
        /* <DEDUP_REMOVED lines=21> */
.L_x_2139:
[----:B------:R-:W-:Y:S05]  /*3040*/  BSYNC B0 ;  /* 0x0000000000007941 */ /* 0x000fea0003800000 */
.L_x_2138:
        /* <DEDUP_REMOVED lines=21> */
.L_x_2141:
[----:B------:R-:W-:Y:S05]  /*31a0*/  BSYNC B0 ;  /* 0x0000000000007941 */ /* 0x000fea0003800000 */
.L_x_2140:
        /* <DEDUP_REMOVED lines=29> */
.L_x_2143:
[----:B------:R-:W-:Y:S05]  /*3380*/  BSYNC B0 ;  /* 0x0000000000007941 */ /* 0x000fea0003800000 */
.L_x_2142:
        /* <DEDUP_REMOVED lines=20> */
.L_x_2145:
[----:B------:R-:W-:Y:S05]  /*34d0*/  BSYNC B0 ;  /* 0x0000000000007941 */ /* 0x000fea0003800000 */
.L_x_2144:
        /* <DEDUP_REMOVED lines=20> */
.L_x_2147:
[----:B------:R-:W-:Y:S05]  /*3620*/  BSYNC B0 ;  /* 0x0000000000007941 */ /* 0x000fea0003800000 */
.L_x_2146:
        /* <DEDUP_REMOVED lines=19> */
.L_x_2149:
[----:B------:R-:W-:Y:S05]  /*3760*/  BSYNC B0 ;  /* 0x0000000000007941 */ /* 0x000fea0003800000 */
.L_x_2148:
        /* <DEDUP_REMOVED lines=55> */
[----:B------:R-:W-:Y:S01]  /*3ae0*/  MOV R166, 0x40 ;  /* 0x0000004000a67802 */ /* 0x000fe20000000f00 */
[----:B------:R-:W-:Y:S01]  /*3af0*/  IMAD.MOV.U32 R167, RZ, RZ, 0x20 ;  /* 0x00000020ffa77424 */ /* 0x000fe200078e00ff */
[----:B------:R-:W-:Y:S01]  /*3b00*/  UMOV UR4, URZ ;  /* 0x0000003f00047c82 */ /* 0x000fe20008000000 */
[----:B------:R-:W-:-:S02]  /*3b10*/  IMAD.SHL.U32 R158, R165, 0x2, RZ ;  /* 0x00000002a59e7824 */ /* 0x000fc400078e00ff */
        /* <DEDUP_REMOVED lines=11> */
[----:B-----5:R-:W-:Y:S01]  /*3bd0*/  IMAD R0, R0, 0x80, R6 ;  /* 0x0000008000007824 */ /* 0x020fe200078e0206 */
[----:B------:R-:W-:-:S04]  /*3be0*/  SHF.L.U64.HI R6, R19, 0x2, R15 ;  /* 0x0000000213067819 */ /* 0x000fc8000001020f */
[----:B------:R-:W-:-:S04]  /*3bf0*/  IADD3 R0, R19, -UR28, -R0 ;  /* 0x8000001c13007c10 */ /* 0x000fc8000fffe800 */
[----:B------:R-:W-:-:S05]  /*3c00*/  IADD3 R0, R0, UR5, RZ ;  /* 0x0000000500007c10 */ /* 0x000fca000fffe0ff */
[----:B------:R1:W-:Y:S02]  /*3c10*/  STL [R1+0x44], R0 ;  /* 0x0000440001007387 */ /* 0x0003e40000100800 */
[----:B-1----:R-:W-:Y:S01]  /*3c20*/  IADD3 R0, R5, 0x20, RZ ;  /* 0x0000002005007810 */ /* 0x002fe20007ffe0ff */
[----:B------:R-:W-:-:S04]  /*3c30*/  IMAD.SHL.U32 R5, R19, 0x4, RZ ;  /* 0x0000000413057824 */ /* 0x000fc800078e00ff */
        /* <DEDUP_REMOVED lines=8> */
[----:B------:R-:W-:Y:S04]  /*3cc0*/  STL [R1+0x40], R6 ;  /* 0x0000400601007387 */ /* 0x000fe80000100800 */
[----:B------:R2:W-:Y:S04]  /*3cd0*/  STL [R1+0x28], R2 ;  /* 0x0000280201007387 */ /* 0x0005e80000100800 */
[----:B------:R3:W-:Y:S01]  /*3ce0*/  STL [R1+0x3c], R5 ;  /* 0x00003c0501007387 */ /* 0x0007e20000100800 */
[----:B-1----:R-:W-:-:S02]  /*3cf0*/  IADD3 R0, R19, -0x80, RZ ;  /* 0xffffff8013007810 */ /* 0x002fc40007ffe0ff */
[----:B--2---:R-:W-:-:S04]  /*3d00*/  IADD3 R2, R4, R2, RZ ;  /* 0x0000000204027210 */ /* 0x004fc80007ffe0ff */
[----:B---3--:R-:W-:Y:S01]  /*3d10*/  IADD3 R5, R4, R2, RZ ;  /* 0x0000000204057210 */ /* 0x008fe20007ffe0ff */
[----:B------:R1:W-:Y:S04]  /*3d20*/  STL [R1+0x24], R2 ;  /* 0x0000240201007387 */ /* 0x0003e80000100800 */
[----:B------:R-:W-:Y:S01]  /*3d30*/  STL [R1+0x20], R5 ;  /* 0x0000200501007387 */ /* 0x000fe20000100800 */
[----:B-1----:R-:W-:Y:S01]  /*3d40*/  IMAD.SHL.U32 R2, R0, 0x4, RZ ;  /* 0x0000000400027824 */ /* 0x002fe200078e00ff */
[----:B------:R-:W-:-:S04]  /*3d50*/  IADD3 R0, R4, R5, RZ ;  /* 0x0000000504007210 */ /* 0x000fc80007ffe0ff */
        /* <DEDUP_REMOVED lines=10> */
.L_x_2152:
[----:B------:R-:W2:Y:S01]  /*3e00*/  LDL R52, [R1+0x44] ;  /* 0x0000440001347983 */ /* 0x000ea20000100800 */
[----:B------:R-:W-:Y:S01]  /*3e10*/  MOV R168, UR8 ;  /* 0x0000000800a87c02 */ /* 0x000fe20008000f00 */
[----:B------:R-:W-:Y:S02]  /*3e20*/  USHF.L.U32 UR9, UR20, 0x7, URZ ;  /* 0x0000000714097899 */ /* 0x000fe4000800063f */
[----:B-1----:R-:W2:Y:S02]  /*3e30*/  LDL R0, [R1+0x54] ;  /* 0x0000540001007983 */ /* 0x002ea40000100800 */
[----:B------:R-:W-:Y:S02]  /*3e40*/  UIADD3 UR9, UR9, 0x80, URZ ;  /* 0x0000008009097890 */ /* 0x000fe4000fffe03f */
[----:B------:R-:W0:Y:S02]  /*3e50*/  LDGDEPBAR ;  /* 0x00000000000079af */ /* 0x000e240000000000 */
[----:B------:R-:W-:Y:S06]  /*3e60*/  UISETP.GE.AND UP0, UPT, UR9, UR5, UPT ;  /* 0x000000050900728c */ /* 0x000fec000bf06270 */
        /* <DEDUP_REMOVED lines=53> */
[----:B------:R-:W-:Y:S04]  /*41c0*/  STL [R1+0x9c], R68 ;  /* 0x00009c4401007387 */ /* 0x000fe80000100800 */
[----:B------:R-:W-:Y:S04]  /*41d0*/  STL [R1+0x98], R3 ;  /* 0x0000980301007387 */ /* 0x000fe80000100800 */
[----:B-1----:R-:W3:Y:S04]  /*41e0*/  LDL R71, [R1+0x4c] ;  /* 0x00004c0001477983 */ /* 0x002ee80000100800 */
[----:B----4-:R-:W4:Y:S04]  /*41f0*/  LDL R70, [R1+0x8] ;  /* 0x0000080001467983 */ /* 0x010f280000100800 */
[----:B------:R-:W3:Y:S01]  /*4200*/  LDL R69, [R1+0xc] ;  /* 0x00000c0001457983 */ /* 0x000ee20000100800 */
[----:B------:R-:W-:Y:S04]  /*4210*/  DEPBAR.LE SB0, 0x0 ;  /* 0x000080000000791a */ /* 0x000fe80000000000 */
[----:B------:R-:W-:Y:S08]  /*4220*/  BAR.SYNC.DEFER_BLOCKING 0x0 ;  /* 0x0000000000007b1d */ /* 0x000ff00000010000 */
[----:B------:R-:W-:Y:S08]  /*4230*/  LDSM.16.M88.4 R64, [R163] ;  /* 0x00000000a340783b */ /* 0x000ff00000000200 */
[----:B------:R-:W1:Y:S08]  /*4240*/  LDSM.16.M88.4 R16, [R159+0xc000] ;  /* 0x00c000009f10783b */ /* 0x000e700000000200 */
[----:B------:R-:W1:Y:S01]  /*4250*/  LDSM.16.M88.4 R60, [R163+0x2000] ;  /* 0x00200000a33c783b */ /* 0x000e620000000200 */
[----:B--2---:R-:W-:Y:S07]  /*4260*/  LEA R168, R168, R52, 0x7 ;  /* 0x00000034a8a87211 */ /* 0x004fee00078e38ff */
[----:B------:R-:W2:Y:S01]  /*4270*/  LDSM.16.M88.4 R32, [R159+0xc800] ;  /* 0x00c800009f20783b */ /* 0x000ea20000000200 */
[----:B------:R-:W-:Y:S02]  /*4280*/  R2P PR, R0, 0x6 ;  /* 0x0000000600007804 */ /* 0x000fe40000000000 */
[----:B------:R-:W-:Y:S02]  /*4290*/  IABS R56, R168 ;  /* 0x000000a800387213 */ /* 0x000fe40000000000 */
[----:B------:R-:W-:Y:S02]  /*42a0*/  IADD3 R148, R168, -0x1, RZ ;  /* 0xffffffffa8947810 */ /* 0x000fe40007ffe0ff */
[----:B------:R-:W-:Y:S01]  /*42b0*/  I2F R194, R56 ;  /* 0x0000003800c27306 */ /* 0x000fe20000201400 */
[----:B------:R-:W2:Y:S01]  /*42c0*/  LDSM.16.M88.4 R48, [R159+0xd000] ;  /* 0x00d000009f30783b */ /* 0x000ea20000000200 */
[----:B------:R-:W-:Y:S02]  /*42d0*/  SEL R2, R167, 0xffffffe0, !P1 ;  /* 0xffffffe0a7027807 */ /* 0x000fe40004800000 */
[----:B------:R-:W-:Y:S02]  /*42e0*/  ISETP.GE.AND P0, PT, R148, RZ, PT ;  /* 0x000000ff9400720c */ /* 0x000fe40003f06270 */
[----:B------:R-:W-:Y:S02]  /*42f0*/  IADD3 R0, R163, R2, RZ ;  /* 0x00000002a3007210 */ /* 0x000fe40007ffe0ff */
[C---:B------:R-:W-:Y:S01]  /*4300*/  IADD3 R152, R168.reuse, 0x8, RZ ;  /* 0x00000008a8987810 */ /* 0x040fe20007ffe0ff */
[----:B------:R-:W2:Y:S01]  /*4310*/  LDSM.16.M88.4 R132, [R159+0xd800] ;  /* 0x00d800009f84783b */ /* 0x000ea20000000200 */
[----:B------:R-:W-:Y:S02]  /*4320*/  IADD3 R153, R168, 0x7, RZ ;  /* 0x00000007a8997810 */ /* 0x000fe40007ffe0ff */
[----:B------:R-:W-:Y:S02]  /*4330*/  ISETP.GE.AND P1, PT, R152, RZ, PT ;  /* 0x000000ff9800720c */ /* 0x000fe40003f26270 */
[C---:B------:R-:W-:Y:S01]  /*4340*/  IADD3 R170, R168.reuse, 0x2f, RZ ;  /* 0x0000002fa8aa7810 */ /* 0x040fe20007ffe0ff */
[-C--:B-1----:R-:W-:Y:S02]  /*4350*/  HMMA.16816.F32 R4, R64, R16.reuse, RZ ;  /* 0x000000104004723c */ /* 0x082fe400000018ff */
[----:B------:R-:W-:Y:S01]  /*4360*/  LDSM.16.M88.4 R136, [R0] ;  /* 0x000000000088783b */ /* 0x000fe20000000200 */
[----:B------:R-:W-:Y:S02]  /*4370*/  @!P0 IADD3 R148, -R168, 0x1, RZ ;  /* 0x00000001a8948810 */ /* 0x000fe40007ffe1ff */
[----:B------:R-:W-:Y:S02]  /*4380*/  SEL R157, R166, 0xffffffc0, !P2 ;  /* 0xffffffc0a69d7807 */ /* 0x000fe40005000000 */
[----:B------:R1:W-:Y:S01]  /*4390*/  I2F R193, R148 ;  /* 0x0000009400c17306 */ /* 0x0003e20000201400 */
[----:B------:R-:W-:Y:S01]  /*43a0*/  ISETP.GE.AND P0, PT, R153, RZ, PT ;  /* 0x000000ff9900720c */ /* 0x000fe20003f06270 */
[C---:B------:R-:W-:Y:S01]  /*43b0*/  HMMA.16816.F32 R8, R60.reuse, R16, RZ ;  /* 0x000000103c08723c */ /* 0x040fe200000018ff */
[----:B------:R-:W2:Y:S01]  /*43c0*/  LDSM.16.M88.4 R140, [R162+0xc000] ;  /* 0x00c00000a28c783b */ /* 0x000ea20000000200 */
[----:B------:R-:W-:Y:S02]  /*43d0*/  PLOP3.LUT P3, PT, PT, PT, UP0, 0x80, 0x0 ;  /* 0x000000000000781c */ /* 0x000fe40003f6f008 */
[C---:B------:R-:W-:Y:S02]  /*43e0*/  @!P1 IADD3 R152, -R168.reuse, -0x8, RZ ;  /* 0xfffffff8a8989810 */ /* 0x040fe40007ffe1ff */
[C---:B------:R-:W-:Y:S02]  /*43f0*/  IADD3 R171, R168.reuse, 0x30, RZ ;  /* 0x00000030a8ab7810 */ /* 0x040fe40007ffe0ff */
[----:B------:R2:W-:Y:S01]  /*4400*/  I2F R198, R152 ;  /* 0x0000009800c67306 */ /* 0x0005e20000201400 */
[-C--:B------:R-:W-:Y:S01]  /*4410*/  HMMA.16816.F32 R12, R60, R18.reuse, RZ ;  /* 0x000000123c0c723c */ /* 0x080fe200000018ff */
[----:B------:R-:W2:Y:S01]  /*4420*/  LDSM.16.M88.4 R144, [R0+0x2000] ;  /* 0x002000000090783b */ /* 0x000ea20000000200 */
[----:B------:R-:W-:Y:S02]  /*4430*/  PLOP3.LUT P4, PT, PT, PT, UP0, 0x80, 0x0 ;  /* 0x000000000000781c */ /* 0x000fe40003f8f008 */
[C---:B------:R-:W-:Y:S02]  /*4440*/  @!P0 IADD3 R153, -R168.reuse, -0x7, RZ ;  /* 0xfffffff9a8998810 */ /* 0x040fe40007ffe1ff */
[C---:B------:R-:W-:Y:S02]  /*4450*/  IADD3 R169, R168.reuse, 0x28, RZ ;  /* 0x00000028a8a97810 */ /* 0x040fe40007ffe0ff */
[C---:B------:R-:W-:Y:S01]  /*4460*/  HMMA.16816.F32 R16, R64.reuse, R18, RZ ;  /* 0x000000124010723c */ /* 0x040fe200000018ff */
[----:B------:R2:W-:Y:S01]  /*4470*/  I2F R197, R153 ;  /* 0x0000009900c57306 */ /* 0x0005e20000201400 */
[----:B------:R-:W-:Y:S02]  /*4480*/  PLOP3.LUT P6, PT, PT, PT, UP0, 0x80, 0x0 ;  /* 0x000000000000781c */ /* 0x000fe40003fcf008 */
[----:B------:R-:W-:Y:S01]  /*4490*/  PLOP3.LUT P5, PT, PT, PT, UP0, 0x80, 0x0 ;  /* 0x000000000000781c */ /* 0x000fe20003faf008 */
[----:B-1----:R-:W1:Y:S03]  /*44a0*/  LDSM.16.M88.4 R148, [R162+0xc800] ;  /* 0x00c80000a294783b */ /* 0x002e660000000200 */
[-C--:B--2---:R-:W-:Y:S01]  /*44b0*/  HMMA.16816.F32 R20, R64, R32.reuse, RZ ;  /* 0x000000204014723c */ /* 0x084fe200000018ff */
[C---:B------:R-:W-:Y:S07]  /*44c0*/  IADD3 R152, R168.reuse, 0x48, RZ ;  /* 0x00000048a8987810 */ /* 0x040fee0007ffe0ff */
[C---:B------:R-:W-:Y:S08]  /*44d0*/  HMMA.16816.F32 R24, R60.reuse, R32, RZ ;  /* 0x000000203c18723c */ /* 0x040ff000000018ff */
[-C--:B------:R-:W-:Y:S01]  /*44e0*/  HMMA.16816.F32 R28, R60, R34.reuse, RZ ;  /* 0x000000223c1c723c */ /* 0x080fe200000018ff */
[C---:B------:R-:W-:Y:S07]  /*44f0*/  IADD3 R153, R168.reuse, -0x11, RZ ;  /* 0xffffffefa8997810 */ /* 0x040fee0007ffe0ff */
[C---:B------:R-:W-:Y:S08]  /*4500*/  HMMA.16816.F32 R32, R64.reuse, R34, RZ ;  /* 0x000000224020723c */ /* 0x040ff000000018ff */
[-C--:B------:R-:W-:Y:S08]  /*4510*/  HMMA.16816.F32 R36, R64, R48.reuse, RZ ;  /* 0x000000304024723c */ /* 0x080ff000000018ff */
[C---:B------:R-:W-:Y:S08]  /*4520*/  HMMA.16816.F32 R40, R60.reuse, R48, RZ ;  /* 0x000000303c28723c */ /* 0x040ff000000018ff */
[-C--:B------:R-:W-:Y:S08]  /*4530*/  HMMA.16816.F32 R44, R60, R50.reuse, RZ ;  /* 0x000000323c2c723c */ /* 0x080ff000000018ff */
[C---:B------:R-:W-:Y:S08]  /*4540*/  HMMA.16816.F32 R48, R64.reuse, R50, RZ ;  /* 0x000000324030723c */ /* 0x040ff000000018ff */
[-C--:B------:R-:W-:Y:S08]  /*4550*/  HMMA.16816.F32 R52, R64, R132.reuse, RZ ;  /* 0x000000844034723c */ /* 0x080ff000000018ff */
[C---:B------:R-:W-:Y:S07]  /*4560*/  HMMA.16816.F32 R56, R60.reuse, R132, RZ ;  /* 0x000000843c38723c */ /* 0x040fee00000018ff */
[C---:B------:R-:W-:Y:S01]  /*4570*/  IADD3 R132, R168.reuse, 0x40, RZ ;  /* 0x00000040a8847810 */ /* 0x040fe20007ffe0ff */
[-C--:B------:R-:W-:Y:S01]  /*4580*/  HMMA.16816.F32 R60, R60, R134.reuse, RZ ;  /* 0x000000863c3c723c */ /* 0x080fe200000018ff */
[----:B------:R-:W-:Y:S02]  /*4590*/  IADD3 R133, R168, 0x3f, RZ ;  /* 0x0000003fa8857810 */ /* 0x000fe40007ffe0ff */
[----:B------:R-:W-:Y:S02]  /*45a0*/  ISETP.GE.AND P1, PT, R132, RZ, PT ;  /* 0x000000ff8400720c */ /* 0x000fe40003f26270 */
[----:B------:R-:W-:Y:S03]  /*45b0*/  ISETP.GE.AND P0, PT, R133, RZ, PT ;  /* 0x000000ff8500720c */ /* 0x000fe60003f06270 */
[----:B------:R-:W-:Y:S08]  /*45c0*/  HMMA.16816.F32 R64, R64, R134, RZ ;  /* 0x000000864040723c */ /* 0x000ff000000018ff */
[-C--:B------:R-:W-:Y:S01]  /*45d0*/  HMMA.16816.F32 R4, R136, R140.reuse, R4 ;  /* 0x0000008c8804723c */ /* 0x080fe20000001804 */
[----:B------:R-:W-:Y:S02]  /*45e0*/  @!P1 IADD3 R132, -R168, -0x40, RZ ;  /* 0xffffffc0a8849810 */ /* 0x000fe40007ffe1ff */
[----:B------:R-:W-:Y:S02]  /*45f0*/  ISETP.GE.AND P1, PT, R152, RZ, PT ;  /* 0x000000ff9800720c */ /* 0x000fe40003f26270 */
[----:B------:R-:W-:Y:S01]  /*4600*/  I2F R174, R132 ;  /* 0x0000008400ae7306 */ /* 0x000fe20000201400 */
[C---:B------:R-:W-:Y:S02]  /*4610*/  @!P0 IADD3 R133, -R168.reuse, -0x3f, RZ ;  /* 0xffffffc1a8858810 */ /* 0x040fe40007ffe1ff */
[C---:B------:R-:W-:Y:S07]  /*4620*/  HMMA.16816.F32 R8, R144.reuse, R140, R8 ;  /* 0x0000008c9008723c */ /* 0x040fee0000001808 */
[----:B------:R2:W-:Y:S01]  /*4630*/  I2F R173, R133 ;  /* 0x0000008500ad7306 */ /* 0x0005e20000201400 */
[C---:B------:R-:W-:Y:S01]  /*4640*/  IADD3 R140, R168.reuse, 0x47, RZ ;  /* 0x00000047a88c7810 */ /* 0x040fe20007ffe0ff */
[-C--:B------:R-:W-:Y:S03]  /*4650*/  HMMA.16816.F32 R12, R144, R142.reuse, R12 ;  /* 0x0000008e900c723c */ /* 0x080fe6000000180c */
[----:B------:R-:W-:Y:S02]  /*4660*/  IADD3 R141, R168, 0x38, RZ ;  /* 0x00000038a88d7810 */ /* 0x000fe40007ffe0ff */
[----:B------:R-:W-:Y:S02]  /*4670*/  ISETP.GE.AND P0, PT, R140, RZ, PT ;  /* 0x000000ff8c00720c */ /* 0x000fe40003f06270 */
[C---:B------:R-:W-:Y:S01]  /*4680*/  @!P1 IADD3 R152, -R168.reuse, -0x48, RZ ;  /* 0xffffffb8a8989810 */ /* 0x040fe20007ffe1ff */
[C---:B------:R-:W-:Y:S01]  /*4690*/  HMMA.16816.F32 R16, R136.reuse, R142, R16 ;  /* 0x0000008e8810723c */ /* 0x040fe20000001810 */
[----:B------:R-:W-:Y:S02]  /*46a0*/  ISETP.GE.AND P1, PT, R141, RZ, PT ;  /* 0x000000ff8d00720c */ /* 0x000fe40003f26270 */
[----:B------:R2:W-:Y:S05]  /*46b0*/  I2F R196, R152 ;  /* 0x0000009800c47306 */ /* 0x0005ea0000201400 */
[-C--:B-1----:R-:W-:Y:S04]  /*46c0*/  HMMA.16816.F32 R20, R136, R148.reuse, R20 ;  /* 0x000000948814723c */ /* 0x082fe80000001814 */
[C---:B------:R-:W-:Y:S01]  /*46d0*/  @!P0 IADD3 R140, -R168.reuse, -0x47, RZ ;  /* 0xffffffb9a88c8810 */ /* 0x040fe20007ffe1ff */
[----:B--2---:R-:W1:Y:S01]  /*46e0*/  LDSM.16.M88.4 R132, [R162+0xd000] ;  /* 0x00d00000a284783b */ /* 0x004e620000000200 */
[C---:B------:R-:W-:Y:S02]  /*46f0*/  @!P1 IADD3 R141, -R168.reuse, -0x38, RZ ;  /* 0xffffffc8a88d9810 */ /* 0x040fe40007ffe1ff */
[----:B------:R-:W-:Y:S01]  /*4700*/  I2F R195, R140 ;  /* 0x0000008c00c37306 */ /* 0x000fe20000201400 */
[C---:B------:R-:W-:Y:S07]  /*4710*/  HMMA.16816.F32 R24, R144.reuse, R148, R24 ;  /* 0x000000949018723c */ /* 0x040fee0000001818 */
[C---:B------:R-:W-:Y:S01]  /*4720*/  IADD3 R148, R168.reuse, -0x9, RZ ;  /* 0xfffffff7a8947810 */ /* 0x040fe20007ffe0ff */
[-C--:B------:R-:W-:Y:S01]  /*4730*/  HMMA.16816.F32 R28, R144, R150.reuse, R28 ;  /* 0x00000096901c723c */ /* 0x080fe2000000181c */
[----:B------:R2:W-:Y:S03]  /*4740*/  I2F R184, R141 ;  /* 0x0000008d00b87306 */ /* 0x0005e60000201400 */
[C---:B------:R-:W-:Y:S02]  /*4750*/  IADD3 R152, R168.reuse, 0x37, RZ ;  /* 0x00000037a8987810 */ /* 0x040fe40007ffe0ff */
[----:B------:R-:W-:Y:S02]  /*4760*/  IADD3 R149, R168, -0x8, RZ ;  /* 0xfffffff8a8957810 */ /* 0x000fe40007ffe0ff */
[C---:B------:R-:W-:Y:S01]  /*4770*/  HMMA.16816.F32 R32, R136.reuse, R150, R32 ;  /* 0x000000968820723c */ /* 0x040fe20000001820 */
[----:B------:R-:W-:Y:S02]  /*4780*/  ISETP.GE.AND P0, PT, R152, RZ, PT ;  /* 0x000000ff9800720c */ /* 0x000fe40003f06270 */
[----:B------:R-:W-:Y:S04]  /*4790*/  ISETP.GE.AND P1, PT, R149, RZ, PT ;  /* 0x000000ff9500720c */ /* 0x000fe80003f26270 */
[C---:B------:R-:W-:Y:S07]  /*47a0*/  IADD3 R150, R168.reuse, -0x10, RZ ;  /* 0xfffffff0a8967810 */ /* 0x040fee0007ffe0ff */
[----:B------:R-:W-:Y:S02]  /*47b0*/  @!P0 IADD3 R152, -R168, -0x37, RZ ;  /* 0xffffffc9a8988810 */ /* 0x000fe40007ffe1ff */
[----:B------:R-:W-:Y:S01]  /*47c0*/  ISETP.GE.AND P0, PT, R148, RZ, PT ;  /* 0x000000ff9400720c */ /* 0x000fe20003f06270 */
[----:B--2---:R-:W2:Y:S01]  /*47d0*/  LDSM.16.M88.4 R140, [R162+0xd800] ;  /* 0x00d80000a28c783b */ /* 0x004ea20000000200 */
[----:B------:R3:W-:Y:S01]  /*47e0*/  I2F R183, R152 ;  /* 0x0000009800b77306 */ /* 0x0007e20000201400 */
[----:B------:R-:W-:Y:S01]  /*47f0*/  @!P1 IADD3 R149, -R168, 0x8, RZ ;  /* 0x00000008a8959810 */ /* 0x000fe20007ffe1ff */
[-C--:B-1----:R-:W-:Y:S01]  /*4800*/  HMMA.16816.F32 R36, R136, R132.reuse, R36 ;  /* 0x000000848824723c */ /* 0x082fe20000001824 */
[----:B------:R-:W-:Y:S07]  /*4810*/  ISETP.GE.AND P1, PT, R150, RZ, PT ;  /* 0x000000ff9600720c */ /* 0x000fee0003f26270 */
[----:B------:R-:W-:Y:S01]  /*4820*/  I2F R176, R149 ;  /* 0x0000009500b07306 */ /* 0x000fe20000201400 */
[C---:B------:R-:W-:Y:S03]  /*4830*/  HMMA.16816.F32 R40, R144.reuse, R132, R40 ;  /* 0x000000849028723c */ /* 0x040fe60000001828 */
[C---:B------:R-:W-:Y:S02]  /*4840*/  @!P0 IADD3 R148, -R168.reuse, 0x9, RZ ;  /* 0x00000009a8948810 */ /* 0x040fe40007ffe1ff */
[----:B------:R-:W-:Y:S02]  /*4850*/  ISETP.GE.AND P0, PT, R153, RZ, PT ;  /* 0x000000ff9900720c */ /* 0x000fe40003f06270 */
[C---:B------:R-:W-:Y:S01]  /*4860*/  @!P1 IADD3 R150, -R168.reuse, 0x10, RZ ;  /* 0x00000010a8969810 */ /* 0x040fe20007ffe1ff */
[-C--:B------:R-:W-:Y:S01]  /*4870*/  HMMA.16816.F32 R44, R144, R134.reuse, R44 ;  /* 0x00000086902c723c */ /* 0x080fe2000000182c */
[----:B------:R-:W-:Y:S01]  /*4880*/  I2F R175, R148 ;  /* 0x0000009400af7306 */ /* 0x000fe20000201400 */
[----:B------:R-:W-:Y:S02]  /*4890*/  ISETP.GE.AND P1, PT, R171, RZ, PT ;  /* 0x000000ffab00720c */ /* 0x000fe40003f26270 */
[-C--:B---3--:R-:W-:Y:S04]  /*48a0*/  IADD3 R152, R163, R157.reuse, RZ ;  /* 0x0000009da3987210 */ /* 0x088fe80007ffe0ff */
[C---:B------:R-:W-:Y:S04]  /*48b0*/  HMMA.16816.F32 R48, R136.reuse, R134, R48 ;  /* 0x000000868830723c */ /* 0x040fe80000001830 */
[----:B------:R-:W-:Y:S01]  /*48c0*/  @!P0 IADD3 R153, -R168, 0x11, RZ ;  /* 0x00000011a8998810 */ /* 0x000fe20007ffe1ff */
[----:B------:R-:W-:Y:S01]  /*48d0*/  LDSM.16.M88.4 R132, [R152] ;  /* 0x000000009884783b */ /* 0x000fe20000000200 */
[----:B------:R1:W-:Y:S01]  /*48e0*/  I2F R187, R150 ;  /* 0x0000009600bb7306 */ /* 0x0003e20000201400 */
[----:B------:R-:W-:Y:S02]  /*48f0*/  ISETP.GE.AND P0, PT, R170, RZ, PT ;  /* 0x000000ffaa00720c */ /* 0x000fe40003f06270 */
[C---:B------:R-:W-:Y:S02]  /*4900*/  @!P1 IADD3 R171, -R168.reuse, -0x30, RZ ;  /* 0xffffffd0a8ab9810 */ /* 0x040fe40007ffe1ff */
[----:B------:R-:W-:Y:S01]  /*4910*/  ISETP.GE.AND P1, PT, R169, RZ, PT ;  /* 0x000000ffa900720c */ /* 0x000fe20003f26270 */
[-C--:B--2---:R-:W-:Y:S04]  /*4920*/  HMMA.16816.F32 R52, R136, R140.reuse, R52 ;  /* 0x0000008c8834723c */ /* 0x084fe80000001834 */
[----:B------:R2:W-:Y:S04]  /*4930*/  I2F R189, R153 ;  /* 0x0000009900bd7306 */ /* 0x0005e80000201400 */
[C---:B------:R-:W-:Y:S01]  /*4940*/  @!P0 IADD3 R170, -R168.reuse, -0x2f, RZ ;  /* 0xffffffd1a8aa8810 */ /* 0x040fe20007ffe1ff */
[C---:B------:R-:W-:Y:S05]  /*4950*/  HMMA.16816.F32 R56, R144.reuse, R140, R56 ;  /* 0x0000008c9038723c */ /* 0x040fea0000001838 */
[----:B------:R-:W-:Y:S01]  /*4960*/  I2F R170, R170 ;  /* 0x000000aa00aa7306 */ /* 0x000fe20000201400 */
[C---:B------:R-:W-:Y:S02]  /*4970*/  @!P1 IADD3 R169, -R168.reuse, -0x28, RZ ;  /* 0xffffffd8a8a99810 */ /* 0x040fe40007ffe1ff */
[C---:B------:R-:W-:Y:S01]  /*4980*/  IADD3 R141, R168.reuse, 0x27, RZ ;  /* 0x00000027a88d7810 */ /* 0x040fe20007ffe0ff */
[-C--:B------:R-:W-:Y:S01]  /*4990*/  HMMA.16816.F32 R60, R144, R142.reuse, R60 ;  /* 0x0000008e903c723c */ /* 0x080fe2000000183c */
[----:B-1----:R-:W1:Y:S02]  /*49a0*/  LDSM.16.M88.4 R148, [R160+0xc000] ;  /* 0x00c00000a094783b */ /* 0x002e640000000200 */
[----:B------:R-:W-:Y:S03]  /*49b0*/  ISETP.GE.AND P0, PT, R141, RZ, PT ;  /* 0x000000ff8d00720c */ /* 0x000fe60003f06270 */
[----:B------:R3:W-:Y:S01]  /*49c0*/  I2F R188, R169 ;  /* 0x000000a900bc7306 */ /* 0x0007e20000201400 */
[C---:B------:R-:W-:Y:S02]  /*49d0*/  IADD3 R140, R168.reuse, -0x18, RZ ;  /* 0xffffffe8a88c7810 */ /* 0x040fe40007ffe0ff */
[----:B------:R-:W-:Y:S01]  /*49e0*/  IADD3 R144, R168, -0x19, RZ ;  /* 0xffffffe7a8907810 */ /* 0x000fe20007ffe0ff */
[----:B--2---:R-:W2:Y:S01]  /*49f0*/  LDSM.16.M88.4 R152, [R152+0x2000] ;  /* 0x002000009898783b */ /* 0x004ea20000000200 */
[----:B------:R-:W-:Y:S01]  /*4a00*/  ISETP.GE.AND P1, PT, R140, RZ, PT ;  /* 0x000000ff8c00720c */ /* 0x000fe20003f26270 */
[----:B------:R-:W-:Y:S01]  /*4a10*/  HMMA.16816.F32 R64, R136, R142, R64 ;  /* 0x0000008e8840723c */ /* 0x000fe20000001840 */
[C---:B------:R-:W-:Y:S02]  /*4a20*/  IADD3 R146, R168.reuse, -0x20, RZ ;  /* 0xffffffe0a8927810 */ /* 0x040fe40007ffe0ff */
[C---:B------:R-:W-:Y:S01]  /*4a30*/  IADD3 R145, R168.reuse, -0x21, RZ ;  /* 0xffffffdfa8917810 */ /* 0x040fe20007ffe0ff */
[----:B------:R-:W-:Y:S01]  /*4a40*/  I2F R171, R171 ;  /* 0x000000ab00ab7306 */ /* 0x000fe20000201400 */
[----:B------:R-:W-:Y:S01]  /*4a50*/  @!P0 IADD3 R141, -R168, -0x27, RZ ;  /* 0xffffffd9a88d8810 */ /* 0x000fe20007ffe1ff */
[----:B------:R-:W4:Y:S01]  /*4a60*/  LDSM.16.M88.4 R136, [R160+0xc800] ;  /* 0x00c80000a088783b */ /* 0x000f220000000200 */
[----:B------:R-:W-:Y:S05]  /*4a70*/  ISETP.GE.AND P0, PT, R144, RZ, PT ;  /* 0x000000ff9000720c */ /* 0x000fea0003f06270 */
[----:B------:R-:W-:Y:S02]  /*4a80*/  @!P1 IADD3 R140, -R168, 0x18, RZ ;  /* 0x00000018a88c9810 */ /* 0x000fe40007ffe1ff */
[----:B------:R-:W-:Y:S01]  /*4a90*/  I2F R190, R141 ;  /* 0x0000008d00be7306 */ /* 0x000fe20000201400 */
[----:B------:R-:W-:Y:S02]  /*4aa0*/  ISETP.GE.AND P1, PT, R146, RZ, PT ;  /* 0x000000ff9200720c */ /* 0x000fe40003f26270 */
[C---:B---3--:R-:W-:Y:S03]  /*4ab0*/  IADD3 R169, R168.reuse, -0x30, RZ ;  /* 0xffffffd0a8a97810 */ /* 0x048fe60007ffe0ff */
[C---:B------:R-:W-:Y:S02]  /*4ac0*/  @!P0 IADD3 R144, -R168.reuse, 0x19, RZ ;  /* 0x00000019a8908810 */ /* 0x040fe40007ffe1ff */
[----:B------:R-:W-:Y:S02]  /*4ad0*/  ISETP.GE.AND P0, PT, R145, RZ, PT ;  /* 0x000000ff9100720c */ /* 0x000fe40003f06270 */
[----:B------:R3:W-:Y:S04]  /*4ae0*/  I2F R181, R144 ;  /* 0x0000009000b57306 */ /* 0x0007e80000201400 */
[C---:B------:R-:W-:Y:S01]  /*4af0*/  @!P1 IADD3 R146, -R168.reuse, 0x20, RZ ;  /* 0x00000020a8929810 */ /* 0x040fe20007ffe1ff */
[-C--:B-1----:R-:W-:Y:S05]  /*4b00*/  HMMA.16816.F32 R4, R132, R148.reuse, R4 ;  /* 0x000000948404723c */ /* 0x082fea0000001804 */
[----:B------:R1:W-:Y:S01]  /*4b10*/  I2F R178, R140 ;  /* 0x0000008c00b27306 */ /* 0x0003e20000201400 */
[----:B------:R-:W-:Y:S02]  /*4b20*/  @!P0 IADD3 R145, -R168, 0x21, RZ ;  /* 0x00000021a8918810 */ /* 0x000fe40007ffe1ff */
[C---:B--2---:R-:W-:Y:S07]  /*4b30*/  HMMA.16816.F32 R8, R152.reuse, R148, R8 ;  /* 0x000000949808723c */ /* 0x044fee0000001808 */
[----:B------:R2:W-:Y:S01]  /*4b40*/  I2F R192, R146 ;  /* 0x0000009200c07306 */ /* 0x0005e20000201400 */
[----:B------:R-:W-:Y:S01]  /*4b50*/  IADD3 R148, R0, R157, RZ ;  /* 0x0000009d00947210 */ /* 0x000fe20007ffe0ff */
[-C--:B------:R-:W-:Y:S03]  /*4b60*/  HMMA.16816.F32 R12, R152, R150.reuse, R12 ;  /* 0x00000096980c723c */ /* 0x080fe6000000180c */
[C---:B------:R-:W-:Y:S02]  /*4b70*/  IADD3 R149, R168.reuse, -0x29, RZ ;  /* 0xffffffd7a8957810 */ /* 0x040fe40007ffe0ff */
[C---:B---3--:R-:W-:Y:S02]  /*4b80*/  IADD3 R144, R168.reuse, 0x20, RZ ;  /* 0x00000020a8907810 */ /* 0x048fe40007ffe0ff */
[----:B------:R-:W-:Y:S01]  /*4b90*/  IADD3 R0, R168, -0x31, RZ ;  /* 0xffffffcfa8007810 */ /* 0x000fe20007ffe0ff */
[----:B------:R3:W-:Y:S01]  /*4ba0*/  I2F R191, R145 ;  /* 0x0000009100bf7306 */ /* 0x0007e20000201400 */
[----:B------:R-:W-:Y:S01]  /*4bb0*/  ISETP.GE.AND P1, PT, R144, RZ, PT ;  /* 0x000000ff9000720c */ /* 0x000fe20003f26270 */
[C---:B------:R-:W-:Y:S01]  /*4bc0*/  HMMA.16816.F32 R16, R132.reuse, R150, R16 ;  /* 0x000000968410723c */ /* 0x040fe20000001810 */
[----:B-1----:R-:W1:Y:S06]  /*4bd0*/  LDSM.16.M88.4 R140, [R160+0xd000] ;  /* 0x00d00000a08c783b */ /* 0x002e6c0000000200 */
[C---:B------:R-:W-:Y:S01]  /*4be0*/  IADD3 R150, R168.reuse, -0x28, RZ ;  /* 0xffffffd8a8967810 */ /* 0x040fe20007ffe0ff */
[-C--:B----4-:R-:W-:Y:S04]  /*4bf0*/  HMMA.16816.F32 R20, R132, R136.reuse, R20 ;  /* 0x000000888414723c */ /* 0x090fe80000001814 */
[C---:B------:R-:W-:Y:S02]  /*4c00*/  @!P1 IADD3 R144, -R168.reuse, -0x20, RZ ;  /* 0xffffffe0a8909810 */ /* 0x040fe40007ffe1ff */
[----:B--2---:R-:W-:Y:S02]  /*4c10*/  IADD3 R146, R168, 0x1f, RZ ;  /* 0x0000001fa8927810 */ /* 0x004fe40007ffe0ff */
[----:B------:R2:W-:Y:S01]  /*4c20*/  I2F R182, R144 ;  /* 0x0000009000b67306 */ /* 0x0005e20000201400 */
[C---:B------:R-:W-:Y:S01]  /*4c30*/  HMMA.16816.F32 R24, R152.reuse, R136, R24 ;  /* 0x000000889818723c */ /* 0x040fe20000001818 */
[----:B------:R-:W-:Y:S02]  /*4c40*/  ISETP.GE.AND P0, PT, R146, RZ, PT ;  /* 0x000000ff9200720c */ /* 0x000fe40003f06270 */
[C---:B---3--:R-:W-:Y:S05]  /*4c50*/  IADD3 R145, R168.reuse, 0x18, RZ ;  /* 0x00000018a8917810 */ /* 0x048fea0007ffe0ff */
[-C--:B------:R-:W-:Y:S01]  /*4c60*/  HMMA.16816.F32 R28, R152, R138.reuse, R28 ;  /* 0x0000008a981c723c */ /* 0x080fe2000000181c */
[----:B------:R-:W-:Y:S05]  /*4c70*/  ISETP.GE.AND P1, PT, R145, RZ, PT ;  /* 0x000000ff9100720c */ /* 0x000fea0003f26270 */
[C---:B------:R-:W-:Y:S02]  /*4c80*/  @!P0 IADD3 R146, -R168.reuse, -0x1f, RZ ;  /* 0xffffffe1a8928810 */ /* 0x040fe40007ffe1ff */
[C---:B------:R-:W-:Y:S01]  /*4c90*/  HMMA.16816.F32 R32, R132.reuse, R138, R32 ;  /* 0x0000008a8420723c */ /* 0x040fe20000001820 */
[----:B------:R-:W3:Y:S01]  /*4ca0*/  LDSM.16.M88.4 R136, [R160+0xd800] ;  /* 0x00d80000a088783b */ /* 0x000ee20000000200 */
[----:B------:R-:W-:Y:S04]  /*4cb0*/  I2F R179, R146 ;  /* 0x0000009200b37306 */ /* 0x000fe80000201400 */
[C---:B------:R-:W-:Y:S02]  /*4cc0*/  @!P1 IADD3 R145, -R168.reuse, -0x18, RZ ;  /* 0xffffffe8a8919810 */ /* 0x040fe40007ffe1ff */
[----:B--2---:R-:W-:Y:S01]  /*4cd0*/  IADD3 R144, R168, 0x17, RZ ;  /* 0x00000017a8907810 */ /* 0x004fe20007ffe0ff */
[-C--:B-1----:R-:W-:Y:S01]  /*4ce0*/  HMMA.16816.F32 R36, R132, R140.reuse, R36 ;  /* 0x0000008c8424723c */ /* 0x082fe20000001824 */
[----:B------:R-:W-:Y:S02]  /*4cf0*/  ISETP.GE.AND P1, PT, R150, RZ, PT ;  /* 0x000000ff9600720c */ /* 0x000fe40003f26270 */
[----:B------:R-:W-:Y:S01]  /*4d00*/  I2F R186, R145 ;  /* 0x0000009100ba7306 */ /* 0x000fe20000201400 */
[----:B------:R-:W-:Y:S04]  /*4d10*/  ISETP.GE.AND P0, PT, R144, RZ, PT ;  /* 0x000000ff9000720c */ /* 0x000fe80003f06270 */
[C---:B------:R-:W-:Y:S06]  /*4d20*/  HMMA.16816.F32 R40, R152.reuse, R140, R40 ;  /* 0x0000008c9828723c */ /* 0x040fec0000001828 */
[C---:B------:R-:W-:Y:S02]  /*4d30*/  @!P1 IADD3 R150, -R168.reuse, 0x28, RZ ;  /* 0x00000028a8969810 */ /* 0x040fe40007ffe1ff */
[-C--:B------:R-:W-:Y:S01]  /*4d40*/  HMMA.16816.F32 R44, R152, R142.reuse, R44 ;  /* 0x0000008e982c723c */ /* 0x080fe2000000182c */
[C---:B------:R-:W-:Y:S01]  /*4d50*/  @!P0 IADD3 R144, -R168.reuse, -0x17, RZ ;  /* 0xffffffe9a8908810 */ /* 0x040fe20007ffe1ff */
[----:B------:R-:W-:Y:S01]  /*4d60*/  I2F R180, R150 ;  /* 0x0000009600b47306 */ /* 0x000fe20000201400 */
[----:B------:R-:W-:Y:S02]  /*4d70*/  ISETP.GE.AND P0, PT, R149, RZ, PT ;  /* 0x000000ff9500720c */ /* 0x000fe40003f06270 */
[----:B------:R-:W-:Y:S03]  /*4d80*/  ISETP.GE.AND P1, PT, R169, RZ, PT ;  /* 0x000000ffa900720c */ /* 0x000fe60003f26270 */
[C---:B------:R-:W-:Y:S01]  /*4d90*/  HMMA.16816.F32 R48, R132.reuse, R142, R48 ;  /* 0x0000008e8430723c */ /* 0x040fe20000001830 */
[----:B------:R-:W-:Y:S03]  /*4da0*/  LDSM.16.M88.4 R140, [R148] ;  /* 0x00000000948c783b */ /* 0x000fe60000000200 */
[----:B------:R1:W-:Y:S04]  /*4db0*/  I2F R185, R144 ;  /* 0x0000009000b97306 */ /* 0x0003e80000201400 */
[----:B------:R-:W-:Y:S01]  /*4dc0*/  @!P0 IADD3 R149, -R168, 0x29, RZ ;  /* 0x00000029a8958810 */ /* 0x000fe20007ffe1ff */
[-C--:B---3--:R-:W-:Y:S01]  /*4dd0*/  HMMA.16816.F32 R52, R132, R136.reuse, R52 ;  /* 0x000000888434723c */ /* 0x088fe20000001834 */
[----:B------:R-:W-:Y:S02]  /*4de0*/  ISETP.GE.AND P0, PT, R0, RZ, PT ;  /* 0x000000ff0000720c */ /* 0x000fe40003f06270 */
[C---:B------:R-:W-:Y:S02]  /*4df0*/  @!P1 IADD3 R169, -R168.reuse, 0x30, RZ ;  /* 0x00000030a8a99810 */ /* 0x040fe40007ffe1ff */
[----:B------:R2:W-:Y:S03]  /*4e00*/  I2F R177, R149 ;  /* 0x0000009500b17306 */ /* 0x0005e60000201400 */
[C---:B------:R-:W-:Y:S06]  /*4e10*/  HMMA.16816.F32 R56, R152.reuse, R136, R56 ;  /* 0x000000889838723c */ /* 0x040fec0000001838 */
[C---:B------:R-:W-:Y:S01]  /*4e20*/  @!P0 IADD3 R0, -R168.reuse, 0x31, RZ ;  /* 0x00000031a8008810 */ /* 0x040fe20007ffe1ff */
[----:B------:R-:W-:Y:S01]  /*4e30*/  I2F R169, R169 ;  /* 0x000000a900a97306 */ /* 0x000fe20000201400 */
[-C--:B------:R-:W-:Y:S01]  /*4e40*/  HMMA.16816.F32 R60, R152, R138.reuse, R60 ;  /* 0x0000008a983c723c */ /* 0x080fe2000000183c */
[C---:B------:R-:W-:Y:S01]  /*4e50*/  IADD3 R137, R168.reuse, 0x10, RZ ;  /* 0x00000010a8897810 */ /* 0x040fe20007ffe0ff */
[----:B-1----:R-:W1:Y:S02]  /*4e60*/  LDSM.16.M88.4 R144, [R161+0xc000] ;  /* 0x00c00000a190783b */ /* 0x002e640000000200 */
[----:B------:R-:W-:Y:S02]  /*4e70*/  IADD3 R136, R168, 0xf, RZ ;  /* 0x0000000fa8887810 */ /* 0x000fe40007ffe0ff */
[----:B------:R-:W-:Y:S02]  /*4e80*/  ISETP.GE.AND P1, PT, R137, RZ, PT ;  /* 0x000000ff8900720c */ /* 0x000fe40003f26270 */
[----:B------:R-:W-:Y:S01]  /*4e90*/  HMMA.16816.F32 R64, R132, R138, R64 ;  /* 0x0000008a8440723c */ /* 0x000fe20000001840 */
[----:B------:R3:W-:Y:S01]  /*4ea0*/  I2F R152, R0 ;  /* 0x0000000000987306 */ /* 0x0007e20000201400 */
[----:B------:R-:W-:Y:S01]  /*4eb0*/  ISETP.GE.AND P0, PT, R136, RZ, PT ;  /* 0x000000ff8800720c */ /* 0x000fe20003f06270 */
[----:B--2---:R-:W2:Y:S04]  /*4ec0*/  LDSM.16.M88.4 R148, [R148+0x2000] ;  /* 0x002000009494783b */ /* 0x004ea80000000200 */
[----:B------:R-:W-:Y:S04]  /*4ed0*/  IADD3 R132, R168, -0x38, RZ ;  /* 0xffffffc8a8847810 */ /* 0x000fe80007ffe0ff */
[----:B------:R-:W-:Y:S02]  /*4ee0*/  ISETP.GE.AND P2, PT, R132, RZ, PT ;  /* 0x000000ff8400720c */ /* 0x000fe40003f46270 */
[C---:B------:R-:W-:Y:S02]  /*4ef0*/  @!P1 IADD3 R137, -R168.reuse, -0x10, RZ ;  /* 0xfffffff0a8899810 */ /* 0x040fe40007ffe1ff */
[C---:B------:R-:W-:Y:S02]  /*4f00*/  @!P0 IADD3 R136, -R168.reuse, -0xf, RZ ;  /* 0xfffffff1a8888810 */ /* 0x040fe40007ffe1ff */
[----:B------:R-:W-:Y:S02]  /*4f10*/  PLOP3.LUT P0, PT, PT, PT, UP0, 0x80, 0x0 ;  /* 0x000000000000781c */ /* 0x000fe40003f0f008 */
[----:B------:R-:W-:Y:S05]  /*4f20*/  I2F R137, R137 ;  /* 0x0000008900897306 */ /* 0x000fea0000201400 */
[C---:B------:R-:W-:Y:S02]  /*4f30*/  @!P2 IADD3 R132, -R168.reuse, 0x38, RZ ;  /* 0x00000038a884a810 */ /* 0x040fe40007ffe1ff */
[----:B---3--:R-:W-:Y:S02]  /*4f40*/  IADD3 R0, R168, -0x39, RZ ;  /* 0xffffffc7a8007810 */ /* 0x008fe40007ffe0ff */
[----:B------:R-:W-:Y:S01]  /*4f50*/  FSETP.NEU.FTZ.AND P2, PT, R70, -INF , PT ;  /* 0xff8000004600780b */ /* 0x000fe20003f5d000 */
[----:B------:R-:W-:Y:S01]  /*4f60*/  I2F R136, R136 ;  /* 0x0000008800887306 */ /* 0x000fe20000201400 */
[----:B------:R-:W-:Y:S01]  /*4f70*/  ISETP.GE.AND P1, PT, R0, RZ, PT ;  /* 0x000000ff0000720c */ /* 0x000fe20003f26270 */
[-C--:B-1----:R-:W-:Y:S08]  /*4f80*/  HMMA.16816.F32 R4, R140, R144.reuse, R4 ;  /* 0x000000908c04723c */ /* 0x082ff00000001804 */
[----:B------:R-:W-:Y:S04]  /*4f90*/  I2F R132, R132 ;  /* 0x0000008400847306 */ /* 0x000fe80000201400 */
[----:B------:R-:W-:Y:S01]  /*4fa0*/  @!P1 IADD3 R0, -R168, 0x39, RZ ;  /* 0x00000039a8009810 */ /* 0x000fe20007ffe1ff */
[C---:B--2---:R-:W-:Y:S01]  /*4fb0*/  HMMA.16816.F32 R8, R148.reuse, R144, R8 ;  /* 0x000000909408723c */ /* 0x044fe20000001808 */
[----:B------:R-:W-:Y:S04]  /*4fc0*/  PLOP3.LUT P1, PT, PT, PT, UP0, 0x80, 0x0 ;  /* 0x000000000000781c */ /* 0x000fe80003f2f008 */
[----:B------:R-:W-:Y:S03]  /*4fd0*/  I2F R133, R0 ;  /* 0x0000000000857306 */ /* 0x000fe60000201400 */
[-C--:B------:R-:W-:Y:S04]  /*4fe0*/  HMMA.16816.F32 R12, R148, R146.reuse, R12 ;  /* 0x00000092940c723c */ /* 0x080fe8000000180c */
[----:B------:R-:W-:Y:S02]  /*4ff0*/  FMUL.FTZ R4, R4, c[0x0][0x2ec] ;  /* 0x0000bb0004047a20 */ /* 0x000fe40000410000 */
[----:B------:R-:W-:Y:S02]  /*5000*/  FMUL.FTZ R5, R5, c[0x0][0x2ec] ;  /* 0x0000bb0005057a20 */ /* 0x000fe40000410000 */
[C---:B------:R-:W-:Y:S01]  /*5010*/  HMMA.16816.F32 R16, R140.reuse, R146, R16 ;  /* 0x000000928c10723c */ /* 0x040fe20000001810 */
[----:B------:R-:W1:Y:S03]  /*5020*/  MUFU.TANH R250, R4 ;  /* 0x0000000400fa7308 */ /* 0x000e660000002400 */
        /* <DEDUP_REMOVED lines=17> */
[----:B--2---:R-:W-:Y:S04]  /*5140*/  MOV R11, UR20 ;  /* 0x00000014000b7c02 */ /* 0x004fe80008000f00 */
[----:B------:R-:W-:Y:S05]  /*5150*/  LEA R11, R11, R71, 0x7 ;  /* 0x000000470b0b7211 */ /* 0x000fea00078e38ff */
[----:B------:R2:W-:Y:S01]  /*5160*/  MUFU.TANH R109, R9 ;  /* 0x00000009006d7308 */ /* 0x0005e20000002400 */
[C---:B------:R-:W-:Y:S01]  /*5170*/  @P3 ISETP.GE.AND P3, PT, R11.reuse, UR5, PT ;  /* 0x000000050b003c0c */ /* 0x040fe2000bf66270 */
[----:B---3--:R-:W-:Y:S01]  /*5180*/  FMUL.FTZ R10, R70, 1.4426950216293334961 ;  /* 0x3fb8aa3b460a7820 */ /* 0x008fe20000410000 */
[----:B------:R-:W-:Y:S02]  /*5190*/  @P0 IADD3 R0, R11, 0x1, RZ ;  /* 0x000000010b000810 */ /* 0x000fe40007ffe0ff */
[----:B------:R-:W-:Y:S02]  /*51a0*/  PLOP3.LUT P0, PT, PT, PT, UP0, 0x80, 0x0 ;  /* 0x000000000000781c */ /* 0x000fe40003f0f008 */
[----:B------:R-:W-:Y:S03]  /*51b0*/  FSEL R10, R10, RZ, P2 ;  /* 0x000000ff0a0a7208 */ /* 0x000fe60001000000 */
[----:B------:R3:W-:Y:S01]  /*51c0*/  MUFU.TANH R108, R12 ;  /* 0x0000000c006c7308 */ /* 0x0007e20000002400 */
[C---:B------:R-:W-:Y:S02]  /*51d0*/  FSETP.NEU.FTZ.AND P2, PT, R69.reuse, -INF , PT ;  /* 0xff8000004500780b */ /* 0x040fe40003f5d000 */
[----:B------:R-:W-:Y:S01]  /*51e0*/  @P4 ISETP.GE.AND P4, PT, R0, UR5, PT ;  /* 0x0000000500004c0c */ /* 0x000fe2000bf86270 */
[----:B----4-:R-:W4:Y:S06]  /*51f0*/  LDL R13, [R1] ;  /* 0x00000000010d7983 */ /* 0x010f2c0000100800 */
[----:B------:R-:W-:Y:S01]  /*5200*/  MUFU.TANH R85, R15 ;  /* 0x0000000f00557308 */ /* 0x000fe20000002400 */
[----:B--2---:R-:W-:Y:S05]  /*5210*/  FMUL.FTZ R9, R69, 1.4426950216293334961 ;  /* 0x3fb8aa3b45097820 */ /* 0x004fea0000410000 */
[----:B------:R-:W-:Y:S04]  /*5220*/  FSEL R9, R9, RZ, P2 ;  /* 0x000000ff09097208 */ /* 0x000fe80001000000 */
[----:B------:R1:W-:Y:S01]  /*5230*/  MUFU.TANH R110, R8 ;  /* 0x00000008006e7308 */ /* 0x0003e20000002400 */
[----:B---3--:R-:W2:Y:S09]  /*5240*/  LDL R12, [R1+0x4] ;  /* 0x00000400010c7983 */ /* 0x008eb20000100800 */
[----:B------:R-:W-:Y:S10]  /*5250*/  MUFU.TANH R86, R14 ;  /* 0x0000000e00567308 */ /* 0x000ff40000002400 */
[----:B------:R-:W3:Y:S01]  /*5260*/  MUFU.TANH R249, R5 ;  /* 0x0000000500f97308 */ /* 0x000ee20000002400 */
[----:B-1----:R-:W-:Y:S05]  /*5270*/  FFMA.FTZ R8, R194, -UR4, R250 ;  /* 0x80000004c2087c23 */ /* 0x002fea00080100fa */
[----:B------:R-:W-:Y:S04]  /*5280*/  @P1 FSEL R8, R8, -INF , !P3 ;  /* 0xff80000008081808 */ /* 0x000fe80005800000 */
[----:B------:R-:W1:Y:S01]  /*5290*/  MUFU.TANH R3, R6 ;  /* 0x0000000600037308 */ /* 0x000e620000002400 */
[----:B------:R-:W-:Y:S01]  /*52a0*/  PLOP3.LUT P1, PT, PT, PT, UP0, 0x80, 0x0 ;  /* 0x000000000000781c */ /* 0x000fe20003f2f008 */
[--C-:B------:R-:W-:Y:S08]  /*52b0*/  FFMA.FTZ R8, R8, c[0x0][0x23c], -R10.reuse ;  /* 0x00008f0008087a23 */ /* 0x100ff0000001080a */
[----:B------:R1:W-:Y:S01]  /*52c0*/  MUFU.EX2 R229, R8 ;  /* 0x0000000800e57308 */ /* 0x0003e20000000800 */
[----:B---3--:R-:W-:Y:S05]  /*52d0*/  FFMA.FTZ R0, R193, -UR4, R249 ;  /* 0x80000004c1007c23 */ /* 0x008fea00080100f9 */
[----:B------:R-:W-:Y:S04]  /*52e0*/  @P0 FSEL R0, R0, -INF , !P4 ;  /* 0xff80000000000808 */ /* 0x000fe80006000000 */
[----:B------:R3:W3:Y:S01]  /*52f0*/  MUFU.TANH R68, R7 ;  /* 0x0000000700447308 */ /* 0x0006e20000002400 */
[----:B------:R-:W-:Y:S01]  /*5300*/  PLOP3.LUT P0, PT, PT, PT, UP0, 0x80, 0x0 ;  /* 0x000000000000781c */ /* 0x000fe20003f0f008 */
[----:B------:R-:W-:Y:S08]  /*5310*/  FFMA.FTZ R0, R0, c[0x0][0x23c], -R10 ;  /* 0x00008f0000007a23 */ /* 0x000ff0000001080a */
[----:B------:R3:W-:Y:S01]  /*5320*/  MUFU.EX2 R245, R0 ;  /* 0x0000000000f57308 */ /* 0x0007e20000000800 */
[----:B-1----:R-:W-:Y:S05]  /*5330*/  FFMA.FTZ R8, R198, -UR4, R3 ;  /* 0x80000004c6087c23 */ /* 0x002fea0008010003 */
[----:B------:R-:W-:Y:S04]  /*5340*/  @P1 FSEL R8, R8, -INF , !P3 ;  /* 0xff80000008081808 */ /* 0x000fe80005800000 */
[----:B------:R-:W1:Y:S01]  /*5350*/  MUFU.TANH R244, R16 ;  /* 0x0000001000f47308 */ /* 0x000e620000002400 */
[----:B------:R-:W-:Y:S01]  /*5360*/  PLOP3.LUT P1, PT, PT, PT, UP0, 0x80, 0x0 ;  /* 0x000000000000781c */ /* 0x000fe20003f2f008 */
[----:B---3--:R-:W3:Y:S01]  /*5370*/  LDSM.16.M88.4 R4, [R161+0xc800] ;  /* 0x00c80000a104783b */ /* 0x008ee20000000200 */
[--C-:B------:R-:W-:Y:S07]  /*5380*/  FFMA.FTZ R8, R8, c[0x0][0x23c], -R9.reuse ;  /* 0x00008f0008087a23 */ /* 0x100fee0000010809 */
[----:B------:R-:W-:Y:S01]  /*5390*/  MUFU.EX2 R16, R8 ;  /* 0x0000000800107308 */ /* 0x000fe20000000800 */
[----:B------:R-:W-:Y:S05]  /*53a0*/  FFMA.FTZ R0, R197, -UR4, R68 ;  /* 0x80000004c5007c23 */ /* 0x000fea0008010044 */
[----:B------:R-:W-:Y:S04]  /*53b0*/  @P0 FSEL R0, R0, -INF , !P4 ;  /* 0xff80000000000808 */ /* 0x000fe80006000000 */
[----:B------:R-:W1:Y:S01]  /*53c0*/  MUFU.TANH R242, R17 ;  /* 0x0000001100f27308 */ /* 0x000e620000002400 */
[----:B------:R-:W-:Y:S01]  /*53d0*/  PLOP3.LUT P0, PT, PT, PT, UP0, 0x80, 0x0 ;  /* 0x000000000000781c */ /* 0x000fe20003f0f008 */
[----:B------:R-:W-:Y:S08]  /*53e0*/  FFMA.FTZ R0, R0, c[0x0][0x23c], -R9 ;  /* 0x00008f0000007a23 */ /* 0x000ff00000010809 */
[----:B------:R1:W-:Y:S10]  /*53f0*/  MUFU.EX2 R15, R0 ;  /* 0x00000000000f7308 */ /* 0x0003f40000000800 */
[----:B------:R-:W-:Y:S01]  /*5400*/  MUFU.TANH R119, R19 ;  /* 0x0000001300777308 */ /* 0x000fe20000002400 */
[-C--:B---3--:R-:W-:Y:S09]  /*5410*/  HMMA.16816.F32 R20, R140, R4.reuse, R20 ;  /* 0x000000048c14723c */ /* 0x088ff20000001814 */
[----:B------:R-:W3:Y:S01]  /*5420*/  MUFU.TANH R120, R18 ;  /* 0x0000001200787308 */ /* 0x000ee20000002400 */
[C---:B------:R-:W-:Y:S02]  /*5430*/  HMMA.16816.F32 R24, R148.reuse, R4, R24 ;  /* 0x000000049418723c */ /* 0x040fe40000001818 */
[----:B-1----:R-:W-:Y:S05]  /*5440*/  FFMA.FTZ R0, R173, -UR4, R109 ;  /* 0x80000004ad007c23 */ /* 0x002fea000801006d */
[----:B------:R-:W-:Y:S01]  /*5450*/  FFMA.FTZ R4, R174, -UR4, R110 ;  /* 0x80000004ae047c23 */ /* 0x000fe2000801006e */
[-C--:B------:R-:W-:Y:S01]  /*5460*/  HMMA.16816.F32 R28, R148, R6.reuse, R28 ;  /* 0x00000006941c723c */ /* 0x080fe2000000181c */
[----:B------:R-:W-:Y:S02]  /*5470*/  @P0 FSEL R0, R0, -INF , !P4 ;  /* 0xff80000000000808 */ /* 0x000fe40006000000 */
[----:B------:R-:W-:Y:S01]  /*5480*/  PLOP3.LUT P0, PT, PT, PT, UP0, 0x80, 0x0 ;  /* 0x000000000000781c */ /* 0x000fe20003f0f008 */
[----:B------:R-:W-:Y:S01]  /*5490*/  FFMA.FTZ R5, R196, -UR4, R88 ;  /* 0x80000004c4057c23 */ /* 0x000fe20008010058 */
[----:B------:R-:W-:Y:S02]  /*54a0*/  @P1 FSEL R4, R4, -INF , !P3 ;  /* 0xff80000004041808 */ /* 0x000fe40005800000 */
[----:B------:R-:W-:Y:S01]  /*54b0*/  PLOP3.LUT P1, PT, PT, PT, UP0, 0x80, 0x0 ;  /* 0x000000000000781c */ /* 0x000fe20003f2f008 */
[C---:B------:R-:W-:Y:S01]  /*54c0*/  HMMA.16816.F32 R32, R140.reuse, R6, R32 ;  /* 0x000000068c20723c */ /* 0x040fe20000001820 */
[----:B------:R-:W-:Y:S03]  /*54d0*/  FMUL.FTZ R21, R21, c[0x0][0x2ec] ;  /* 0x0000bb0015157a20 */ /* 0x000fe60000410000 */
[----:B------:R-:W-:Y:S01]  /*54e0*/  FMUL.FTZ R23, R23, c[0x0][0x2ec] ;  /* 0x0000bb0017177a20 */ /* 0x000fe20000410000 */
[----:B------:R-:W-:Y:S01]  /*54f0*/  MUFU.TANH R240, R21 ;  /* 0x0000001500f07308 */ /* 0x000fe20000002400 */
[----:B------:R-:W-:Y:S02]  /*5500*/  FMUL.FTZ R22, R22, c[0x0][0x2ec] ;  /* 0x0000bb0016167a20 */ /* 0x000fe40000410000 */
[----:B------:R-:W-:Y:S04]  /*5510*/  FMUL.FTZ R25, R25, c[0x0][0x2ec] ;  /* 0x0000bb0019197a20 */ /* 0x000fe80000410000 */
[----:B------:R-:W-:Y:S01]  /*5520*/  @P1 FSEL R5, R5, -INF , !P3 ;  /* 0xff80000005051808 */ /* 0x000fe20005800000 */
[----:B------:R-:W-:Y:S01]  /*5530*/  FMUL.FTZ R24, R24, c[0x0][0x2ec] ;  /* 0x0000bb0018187a20 */ /* 0x000fe20000410000 */
[----:B------:R-:W-:Y:S01]  /*5540*/  PLOP3.LUT P1, PT, PT, PT, UP0, 0x80, 0x0 ;  /* 0x000000000000781c */ /* 0x000fe20003f2f008 */
[----:B------:R-:W-:Y:S01]  /*5550*/  MUFU.TANH R101, R25 ;  /* 0x0000001900657308 */ /* 0x000fe20000002400 */
[----:B------:R-:W-:Y:S01]  /*5560*/  PLOP3.LUT P3, PT, PT, PT, UP0, 0x80, 0x0 ;  /* 0x000000000000781c */ /* 0x000fe20003f6f008 */
[----:B------:R-:W-:Y:S02]  /*5570*/  FMUL.FTZ R27, R27, c[0x0][0x2ec] ;  /* 0x0000bb001b1b7a20 */ /* 0x000fe40000410000 */
[----:B------:R-:W-:Y:S02]  /*5580*/  FMUL.FTZ R26, R26, c[0x0][0x2ec] ;  /* 0x0000bb001a1a7a20 */ /* 0x000fe40000410000 */
[----:B------:R-:W-:Y:S02]  /*5590*/  FMUL.FTZ R29, R29, c[0x0][0x2ec] ;  /* 0x0000bb001d1d7a20 */ /* 0x000fe40000410000 */
[----:B------:R-:W-:Y:S02]  /*55a0*/  FMUL.FTZ R28, R28, c[0x0][0x2ec] ;  /* 0x0000bb001c1c7a20 */ /* 0x000fe40000410000 */
[----:B------:R-:W-:Y:S01]  /*55b0*/  MUFU.TANH R115, R23 ;  /* 0x0000001700737308 */ /* 0x000fe20000002400 */
        /* <DEDUP_REMOVED lines=8> */
[----:B------:R-:W1:Y:S10]  /*5640*/  MUFU.TANH R241, R20 ;  /* 0x0000001400f17308 */ /* 0x000e740000002400 */
[----:B------:R-:W-:Y:S10]  /*5650*/  MUFU.TANH R79, R27 ;  /* 0x0000001b004f7308 */ /* 0x000ff40000002400 */
[----:B------:R-:W1:Y:S10]  /*5660*/  MUFU.TANH R116, R22 ;  /* 0x0000001600747308 */ /* 0x000e740000002400 */
[----:B------:R-:W-:Y:S10]  /*5670*/  MUFU.TANH R80, R26 ;  /* 0x0000001a00507308 */ /* 0x000ff40000002400 */
[----:B------:R-:W-:Y:S10]  /*5680*/  MUFU.TANH R222, R33 ;  /* 0x0000002100de7308 */ /* 0x000ff40000002400 */
[----:B------:R-:W-:Y:S10]  /*5690*/  MUFU.TANH R99, R29 ;  /* 0x0000001d00637308 */ /* 0x000ff40000002400 */
[----:B------:R-:W1:Y:S10]  /*56a0*/  MUFU.TANH R224, R32 ;  /* 0x0000002000e07308 */ /* 0x000e740000002400 */
[----:B------:R-:W1:Y:S10]  /*56b0*/  MUFU.TANH R100, R28 ;  /* 0x0000001c00647308 */ /* 0x000e740000002400 */
[----:B------:R-:W-:Y:S10]  /*56c0*/  MUFU.TANH R246, R35 ;  /* 0x0000002300f67308 */ /* 0x000ff40000002400 */
[----:B------:R-:W1:Y:S10]  /*56d0*/  MUFU.TANH R77, R31 ;  /* 0x0000001f004d7308 */ /* 0x000e740000002400 */
[----:B------:R-:W-:Y:S01]  /*56e0*/  MUFU.TANH R247, R34 ;  /* 0x0000002200f77308 */ /* 0x000fe20000002400 */
[C---:B----4-:R-:W-:Y:S01]  /*56f0*/  FMUL.FTZ R8, R13.reuse, 1.4426950216293334961 ;  /* 0x3fb8aa3b0d087820 */ /* 0x050fe20000410000 */
[----:B------:R-:W-:Y:S01]  /*5700*/  FSETP.NEU.FTZ.AND P2, PT, R13, -INF , PT ;  /* 0xff8000000d00780b */ /* 0x000fe20003f5d000 */
[----:B------:R-:W-:Y:S03]  /*5710*/  FFMA.FTZ R13, R176, -UR4, R244 ;  /* 0x80000004b00d7c23 */ /* 0x000fe600080100f4 */
[----:B------:R-:W-:Y:S04]  /*5720*/  FSEL R8, R8, RZ, P2 ;  /* 0x000000ff08087208 */ /* 0x000fe80001000000 */
[----:B------:R-:W4:Y:S01]  /*5730*/  MUFU.TANH R78, R30 ;  /* 0x0000001e004e7308 */ /* 0x000f220000002400 */
[--C-:B------:R-:W-:Y:S09]  /*5740*/  FFMA.FTZ R4, R4, c[0x0][0x23c], -R8.reuse ;  /* 0x00008f0004047a23 */ /* 0x100ff20000010808 */
[----:B------:R1:W-:Y:S01]  /*5750*/  MUFU.EX2 R114, R4 ;  /* 0x0000000400727308 */ /* 0x0003e20000000800 */
[C---:B--2---:R-:W-:Y:S01]  /*5760*/  FSETP.NEU.FTZ.AND P2, PT, R12.reuse, -INF , PT ;  /* 0xff8000000c00780b */ /* 0x044fe20003f5d000 */
[----:B-1----:R-:W-:Y:S02]  /*5770*/  FMUL.FTZ R4, R12, 1.4426950216293334961 ;  /* 0x3fb8aa3b0c047820 */ /* 0x002fe40000410000 */
[----:B------:R-:W-:Y:S03]  /*5780*/  FFMA.FTZ R12, R0, c[0x0][0x23c], -R8 ;  /* 0x00008f00000c7a23 */ /* 0x000fe60000010808 */
[----:B------:R-:W-:Y:S01]  /*5790*/  FSEL R0, R4, RZ, P2 ;  /* 0x000000ff04007208 */ /* 0x000fe20001000000 */
[----:B------:R-:W-:Y:S01]  /*57a0*/  FFMA.FTZ R4, R195, -UR4, R87 ;  /* 0x80000004c3047c23 */ /* 0x000fe20008010057 */
[----:B------:R-:W-:Y:S01]  /*57b0*/  PLOP3.LUT P2, PT, PT, PT, UP0, 0x80, 0x0 ;  /* 0x000000000000781c */ /* 0x000fe20003f4f008 */
[----:B------:R1:W-:Y:S02]  /*57c0*/  MUFU.EX2 R113, R12 ;  /* 0x0000000c00717308 */ /* 0x0003e40000000800 */
[--C-:B------:R-:W-:Y:S01]  /*57d0*/  FFMA.FTZ R5, R5, c[0x0][0x23c], -R0.reuse ;  /* 0x00008f0005057a23 */ /* 0x100fe20000010800 */
[----:B------:R-:W-:Y:S02]  /*57e0*/  @P0 FSEL R4, R4, -INF , !P4 ;  /* 0xff80000004040808 */ /* 0x000fe40006000000 */
[----:B------:R-:W-:Y:S02]  /*57f0*/  PLOP3.LUT P0, PT, PT, PT, UP0, 0x80, 0x0 ;  /* 0x000000000000781c */ /* 0x000fe40003f0f008 */
[----:B------:R-:W-:Y:S01]  /*5800*/  PLOP3.LUT P4, PT, PT, PT, UP0, 0x80, 0x0 ;  /* 0x000000000000781c */ /* 0x000fe20003f8f008 */
[----:B------:R-:W-:Y:S02]  /*5810*/  FFMA.FTZ R4, R4, c[0x0][0x23c], -R0 ;  /* 0x00008f0004047a23 */ /* 0x000fe40000010800 */
[----:B------:R2:W-:Y:S10]  /*5820*/  MUFU.EX2 R92, R5 ;  /* 0x00000005005c7308 */ /* 0x0005f40000000800 */
[----:B------:R3:W-:Y:S01]  /*5830*/  MUFU.EX2 R91, R4 ;  /* 0x00000004005b7308 */ /* 0x0007e20000000800 */
[----:B-1----:R-:W-:Y:S02]  /*5840*/  FFMA.FTZ R12, R175, -UR4, R242 ;  /* 0x80000004af0c7c23 */ /* 0x002fe400080100f2 */
[----:B--2---:R-:W-:Y:S01]  /*5850*/  FFMA.FTZ R5, R184, -UR4, R108 ;  /* 0x80000004b8057c23 */ /* 0x004fe2000801006c */
[C---:B---3--:R-:W-:Y:S02]  /*5860*/  @P1 IADD3 R4, R11.reuse, 0x8, RZ ;  /* 0x000000080b041810 */ /* 0x048fe40007ffe0ff */
[----:B------:R-:W-:Y:S02]  /*5870*/  PLOP3.LUT P1, PT, PT, PT, UP0, 0x80, 0x0 ;  /* 0x000000000000781c */ /* 0x000fe40003f2f008 */
[----:B------:R-:W-:Y:S02]  /*5880*/  @P2 ISETP.GE.AND P2, PT, R4, UR5, PT ;  /* 0x0000000504002c0c */ /* 0x000fe4000bf46270 */
[----:B------:R-:W-:Y:S02]  /*5890*/  @P0 IADD3 R4, R11, 0x9, RZ ;  /* 0x000000090b040810 */ /* 0x000fe40007ffe0ff */
[----:B------:R-:W-:Y:S02]  /*58a0*/  PLOP3.LUT P0, PT, PT, PT, UP0, 0x80, 0x0 ;  /* 0x000000000000781c */ /* 0x000fe40003f0f008 */
[----:B------:R-:W-:Y:S01]  /*58b0*/  @P3 ISETP.GE.AND P3, PT, R4, UR5, PT ;  /* 0x0000000504003c0c */ /* 0x000fe2000bf66270 */
[----:B------:R-:W-:Y:S06]  /*58c0*/  FFMA.FTZ R4, R183, -UR4, R107 ;  /* 0x80000004b7047c23 */ /* 0x000fec000801006b */
[----:B------:R-:W-:Y:S02]  /*58d0*/  @P1 FSEL R5, R5, -INF , !P2 ;  /* 0xff80000005051808 */ /* 0x000fe40005000000 */
[----:B------:R-:W-:Y:S03]  /*58e0*/  PLOP3.LUT P1, PT, PT, PT, UP0, 0x80, 0x0 ;  /* 0x000000000000781c */ /* 0x000fe60003f2f008 */
[--C-:B------:R-:W-:Y:S01]  /*58f0*/  FFMA.FTZ R5, R5, c[0x0][0x23c], -R8.reuse ;  /* 0x00008f0005057a23 */ /* 0x100fe20000010808 */
[----:B------:R-:W-:Y:S02]  /*5900*/  @P0 FSEL R4, R4, -INF , !P3 ;  /* 0xff80000004040808 */ /* 0x000fe40005800000 */
[----:B------:R-:W-:Y:S01]  /*5910*/  PLOP3.LUT P0, PT, PT, PT, UP0, 0x80, 0x0 ;  /* 0x000000000000781c */ /* 0x000fe20003f0f008 */
[----:B------:R1:W-:Y:S02]  /*5920*/  MUFU.EX2 R112, R5 ;  /* 0x0000000500707308 */ /* 0x0003e40000000800 */
[----:B------:R-:W-:Y:S08]  /*5930*/  FFMA.FTZ R4, R4, c[0x0][0x23c], -R8 ;  /* 0x00008f0004047a23 */ /* 0x000ff00000010808 */
[----:B------:R2:W-:Y:S01]  /*5940*/  MUFU.EX2 R111, R4 ;  /* 0x00000004006f7308 */ /* 0x0005e20000000800 */
[----:B-1----:R-:W-:Y:S05]  /*5950*/  FFMA.FTZ R5, R174, -UR4, R86 ;  /* 0x80000004ae057c23 */ /* 0x002fea0008010056 */
[----:B------:R-:W-:Y:S02]  /*5960*/  @P1 FSEL R5, R5, -INF , !P2 ;  /* 0xff80000005051808 */ /* 0x000fe40005000000 */
[----:B------:R-:W-:Y:S01]  /*5970*/  PLOP3.LUT P1, PT, PT, PT, UP0, 0x80, 0x0 ;  /* 0x000000000000781c */ /* 0x000fe20003f2f008 */
[----:B--2---:R-:W-:Y:S01]  /*5980*/  FFMA.FTZ R4, R173, -UR4, R85 ;  /* 0x80000004ad047c23 */ /* 0x004fe20008010055 */
[----:B------:R-:W-:Y:S01]  /*5990*/  MOV R173, R3 ;  /* 0x0000000300ad7202 */ /* 0x000fe20000000f00 */
[--C-:B------:R-:W-:Y:S03]  /*59a0*/  FFMA.FTZ R5, R5, c[0x0][0x23c], -R0.reuse ;  /* 0x00008f0005057a23 */ /* 0x100fe60000010800 */
[----:B------:R-:W-:Y:S01]  /*59b0*/  @P0 FSEL R4, R4, -INF , !P3 ;  /* 0xff80000004040808 */ /* 0x000fe20005800000 */
[----:B------:R-:W-:Y:S01]  /*59c0*/  MUFU.EX2 R90, R5 ;  /* 0x00000005005a7308 */ /* 0x000fe20000000800 */
[----:B------:R-:W-:Y:S03]  /*59d0*/  PLOP3.LUT P0, PT, PT, PT, UP0, 0x80, 0x0 ;  /* 0x000000000000781c */ /* 0x000fe60003f0f008 */
[----:B------:R-:W-:Y:S02]  /*59e0*/  FFMA.FTZ R4, R4, c[0x0][0x23c], -R0 ;  /* 0x00008f0004047a23 */ /* 0x000fe40000010800 */
[----:B------:R-:W-:Y:S02]  /*59f0*/  @P1 FSEL R13, R13, -INF , !P2 ;  /* 0xff8000000d0d1808 */ /* 0x000fe40005000000 */
[----:B------:R-:W-:Y:S03]  /*5a00*/  PLOP3.LUT P1, PT, PT, PT, UP0, 0x80, 0x0 ;  /* 0x000000000000781c */ /* 0x000fe60003f2f008 */
[--C-:B------:R-:W-:Y:S01]  /*5a10*/  FFMA.FTZ R13, R13, c[0x0][0x23c], -R10.reuse ;  /* 0x00008f000d0d7a23 */ /* 0x100fe2000001080a */
[----:B------:R1:W-:Y:S02]  /*5a20*/  MUFU.EX2 R89, R4 ;  /* 0x0000000400597308 */ /* 0x0003e40000000800 */
[----:B------:R-:W-:Y:S02]  /*5a30*/  @P0 FSEL R12, R12, -INF , !P3 ;  /* 0xff8000000c0c0808 */ /* 0x000fe40005800000 */
[----:B------:R-:W-:Y:S03]  /*5a40*/  PLOP3.LUT P0, PT, PT, PT, UP0, 0x80, 0x0 ;  /* 0x000000000000781c */ /* 0x000fe60003f0f008 */
[----:B------:R-:W-:Y:S03]  /*5a50*/  FFMA.FTZ R12, R12, c[0x0][0x23c], -R10 ;  /* 0x00008f000c0c7a23 */ /* 0x000fe6000001080a */
[----:B------:R2:W-:Y:S10]  /*5a60*/  MUFU.EX2 R237, R13 ;  /* 0x0000000d00ed7308 */ /* 0x0005f40000000800 */
[----:B------:R3:W-:Y:S01]  /*5a70*/  MUFU.EX2 R236, R12 ;  /* 0x0000000c00ec7308 */ /* 0x0007e20000000800 */
[----:B-1----:R-:W1:Y:S01]  /*5a80*/  LDSM.16.M88.4 R4, [R161+0xd000] ;  /* 0x00d00000a104783b */ /* 0x002e620000000200 */
[----:B--2---:R-:W-:Y:S05]  /*5a90*/  FFMA.FTZ R13, R194, -UR4, R120 ;  /* 0x80000004c20d7c23 */ /* 0x004fea0008010078 */
[----:B------:R-:W-:Y:S02]  /*5aa0*/  @P1 FSEL R13, R13, -INF , !P2 ;  /* 0xff8000000d0d1808 */ /* 0x000fe40005000000 */
[----:B------:R-:W-:Y:S02]  /*5ab0*/  PLOP3.LUT P1, PT, PT, PT, UP0, 0x80, 0x0 ;  /* 0x000000000000781c */ /* 0x000fe40003f2f008 */
[----:B------:R-:W-:Y:S01]  /*5ac0*/  PLOP3.LUT P2, PT, PT, PT, UP0, 0x80, 0x0 ;  /* 0x000000000000781c */ /* 0x000fe20003f4f008 */
[----:B---3--:R-:W-:Y:S02]  /*5ad0*/  FFMA.FTZ R12, R193, -UR4, R119 ;  /* 0x80000004c10c7c23 */ /* 0x008fe40008010077 */
[--C-:B------:R-:W-:Y:S03]  /*5ae0*/  FFMA.FTZ R13, R13, c[0x0][0x23c], -R9.reuse ;  /* 0x00008f000d0d7a23 */ /* 0x100fe60000010809 */
[----:B------:R-:W-:Y:S01]  /*5af0*/  @P0 FSEL R12, R12, -INF , !P3 ;  /* 0xff8000000c0c0808 */ /* 0x000fe20005800000 */
[----:B------:R2:W-:Y:S01]  /*5b00*/  MUFU.EX2 R14, R13 ;  /* 0x0000000d000e7308 */ /* 0x0005e20000000800 */
[----:B------:R-:W-:Y:S02]  /*5b10*/  PLOP3.LUT P0, PT, PT, PT, UP0, 0x80, 0x0 ;  /* 0x000000000000781c */ /* 0x000fe40003f0f008 */
[----:B------:R-:W-:Y:S01]  /*5b20*/  PLOP3.LUT P3, PT, PT, PT, UP0, 0x80, 0x0 ;  /* 0x000000000000781c */ /* 0x000fe20003f6f008 */
[----:B------:R-:W-:Y:S06]  /*5b30*/  FFMA.FTZ R12, R12, c[0x0][0x23c], -R9 ;  /* 0x00008f000c0c7a23 */ /* 0x000fec0000010809 */
[----:B------:R3:W-:Y:S01]  /*5b40*/  MUFU.EX2 R121, R12 ;  /* 0x0000000c00797308 */ /* 0x0007e20000000800 */
[-C--:B-1----:R-:W-:Y:S08]  /*5b50*/  HMMA.16816.F32 R36, R140, R4.reuse, R36 ;  /* 0x000000048c24723c */ /* 0x082ff00000001824 */
[C---:B------:R-:W-:Y:S01]  /*5b60*/  HMMA.16816.F32 R40, R148.reuse, R4, R40 ;  /* 0x000000049428723c */ /* 0x040fe20000001828 */
[----:B--2---:R-:W-:Y:S06]  /*5b70*/  FFMA.FTZ R13, R187, -UR4, R241 ;  /* 0x80000004bb0d7c23 */ /* 0x004fec00080100f1 */
[----:B------:R-:W-:Y:S01]  /*5b80*/  FFMA.FTZ R4, R175, -UR4, R115 ;  /* 0x80000004af047c23 */ /* 0x000fe20008010073 */
[-C--:B------:R-:W-:Y:S01]  /*5b90*/  HMMA.16816.F32 R44, R148, R6.reuse, R44 ;  /* 0x00000006942c723c */ /* 0x080fe2000000182c */
[----:B------:R-:W-:Y:S03]  /*5ba0*/  FFMA.FTZ R5, R171, -UR4, R102 ;  /* 0x80000004ab057c23 */ /* 0x000fe60008010066 */
[----:B---3--:R-:W-:Y:S02]  /*5bb0*/  @P1 IADD3 R12, R11, 0x10, RZ ;  /* 0x000000100b0c1810 */ /* 0x008fe40007ffe0ff */
[----:B------:R-:W-:Y:S02]  /*5bc0*/  PLOP3.LUT P1, PT, PT, PT, UP0, 0x80, 0x0 ;  /* 0x000000000000781c */ /* 0x000fe40003f2f008 */
[----:B------:R-:W-:Y:S01]  /*5bd0*/  FMUL.FTZ R37, R37, c[0x0][0x2ec] ;  /* 0x0000bb0025257a20 */ /* 0x000fe20000410000 */
[----:B------:R-:W-:Y:S01]  /*5be0*/  @P2 ISETP.GE.AND P2, PT, R12, UR5, PT ;  /* 0x000000050c002c0c */ /* 0x000fe2000bf46270 */
[C---:B------:R-:W-:Y:S02]  /*5bf0*/  HMMA.16816.F32 R48, R140.reuse, R6, R48 ;  /* 0x000000068c30723c */ /* 0x040fe40000001830 */
[----:B------:R-:W-:Y:S01]  /*5c00*/  FMUL.FTZ R39, R39, c[0x0][0x2ec] ;  /* 0x0000bb0027277a20 */ /* 0x000fe20000410000 */
[----:B------:R-:W-:Y:S01]  /*5c10*/  @P0 IADD3 R12, R11, 0x11, RZ ;  /* 0x000000110b0c0810 */ /* 0x000fe20007ffe0ff */
[----:B------:R-:W-:Y:S01]  /*5c20*/  FMUL.FTZ R36, R36, c[0x0][0x2ec] ;  /* 0x0000bb0024247a20 */ /* 0x000fe20000410000 */
[----:B------:R-:W-:Y:S01]  /*5c30*/  PLOP3.LUT P0, PT, PT, PT, UP0, 0x80, 0x0 ;  /* 0x000000000000781c */ /* 0x000fe20003f0f008 */
[----:B------:R-:W-:Y:S01]  /*5c40*/  FMUL.FTZ R41, R41, c[0x0][0x2ec] ;  /* 0x0000bb0029297a20 */ /* 0x000fe20000410000 */
[----:B------:R-:W-:Y:S01]  /*5c50*/  @P3 ISETP.GE.AND P3, PT, R12, UR5, PT ;  /* 0x000000050c003c0c */ /* 0x000fe2000bf66270 */
[----:B------:R-:W-:Y:S01]  /*5c60*/  FFMA.FTZ R12, R189, -UR4, R240 ;  /* 0x80000004bd0c7c23 */ /* 0x000fe200080100f0 */
[----:B------:R-:W1:Y:S03]  /*5c70*/  MUFU.TANH R217, R37 ;  /* 0x0000002500d97308 */ /* 0x000e660000002400 */
[----:B------:R-:W-:Y:S01]  /*5c80*/  FMUL.FTZ R40, R40, c[0x0][0x2ec] ;  /* 0x0000bb0028287a20 */ /* 0x000fe20000410000 */
[----:B------:R-:W-:Y:S01]  /*5c90*/  @P1 FSEL R13, R13, -INF , !P2 ;  /* 0xff8000000d0d1808 */ /* 0x000fe20005000000 */
[----:B------:R-:W-:Y:S01]  /*5ca0*/  FMUL.FTZ R38, R38, c[0x0][0x2ec] ;  /* 0x0000bb0026267a20 */ /* 0x000fe20000410000 */
[----:B------:R-:W-:Y:S01]  /*5cb0*/  PLOP3.LUT P1, PT, PT, PT, UP0, 0x80, 0x0 ;  /* 0x000000000000781c */ /* 0x000fe20003f2f008 */
[----:B------:R-:W-:Y:S02]  /*5cc0*/  FMUL.FTZ R43, R43, c[0x0][0x2ec] ;  /* 0x0000bb002b2b7a20 */ /* 0x000fe40000410000 */
[--C-:B------:R-:W-:Y:S01]  /*5cd0*/  FFMA.FTZ R13, R13, c[0x0][0x23c], -R10.reuse ;  /* 0x00008f000d0d7a23 */ /* 0x100fe2000001080a */
[----:B------:R-:W-:Y:S01]  /*5ce0*/  MUFU.TANH R238, R39 ;  /* 0x0000002700ee7308 */ /* 0x000fe20000002400 */
[----:B------:R-:W-:Y:S01]  /*5cf0*/  FMUL.FTZ R42, R42, c[0x0][0x2ec] ;  /* 0x0000bb002a2a7a20 */ /* 0x000fe20000410000 */
[----:B------:R-:W-:Y:S01]  /*5d00*/  @P0 FSEL R12, R12, -INF , !P3 ;  /* 0xff8000000c0c0808 */ /* 0x000fe20005800000 */
[----:B------:R-:W-:Y:S01]  /*5d10*/  FMUL.FTZ R45, R45, c[0x0][0x2ec] ;  /* 0x0000bb002d2d7a20 */ /* 0x000fe20000410000 */
[----:B------:R-:W-:Y:S01]  /*5d20*/  PLOP3.LUT P0, PT, PT, PT, UP0, 0x80, 0x0 ;  /* 0x000000000000781c */ /* 0x000fe20003f0f008 */
[----:B------:R-:W-:Y:S02]  /*5d30*/  FMUL.FTZ R48, R48, c[0x0][0x2ec] ;  /* 0x0000bb0030307a20 */ /* 0x000fe40000410000 */
[----:B------:R-:W-:Y:S02]  /*5d40*/  FFMA.FTZ R12, R12, c[0x0][0x23c], -R10 ;  /* 0x00008f000c0c7a23 */ /* 0x000fe4000001080a */
[----:B------:R-:W-:Y:S01]  /*5d50*/  FMUL.FTZ R49, R49, c[0x0][0x2ec] ;  /* 0x0000bb0031317a20 */ /* 0x000fe20000410000 */
[----:B------:R2:W-:Y:S01]  /*5d60*/  MUFU.EX2 R168, R13 ;  /* 0x0000000d00a87308 */ /* 0x0005e20000000800 */
[----:B------:R-:W-:Y:S02]  /*5d70*/  FMUL.FTZ R44, R44, c[0x0][0x2ec] ;  /* 0x0000bb002c2c7a20 */ /* 0x000fe40000410000 */
[----:B------:R-:W-:Y:S02]  /*5d80*/  FMUL.FTZ R50, R50, c[0x0][0x2ec] ;  /* 0x0000bb0032327a20 */ /* 0x000fe40000410000 */
[----:B------:R-:W-:Y:S02]  /*5d90*/  FMUL.FTZ R47, R47, c[0x0][0x2ec] ;  /* 0x0000bb002f2f7a20 */ /* 0x000fe40000410000 */
[----:B------:R-:W-:Y:S01]  /*5da0*/  FMUL.FTZ R51, R51, c[0x0][0x2ec] ;  /* 0x0000bb0033337a20 */ /* 0x000fe20000410000 */
[----:B------:R-:W-:Y:S01]  /*5db0*/  @P0 FSEL R4, R4, -INF , !P3 ;  /* 0xff80000004040808 */ /* 0x000fe20005800000 */
[----:B------:R-:W-:Y:S01]  /*5dc0*/  FMUL.FTZ R46, R46, c[0x0][0x2ec] ;  /* 0x0000bb002e2e7a20 */ /* 0x000fe20000410000 */
[----:B------:R-:W-:Y:S01]  /*5dd0*/  MUFU.TANH R95, R41 ;  /* 0x00000029005f7308 */ /* 0x000fe20000002400 */
[----:B------:R-:W-:Y:S02]  /*5de0*/  PLOP3.LUT P0, PT, PT, PT, UP0, 0x80, 0x0 ;  /* 0x000000000000781c */ /* 0x000fe40003f0f008 */
[--C-:B------:R-:W-:Y:S07]  /*5df0*/  FFMA.FTZ R4, R4, c[0x0][0x23c], -R9.reuse ;  /* 0x00008f0004047a23 */ /* 0x100fee0000010809 */
[----:B------:R3:W-:Y:S01]  /*5e00*/  MUFU.EX2 R117, R4 ;  /* 0x0000000400757308 */ /* 0x0007e20000000800 */
[----:B--2---:R-:W-:Y:S05]  /*5e10*/  FFMA.FTZ R13, R176, -UR4, R116 ;  /* 0x80000004b00d7c23 */ /* 0x004fea0008010074 */
[----:B------:R-:W-:Y:S04]  /*5e20*/  @P1 FSEL R13, R13, -INF , !P2 ;  /* 0xff8000000d0d1808 */ /* 0x000fe80005000000 */
[----:B------:R-:W-:Y:S01]  /*5e30*/  MUFU.TANH R96, R40 ;  /* 0x0000002800607308 */ /* 0x000fe20000002400 */
[----:B------:R-:W-:Y:S01]  /*5e40*/  PLOP3.LUT P1, PT, PT, PT, UP0, 0x80, 0x0 ;  /* 0x000000000000781c */ /* 0x000fe20003f2f008 */
[----:B------:R-:W-:Y:S08]  /*5e50*/  FFMA.FTZ R13, R13, c[0x0][0x23c], -R9 ;  /* 0x00008f000d0d7a23 */ /* 0x000ff00000010809 */
[----:B------:R2:W-:Y:S01]  /*5e60*/  MUFU.EX2 R118, R13 ;  /* 0x0000000d00767308 */ /* 0x0005e20000000800 */
[----:B---3--:R-:W-:Y:S03]  /*5e70*/  FFMA.FTZ R4, R170, -UR4, R101 ;  /* 0x80000004aa047c23 */ /* 0x008fe60008010065 */
[----:B------:R-:W-:Y:S02]  /*5e80*/  @P1 FSEL R5, R5, -INF , !P2 ;  /* 0xff80000005051808 */ /* 0x000fe40005000000 */
[----:B------:R-:W-:Y:S02]  /*5e90*/  PLOP3.LUT P1, PT, PT, PT, UP0, 0x80, 0x0 ;  /* 0x000000000000781c */ /* 0x000fe40003f2f008 */
[----:B------:R-:W-:Y:S01]  /*5ea0*/  @P0 FSEL R4, R4, -INF , !P3 ;  /* 0xff80000004040808 */ /* 0x000fe20005800000 */
[--C-:B------:R-:W-:Y:S01]  /*5eb0*/  FFMA.FTZ R5, R5, c[0x0][0x23c], -R8.reuse ;  /* 0x00008f0005057a23 */ /* 0x100fe20000010808 */
[----:B------:R-:W-:Y:S01]  /*5ec0*/  MUFU.TANH R71, R43 ;  /* 0x0000002b00477308 */ /* 0x000fe20000002400 */
[----:B------:R-:W-:Y:S02]  /*5ed0*/  PLOP3.LUT P0, PT, PT, PT, UP0, 0x80, 0x0 ;  /* 0x000000000000781c */ /* 0x000fe40003f0f008 */
[----:B------:R-:W-:Y:S07]  /*5ee0*/  FFMA.FTZ R4, R4, c[0x0][0x23c], -R8 ;  /* 0x00008f0004047a23 */ /* 0x000fee0000010808 */
[----:B------:R3:W-:Y:S01]  /*5ef0*/  MUFU.EX2 R105, R4 ;  /* 0x0000000400697308 */ /* 0x0007e20000000800 */
[----:B--2---:R-:W-:Y:S09]  /*5f00*/  FFMA.FTZ R13, R178, -UR4, R224 ;  /* 0x80000004b20d7c23 */ /* 0x004ff200080100e0 */
[----:B------:R2:W-:Y:S10]  /*5f10*/  MUFU.EX2 R106, R5 ;  /* 0x00000005006a7308 */ /* 0x0005f40000000800 */
[----:B------:R-:W-:Y:S01]  /*5f20*/  MUFU.TANH R72, R42 ;  /* 0x0000002a00487308 */ /* 0x000fe20000002400 */
[----:B---3--:R-:W-:Y:S05]  /*5f30*/  FFMA.FTZ R4, R183, -UR4, R79 ;  /* 0x80000004b7047c23 */ /* 0x008fea000801004f */
[----:B------:R-:W-:Y:S04]  /*5f40*/  @P0 FSEL R4, R4, -INF , !P3 ;  /* 0xff80000004040808 */ /* 0x000fe80005800000 */
[----:B------:R-:W-:Y:S01]  /*5f50*/  MUFU.TANH R195, R48 ;  /* 0x0000003000c37308 */ /* 0x000fe20000002400 */
[----:B------:R-:W-:Y:S02]  /*5f60*/  PLOP3.LUT P0, PT, PT, PT, UP0, 0x80, 0x0 ;  /* 0x000000000000781c */ /* 0x000fe40003f0f008 */
[----:B------:R-:W-:Y:S01]  /*5f70*/  PLOP3.LUT P3, PT, PT, PT, UP0, 0x80, 0x0 ;  /* 0x000000000000781c */ /* 0x000fe20003f6f008 */
[----:B------:R-:W-:Y:S02]  /*5f80*/  FFMA.FTZ R4, R4, c[0x0][0x23c], -R0 ;  /* 0x00008f0004047a23 */ /* 0x000fe40000010800 */
[----:B--2---:R-:W-:Y:S04]  /*5f90*/  FFMA.FTZ R5, R184, -UR4, R80 ;  /* 0x80000004b8057c23 */ /* 0x004fe80008010050 */
[----:B------:R2:W-:Y:S01]  /*5fa0*/  MUFU.EX2 R83, R4 ;  /* 0x0000000400537308 */ /* 0x0005e20000000800 */
[----:B------:R-:W-:Y:S02]  /*5fb0*/  @P1 FSEL R5, R5, -INF , !P2 ;  /* 0xff80000005051808 */ /* 0x000fe40005000000 */
[----:B------:R-:W-:Y:S02]  /*5fc0*/  PLOP3.LUT P1, PT, PT, PT, UP0, 0x80, 0x0 ;  /* 0x000000000000781c */ /* 0x000fe40003f2f008 */
[----:B------:R-:W-:Y:S01]  /*5fd0*/  PLOP3.LUT P2, PT, PT, PT, UP0, 0x80, 0x0 ;  /* 0x000000000000781c */ /* 0x000fe20003f4f008 */
[----:B------:R-:W-:Y:S04]  /*5fe0*/  FFMA.FTZ R5, R5, c[0x0][0x23c], -R0 ;  /* 0x00008f0005057a23 */ /* 0x000fe80000010800 */
[----:B------:R3:W-:Y:S10]  /*5ff0*/  MUFU.EX2 R84, R5 ;  /* 0x0000000500547308 */ /* 0x0007f40000000800 */
[----:B------:R-:W-:Y:S01]  /*6000*/  MUFU.TANH R93, R45 ;  /* 0x0000002d005d7308 */ /* 0x000fe20000002400 */
[C---:B--2---:R-:W-:Y:S02]  /*6010*/  @P1 IADD3 R4, R11.reuse, 0x18, RZ ;  /* 0x000000180b041810 */ /* 0x044fe40007ffe0ff */
[----:B------:R-:W-:Y:S02]  /*6020*/  PLOP3.LUT P1, PT, PT, PT, UP0, 0x80, 0x0 ;  /* 0x000000000000781c */ /* 0x000fe40003f2f008 */
[----:B------:R-:W-:Y:S02]  /*6030*/  @P2 ISETP.GE.AND P2, PT, R4, UR5, PT ;  /* 0x0000000504002c0c */ /* 0x000fe4000bf46270 */
[----:B------:R-:W-:Y:S03]  /*6040*/  @P0 IADD3 R4, R11, 0x19, RZ ;  /* 0x000000190b040810 */ /* 0x000fe60007ffe0ff */
[----:B------:R-:W-:Y:S01]  /*6050*/  MUFU.TANH R194, R49 ;  /* 0x0000003100c27308 */ /* 0x000fe20000002400 */
[----:B------:R-:W-:Y:S01]  /*6060*/  PLOP3.LUT P0, PT, PT, PT, UP0, 0x80, 0x0 ;  /* 0x000000000000781c */ /* 0x000fe20003f0f008 */
[----:B---3--:R-:W-:Y:S01]  /*6070*/  FFMA.FTZ R5, R188, -UR4, R100 ;  /* 0x80000004bc057c23 */ /* 0x008fe20008010064 */
[----:B------:R-:W-:Y:S01]  /*6080*/  @P3 ISETP.GE.AND P3, PT, R4, UR5, PT ;  /* 0x0000000504003c0c */ /* 0x000fe2000bf66270 */
[----:B------:R-:W-:Y:S04]  /*6090*/  FFMA.FTZ R4, R190, -UR4, R99 ;  /* 0x80000004be047c23 */ /* 0x000fe80008010063 */
[----:B------:R-:W-:Y:S02]  /*60a0*/  @P1 FSEL R5, R5, -INF , !P2 ;  /* 0xff80000005051808 */ /* 0x000fe40005000000 */
[----:B------:R2:W-:Y:S01]  /*60b0*/  MUFU.EX2 R155, R12 ;  /* 0x0000000c009b7308 */ /* 0x0005e20000000800 */
[----:B------:R-:W-:Y:S02]  /*60c0*/  PLOP3.LUT P1, PT, PT, PT, UP0, 0x80, 0x0 ;  /* 0x000000000000781c */ /* 0x000fe40003f2f008 */
[--C-:B------:R-:W-:Y:S03]  /*60d0*/  FFMA.FTZ R5, R5, c[0x0][0x23c], -R8.reuse ;  /* 0x00008f0005057a23 */ /* 0x100fe60000010808 */
[----:B------:R-:W-:Y:S02]  /*60e0*/  @P0 FSEL R4, R4, -INF , !P3 ;  /* 0xff80000004040808 */ /* 0x000fe40005800000 */
[----:B------:R-:W-:Y:S02]  /*60f0*/  PLOP3.LUT P0, PT, PT, PT, UP0, 0x80, 0x0 ;  /* 0x000000000000781c */ /* 0x000fe40003f0f008 */
[----:B------:R-:W-:Y:S01]  /*6100*/  MUFU.TANH R94, R44 ;  /* 0x0000002c005e7308 */ /* 0x000fe20000002400 */
[----:B------:R-:W-:Y:S09]  /*6110*/  FFMA.FTZ R4, R4, c[0x0][0x23c], -R8 ;  /* 0x00008f0004047a23 */ /* 0x000ff20000010808 */
[----:B------:R3:W-:Y:S01]  /*6120*/  MUFU.EX2 R103, R4 ;  /* 0x0000000400677308 */ /* 0x0007e20000000800 */
[----:B--2---:R-:W-:Y:S09]  /*6130*/  FFMA.FTZ R12, R181, -UR4, R222 ;  /* 0x80000004b50c7c23 */ /* 0x004ff200080100de */
[----:B------:R4:W-:Y:S10]  /*6140*/  MUFU.EX2 R104, R5 ;  /* 0x0000000500687308 */ /* 0x0009f40000000800 */
[----:B------:R-:W-:Y:S01]  /*6150*/  MUFU.TANH R69, R47 ;  /* 0x0000002f00457308 */ /* 0x000fe20000002400 */
[----:B---3--:R-:W-:Y:S01]  /*6160*/  FFMA.FTZ R4, R170, -UR4, R77 ;  /* 0x80000004aa047c23 */ /* 0x008fe2000801004d */
[----:B------:R-:W-:Y:S04]  /*6170*/  MOV R170, R16 ;  /* 0x0000001000aa7202 */ /* 0x000fe80000000f00 */
[----:B------:R-:W-:Y:S04]  /*6180*/  @P0 FSEL R4, R4, -INF , !P3 ;  /* 0xff80000004040808 */ /* 0x000fe80005800000 */
[----:B------:R-:W-:Y:S01]  /*6190*/  MUFU.TANH R223, R50 ;  /* 0x0000003200df7308 */ /* 0x000fe20000002400 */
[----:B------:R-:W-:Y:S01]  /*61a0*/  PLOP3.LUT P0, PT, PT, PT, UP0, 0x80, 0x0 ;  /* 0x000000000000781c */ /* 0x000fe20003f0f008 */
[----:B----4-:R-:W-:Y:S01]  /*61b0*/  FFMA.FTZ R5, R171, -UR4, R78 ;  /* 0x80000004ab057c23 */ /* 0x010fe2000801004e */
[----:B------:R-:W-:Y:S01]  /*61c0*/  MOV R171, R68 ;  /* 0x0000004400ab7202 */ /* 0x000fe20000000f00 */
[--C-:B------:R-:W-:Y:S03]  /*61d0*/  FFMA.FTZ R4, R4, c[0x0][0x23c], -R0.reuse ;  /* 0x00008f0004047a23 */ /* 0x100fe60000010800 */
[----:B------:R-:W-:Y:S03]  /*61e0*/  @P1 FSEL R5, R5, -INF , !P2 ;  /* 0xff80000005051808 */ /* 0x000fe60005000000 */
[----:B------:R-:W-:Y:S01]  /*61f0*/  MUFU.TANH R70, R46 ;  /* 0x0000002e00467308 */ /* 0x000fe20000002400 */
[----:B------:R-:W-:Y:S01]  /*6200*/  PLOP3.LUT P1, PT, PT, PT, UP0, 0x80, 0x0 ;  /* 0x000000000000781c */ /* 0x000fe20003f2f008 */
[----:B------:R-:W-:Y:S02]  /*6210*/  FFMA.FTZ R5, R5, c[0x0][0x23c], -R0 ;  /* 0x00008f0005057a23 */ /* 0x000fe40000010800 */
[----:B------:R-:W-:Y:S02]  /*6220*/  @P0 FSEL R12, R12, -INF , !P3 ;  /* 0xff8000000c0c0808 */ /* 0x000fe40005800000 */
[----:B------:R-:W-:Y:S03]  /*6230*/  PLOP3.LUT P0, PT, PT, PT, UP0, 0x80, 0x0 ;  /* 0x000000000000781c */ /* 0x000fe60003f0f008 */
[--C-:B------:R-:W-:Y:S01]  /*6240*/  FFMA.FTZ R12, R12, c[0x0][0x23c], -R10.reuse ;  /* 0x00008f000c0c7a23 */ /* 0x100fe2000001080a */
[----:B------:R-:W-:Y:S04]  /*6250*/  MUFU.EX2 R82, R5 ;  /* 0x0000000500527308 */ /* 0x000fe80000000800 */
[----:B------:R-:W-:Y:S02]  /*6260*/  @P1 FSEL R13, R13, -INF , !P2 ;  /* 0xff8000000d0d1808 */ /* 0x000fe40005000000 */
[----:B------:R-:W-:Y:S03]  /*6270*/  PLOP3.LUT P1, PT, PT, PT, UP0, 0x80, 0x0 ;  /* 0x000000000000781c */ /* 0x000fe60003f2f008 */
[----:B------:R-:W-:Y:S01]  /*6280*/  FFMA.FTZ R13, R13, c[0x0][0x23c], -R10 ;  /* 0x00008f000d0d7a23 */ /* 0x000fe2000001080a */
[----:B------:R2:W-:Y:S10]  /*6290*/  MUFU.EX2 R196, R12 ;  /* 0x0000000c00c47308 */ /* 0x0005f40000000800 */
[----:B------:R3:W-:Y:S10]  /*62a0*/  MUFU.EX2 R81, R4 ;  /* 0x0000000400517308 */ /* 0x0007f40000000800 */
[----:B------:R4:W-:Y:S01]  /*62b0*/  MUFU.EX2 R216, R13 ;  /* 0x0000000d00d87308 */ /* 0x0009e20000000800 */
[----:B--2---:R-:W-:Y:S05]  /*62c0*/  FFMA.FTZ R12, R189, -UR4, R246 ;  /* 0x80000004bd0c7c23 */ /* 0x004fea00080100f6 */
[----:B------:R-:W-:Y:S04]  /*62d0*/  @P0 FSEL R12, R12, -INF , !P3 ;  /* 0xff8000000c0c0808 */ /* 0x000fe80005800000 */
[----:B------:R-:W-:Y:S01]  /*62e0*/  MUFU.TANH R221, R51 ;  /* 0x0000003300dd7308 */ /* 0x000fe20000002400 */
[----:B------:R-:W-:Y:S02]  /*62f0*/  PLOP3.LUT P0, PT, PT, PT, UP0, 0x80, 0x0 ;  /* 0x000000000000781c */ /* 0x000fe40003f0f008 */
[----:B------:R-:W-:Y:S01]  /*6300*/  PLOP3.LUT P3, PT, PT, PT, UP0, 0x80, 0x0 ;  /* 0x000000000000781c */ /* 0x000fe20003f6f008 */
[----:B------:R-:W-:Y:S01]  /*6310*/  FFMA.FTZ R12, R12, c[0x0][0x23c], -R9 ;  /* 0x00008f000c0c7a23 */ /* 0x000fe20000010809 */
[----:B---3--:R-:W2:Y:S05]  /*6320*/  LDSM.16.M88.4 R4, [R161+0xd800] ;  /* 0x00d80000a104783b */ /* 0x008eaa0000000200 */
[----:B------:R3:W-:Y:S01]  /*6330*/  MUFU.EX2 R232, R12 ;  /* 0x0000000c00e87308 */ /* 0x0007e20000000800 */
[----:B----4-:R-:W-:Y:S05]  /*6340*/  FFMA.FTZ R13, R187, -UR4, R247 ;  /* 0x80000004bb0d7c23 */ /* 0x010fea00080100f7 */
[----:B------:R-:W-:Y:S04]  /*6350*/  @P1 FSEL R13, R13, -INF , !P2 ;  /* 0xff8000000d0d1808 */ /* 0x000fe80005000000 */
[----:B------:R-:W4:Y:S01]  /*6360*/  MUFU.TANH R218, R36 ;  /* 0x0000002400da7308 */ /* 0x000f220000002400 */
[----:B------:R-:W-:Y:S02]  /*6370*/  PLOP3.LUT P1, PT, PT, PT, UP0, 0x80, 0x0 ;  /* 0x000000000000781c */ /* 0x000fe40003f2f008 */
[----:B------:R-:W-:Y:S01]  /*6380*/  PLOP3.LUT P2, PT, PT, PT, UP0, 0x80, 0x0 ;  /* 0x000000000000781c */ /* 0x000fe20003f4f008 */
[----:B------:R-:W-:Y:S06]  /*6390*/  FFMA.FTZ R13, R13, c[0x0][0x23c], -R9 ;  /* 0x00008f000d0d7a23 */ /* 0x000fec0000010809 */
[----:B------:R4:W-:Y:S04]  /*63a0*/  MUFU.EX2 R233, R13 ;  /* 0x0000000d00e97308 */ /* 0x0009e80000000800 */
[C---:B---3--:R-:W-:Y:S02]  /*63b0*/  @P1 IADD3 R12, R11.reuse, 0x20, RZ ;  /* 0x000000200b0c1810 */ /* 0x048fe40007ffe0ff */
[----:B------:R-:W-:Y:S02]  /*63c0*/  PLOP3.LUT P1, PT, PT, PT, UP0, 0x80, 0x0 ;  /* 0x000000000000781c */ /* 0x000fe40003f2f008 */
[----:B------:R-:W-:Y:S02]  /*63d0*/  @P2 ISETP.GE.AND P2, PT, R12, UR5, PT ;  /* 0x000000050c002c0c */ /* 0x000fe4000bf46270 */
[----:B------:R-:W-:Y:S01]  /*63e0*/  @P0 IADD3 R12, R11, 0x21, RZ ;  /* 0x000000210b0c0810 */ /* 0x000fe20007ffe0ff */
[----:B------:R-:W3:Y:S01]  /*63f0*/  MUFU.TANH R239, R38 ;  /* 0x0000002600ef7308 */ /* 0x000ee20000002400 */
[----:B------:R-:W-:Y:S02]  /*6400*/  PLOP3.LUT P0, PT, PT, PT, UP0, 0x80, 0x0 ;  /* 0x000000000000781c */ /* 0x000fe40003f0f008 */
[----:B------:R-:W-:Y:S01]  /*6410*/  @P3 ISETP.GE.AND P3, PT, R12, UR5, PT ;  /* 0x000000050c003c0c */ /* 0x000fe2000bf66270 */
[----:B-1----:R-:W-:Y:S01]  /*6420*/  FFMA.FTZ R12, R191, -UR4, R217 ;  /* 0x80000004bf0c7c23 */ /* 0x002fe200080100d9 */
[-C--:B--2---:R-:W-:Y:S01]  /*6430*/  HMMA.16816.F32 R52, R140, R4.reuse, R52 ;  /* 0x000000048c34723c */ /* 0x084fe20000001834 */
[----:B----4-:R-:W-:Y:S07]  /*6440*/  FFMA.FTZ R13, R192, -UR4, R218 ;  /* 0x80000004c00d7c23 */ /* 0x010fee00080100da */
[C---:B------:R-:W-:Y:S04]  /*6450*/  HMMA.16816.F32 R56, R148.reuse, R4, R56 ;  /* 0x000000049438723c */ /* 0x040fe80000001838 */
[----:B------:R-:W-:Y:S02]  /*6460*/  @P0 FSEL R12, R12, -INF , !P3 ;  /* 0xff8000000c0c0808 */ /* 0x000fe40005800000 */
[----:B------:R-:W-:Y:S01]  /*6470*/  PLOP3.LUT P0, PT, PT, PT, UP0, 0x80, 0x0 ;  /* 0x000000000000781c */ /* 0x000fe20003f0f008 */
[----:B------:R-:W-:Y:S01]  /*6480*/  FFMA.FTZ R4, R181, -UR4, R238 ;  /* 0x80000004b5047c23 */ /* 0x000fe200080100ee */
[----:B------:R-:W-:Y:S01]  /*6490*/  @P1 FSEL R13, R13, -INF , !P2 ;  /* 0xff8000000d0d1808 */ /* 0x000fe20005000000 */
[----:B------:R-:W-:Y:S01]  /*64a0*/  FFMA.FTZ R12, R12, c[0x0][0x23c], -R10 ;  /* 0x00008f000c0c7a23 */ /* 0x000fe2000001080a */
[-C--:B------:R-:W-:Y:S01]  /*64b0*/  HMMA.16816.F32 R60, R148, R6.reuse, R60 ;  /* 0x00000006943c723c */ /* 0x080fe2000000183c */
[----:B------:R-:W2:Y:S01]  /*64c0*/  LDL R150, [R1+0x40] ;  /* 0x0000400001967983 */ /* 0x000ea20000100800 */
[----:B------:R-:W-:Y:S01]  /*64d0*/  FFMA.FTZ R5, R182, -UR4, R96 ;  /* 0x80000004b6057c23 */ /* 0x000fe20008010060 */
[----:B------:R-:W-:Y:S01]  /*64e0*/  MUFU.EX2 R153, R12 ;  /* 0x0000000c00997308 */ /* 0x000fe20000000800 */
[----:B------:R-:W-:Y:S01]  /*64f0*/  FFMA.FTZ R13, R13, c[0x0][0x23c], -R10 ;  /* 0x00008f000d0d7a23 */ /* 0x000fe2000001080a */
[----:B------:R-:W-:Y:S01]  /*6500*/  PLOP3.LUT P1, PT, PT, PT, UP0, 0x80, 0x0 ;  /* 0x000000000000781c */ /* 0x000fe20003f2f008 */
[----:B------:R-:W-:Y:S01]  /*6510*/  FMUL.FTZ R52, R52, c[0x0][0x2ec] ;  /* 0x0000bb0034347a20 */ /* 0x000fe20000410000 */
[----:B------:R-:W-:Y:S01]  /*6520*/  IADD3 R148, R2, R158, RZ ;  /* 0x0000009e02947210 */ /* 0x000fe20007ffe0ff */
[----:B------:R-:W-:Y:S01]  /*6530*/  FMUL.FTZ R54, R54, c[0x0][0x2ec] ;  /* 0x0000bb0036367a20 */ /* 0x000fe20000410000 */
[----:B------:R-:W-:Y:S01]  /*6540*/  @P0 FSEL R4, R4, -INF , !P3 ;  /* 0xff80000004040808 */ /* 0x000fe20005800000 */
[----:B------:R-:W-:Y:S01]  /*6550*/  HMMA.16816.F32 R64, R140, R6, R64 ;  /* 0x000000068c40723c */ /* 0x000fe20000001840 */
[----:B------:R-:W-:Y:S01]  /*6560*/  PLOP3.LUT P0, PT, PT, PT, UP0, 0x80, 0x0 ;  /* 0x000000000000781c */ /* 0x000fe20003f0f008 */
[----:B------:R-:W-:Y:S01]  /*6570*/  FMUL.FTZ R53, R53, c[0x0][0x2ec] ;  /* 0x0000bb0035357a20 */ /* 0x000fe20000410000 */
[----:B------:R3:W-:Y:S01]  /*6580*/  MUFU.EX2 R154, R13 ;  /* 0x0000000d009a7308 */ /* 0x0007e20000000800 */
[----:B------:R-:W-:Y:S01]  /*6590*/  FFMA.FTZ R4, R4, c[0x0][0x23c], -R9 ;  /* 0x00008f0004047a23 */ /* 0x000fe20000010809 */
[----:B------:R-:W-:Y:S01]  /*65a0*/  MOV R151, R15 ;  /* 0x0000000f00977202 */ /* 0x000fe20000000f00 */
[----:B------:R-:W-:Y:S01]  /*65b0*/  FMUL.FTZ R56, R56, c[0x0][0x2ec] ;  /* 0x0000bb0038387a20 */ /* 0x000fe20000410000 */
[----:B------:R-:W-:Y:S01]  /*65c0*/  F2FP.PACK_AB R7, R236, R237 ;  /* 0x000000edec07723e */ /* 0x000fe200000000ff */
[----:B------:R-:W-:Y:S01]  /*65d0*/  FFMA.FTZ R6, R177, -UR4, R194 ;  /* 0x80000004b1067c23 */ /* 0x000fe200080100c2 */
[----:B------:R-:W-:Y:S03]  /*65e0*/  MOV R149, R14 ;  /* 0x0000000e00957202 */ /* 0x000fe60000000f00 */
        /* <DEDUP_REMOVED lines=10> */
[----:B---3--:R-:W-:Y:S02]  /*6690*/  FFMA.FTZ R13, R178, -UR4, R239 ;  /* 0x80000004b20d7c23 */ /* 0x008fe400080100ef */
[----:B------:R-:W-:Y:S02]  /*66a0*/  FMUL.FTZ R65, R65, c[0x0][0x2ec] ;  /* 0x0000bb0041417a20 */ /* 0x000fe40000410000 */
[----:B------:R-:W-:Y:S01]  /*66b0*/  FMUL.FTZ R66, R66, c[0x0][0x2ec] ;  /* 0x0000bb0042427a20 */ /* 0x000fe20000410000 */
[----:B------:R-:W-:Y:S01]  /*66c0*/  MUFU.TANH R226, R61 ;  /* 0x0000003d00e27308 */ /* 0x000fe20000002400 */
[----:B------:R-:W-:Y:S01]  /*66d0*/  FMUL.FTZ R67, R67, c[0x0][0x2ec] ;  /* 0x0000bb0043437a20 */ /* 0x000fe20000410000 */
[----:B------:R-:W-:Y:S01]  /*66e0*/  @P1 FSEL R13, R13, -INF , !P2 ;  /* 0xff8000000d0d1808 */ /* 0x000fe20005000000 */
[----:B------:R-:W-:Y:S01]  /*66f0*/  FMUL.FTZ R63, R63, c[0x0][0x2ec] ;  /* 0x0000bb003f3f7a20 */ /* 0x000fe20000410000 */
[----:B------:R-:W-:Y:S01]  /*6700*/  PLOP3.LUT P1, PT, PT, PT, UP0, 0x80, 0x0 ;  /* 0x000000000000781c */ /* 0x000fe20003f2f008 */
[----:B-1----:R-:W-:Y:S02]  /*6710*/  FFMA.FTZ R4, R179, -UR4, R95 ;  /* 0x80000004b3047c23 */ /* 0x002fe4000801005f */
[----:B------:R-:W-:Y:S03]  /*6720*/  FFMA.FTZ R13, R13, c[0x0][0x23c], -R9 ;  /* 0x00008f000d0d7a23 */ /* 0x000fe60000010809 */
[----:B------:R-:W-:Y:S01]  /*6730*/  @P0 FSEL R4, R4, -INF , !P3 ;  /* 0xff80000004040808 */ /* 0x000fe20005800000 */
[----:B------:R-:W-:Y:S01]  /*6740*/  MUFU.TANH R252, R62 ;  /* 0x0000003e00fc7308 */ /* 0x000fe20000002400 */
[----:B------:R-:W-:Y:S03]  /*6750*/  PLOP3.LUT P0, PT, PT, PT, UP0, 0x80, 0x0 ;  /* 0x000000000000781c */ /* 0x000fe60003f0f008 */
[--C-:B------:R-:W-:Y:S02]  /*6760*/  FFMA.FTZ R4, R4, c[0x0][0x23c], -R8.reuse ;  /* 0x00008f0004047a23 */ /* 0x100fe40000010808 */
[----:B------:R-:W-:Y:S02]  /*6770*/  @P1 FSEL R5, R5, -INF , !P2 ;  /* 0xff80000005051808 */ /* 0x000fe40005000000 */
[----:B------:R-:W-:Y:S02]  /*6780*/  PLOP3.LUT P1, PT, PT, PT, UP0, 0x80, 0x0 ;  /* 0x000000000000781c */ /* 0x000fe40003f2f008 */
[----:B------:R1:W-:Y:S01]  /*6790*/  MUFU.EX2 R97, R4 ;  /* 0x0000000400617308 */ /* 0x0003e20000000800 */
[----:B------:R-:W-:Y:S09]  /*67a0*/  FFMA.FTZ R5, R5, c[0x0][0x23c], -R8 ;  /* 0x00008f0005057a23 */ /* 0x000ff20000010808 */
[----:B------:R3:W-:Y:S10]  /*67b0*/  MUFU.EX2 R98, R5 ;  /* 0x0000000500627308 */ /* 0x0007f40000000800 */
[----:B------:R-:W-:Y:S01]  /*67c0*/  MUFU.TANH R178, R64 ;  /* 0x0000004000b27308 */ /* 0x000fe20000002400 */
[----:B-1----:R-:W-:Y:S05]  /*67d0*/  FFMA.FTZ R4, R190, -UR4, R71 ;  /* 0x80000004be047c23 */ /* 0x002fea0008010047 */
[----:B------:R-:W-:Y:S04]  /*67e0*/  @P0 FSEL R4, R4, -INF , !P3 ;  /* 0xff80000004040808 */ /* 0x000fe80005800000 */
[----:B------:R-:W-:Y:S01]  /*67f0*/  MUFU.TANH R176, R65 ;  /* 0x0000004100b07308 */ /* 0x000fe20000002400 */
[----:B------:R-:W-:Y:S02]  /*6800*/  PLOP3.LUT P0, PT, PT, PT, UP0, 0x80, 0x0 ;  /* 0x000000000000781c */ /* 0x000fe40003f0f008 */
[----:B------:R-:W-:Y:S01]  /*6810*/  PLOP3.LUT P3, PT, PT, PT, UP0, 0x80, 0x0 ;  /* 0x000000000000781c */ /* 0x000fe20003f6f008 */
[----:B------:R-:W-:Y:S02]  /*6820*/  FFMA.FTZ R4, R4, c[0x0][0x23c], -R0 ;  /* 0x00008f0004047a23 */ /* 0x000fe40000010800 */
[----:B---3--:R-:W-:Y:S04]  /*6830*/  FFMA.FTZ R5, R188, -UR4, R72 ;  /* 0x80000004bc057c23 */ /* 0x008fe80008010048 */
[----:B------:R1:W-:Y:S01]  /*6840*/  MUFU.EX2 R75, R4 ;  /* 0x00000004004b7308 */ /* 0x0003e20000000800 */
[----:B------:R-:W-:Y:S02]  /*6850*/  @P1 FSEL R5, R5, -INF , !P2 ;  /* 0xff80000005051808 */ /* 0x000fe40005000000 */
[----:B------:R-:W-:Y:S02]  /*6860*/  PLOP3.LUT P1, PT, PT, PT, UP0, 0x80, 0x0 ;  /* 0x000000000000781c */ /* 0x000fe40003f2f008 */
[----:B------:R-:W-:Y:S01]  /*6870*/  PLOP3.LUT P2, PT, PT, PT, UP0, 0x80, 0x0 ;  /* 0x000000000000781c */ /* 0x000fe20003f4f008 */
[----:B------:R-:W-:Y:S04]  /*6880*/  FFMA.FTZ R5, R5, c[0x0][0x23c], -R0 ;  /* 0x00008f0005057a23 */ /* 0x000fe80000010800 */
[----:B------:R3:W-:Y:S10]  /*6890*/  MUFU.EX2 R76, R5 ;  /* 0x00000005004c7308 */ /* 0x0007f40000000800 */
[----:B------:R-:W-:Y:S01]  /*68a0*/  MUFU.TANH R187, R66 ;  /* 0x0000004200bb7308 */ /* 0x000fe20000002400 */
[C---:B-1----:R-:W-:Y:S02]  /*68b0*/  @P1 IADD3 R4, R11.reuse, 0x28, RZ ;  /* 0x000000280b041810 */ /* 0x042fe40007ffe0ff */
        /* <DEDUP_REMOVED lines=9> */
[----:B------:R-:W-:Y:S01]  /*6950*/  MUFU.TANH R251, R63 ;  /* 0x0000003f00fb7308 */ /* 0x000fe20000002400 */
[----:B------:R-:W-:Y:S02]  /*6960*/  PLOP3.LUT P1, PT, PT, PT, UP0, 0x80, 0x0 ;  /* 0x000000000000781c */ /* 0x000fe40003f2f008 */
[--C-:B------:R-:W-:Y:S03]  /*6970*/  FFMA.FTZ R5, R5, c[0x0][0x23c], -R8.reuse ;  /* 0x00008f0005057a23 */ /* 0x100fe60000010808 */
[----:B------:R-:W-:Y:S02]  /*6980*/  @P0 FSEL R4, R4, -INF , !P3 ;  /* 0xff80000004040808 */ /* 0x000fe40005800000 */
[----:B------:R-:W-:Y:S02]  /*6990*/  PLOP3.LUT P0, PT, PT, PT, UP0, 0x80, 0x0 ;  /* 0x000000000000781c */ /* 0x000fe40003f0f008 */
[----:B------:R-:W-:Y:S01]  /*69a0*/  MUFU.EX2 R227, R13 ;  /* 0x0000000d00e37308 */ /* 0x000fe20000000800 */
[----:B------:R-:W-:Y:S09]  /*69b0*/  FFMA.FTZ R4, R4, c[0x0][0x23c], -R8 ;  /* 0x00008f0004047a23 */ /* 0x000ff20000010808 */
[----:B------:R1:W-:Y:S10]  /*69c0*/  MUFU.EX2 R243, R4 ;  /* 0x0000000400f37308 */ /* 0x0003f40000000800 */
[----:B------:R3:W-:Y:S10]  /*69d0*/  MUFU.EX2 R248, R5 ;  /* 0x0000000500f87308 */ /* 0x0007f40000000800 */
[----:B------:R-:W4:Y:S01]  /*69e0*/  MUFU.TANH R193, R52 ;  /* 0x0000003400c17308 */ /* 0x000f220000002400 */
[----:B-1----:R-:W-:Y:S05]  /*69f0*/  FFMA.FTZ R4, R179, -UR4, R69 ;  /* 0x80000004b3047c23 */ /* 0x002fea0008010045 */
[----:B------:R-:W-:Y:S04]  /*6a00*/  @P0 FSEL R4, R4, -INF , !P3 ;  /* 0xff80000004040808 */ /* 0x000fe80005800000 */
[----:B------:R-:W-:Y:S01]  /*6a10*/  MUFU.TANH R220, R54 ;  /* 0x0000003600dc7308 */ /* 0x000fe20000002400 */
[----:B------:R-:W-:Y:S01]  /*6a20*/  PLOP3.LUT P0, PT, PT, PT, UP0, 0x80, 0x0 ;  /* 0x000000000000781c */ /* 0x000fe20003f0f008 */
[----:B------:R-:W-:Y:S02]  /*6a30*/  FFMA.FTZ R4, R4, c[0x0][0x23c], -R0 ;  /* 0x00008f0004047a23 */ /* 0x000fe40000010800 */
[----:B---3--:R-:W-:Y:S06]  /*6a40*/  FFMA.FTZ R5, R182, -UR4, R70 ;  /* 0x80000004b6057c23 */ /* 0x008fec0008010046 */
[----:B------:R1:W-:Y:S01]  /*6a50*/  MUFU.EX2 R73, R4 ;  /* 0x0000000400497308 */ /* 0x0003e20000000800 */
[----:B------:R-:W-:Y:S02]  /*6a60*/  @P1 FSEL R5, R5, -INF , !P6 ;  /* 0xff80000005051808 */ /* 0x000fe40007000000 */
[----:B------:R-:W-:Y:S03]  /*6a70*/  PLOP3.LUT P1, PT, PT, PT, UP0, 0x80, 0x0 ;  /* 0x000000000000781c */ /* 0x000fe60003f2f008 */
[----:B------:R-:W-:Y:S04]  /*6a80*/  FFMA.FTZ R5, R5, c[0x0][0x23c], -R0 ;  /* 0x00008f0005057a23 */ /* 0x000fe80000010800 */
[----:B------:R3:W-:Y:S06]  /*6a90*/  MUFU.EX2 R74, R5 ;  /* 0x00000005004a7308 */ /* 0x0007ec0000000800 */
[----:B------:R-:W-:Y:S02]  /*6aa0*/  @P1 FSEL R6, R6, -INF , !P3 ;  /* 0xff80000006061808 */ /* 0x000fe40005800000 */
[----:B------:R-:W-:Y:S02]  /*6ab0*/  PLOP3.LUT P1, PT, PT, PT, UP0, 0x80, 0x0 ;  /* 0x000000000000781c */ /* 0x000fe40003f2f008 */
[----:B------:R-:W2:Y:S01]  /*6ac0*/  MUFU.TANH R189, R53 ;  /* 0x0000003500bd7308 */ /* 0x000ea20000002400 */
[--C-:B------:R-:W-:Y:S02]  /*6ad0*/  FFMA.FTZ R6, R6, c[0x0][0x23c], -R10.reuse ;  /* 0x00008f0006067a23 */ /* 0x100fe4000001080a */
[----:B-1----:R-:W-:Y:S05]  /*6ae0*/  FFMA.FTZ R4, R180, -UR4, R195 ;  /* 0x80000004b4047c23 */ /* 0x002fea00080100c3 */
[----:B------:R-:W-:Y:S02]  /*6af0*/  @P0 FSEL R4, R4, -INF , !P6 ;  /* 0xff80000004040808 */ /* 0x000fe40007000000 */
[----:B------:R1:W-:Y:S01]  /*6b00*/  MUFU.EX2 R182, R6 ;  /* 0x0000000600b67308 */ /* 0x0003e20000000800 */
[----:B------:R-:W-:Y:S02]  /*6b10*/  PLOP3.LUT P0, PT, PT, PT, UP0, 0x80, 0x0 ;  /* 0x000000000000781c */ /* 0x000fe40003f0f008 */
[--C-:B------:R-:W-:Y:S02]  /*6b20*/  FFMA.FTZ R4, R4, c[0x0][0x23c], -R10.reuse ;  /* 0x00008f0004047a23 */ /* 0x100fe4000001080a */
[----:B---3--:R-:W-:Y:S05]  /*6b30*/  FFMA.FTZ R5, R192, -UR4, R223 ;  /* 0x80000004c0057c23 */ /* 0x008fea00080100df */
[----:B------:R3:W-:Y:S04]  /*6b40*/  MUFU.EX2 R183, R4 ;  /* 0x0000000400b77308 */ /* 0x0007e80000000800 */
[----:B------:R-:W-:Y:S02]  /*6b50*/  @P0 FSEL R5, R5, -INF , !P6 ;  /* 0xff80000005050808 */ /* 0x000fe40007000000 */
[----:B------:R-:W-:Y:S02]  /*6b60*/  PLOP3.LUT P6, PT, PT, PT, UP0, 0x80, 0x0 ;  /* 0x000000000000781c */ /* 0x000fe40003fcf008 */
[----:B------:R-:W-:Y:S01]  /*6b70*/  PLOP3.LUT P0, PT, PT, PT, UP0, 0x80, 0x0 ;  /* 0x000000000000781c */ /* 0x000fe20003f0f008 */
[----:B------:R-:W-:Y:S01]  /*6b80*/  FFMA.FTZ R5, R5, c[0x0][0x23c], -R9 ;  /* 0x00008f0005057a23 */ /* 0x000fe20000010809 */
[----:B------:R-:W-:Y:S01]  /*6b90*/  MUFU.TANH R235, R56 ;  /* 0x0000003800eb7308 */ /* 0x000fe20000002400 */
[C---:B-1----:R-:W-:Y:S02]  /*6ba0*/  @P4 IADD3 R6, R11.reuse, 0x30, RZ ;  /* 0x000000300b064810 */ /* 0x042fe40007ffe0ff */
[----:B------:R-:W-:Y:S02]  /*6bb0*/  PLOP3.LUT P4, PT, PT, PT, UP0, 0x80, 0x0 ;  /* 0x000000000000781c */ /* 0x000fe40003f8f008 */
[----:B------:R-:W-:Y:S05]  /*6bc0*/  @P5 ISETP.GE.AND P5, PT, R6, UR5, PT ;  /* 0x0000000506005c0c */ /* 0x000fea000bfa6270 */
[----:B------:R4:W-:Y:S01]  /*6bd0*/  MUFU.EX2 R192, R5 ;  /* 0x0000000500c07308 */ /* 0x0009e20000000800 */
[----:B------:R-:W-:Y:S02]  /*6be0*/  @P2 IADD3 R6, R11, 0x31, RZ ;  /* 0x000000310b062810 */ /* 0x000fe40007ffe0ff */
[----:B------:R-:W-:Y:S01]  /*6bf0*/  PLOP3.LUT P2, PT, PT, PT, UP0, 0x80, 0x0 ;  /* 0x000000000000781c */ /* 0x000fe20003f4f008 */
[----:B---3--:R-:W-:Y:S01]  /*6c00*/  FFMA.FTZ R4, R191, -UR4, R221 ;  /* 0x80000004bf047c23 */ /* 0x008fe200080100dd */
[----:B------:R-:W-:Y:S04]  /*6c10*/  @P6 ISETP.GE.AND P6, PT, R6, UR5, PT ;  /* 0x0000000506006c0c */ /* 0x000fe8000bfc6270 */
[----:B------:R-:W-:Y:S01]  /*6c20*/  @P1 FSEL R4, R4, -INF , !P3 ;  /* 0xff80000004041808 */ /* 0x000fe20005800000 */
[----:B------:R-:W1:Y:S01]  /*6c30*/  MUFU.TANH R219, R55 ;  /* 0x0000003700db7308 */ /* 0x000e620000002400 */
[----:B------:R-:W-:Y:S02]  /*6c40*/  PLOP3.LUT P3, PT, PT, PT, UP0, 0x80, 0x0 ;  /* 0x000000000000781c */ /* 0x000fe40003f6f008 */
[----:B------:R-:W-:Y:S01]  /*6c50*/  PLOP3.LUT P1, PT, PT, PT, UP0, 0x80, 0x0 ;  /* 0x000000000000781c */ /* 0x000fe20003f2f008 */
[----:B------:R-:W-:Y:S06]  /*6c60*/  FFMA.FTZ R4, R4, c[0x0][0x23c], -R9 ;  /* 0x00008f0004047a23 */ /* 0x000fec0000010809 */
[----:B------:R2:W-:Y:S01]  /*6c70*/  MUFU.EX2 R191, R4 ;  /* 0x0000000400bf7308 */ /* 0x0005e20000000800 */
[----:B----4-:R-:W-:Y:S03]  /*6c80*/  FFMA.FTZ R5, R169, -UR4, R193 ;  /* 0x80000004a9057c23 */ /* 0x010fe600080100c1 */
[C---:B------:R-:W-:Y:S02]  /*6c90*/  @P3 IADD3 R6, R11.reuse, 0x38, RZ ;  /* 0x000000380b063810 */ /* 0x040fe40007ffe0ff */
[----:B------:R-:W-:Y:S02]  /*6ca0*/  @P4 IADD3 R11, R11, 0x39, RZ ;  /* 0x000000390b0b4810 */ /* 0x000fe40007ffe0ff */
[----:B------:R-:W-:Y:S02]  /*6cb0*/  @P0 FSEL R5, R5, -INF , !P5 ;  /* 0xff80000005050808 */ /* 0x000fe40006800000 */
[----:B------:R-:W-:Y:S01]  /*6cc0*/  MUFU.TANH R166, R58 ;  /* 0x0000003a00a67308 */ /* 0x000fe20000002400 */
[----:B------:R-:W-:Y:S02]  /*6cd0*/  PLOP3.LUT P0, PT, PT, PT, UP0, 0x80, 0x0 ;  /* 0x000000000000781c */ /* 0x000fe40003f0f008 */
[--C-:B------:R-:W-:Y:S07]  /*6ce0*/  FFMA.FTZ R5, R5, c[0x0][0x23c], -R10.reuse ;  /* 0x00008f0005057a23 */ /* 0x100fee000001080a */
[----:B------:R3:W-:Y:S01]  /*6cf0*/  MUFU.EX2 R181, R5 ;  /* 0x0000000500b57308 */ /* 0x0007e20000000800 */
[----:B--2---:R-:W-:Y:S05]  /*6d00*/  FFMA.FTZ R4, R152, -UR4, R189 ;  /* 0x8000000498047c23 */ /* 0x004fea00080100bd */
[----:B------:R-:W-:Y:S04]  /*6d10*/  @P1 FSEL R4, R4, -INF , !P6 ;  /* 0xff80000004041808 */ /* 0x000fe80007000000 */
[----:B------:R-:W2:Y:S01]  /*6d20*/  MUFU.TANH R234, R57 ;  /* 0x0000003900ea7308 */ /* 0x000ea20000002400 */
[----:B------:R-:W-:Y:S01]  /*6d30*/  PLOP3.LUT P1, PT, PT, PT, UP0, 0x80, 0x0 ;  /* 0x000000000000781c */ /* 0x000fe20003f2f008 */
[----:B------:R-:W-:Y:S08]  /*6d40*/  FFMA.FTZ R4, R4, c[0x0][0x23c], -R10 ;  /* 0x00008f0004047a23 */ /* 0x000ff0000001080a */
[----:B------:R1:W-:Y:S01]  /*6d50*/  MUFU.EX2 R179, R4 ;  /* 0x0000000400b37308 */ /* 0x0003e20000000800 */
[----:B---3--:R-:W-:Y:S05]  /*6d60*/  FFMA.FTZ R5, R180, -UR4, R220 ;  /* 0x80000004b4057c23 */ /* 0x008fea00080100dc */
[----:B------:R-:W-:Y:S04]  /*6d70*/  @P0 FSEL R5, R5, -INF , !P5 ;  /* 0xff80000005050808 */ /* 0x000fe80006800000 */
[----:B------:R-:W3:Y:S01]  /*6d80*/  MUFU.TANH R167, R59 ;  /* 0x0000003b00a77308 */ /* 0x000ee20000002400 */
[----:B------:R-:W-:Y:S01]  /*6d90*/  PLOP3.LUT P0, PT, PT, PT, UP0, 0x80, 0x0 ;  /* 0x000000000000781c */ /* 0x000fe20003f0f008 */
[----:B------:R-:W-:Y:S08]  /*6da0*/  FFMA.FTZ R5, R5, c[0x0][0x23c], -R9 ;  /* 0x00008f0005057a23 */ /* 0x000ff00000010809 */
[----:B------:R4:W-:Y:S01]  /*6db0*/  MUFU.EX2 R190, R5 ;  /* 0x0000000500be7308 */ /* 0x0009e20000000800 */
[----:B-1----:R-:W-:Y:S05]  /*6dc0*/  FFMA.FTZ R4, R177, -UR4, R219 ;  /* 0x80000004b1047c23 */ /* 0x002fea00080100db */
[----:B------:R-:W-:Y:S02]  /*6dd0*/  @P1 FSEL R4, R4, -INF , !P6 ;  /* 0xff80000004041808 */ /* 0x000fe40007000000 */
[----:B------:R-:W-:Y:S03]  /*6de0*/  PLOP3.LUT P1, PT, PT, PT, UP0, 0x80, 0x0 ;  /* 0x000000000000781c */ /* 0x000fe60003f2f008 */
[----:B------:R-:W-:Y:S04]  /*6df0*/  FFMA.FTZ R4, R4, c[0x0][0x23c], -R9 ;  /* 0x00008f0004047a23 */ /* 0x000fe80000010809 */
[----:B------:R2:W1:Y:S01]  /*6e00*/  MUFU.EX2 R188, R4 ;  /* 0x0000000400bc7308 */ /* 0x0004620000000800 */
[----:B----4-:R-:W-:Y:S05]  /*6e10*/  FFMA.FTZ R5, R137, -UR4, R235 ;  /* 0x8000000489057c23 */ /* 0x010fea00080100eb */
[----:B------:R-:W-:Y:S02]  /*6e20*/  @P2 FSEL R5, R5, -INF , !P5 ;  /* 0xff80000005052808 */ /* 0x000fe40006800000 */
[----:B------:R-:W-:Y:S03]  /*6e30*/  PLOP3.LUT P2, PT, PT, PT, UP0, 0x80, 0x0 ;  /* 0x000000000000781c */ /* 0x000fe60003f4f008 */
[----:B------:R-:W-:Y:S04]  /*6e40*/  FFMA.FTZ R5, R5, c[0x0][0x23c], -R8 ;  /* 0x00008f0005057a23 */ /* 0x000fe80000010808 */
[----:B------:R4:W-:Y:S01]  /*6e50*/  MUFU.EX2 R231, R5 ;  /* 0x0000000500e77308 */ /* 0x0009e20000000800 */
[----:B--2---:R-:W-:Y:S05]  /*6e60*/  FFMA.FTZ R4, R136, -UR4, R234 ;  /* 0x8000000488047c23 */ /* 0x004fea00080100ea */
[----:B------:R-:W-:Y:S02]  /*6e70*/  @P2 ISETP.GE.AND P3, PT, R6, UR5, PT ;  /* 0x0000000506002c0c */ /* 0x000fe4000bf66270 */
[----:B------:R-:W-:Y:S02]  /*6e80*/  F2FP.PACK_AB R6, R151, R170 ;  /* 0x000000aa9706723e */ /* 0x000fe400000000ff */
[----:B------:R-:W-:Y:S02]  /*6e90*/  PLOP3.LUT P2, PT, PT, PT, UP0, 0x80, 0x0 ;  /* 0x000000000000781c */ /* 0x000fe40003f4f008 */
[----:B------:R-:W-:Y:S01]  /*6ea0*/  @P0 FSEL R4, R4, -INF , !P6 ;  /* 0xff80000004040808 */ /* 0x000fe20007000000 */
[----:B------:R2:W-:Y:S01]  /*6eb0*/  STS [R199+0x1c400], R6 ;  /* 0x01c40006c7007388 */ /* 0x0005e20000000800 */
[----:B------:R-:W-:Y:S03]  /*6ec0*/  PLOP3.LUT P0, PT, PT, PT, UP0, 0x80, 0x0 ;  /* 0x000000000000781c */ /* 0x000fe60003f0f008 */
[----:B------:R-:W-:Y:S04]  /*6ed0*/  FFMA.FTZ R4, R4, c[0x0][0x23c], -R8 ;  /* 0x00008f0004047a23 */ /* 0x000fe80000010808 */
[----:B------:R3:W-:Y:S01]  /*6ee0*/  MUFU.EX2 R230, R4 ;  /* 0x0000000400e67308 */ /* 0x0007e20000000800 */
[----:B----4-:R-:W-:Y:S05]  /*6ef0*/  FFMA.FTZ R5, R186, -UR4, R166 ;  /* 0x80000004ba057c23 */ /* 0x010fea00080100a6 */
[----:B------:R-:W-:Y:S02]  /*6f00*/  @P1 FSEL R5, R5, -INF , !P5 ;  /* 0xff80000005051808 */ /* 0x000fe40006800000 */
[----:B------:R-:W-:Y:S03]  /*6f10*/  PLOP3.LUT P1, PT, PT, PT, UP0, 0x80, 0x0 ;  /* 0x000000000000781c */ /* 0x000fe60003f2f008 */
[--C-:B------:R-:W-:Y:S04]  /*6f20*/  FFMA.FTZ R5, R5, c[0x0][0x23c], -R0.reuse ;  /* 0x00008f0005057a23 */ /* 0x100fe80000010800 */
[----:B------:R4:W-:Y:S01]  /*6f30*/  MUFU.EX2 R68, R5 ;  /* 0x0000000500447308 */ /* 0x0009e20000000800 */
[----:B--2---:R-:W-:Y:S05]  /*6f40*/  F2FP.PACK_AB R6, R121, R149 ;  /* 0x000000957906723e */ /* 0x004fea00000000ff */
[----:B------:R-:W-:Y:S01]  /*6f50*/  @P1 ISETP.GE.AND P1, PT, R11, UR5, PT ;  /* 0x000000050b001c0c */ /* 0x000fe2000bf26270 */
[----:B---3--:R-:W-:Y:S05]  /*6f60*/  FFMA.FTZ R4, R185, -UR4, R167 ;  /* 0x80000004b9047c23 */ /* 0x008fea00080100a7 */
[----:B------:R-:W-:Y:S02]  /*6f70*/  @P0 FSEL R4, R4, -INF , !P6 ;  /* 0xff80000004040808 */ /* 0x000fe40007000000 */
[----:B------:R-:W-:Y:S03]  /*6f80*/  PLOP3.LUT P0, PT, PT, PT, UP0, 0x80, 0x0 ;  /* 0x000000000000781c */ /* 0x000fe60003f0f008 */
[----:B------:R-:W-:Y:S04]  /*6f90*/  FFMA.FTZ R4, R4, c[0x0][0x23c], -R0 ;  /* 0x00008f0004047a23 */ /* 0x000fe80000010800 */
[----:B------:R2:W-:Y:S01]  /*6fa0*/  MUFU.EX2 R3, R4 ;  /* 0x0000000400037308 */ /* 0x0005e20000000800 */
[----:B----4-:R-:W-:Y:S05]  /*6fb0*/  FFMA.FTZ R5, R198, -UR4, R228 ;  /* 0x80000004c6057c23 */ /* 0x010fea00080100e4 */
[----:B------:R-:W-:Y:S02]  /*6fc0*/  @P2 FSEL R5, R5, -INF , !P3 ;  /* 0xff80000005052808 */ /* 0x000fe40005800000 */
[----:B------:R-:W-:Y:S03]  /*6fd0*/  PLOP3.LUT P2, PT, PT, PT, UP0, 0x80, 0x0 ;  /* 0x000000000000781c */ /* 0x000fe60003f4f008 */
[----:B------:R-:W-:Y:S04]  /*6fe0*/  FFMA.FTZ R5, R5, c[0x0][0x23c], -R8 ;  /* 0x00008f0005057a23 */ /* 0x000fe80000010808 */
[----:B------:R3:W-:Y:S01]  /*6ff0*/  MUFU.EX2 R186, R5 ;  /* 0x0000000500ba7308 */ /* 0x0007e20000000800 */
[----:B--2---:R-:W-:Y:S05]  /*7000*/  FFMA.FTZ R4, R197, -UR4, R226 ;  /* 0x80000004c5047c23 */ /* 0x004fea00080100e2 */
[----:B------:R-:W-:Y:S02]  /*7010*/  @P0 FSEL R4, R4, -INF , !P1 ;  /* 0xff80000004040808 */ /* 0x000fe40004800000 */
[----:B------:R-:W-:Y:S03]  /*7020*/  PLOP3.LUT P0, PT, PT, PT, UP0, 0x80, 0x0 ;  /* 0x000000000000781c */ /* 0x000fe60003f0f008 */
[----:B------:R-:W-:Y:S02]  /*7030*/  FFMA.FTZ R8, R4, c[0x0][0x23c], -R8 ;  /* 0x00008f0004087a23 */ /* 0x000fe40000010808 */
[----:B------:R-:W-:Y:S02]  /*7040*/  FFMA.FTZ R4, R137, -UR4, R252 ;  /* 0x8000000489047c23 */ /* 0x000fe400080100fc */
[----:B------:R-:W-:Y:S01]  /*7050*/  MUFU.EX2 R185, R8 ;  /* 0x0000000800b97308 */ /* 0x000fe20000000800 */
[----:B---3--:R-:W-:Y:S02]  /*7060*/  F2FP.PACK_AB R5, R245, R229 ;  /* 0x000000e5f505723e */ /* 0x008fe400000000ff */
[----:B------:R-:W-:Y:S02]  /*7070*/  @P2 FSEL R4, R4, -INF , !P3 ;  /* 0xff80000004042808 */ /* 0x000fe40005800000 */
[----:B------:R-:W-:Y:S01]  /*7080*/  PLOP3.LUT P2, PT, PT, PT, UP0, 0x80, 0x0 ;  /* 0x000000000000781c */ /* 0x000fe20003f4f008 */
[----:B------:R2:W-:Y:S02]  /*7090*/  STS [R199+0x1c000], R5 ;  /* 0x01c00005c7007388 */ /* 0x0005e40000000800 */
[----:B------:R-:W-:Y:S02]  /*70a0*/  FFMA.FTZ R4, R4, c[0x0][0x23c], -R0 ;  /* 0x00008f0004047a23 */ /* 0x000fe40000010800 */
[----:B------:R3:W-:Y:S02]  /*70b0*/  STS [R202+0x1c000], R7 ;  /* 0x01c00007ca007388 */ /* 0x0007e40000000800 */
[----:B------:R4:W-:Y:S02]  /*70c0*/  MUFU.EX2 R198, R4 ;  /* 0x0000000400c67308 */ /* 0x0009e40000000800 */
[----:B------:R1:W-:Y:S01]  /*70d0*/  STS [R202+0x1c400], R6 ;  /* 0x01c40006ca007388 */ /* 0x0003e20000000800 */
[----:B--2---:R-:W-:Y:S01]  /*70e0*/  FFMA.FTZ R5, R132, -UR4, R178 ;  /* 0x8000000484057c23 */ /* 0x004fe200080100b2 */
[----:B---3--:R-:W-:Y:S01]  /*70f0*/  F2FP.PACK_AB R7, R113, R114 ;  /* 0x000000727107723e */ /* 0x008fe200000000ff */
[----:B----4-:R-:W-:Y:S03]  /*7100*/  FFMA.FTZ R4, R133, -UR4, R176 ;  /* 0x8000000485047c23 */ /* 0x010fe600080100b0 */
[----:B------:R-:W-:Y:S02]  /*7110*/  @P0 FSEL R5, R5, -INF , !P3 ;  /* 0xff80000005050808 */ /* 0x000fe40005800000 */
[----:B-1----:R-:W-:Y:S01]  /*7120*/  F2FP.PACK_AB R6, R91, R92 ;  /* 0x0000005c5b06723e */ /* 0x002fe200000000ff */
[----:B------:R1:W-:Y:S01]  /*7130*/  STS [R199+0x1e000], R7 ;  /* 0x01e00007c7007388 */ /* 0x0003e20000000800 */
[----:B------:R-:W-:Y:S01]  /*7140*/  PLOP3.LUT P0, PT, PT, PT, UP0, 0x80, 0x0 ;  /* 0x000000000000781c */ /* 0x000fe20003f0f008 */
[--C-:B------:R-:W-:Y:S01]  /*7150*/  FFMA.FTZ R5, R5, c[0x0][0x23c], -R10.reuse ;  /* 0x00008f0005057a23 */ /* 0x100fe2000001080a */
[----:B------:R-:W-:Y:S01]  /*7160*/  @P2 FSEL R4, R4, -INF , !P1 ;  /* 0xff80000004042808 */ /* 0x000fe20004800000 */
[----:B------:R2:W-:Y:S01]  /*7170*/  STS [R199+0x1e400], R6 ;  /* 0x01e40006c7007388 */ /* 0x0005e20000000800 */
[----:B------:R-:W-:Y:S01]  /*7180*/  PLOP3.LUT P2, PT, PT, PT, UP0, 0x80, 0x0 ;  /* 0x000000000000781c */ /* 0x000fe20003f4f008 */
[----:B------:R3:W-:Y:S02]  /*7190*/  MUFU.EX2 R175, R5 ;  /* 0x0000000500af7308 */ /* 0x0007e40000000800 */
[----:B------:R-:W-:Y:S01]  /*71a0*/  FFMA.FTZ R10, R4, c[0x0][0x23c], -R10 ;  /* 0x00008f00040a7a23 */ /* 0x000fe2000001080a */
[----:B------:R-:W-:Y:S07]  /*71b0*/  F2FP.PACK_AB R4, R155, R168 ;  /* 0x000000a89b04723e */ /* 0x000fee00000000ff */
[----:B------:R-:W2:Y:S01]  /*71c0*/  MUFU.EX2 R174, R10 ;  /* 0x0000000a00ae7308 */ /* 0x000ea20000000800 */
[----:B-1----:R-:W-:Y:S02]  /*71d0*/  F2FP.PACK_AB R7, R111, R112 ;  /* 0x000000706f07723e */ /* 0x002fe400000000ff */
[----:B--2---:R-:W-:Y:S01]  /*71e0*/  F2FP.PACK_AB R6, R89, R90 ;  /* 0x0000005a5906723e */ /* 0x004fe200000000ff */
[----:B---3--:R-:W-:Y:S02]  /*71f0*/  FFMA.FTZ R5, R169, -UR4, R187 ;  /* 0x80000004a9057c23 */ /* 0x008fe400080100bb */
[----:B------:R1:W-:Y:S04]  /*7200*/  STS [R202+0x1e000], R7 ;  /* 0x01e00007ca007388 */ /* 0x0003e80000000800 */
[----:B------:R2:W-:Y:S01]  /*7210*/  STS [R202+0x1e400], R6 ;  /* 0x01e40006ca007388 */ /* 0x0005e20000000800 */
[----:B------:R-:W-:Y:S02]  /*7220*/  @P2 FSEL R5, R5, -INF , !P3 ;  /* 0xff80000005052808 */ /* 0x000fe40005800000 */
[----:B------:R-:W-:Y:S01]  /*7230*/  PLOP3.LUT P2, PT, PT, PT, UP0, 0x80, 0x0 ;  /* 0x000000000000781c */ /* 0x000fe20003f4f008 */
[----:B------:R3:W-:Y:S01]  /*7240*/  STS [R206+0x1c000], R4 ;  /* 0x01c00004ce007388 */ /* 0x0007e20000000800 */
[----:B------:R-:W-:Y:S01]  /*7250*/  UISETP.GE.AND UP0, UPT, UR8, 0x1, UPT ;  /* 0x000000010800788c */ /* 0x000fe2000bf06270 */
[--C-:B------:R-:W-:Y:S01]  /*7260*/  FFMA.FTZ R8, R5, c[0x0][0x23c], -R9.reuse ;  /* 0x00008f0005087a23 */ /* 0x100fe20000010809 */
[----:B------:R-:W-:Y:S01]  /*7270*/  F2FP.PACK_AB R5, R232, R233 ;  /* 0x000000e9e805723e */ /* 0x000fe200000000ff */
[----:B------:R-:W4:Y:S02]  /*7280*/  LDL R169, [R1+0x3c] ;  /* 0x00003c0001a97983 */ /* 0x000f240000100800 */
[----:B------:R3:W-:Y:S01]  /*7290*/  MUFU.EX2 R180, R8 ;  /* 0x0000000800b47308 */ /* 0x0007e20000000800 */
[----:B-1----:R-:W-:Y:S02]  /*72a0*/  F2FP.PACK_AB R7, R117, R118 ;  /* 0x000000767507723e */ /* 0x002fe400000000ff */
[----:B--2---:R-:W-:Y:S03]  /*72b0*/  F2FP.PACK_AB R6, R196, R216 ;  /* 0x000000d8c406723e */ /* 0x004fe600000000ff */
[----:B------:R1:W-:Y:S01]  /*72c0*/  STS [R206+0x1c400], R7 ;  /* 0x01c40007ce007388 */ /* 0x0003e20000000800 */
[----:B---3--:R-:W-:Y:S03]  /*72d0*/  FFMA.FTZ R4, R152, -UR4, R184 ;  /* 0x8000000498047c23 */ /* 0x008fe600080100b8 */
[----:B------:R2:W-:Y:S04]  /*72e0*/  STS [R205+0x1c000], R6 ;  /* 0x01c00006cd007388 */ /* 0x0005e80000000800 */
[----:B------:R3:W-:Y:S01]  /*72f0*/  STS [R205+0x1c400], R5 ;  /* 0x01c40005cd007388 */ /* 0x0007e20000000800 */
[----:B------:R-:W-:Y:S02]  /*7300*/  @P0 FSEL R4, R4, -INF , !P1 ;  /* 0xff80000004040808 */ /* 0x000fe40004800000 */
[----:B------:R-:W-:Y:S03]  /*7310*/  F2FP.PACK_AB R8, R83, R84 ;  /* 0x000000545308723e */ /* 0x000fe600000000ff */
[----:B------:R-:W-:Y:S02]  /*7320*/  FFMA.FTZ R9, R4, c[0x0][0x23c], -R9 ;  /* 0x00008f0004097a23 */ /* 0x000fe40000010809 */
[----:B------:R-:W-:Y:S01]  /*7330*/  FFMA.FTZ R4, R136, -UR4, R251 ;  /* 0x8000000488047c23 */ /* 0x000fe200080100fb */
[----:B------:R-:W-:Y:S01]  /*7340*/  STS [R206+0x1e400], R8 ;  /* 0x01e40008ce007388 */ /* 0x000fe20000000800 */
[----:B------:R-:W3:Y:S03]  /*7350*/  MUFU.EX2 R177, R9 ;  /* 0x0000000900b17308 */ /* 0x000ee60000000800 */
[----:B------:R-:W-:Y:S02]  /*7360*/  @P2 FSEL R4, R4, -INF , !P1 ;  /* 0xff80000004042808 */ /* 0x000fe40004800000 */
[----:B-1----:R-:W-:Y:S03]  /*7370*/  F2FP.PACK_AB R7, R105, R106 ;  /* 0x0000006a6907723e */ /* 0x002fe600000000ff */
[----:B------:R-:W-:Y:S01]  /*7380*/  FFMA.FTZ R0, R4, c[0x0][0x23c], -R0 ;  /* 0x00008f0004007a23 */ /* 0x000fe20000010800 */
[----:B------:R-:W-:Y:S02]  /*7390*/  F2FP.PACK_AB R4, R182, R183 ;  /* 0x000000b7b604723e */ /* 0x000fe400000000ff */
[----:B--2---:R-:W-:Y:S01]  /*73a0*/  F2FP.PACK_AB R6, R81, R82 ;  /* 0x000000525106723e */ /* 0x004fe200000000ff */
[----:B------:R1:W-:Y:S01]  /*73b0*/  STS [R206+0x1e000], R7 ;  /* 0x01e00007ce007388 */ /* 0x0003e20000000800 */
[----:B------:R2:W1:Y:S01]  /*73c0*/  MUFU.EX2 R197, R0 ;  /* 0x0000000000c57308 */ /* 0x0004620000000800 */
[----:B---3--:R-:W-:Y:S02]  /*73d0*/  F2FP.PACK_AB R5, R153, R154 ;  /* 0x0000009a9905723e */ /* 0x008fe400000000ff */
[----:B------:R3:W-:Y:S01]  /*73e0*/  STS [R205+0x1e400], R6 ;  /* 0x01e40006cd007388 */ /* 0x0007e20000000800 */
[----:B-1----:R-:W-:Y:S02]  /*73f0*/  F2FP.PACK_AB R7, R103, R104 ;  /* 0x000000686707723e */ /* 0x002fe400000000ff */
[----:B--2---:R-:W-:Y:S02]  /*7400*/  F2FP.PACK_AB R0, R191, R192 ;  /* 0x000000c0bf00723e */ /* 0x004fe400000000ff */
[----:B---3--:R-:W-:Y:S01]  /*7410*/  F2FP.PACK_AB R6, R97, R98 ;  /* 0x000000626106723e */ /* 0x008fe200000000ff */
[----:B------:R1:W-:Y:S04]  /*7420*/  STS [R205+0x1e000], R7 ;  /* 0x01e00007cd007388 */ /* 0x0003e80000000800 */
        /* <DEDUP_REMOVED lines=9> */
[----:B--2---:R-:W-:Y:S03]  /*74c0*/  F2FP.PACK_AB R4, R188, R190 ;  /* 0x000000bebc04723e */ /* 0x004fe600000000ff */
[----:B------:R1:W-:Y:S01]  /*74d0*/  STS [R201+0x1e000], R7 ;  /* 0x01e00007c9007388 */ /* 0x0003e20000000800 */
[----:B---3--:R-:W-:Y:S02]  /*74e0*/  F2FP.PACK_AB R0, R174, R175 ;  /* 0x000000afae00723e */ /* 0x008fe400000000ff */
[----:B------:R-:W-:Y:S02]  /*74f0*/  F2FP.PACK_AB R6, R73, R74 ;  /* 0x0000004a4906723e */ /* 0x000fe400000000ff */
[----:B------:R-:W-:Y:S03]  /*7500*/  F2FP.PACK_AB R5, R179, R181 ;  /* 0x000000b5b305723e */ /* 0x000fe600000000ff */
[----:B------:R2:W-:Y:S04]  /*7510*/  STS [R201+0x1e400], R6 ;  /* 0x01e40006c9007388 */ /* 0x0005e80000000800 */
[----:B------:R3:W-:Y:S04]  /*7520*/  STS [R204+0x1c000], R5 ;  /* 0x01c00005cc007388 */ /* 0x0007e80000000800 */
[----:B------:R3:W-:Y:S04]  /*7530*/  STS [R204+0x1c400], R4 ;  /* 0x01c40004cc007388 */ /* 0x0007e80000000800 */
[----:B------:R3:W-:Y:S01]  /*7540*/  STS [R203+0x1c000], R0 ;  /* 0x01c00000cb007388 */ /* 0x0007e20000000800 */
[----:B-1----:R-:W-:Y:S02]  /*7550*/  F2FP.PACK_AB R7, R230, R231 ;  /* 0x000000e7e607723e */ /* 0x002fe400000000ff */
[----:B--2---:R-:W-:Y:S02]  /*7560*/  F2FP.PACK_AB R6, R3, R68 ;  /* 0x000000440306723e */ /* 0x004fe400000000ff */
[----:B---3--:R-:W-:Y:S02]  /*7570*/  F2FP.PACK_AB R5, R177, R180 ;  /* 0x000000b4b105723e */ /* 0x008fe400000000ff */
[----:B------:R-:W-:Y:S03]  /*7580*/  F2FP.PACK_AB R4, R185, R186 ;  /* 0x000000bab904723e */ /* 0x000fe600000000ff */
[----:B------:R-:W-:Y:S01]  /*7590*/  STS [R203+0x1c400], R5 ;  /* 0x01c40005cb007388 */ /* 0x000fe20000000800 */
[----:B------:R-:W-:Y:S03]  /*75a0*/  F2FP.PACK_AB R0, R197, R198 ;  /* 0x000000c6c500723e */ /* 0x000fe600000000ff */
        /* <DEDUP_REMOVED lines=8> */
[----:B------:R-:W3:Y:S08]  /*7630*/  LDSM.16.M88.4 R48, [R159+0x11000] ;  /* 0x011000009f30783b */ /* 0x000ef00000000200 */
        /* <DEDUP_REMOVED lines=41> */
[----:B----4-:R-:W-:Y:S02]  /*78d0*/  IADD3 R146, P0, R169, UR13, RZ ;  /* 0x0000000da9927c10 */ /* 0x010fe4000ff1e0ff */
        /* <DEDUP_REMOVED lines=28> */
[----:B------:R2:W4:Y:S08]  /*7aa0*/  LDSM.16.M88.4 R140, [R0+0xa000] ;  /* 0x00a00000008c783b */ /* 0x0005300000000200 */
[----:B--2---:R2:W2:Y:S01]  /*7ab0*/  LDG.E R0, [R146.64+0x120] ;  /* 0x0001201692007981 */ /* 0x0044a2000c1e1900 */
[-C--:B-1----:R-:W-:Y:S08]  /*7ac0*/  HMMA.16816.F32 R4, R136, R132.reuse, R4 ;  /* 0x000000848804723c */ /* 0x082ff00000001804 */
[C---:B----4-:R-:W-:Y:S08]  /*7ad0*/  HMMA.16816.F32 R8, R140.reuse, R132, R8 ;  /* 0x000000848c08723c */ /* 0x050ff00000001808 */
[-C--:B------:R-:W-:Y:S08]  /*7ae0*/  HMMA.16816.F32 R12, R140, R134.reuse, R12 ;  /* 0x000000868c0c723c */ /* 0x080ff0000000180c */
[C---:B---3--:R-:W-:Y:S01]  /*7af0*/  FADD.FTZ R4, -R144.reuse, R4 ;  /* 0x0000000490047221 */ /* 0x048fe20000010100 */
[C---:B------:R-:W-:Y:S01]  /*7b00*/  HMMA.16816.F32 R16, R136.reuse, R134, R16 ;  /* 0x000000868810723c */ /* 0x040fe20000001810 */
[----:B------:R-:W1:Y:S02]  /*7b10*/  LDSM.16.M88.4 R132, [R161+0x10800] ;  /* 0x01080000a184783b */ /* 0x000e640000000200 */
[----:B------:R-:W-:Y:S01]  /*7b20*/  FMUL.FTZ R150, R229, R4 ;  /* 0x00000004e5967220 */ /* 0x000fe20000410000 */
[----:B------:R-:W-:Y:S01]  /*7b30*/  MOV R229, R149 ;  /* 0x0000009500e57202 */ /* 0x000fe20000000f00 */
[C---:B------:R-:W-:Y:S04]  /*7b40*/  FADD.FTZ R5, -R144.reuse, R5 ;  /* 0x0000000590057221 */ /* 0x040fe80000010100 */
[----:B------:R-:W-:Y:S01]  /*7b50*/  FMUL.FTZ R149, R245, R5 ;  /* 0x00000005f5957220 */ /* 0x000fe20000410000 */
[----:B------:R-:W3:Y:S02]  /*7b60*/  LDG.E R4, [R146.64+0x20] ;  /* 0x0000201692047981 */ /* 0x000ee4000c1e1900 */
[----:B------:R-:W-:Y:S01]  /*7b70*/  FFMA.FTZ R5, -R249, R249, 1 ;  /* 0x3f800000f9057423 */ /* 0x000fe200000101f9 */
[----:B------:R-:W-:Y:S03]  /*7b80*/  MOV R245, R151 ;  /* 0x0000009700f57202 */ /* 0x000fe60000000f00 */
[----:B------:R-:W-:Y:S08]  /*7b90*/  FMUL.FTZ R5, R5, c[0x0][0x2ec] ;  /* 0x0000bb0005057a20 */ /* 0x000ff00000410000 */
[C---:B------:R-:W-:Y:S02]  /*7ba0*/  FADD.FTZ R16, -R144.reuse, R16 ;  /* 0x0000001090107221 */ /* 0x040fe40000010100 */
[C---:B------:R-:W-:Y:S01]  /*7bb0*/  FADD.FTZ R17, -R144.reuse, R17 ;  /* 0x0000001190117221 */ /* 0x040fe20000010100 */
[-C--:B-1----:R-:W-:Y:S08]  /*7bc0*/  HMMA.16816.F32 R20, R136, R132.reuse, R20 ;  /* 0x000000848814723c */ /* 0x082ff00000001814 */
[C---:B------:R-:W-:Y:S08]  /*7bd0*/  HMMA.16816.F32 R24, R140.reuse, R132, R24 ;  /* 0x000000848c18723c */ /* 0x040ff00000001818 */
[-C--:B------:R-:W-:Y:S08]  /*7be0*/  HMMA.16816.F32 R28, R140, R134.reuse, R28 ;  /* 0x000000868c1c723c */ /* 0x080ff0000000181c */
[C---:B------:R-:W-:Y:S01]  /*7bf0*/  FADD.FTZ R20, -R144.reuse, R20 ;  /* 0x0000001490147221 */ /* 0x040fe20000010100 */
[C---:B------:R-:W-:Y:S01]  /*7c00*/  HMMA.16816.F32 R32, R136.reuse, R134, R32 ;  /* 0x000000868820723c */ /* 0x040fe20000001820 */
[----:B------:R-:W1:Y:S02]  /*7c10*/  LDSM.16.M88.4 R132, [R161+0x11000] ;  /* 0x01100000a184783b */ /* 0x000e640000000200 */
[C---:B------:R-:W-:Y:S04]  /*7c20*/  FADD.FTZ R21, -R144.reuse, R21 ;  /* 0x0000001590157221 */ /* 0x040fe80000010100 */
        /* <DEDUP_REMOVED lines=12> */
[----:B------:R-:W-:Y:S01]  /*7cf0*/  FFMA.FTZ R132, -R250, R250, 1 ;  /* 0x3f800000fa847423 */ /* 0x000fe200000101fa */
[-C--:B------:R-:W-:Y:S01]  /*7d00*/  HMMA.16816.F32 R60, R140, R134.reuse, R60 ;  /* 0x000000868c3c723c */ /* 0x080fe2000000183c */
[----:B------:R-:W-:Y:S03]  /*7d10*/  FMUL.FTZ R133, R236, R17 ;  /* 0x00000011ec857220 */ /* 0x000fe60000410000 */
[----:B------:R-:W-:Y:S02]  /*7d20*/  FMUL.FTZ R132, R132, c[0x0][0x2ec] ;  /* 0x0000bb0084847a20 */ /* 0x000fe40000410000 */
[----:B------:R-:W-:Y:S01]  /*7d30*/  FFMA.FTZ R17, -R241, R241, 1 ;  /* 0x3f800000f1117423 */ /* 0x000fe200000101f1 */
[----:B------:R-:W-:Y:S01]  /*7d40*/  MOV R141, R171 ;  /* 0x000000ab008d7202 */ /* 0x000fe20000000f00 */
[----:B------:R-:W-:Y:S01]  /*7d50*/  FMUL.FTZ R171, R5, R149 ;  /* 0x0000009505ab7220 */ /* 0x000fe20000410000 */
[----:B------:R-:W-:Y:S03]  /*7d60*/  HMMA.16816.F32 R64, R136, R134, R64 ;  /* 0x000000868840723c */ /* 0x000fe60000001840 */
[----:B------:R-:W-:Y:S01]  /*7d70*/  FFMA.FTZ R5, -R242, R242, 1 ;  /* 0x3f800000f2057423 */ /* 0x000fe200000101f2 */
[----:B------:R-:W-:Y:S02]  /*7d80*/  MOV R142, R170 ;  /* 0x000000aa008e7202 */ /* 0x000fe40000000f00 */
[----:B------:R-:W-:Y:S01]  /*7d90*/  MOV R140, R173 ;  /* 0x000000ad008c7202 */ /* 0x000fe20000000f00 */
[----:B------:R-:W-:Y:S02]  /*7da0*/  FMUL.FTZ R173, R132, R150 ;  /* 0x0000009684ad7220 */ /* 0x000fe40000410000 */
[----:B------:R-:W-:Y:S03]  /*7db0*/  FMUL.FTZ R134, R237, R16 ;  /* 0x00000010ed867220 */ /* 0x000fe60000410000 */
[----:B------:R-:W-:Y:S02]  /*7dc0*/  FFMA.FTZ R16, -R244, R244, 1 ;  /* 0x3f800000f4107423 */ /* 0x000fe400000101f4 */
[----:B------:R-:W-:Y:S02]  /*7dd0*/  FMUL.FTZ R132, R168, R20 ;  /* 0x00000014a8847220 */ /* 0x000fe40000410000 */
[----:B------:R-:W-:Y:S02]  /*7de0*/  FMUL.FTZ R5, R5, c[0x0][0x2ec] ;  /* 0x0000bb0005057a20 */ /* 0x000fe40000410000 */
[----:B------:R-:W-:Y:S02]  /*7df0*/  FFMA.FTZ R20, -R240, R240, 1 ;  /* 0x3f800000f0147423 */ /* 0x000fe400000101f0 */
[----:B------:R-:W-:Y:S02]  /*7e00*/  FMUL.FTZ R16, R16, c[0x0][0x2ec] ;  /* 0x0000bb0010107a20 */ /* 0x000fe40000410000 */
        /* <DEDUP_REMOVED lines=34> */
[----:B------:R-:W-:Y:S02]  /*8030*/  FADD.FTZ R32, -R144, R64 ;  /* 0x0000004090207221 */ /* 0x000fe40000010100 */
[----:B------:R-:W-:Y:S02]  /*8040*/  FMUL.FTZ R150, R16, R20 ;  /* 0x0000001410967220 */ /* 0x000fe40000410000 */
[----:B------:R-:W-:Y:S01]  /*8050*/  FMUL.FTZ R21, R174, R21 ;  /* 0x00000015ae157220 */ /* 0x000fe20000410000 */
[----:B------:R-:W-:Y:S01]  /*8060*/  MOV R174, R208 ;  /* 0x000000d000ae7202 */ /* 0x000fe20000000f00 */
[----:B------:R-:W-:Y:S02]  /*8070*/  FFMA.FTZ R16, -R178, R178, 1 ;  /* 0x3f800000b2107423 */ /* 0x000fe400000101b2 */
[----:B------:R-:W-:Y:S02]  /*8080*/  FMUL.FTZ R5, R5, c[0x0][0x2ec] ;  /* 0x0000bb0005057a20 */ /* 0x000fe40000410000 */
[----:B------:R-:W-:Y:S01]  /*8090*/  FMUL.FTZ R32, R175, R32 ;  /* 0x00000020af207220 */ /* 0x000fe20000410000 */
[----:B------:R-:W-:Y:S01]  /*80a0*/  MOV R175, R207 ;  /* 0x000000cf00af7202 */ /* 0x000fe20000000f00 */
[----:B------:R-:W-:Y:S02]  /*80b0*/  FMUL.FTZ R16, R16, c[0x0][0x2ec] ;  /* 0x0000bb0010107a20 */ /* 0x000fe40000410000 */
[----:B------:R-:W-:Y:S02]  /*80c0*/  FMUL.FTZ R143, R5, R21 ;  /* 0x00000015058f7220 */ /* 0x000fe40000410000 */
[----:B------:R-:W-:Y:S02]  /*80d0*/  FFMA.FTZ R5, -R141, R141, 1 ;  /* 0x3f8000008d057423 */ /* 0x000fe4000001018d */
[C---:B------:R-:W-:Y:S02]  /*80e0*/  FADD.FTZ R36, -R144.reuse, R52 ;  /* 0x0000003490247221 */ /* 0x040fe40000010100 */
[----:B------:R-:W-:Y:S02]  /*80f0*/  FADD.FTZ R33, -R144, R53 ;  /* 0x0000003590217221 */ /* 0x000fe40000010100 */
[----:B------:R-:W-:Y:S02]  /*8100*/  FFMA.FTZ R17, -R189, R189, 1 ;  /* 0x3f800000bd117423 */ /* 0x000fe400000101bd */
[----:B---3--:R-:W-:Y:S02]  /*8110*/  FADD.FTZ R7, -R4, R7 ;  /* 0x0000000704077221 */ /* 0x008fe40000010100 */
[----:B------:R-:W-:Y:S02]  /*8120*/  FMUL.FTZ R144, R16, R32 ;  /* 0x0000002010907220 */ /* 0x000fe40000410000 */
[----:B------:R-:W-:Y:S02]  /*8130*/  FADD.FTZ R16, -R4, R6 ;  /* 0x0000000604107221 */ /* 0x000fe40000010100 */
[----:B------:R-:W-:Y:S02]  /*8140*/  FFMA.FTZ R6, -R140, R140, 1 ;  /* 0x3f8000008c067423 */ /* 0x000fe4000001018c */
[----:B------:R-:W-:Y:S02]  /*8150*/  FMUL.FTZ R7, R245, R7 ;  /* 0x00000007f5077220 */ /* 0x000fe40000410000 */
[----:B------:R-:W-:Y:S02]  /*8160*/  FMUL.FTZ R5, R5, c[0x0][0x2ec] ;  /* 0x0000bb0005057a20 */ /* 0x000fe40000410000 */
        /* <DEDUP_REMOVED lines=10> */
[----:B--2---:R-:W-:Y:S02]  /*8210*/  FMUL.FTZ R146, R17, R33 ;  /* 0x0000002111927220 */ /* 0x004fe40000410000 */
[----:B------:R-:W-:Y:S02]  /*8220*/  FADD.FTZ R18, -R4, R18 ;  /* 0x0000001204127221 */ /* 0x000fe40000010100 */
[----:B------:R-:W-:Y:S02]  /*8230*/  FMUL.FTZ R142, R6, R16 ;  /* 0x00000010068e7220 */ /* 0x000fe40000410000 */
[----:B------:R-:W-:Y:S02]  /*8240*/  FMUL.FTZ R19, R121, R19 ;  /* 0x0000001379137220 */ /* 0x000fe40000410000 */
[----:B------:R-:W-:Y:S01]  /*8250*/  FADD.FTZ R17, -R4, R23 ;  /* 0x0000001704117221 */ /* 0x000fe20000010100 */
[----:B------:R1:W5:Y:S01]  /*8260*/  LDL.LU R121, [R1+0x170] ;  /* 0x0001700001797983 */ /* 0x0003620000300800 */
        /* <DEDUP_REMOVED lines=20> */
[----:B------:R-:W-:Y:S01]  /*83b0*/  FFMA.FTZ R5, -R246, R246, 1 ;  /* 0x3f800000f6057423 */ /* 0x000fe200000101f6 */
[----:B------:R1:W5:Y:S01]  /*83c0*/  LDL.LU R116, [R1+0x15c] ;  /* 0x00015c0001747983 */ /* 0x0003620000300800 */
[----:B------:R-:W-:Y:S02]  /*83d0*/  FADD.FTZ R20, -R4, R34 ;  /* 0x0000002204147221 */ /* 0x000fe40000010100 */
[----:B------:R-:W-:Y:S01]  /*83e0*/  FMUL.FTZ R139, R6, R18 ;  /* 0x00000012068b7220 */ /* 0x000fe20000410000 */
[----:B------:R1:W5:Y:S01]  /*83f0*/  LDL.LU R115, [R1+0x158] ;  /* 0x0001580001737983 */ /* 0x0003620000300800 */
        /* <DEDUP_REMOVED lines=108> */
[----:B------:R-:W-:Y:S02]  /*8ac0*/  FADD.FTZ R9, -R2, R44 ;  /* 0x0000002c02097221 */ /* 0x000fe40000010100 */
[----:B------:R-:W-:Y:S02]  /*8ad0*/  FFMA.FTZ R7, -R96, R96, 1 ;  /* 0x3f80000060077423 */ /* 0x000fe40000010160 */
[----:B------:R-:W-:Y:S01]  /*8ae0*/  FFMA.FTZ R5, -R94, R94, 1 ;  /* 0x3f8000005e057423 */ /* 0x000fe2000001015e */
[----:B------:R1:W5:Y:S01]  /*8af0*/  LDL.LU R96, [R1+0x10c] ;  /* 0x00010c0001607983 */ /* 0x0003620000300800 */
[----:B------:R-:W-:Y:S02]  /*8b00*/  FMUL.FTZ R51, R4, R8 ;  /* 0x0000000804337220 */ /* 0x000fe40000410000 */
[----:B------:R-:W-:Y:S02]  /*8b10*/  FADD.FTZ R8, -R2, R45 ;  /* 0x0000002d02087221 */ /* 0x000fe40000010100 */
[----:B------:R-:W-:Y:S02]  /*8b20*/  FMUL.FTZ R9, R248, R9 ;  /* 0x00000009f8097220 */ /* 0x000fe40000410000 */
[----:B------:R-:W-:Y:S02]  /*8b30*/  FFMA.FTZ R6, -R95, R95, 1 ;  /* 0x3f8000005f067423 */ /* 0x000fe4000001015f */
[----:B------:R-:W-:Y:S01]  /*8b40*/  FFMA.FTZ R4, -R93, R93, 1 ;  /* 0x3f8000005d047423 */ /* 0x000fe2000001015d */
[----:B------:R1:W5:Y:S01]  /*8b50*/  LDL.LU R95, [R1+0x108] ;  /* 0x00010800015f7983 */ /* 0x0003620000300800 */
[----:B------:R-:W-:Y:S02]  /*8b60*/  FMUL.FTZ R5, R5, c[0x0][0x2ec] ;  /* 0x0000bb0005057a20 */ /* 0x000fe40000410000 */
[----:B------:R-:W-:Y:S01]  /*8b70*/  FMUL.FTZ R8, R243, R8 ;  /* 0x00000008f3087220 */ /* 0x000fe20000410000 */
[----:B------:R1:W5:Y:S01]  /*8b80*/  LDL.LU R94, [R1+0x104] ;  /* 0x00010400015e7983 */ /* 0x0003620000300800 */
[----:B------:R-:W-:Y:S02]  /*8b90*/  FMUL.FTZ R4, R4, c[0x0][0x2ec] ;  /* 0x0000bb0004047a20 */ /* 0x000fe40000410000 */
[----:B------:R-:W-:Y:S01]  /*8ba0*/  FMUL.FTZ R48, R5, R9 ;  /* 0x0000000905307220 */ /* 0x000fe20000410000 */
[----:B------:R1:W5:Y:S01]  /*8bb0*/  LDL.LU R93, [R1+0x100] ;  /* 0x00010000015d7983 */ /* 0x0003620000300800 */
[----:B------:R-:W-:Y:S02]  /*8bc0*/  FADD.FTZ R9, -R2, R57 ;  /* 0x0000003902097221 */ /* 0x000fe40000010100 */
[----:B------:R-:W-:Y:S02]  /*8bd0*/  FFMA.FTZ R5, -R234, R234, 1 ;  /* 0x3f800000ea057423 */ /* 0x000fe400000101ea */
[----:B------:R-:W-:Y:S02]  /*8be0*/  FMUL.FTZ R7, R7, c[0x0][0x2ec] ;  /* 0x0000bb0007077a20 */ /* 0x000fe40000410000 */
[----:B------:R-:W-:Y:S02]  /*8bf0*/  FMUL.FTZ R6, R6, c[0x0][0x2ec] ;  /* 0x0000bb0006067a20 */ /* 0x000fe40000410000 */
[----:B------:R-:W-:Y:S02]  /*8c00*/  FMUL.FTZ R45, R4, R8 ;  /* 0x00000008042d7220 */ /* 0x000fe40000410000 */
[----:B------:R-:W-:Y:S02]  /*8c10*/  FADD.FTZ R8, -R2, R60 ;  /* 0x0000003c02087221 */ /* 0x000fe40000010100 */
[----:B------:R-:W-:Y:S02]  /*8c20*/  FMUL.FTZ R9, R230, R9 ;  /* 0x00000009e6097220 */ /* 0x000fe40000410000 */
[----:B------:R-:W-:Y:S02]  /*8c30*/  FFMA.FTZ R4, -R228, R228, 1 ;  /* 0x3f800000e4047423 */ /* 0x000fe400000101e4 */
[----:B------:R-:W-:Y:S02]  /*8c40*/  FMUL.FTZ R5, R5, c[0x0][0x2ec] ;  /* 0x0000bb0005057a20 */ /* 0x000fe40000410000 */
[----:B------:R-:W-:Y:S02]  /*8c50*/  FADD.FTZ R10, -R0, R10 ;  /* 0x0000000a000a7221 */ /* 0x000fe40000010100 */
[----:B------:R-:W-:Y:S02]  /*8c60*/  FMUL.FTZ R50, R7, R13 ;  /* 0x0000000d07327220 */ /* 0x000fe40000410000 */
[----:B------:R-:W-:Y:S02]  /*8c70*/  FMUL.FTZ R49, R6, R12 ;  /* 0x0000000c06317220 */ /* 0x000fe40000410000 */
[C---:B------:R-:W-:Y:S02]  /*8c80*/  FADD.FTZ R12, -R2.reuse, R56 ;  /* 0x00000038020c7221 */ /* 0x040fe40000010100 */
        /* <DEDUP_REMOVED lines=18> */
[----:B------:R-:W-:Y:S01]  /*8db0*/  FMUL.FTZ R12, R231, R12 ;  /* 0x0000000ce70c7220 */ /* 0x000fe20000410000 */
[----:B------:R1:W5:Y:S01]  /*8dc0*/  LDL.LU R90, [R1+0xf4] ;  /* 0x0000f400015a7983 */ /* 0x0003620000300800 */
[----:B------:R-:W-:Y:S02]  /*8dd0*/  FMUL.FTZ R6, R6, c[0x0][0x2ec] ;  /* 0x0000bb0006067a20 */ /* 0x000fe40000410000 */
        /* <DEDUP_REMOVED lines=77> */
[----:B------:R-:W-:Y:S01]  /*92b0*/  FMUL.FTZ R2, R2, c[0x0][0x2ec] ;  /* 0x0000bb0002027a20 */ /* 0x000fe20000410000 */
[----:B------:R1:W5:Y:S01]  /*92c0*/  LDL.LU R3, [R1+0x98] ;  /* 0x0000980001037983 */ /* 0x0003620000300800 */
[----:B------:R-:W-:Y:S02]  /*92d0*/  FMUL.FTZ R36, R6, R10 ;  /* 0x0000000a06247220 */ /* 0x000fe40000410000 */
[----:B------:R-:W-:Y:S02]  /*92e0*/  FMUL.FTZ R29, R2, R7 ;  /* 0x00000007021d7220 */ /* 0x000fe40000410000 */
[C---:B------:R-:W-:Y:S02]  /*92f0*/  FADD.FTZ R7, -R0.reuse, R62 ;  /* 0x0000003e00077221 */ /* 0x040fe40000010100 */
[----:B------:R-:W-:Y:S02]  /*9300*/  FADD.FTZ R6, -R0, R63 ;  /* 0x0000003f00067221 */ /* 0x000fe40000010100 */
[----:B------:R-:W-:Y:S01]  /*9310*/  FFMA.FTZ R5, -R166, R166, 1 ;  /* 0x3f800000a6057423 */ /* 0x000fe200000101a6 */
[----:B------:R-:W-:Y:S01]  /*9320*/  MOV R166, 0x40 ;  /* 0x0000004000a67802 */ /* 0x000fe20000000f00 */
[----:B------:R-:W-:Y:S01]  /*9330*/  FFMA.FTZ R4, -R167, R167, 1 ;  /* 0x3f800000a7047423 */ /* 0x000fe200000101a7 */
[----:B------:R-:W-:Y:S01]  /*9340*/  MOV R167, 0x20 ;  /* 0x0000002000a77802 */ /* 0x000fe20000000f00 */
[----:B------:R-:W-:Y:S02]  /*9350*/  FFMA.FTZ R2, -R252, R252, 1 ;  /* 0x3f800000fc027423 */ /* 0x000fe400000101fc */
[----:B------:R-:W-:Y:S02]  /*9360*/  FFMA.FTZ R0, -R251, R251, 1 ;  /* 0x3f800000fb007423 */ /* 0x000fe400000101fb */
        /* <DEDUP_REMOVED lines=11> */
[----:B-1----:R-:W-:Y:S01]  /*9420*/  ISETP.GE.AND P1, PT, R210, c[0x0][0x220], PT ;  /* 0x00008800d2007a0c */ /* 0x002fe20003f26270 */
        /* <DEDUP_REMOVED lines=8> */
[CC--:B------:R-:W-:Y:S01]  /*94b0*/  @!P1 LEA R2, P2, R11.reuse, R4.reuse, 0x6 ;  /* 0x000000040b029211 */ /* 0x0c0fe200078430ff */
        /* <DEDUP_REMOVED lines=56> */
.L_x_2150:
        /* <DEDUP_REMOVED lines=212> */
.L_x_2151:
        /* <DEDUP_REMOVED lines=517> */
.L_x_2153:
        /* <DEDUP_REMOVED lines=19> */
.L_x_2154:
        /* <DEDUP_REMOVED lines=47> */
.L_x_2156:
[----:B------:R-:W-:Y:S05]  /*c9f0*/  BSYNC B0 ;  /* 0x0000000000007941 */ /* 0x000fea0003800000 */
.L_x_2155:
        /* <DEDUP_REMOVED lines=15> */
.L_x_2158:
[----:B------:R-:W-:Y:S05]  /*caf0*/  BSYNC B0 ;  /* 0x0000000000007941 */ /* 0x000fea0003800000 */
.L_x_2157:
        /* <DEDUP_REMOVED lines=15> */
.L_x_2160:
[----:B------:R-:W-:Y:S05]  /*cbf0*/  BSYNC B0 ;  /* 0x0000000000007941 */ /* 0x000fea0003800000 */
.L_x_2159:
        /* <DEDUP_REMOVED lines=14> */
.L_x_2162:
[----:B------:R-:W-:Y:S05]  /*cce0*/  BSYNC B0 ;  /* 0x0000000000007941 */ /* 0x000fea0003800000 */
.L_x_2161:
        /* <DEDUP_REMOVED lines=25> */
.L_x_2164:
[----:B------:R-:W-:Y:S05]  /*ce80*/  BSYNC B0 ;  /* 0x0000000000007941 */ /* 0x000fea0003800000 */
.L_x_2163:
        /* <DEDUP_REMOVED lines=13> */
.L_x_2166:
[----:B------:R-:W-:Y:S05]  /*cf60*/  BSYNC B0 ;  /* 0x0000000000007941 */ /* 0x000fea0003800000 */
.L_x_2165:
        /* <DEDUP_REMOVED lines=13> */
.L_x_2168:
[----:B------:R-:W-:Y:S05]  /*d040*/  BSYNC B0 ;  /* 0x0000000000007941 */ /* 0x000fea0003800000 */
.L_x_2167:
        /* <DEDUP_REMOVED lines=12> */
.L_x_2117:
        /* <DEDUP_REMOVED lines=21> */
.L_x_2170:
        /* <DEDUP_REMOVED lines=19> */
.L_x_2171:
        /* <DEDUP_REMOVED lines=36> */
.L_x_2173:
[----:B------:R-:W-:Y:S05]  /*d5d0*/  BSYNC B0 ;  /* 0x0000000000007941 */ /* 0x000fea0003800000 */
.L_x_2172:
        /* <DEDUP_REMOVED lines=15> */
.L_x_2175:
[----:B------:R-:W-:Y:S05]  /*d6d0*/  BSYNC B0 ;  /* 0x0000000000007941 */ /* 0x000fea0003800000 */
.L_x_2174:
        /* <DEDUP_REMOVED lines=15> */
.L_x_2177:
[----:B------:R-:W-:Y:S05]  /*d7d0*/  BSYNC B0 ;  /* 0x0000000000007941 */ /* 0x000fea0003800000 */
.L_x_2176:
        /* <DEDUP_REMOVED lines=14> */
.L_x_2179:
[----:B------:R-:W-:Y:S05]  /*d8c0*/  BSYNC B0 ;  /* 0x0000000000007941 */ /* 0x000fea0003800000 */
.L_x_2178:
        /* <DEDUP_REMOVED lines=25> */
.L_x_2181:
[----:B------:R-:W-:Y:S05]  /*da60*/  BSYNC B0 ;  /* 0x0000000000007941 */ /* 0x000fea0003800000 */
.L_x_2180:
        /* <DEDUP_REMOVED lines=13> */
.L_x_2183:
[----:B------:R-:W-:Y:S05]  /*db40*/  BSYNC B0 ;  /* 0x0000000000007941 */ /* 0x000fea0003800000 */
.L_x_2182:
        /* <DEDUP_REMOVED lines=13> */
.L_x_2185:
[----:B------:R-:W-:Y:S05]  /*dc20*/  BSYNC B0 ;  /* 0x0000000000007941 */ /* 0x000fea0003800000 */
.L_x_2184:
        /* <DEDUP_REMOVED lines=11> */
.L_x_2169:
[----:B------:R-:W-:Y:S05]  /*dce0*/  BSYNC B1 ;  /* 0x0000000000017941 */ /* 0x000fea0003800000 */
.L_x_2112:
        /* <DEDUP_REMOVED lines=11> */
.L_x_2186:
[----:B------:R-:W-:Y:S05]  /*dda0*/  EXIT ;  /* 0x000000000000794d */ /* 0x000fea0003800000 */
.L_x_2188:
        /* <DEDUP_REMOVED lines=13> */
.L_x_2492:


//--------------------- .text._ZN5flash44flash_bwd_dq_dk_dv_loop_seqk_parallel_kernelI23Flash_bwd_kernel_traitsILi64ELi128ELi128ELi8ELi4ELi4ELi4ELb0ELb0EN7cutlass6half_tE19Flash_kernel_traitsILi64ELi128ELi128ELi8ES3_EELb1ELb0ELb1ELb0ELb0ELb1ELb0EEEvNS_16Flash_bwd_paramsE --------------------------
	.section	.text._ZN5flash44flash_bwd_dq_dk_dv_loop_seqk_parallel_kernelI23Flash_bwd_kernel_traitsILi64ELi128ELi128ELi8ELi4ELi4ELi4ELb0ELb0EN7cutlass6half_tE19Flash_kernel_traitsILi64ELi128ELi128ELi8ES3_EELb1ELb0ELb1ELb0ELb0ELb1ELb0EEEvNS_16Flash_bwd_paramsE,"ax",@progbits
	.sectioninfo	@"SHI_REGISTERS=255"
	.align	128
        .global         _ZN5flash44flash_bwd_dq_dk_dv_loop_seqk_parallel_kernelI23Flash_bwd_kernel_traitsILi64ELi128ELi128ELi8ELi4ELi4ELi4ELb0ELb0EN7cutlass6half_tE19Flash_kernel_traitsILi64ELi128ELi128ELi8ES3_EELb1ELb0ELb1ELb0ELb0ELb1ELb0EEEvNS_16Flash_bwd_paramsE
        .type           _ZN5flash44flash_bwd_dq_dk_dv_loop_seqk_parallel_kernelI23Flash_bwd_kernel_traitsILi64ELi128ELi128ELi8ELi4ELi4ELi4ELb0ELb0EN7cutlass6half_tE19Flash_kernel_traitsILi64ELi128ELi128ELi8ES3_EELb1ELb0ELb1ELb0ELb0ELb1ELb0EEEvNS_16Flash_bwd_paramsE,@function
        .size           _ZN5flash44flash_bwd_dq_dk_dv_loop_seqk_parallel_kernelI23Flash_bwd_kernel_traitsILi64ELi128ELi128ELi8ELi4ELi4ELi4ELb0ELb0EN7cutlass6half_tE19Flash_kernel_traitsILi64ELi128ELi128ELi8ES3_EELb1ELb0ELb1ELb0ELb0ELb1ELb0EEEvNS_16Flash_bwd_paramsE,(.L_x_2493 - _ZN5flash44flash_bwd_dq_dk_dv_loop_seqk_parallel_kernelI23Flash_bwd_kernel_traitsILi64ELi128ELi128ELi8ELi4ELi4ELi4ELb0ELb0EN7cutlass6half_tE19Flash_kernel_traitsILi64ELi128ELi128ELi8ES3_EELb1ELb0ELb1ELb0ELb0ELb1ELb0EEEvNS_16Flash_bwd_paramsE)
        .other          _ZN5flash44flash_bwd_dq_dk_dv_loop_seqk_parallel_kernelI23Flash_bwd_kernel_traitsILi64ELi128ELi128ELi8ELi4ELi4ELi4ELb0ELb0EN7cutlass6half_tE19Flash_kernel_traitsILi64ELi128ELi128ELi8ES3_EELb1ELb0ELb1ELb0ELb0ELb1ELb0EEEvNS_16Flash_bwd_paramsE,@"STO_CUDA_ENTRY STV_DEFAULT"
_ZN5flash44flash_bwd_dq_dk_dv_loop_seqk_parallel_kernelI23Flash_bwd_kernel_traitsILi64ELi128ELi128ELi8ELi4ELi4ELi4ELb0ELb0EN7cutlass6half_tE19Flash_kernel_traitsILi64ELi128ELi128ELi8ES3_EELb1ELb0ELb1ELb0ELb0ELb1ELb0EEEvNS_16Flash_bwd_paramsE:
.text._ZN5flash44flash_bwd_dq_dk_dv_loop_seqk_parallel_kernelI23Flash_bwd_kernel_traitsILi64ELi128ELi128ELi8ELi4ELi4ELi4ELb0ELb0EN7cutlass6half_tE19Flash_kernel_traitsILi64ELi128ELi128ELi8ES3_EELb1ELb0ELb1ELb0ELb0ELb1ELb0EEEvNS_16Flash_bwd_paramsE:
        /* <DEDUP_REMOVED lines=18> */
[----:B------:R-:W-:Y:S01]  /*0120*/  ULDC.U8 UR10, c[0x0][0x328] ;  /* 0x0000ca00000a7ab9 */ /* 0x000fe20000000000 */
[----:B------:R-:W3:Y:S01]  /*0130*/  S2UR UR40, SR_CTAID.Z ;  /* 0x00000000002879c3 */ /* 0x000ee20000002700 */
[----:B------:R-:W-:-:S02]  /*0140*/  UISETP.NE.AND UP6, UPT, UR11, URZ, UPT ;  /* 0x0000003f0b00728c */ /* 0x000fc4000bfc5270 */
[----:B------:R-:W-:Y:S02]  /*0150*/  UISETP.NE.AND UP5, UPT, UR10, URZ, UPT ;  /* 0x0000003f0a00728c */ /* 0x000fe4000bfa5270 */
[----:B------:R-:W-:Y:S02]  /*0160*/  ULDC UR49, c[0x0][0x22c] ;  /* 0x00008b0000317ab9 */ /* 0x000fe40000000800 */
[----:B------:R-:W-:Y:S02]  /*0170*/  ULDC UR38, c[0x0][0x1c0] ;  /* 0x0000700000267ab9 */ /* 0x000fe40000000800 */
[----:B------:R-:W-:Y:S02]  /*0180*/  UMOV UR8, 0x80 ;  /* 0x0000008000087882 */ /* 0x000fe40000000000 */
[----:B------:R-:W-:Y:S02]  /*0190*/  ULDC UR7, c[0x0][0x210] ;  /* 0x0000840000077ab9 */ /* 0x000fe40000000800 */
[----:B------:R-:W-:Y:S01]  /*01a0*/  ULDC UR59, c[0x0][0x234] ;  /* 0x00008d00003b7ab9 */ /* 0x000fe20000000800 */
[----:B-1----:R-:W-:Y:S01]  /*01b0*/  SHF.R.S32.HI R5, RZ, 0x1f, R10 ;  /* 0x0000001fff057819 */ /* 0x002fe2000001140a */
[----:B--2---:R-:W-:-:S02]  /*01c0*/  UIMAD.WIDE.U32 UR46, UR37, UR17, URZ ;  /* 0x00000011252e72a5 */ /* 0x004fc4000f8e003f */
[----:B------:R-:W-:Y:S01]  /*01d0*/  USHF.L.U32 UR17, UR37, 0x7, URZ ;  /* 0x0000000725117899 */ /* 0x000fe2000800063f */
[CC--:B------:R-:W-:Y:S01]  /*01e0*/  LEA.HI R0, R5.reuse, R10.reuse, RZ, 0x4 ;  /* 0x0000000a05007211 */ /* 0x0c0fe200078f20ff */
[----:B------:R-:W-:Y:S01]  /*01f0*/  USHF.R.S32.HI UR11, URZ, 0x1f, UR37 ;  /* 0x0000001f3f0b7899 */ /* 0x000fe20008011425 */
[CC--:B------:R-:W-:Y:S01]  /*0200*/  LEA.HI R14, R5.reuse, R10.reuse, RZ, 0x7 ;  /* 0x0000000a050e7211 */ /* 0x0c0fe200078f38ff */
[----:B------:R-:W-:Y:S01]  /*0210*/  ULDC UR13, c[0x0][0x1c0] ;  /* 0x00007000000d7ab9 */ /* 0x000fe20000000800 */
[CC--:B------:R-:W-:Y:S01]  /*0220*/  LEA.HI R2, R5.reuse, R10.reuse, RZ, 0x5 ;  /* 0x0000000a05027211 */ /* 0x0c0fe200078f28ff */
[----:B---3--:R-:W-:Y:S01]  /*0230*/  USHF.R.S32.HI UR10, URZ, 0x1f, UR40 ;  /* 0x0000001f3f0a7899 */ /* 0x008fe20008011428 */
[CC--:B------:R-:W-:Y:S01]  /*0240*/  LEA.HI R9, R5.reuse, R10.reuse, RZ, 0x3 ;  /* 0x0000000a05097211 */ /* 0x0c0fe200078f18ff */
[----:B------:R-:W-:Y:S01]  /*0250*/  ULDC UR15, c[0x0][0x1c0] ;  /* 0x00007000000f7ab9 */ /* 0x000fe20000000800 */
[CC--:B------:R-:W-:Y:S01]  /*0260*/  LEA.HI R13, R5.reuse, R10.reuse, RZ, 0x6 ;  /* 0x0000000a050d7211 */ /* 0x0c0fe200078f30ff */
[----:B------:R-:W-:Y:S01]  /*0270*/  UIMAD.WIDE UR38, UR49, UR38, URZ ;  /* 0x00000026312672a5 */ /* 0x000fe2000f8e023f */
[----:B------:R-:W-:Y:S01]  /*0280*/  LEA.HI R5, R5, R10, RZ, 0x2 ;  /* 0x0000000a05057211 */ /* 0x000fe200078f10ff */
[----:B------:R-:W-:Y:S01]  /*0290*/  UIMAD UR50, UR40, UR49, URZ ;  /* 0x00000031283272a4 */ /* 0x000fe2000f8e023f */
[----:B------:R-:W-:Y:S01]  /*02a0*/  LOP3.LUT R3, R0, 0xfffffff0, RZ, 0xc0, !PT ;  /* 0xfffffff000037812 */ /* 0x000fe200078ec0ff */
[----:B------:R-:W-:Y:S01]  /*02b0*/  UIMAD UR59, UR8, UR7, UR59 ;  /* 0x00000007083b72a4 */ /* 0x000fe2000f8e023b */
        /* <DEDUP_REMOVED lines=8> */
[----:B------:R-:W-:Y:S01]  /*0340*/  SHF.R.S32.HI R2, RZ, 0x1f, R2 ;  /* 0x0000001fff027819 */ /* 0x000fe20000011402 */
[----:B------:R-:W-:Y:S01]  /*0350*/  UIMAD UR7, UR37, UR15, UR40 ;  /* 0x0000000f250772a4 */ /* 0x000fe2000f8e0228 */
[----:B------:R-:W-:Y:S01]  /*0360*/  LEA.HI R0, R0, R3, RZ, 0x1 ;  /* 0x0000000300007211 */ /* 0x000fe200078f08ff */
[----:B------:R-:W-:Y:S01]  /*0370*/  ULDC UR16, c[0x0][0x1c0] ;  /* 0x0000700000107ab9 */ /* 0x000fe20000000800 */
[----:B------:R-:W-:Y:S01]  /*0380*/  LEA.HI R2, R2, R4, RZ, 0x2 ;  /* 0x0000000402027211 */ /* 0x000fe200078f10ff */
[----:B------:R-:W-:Y:S01]  /*0390*/  ULDC UR12, c[0x0][0x1c0] ;  /* 0x00007000000c7ab9 */ /* 0x000fe20000000800 */
[----:B------:R-:W-:Y:S01]  /*03a0*/  LOP3.LUT R7, R9, 0xfffffff8, RZ, 0xc0, !PT ;  /* 0xfffffff809077812 */ /* 0x000fe200078ec0ff */
[----:B------:R-:W-:Y:S01]  /*03b0*/  UIMAD UR56, UR9, UR37, URZ ;  /* 0x00000025093872a4 */ /* 0x000fe2000f8e023f */
[----:B------:R-:W-:Y:S01]  /*03c0*/  LOP3.LUT R0, R0, 0xfffffffe, RZ, 0xc0, !PT ;  /* 0xfffffffe00007812 */ /* 0x000fe200078ec0ff */
[----:B------:R-:W-:Y:S01]  /*03d0*/  UIMAD UR8, UR37, UR12, UR40 ;  /* 0x0000000c250872a4 */ /* 0x000fe2000f8e0228 */
[----:B------:R-:W-:Y:S01]  /*03e0*/  LOP3.LUT R2, R2, 0xfffffffc, RZ, 0xc0, !PT ;  /* 0xfffffffc02027812 */ /* 0x000fe200078ec0ff */
[----:B------:R-:W-:Y:S01]  /*03f0*/  IMAD.IADD R7, R10, 0x1, -R7 ;  /* 0x000000010a077824 */ /* 0x000fe200078e0a07 */
[----:B------:R-:W-:Y:S01]  /*0400*/  @!UP5 UIMAD UR9, UR37, UR16, UR40 ;  /* 0x000000102509d2a4 */ /* 0x000fe2000f8e0228 */
[----:B------:R-:W-:Y:S01]  /*0410*/  IMAD.IADD R10, R3, 0x1, -R0 ;  /* 0x00000001030a7824 */ /* 0x000fe200078e0a00 */
[--C-:B------:R-:W-:Y:S01]  /*0420*/  SHF.R.S32.HI R3, RZ, 0x2, R5.reuse ;  /* 0x00000002ff037819 */ /* 0x100fe20000011405 */
[----:B------:R-:W-:Y:S01]  /*0430*/  IMAD.IADD R16, R4, 0x1, -R2 ;  /* 0x0000000104107824 */ /* 0x000fe200078e0a02 */
[----:B------:R-:W-:Y:S01]  /*0440*/  SHF.R.S32.HI R0, RZ, 0x1f, R5 ;  /* 0x0000001fff007819 */ /* 0x000fe20000011405 */
[----:B------:R-:W-:Y:S01]  /*0450*/  IMAD.SHL.U32 R5, R7, 0x8, RZ ;  /* 0x0000000807057824 */ /* 0x000fe200078e00ff */
[----:B------:R-:W-:Y:S01]  /*0460*/  SHF.R.S32.HI R4, RZ, 0x3, R9 ;  /* 0x00000003ff047819 */ /* 0x000fe20000011409 */
[----:B------:R-:W-:Y:S01]  /*0470*/  USHF.L.U32 UR48, UR49, 0x7, URZ ;  /* 0x0000000731307899 */ /* 0x000fe2000800063f */
[----:B------:R-:W-:Y:S01]  /*0480*/  SHF.R.S32.HI R2, RZ, 0x1f, R6 ;  /* 0x0000001fff027819 */ /* 0x000fe20000011406 */
[----:B------:R-:W-:Y:S01]  /*0490*/  STL [R1+0x10], R16 ;  /* 0x0000101001007387 */ /* 0x000fe20000100800 */
[----:B------:R-:W-:Y:S01]  /*04a0*/  LEA.HI R0, R0, R3, RZ, 0x3 ;  /* 0x0000000300007211 */ /* 0x000fe200078f18ff */
[----:B------:R-:W-:Y:S01]  /*04b0*/  IMAD.SHL.U32 R4, R4, 0x40, RZ ;  /* 0x0000004004047824 */ /* 0x000fe200078e00ff */
[----:B------:R-:W-:Y:S01]  /*04c0*/  LEA.HI R236, R2, R6, RZ, 0x2 ;  /* 0x0000000602ec7211 */ /* 0x000fe200078f10ff */
[----:B------:R-:W-:Y:S01]  /*04d0*/  USHF.L.U32 UR43, UR7, 0x5, URZ ;  /* 0x00000005072b7899 */ /* 0x000fe2000800063f */
[----:B------:R-:W-:Y:S01]  /*04e0*/  LOP3.LUT R2, R0, 0xfffffff8, RZ, 0xc0, !PT ;  /* 0xfffffff800027812 */ /* 0x000fe200078ec0ff */
[----:B------:R-:W-:Y:S01]  /*04f0*/  ULDC UR53, c[0x0][0x214] ;  /* 0x0000850000357ab9 */ /* 0x000fe20000000800 */
[----:B------:R-:W-:Y:S01]  /*0500*/  LOP3.LUT R0, R4, 0x1c0, RZ, 0xc0, !PT ;  /* 0x000001c004007812 */ /* 0x000fe200078ec0ff */
[----:B------:R-:W-:Y:S01]  /*0510*/  ULDC UR60, c[0x0][0x1c8] ;  /* 0x00007200003c7ab9 */ /* 0x000fe20000000800 */
[----:B------:R-:W-:Y:S01]  /*0520*/  SHF.R.S32.HI R4, RZ, 0x1f, R8 ;  /* 0x0000001fff047819 */ /* 0x000fe20000011408 */
[----:B------:R-:W-:Y:S01]  /*0530*/  IMAD.IADD R6, R3, 0x1, -R2 ;  /* 0x0000000103067824 */ /* 0x000fe200078e0a02 */
[----:B------:R-:W-:Y:S01]  /*0540*/  LOP3.LUT R3, R0, 0x38, R5, 0xf8, !PT ;  /* 0x0000003800037812 */ /* 0x000fe200078ef805 */
[----:B------:R-:W-:Y:S01]  /*0550*/  ULDC UR54, c[0x0][0x224] ;  /* 0x0000890000367ab9 */ /* 0x000fe20000000800 */
[----:B------:R-:W-:Y:S01]  /*0560*/  SHF.R.U32.HI R2, RZ, 0x3, R0 ;  /* 0x00000003ff027819 */ /* 0x000fe20000011600 */
[----:B------:R-:W-:Y:S01]  /*0570*/  @UP5 UIMAD UR58, UR37, UR53, URZ ;  /* 0x00000035253a52a4 */ /* 0x000fe2000f8e023f */
[----:B------:R-:W-:Y:S01]  /*0580*/  LEA.HI R11, R4, R8, RZ, 0x3 ;  /* 0x00000008040b7211 */ /* 0x000fe200078f18ff */
[----:B------:R-:W-:Y:S01]  /*0590*/  ULDC.64 UR4, c[0x0][0x118] ;  /* 0x0000460000047ab9 */ /* 0x000fe20000000a00 */
[----:B------:R-:W-:Y:S01]  /*05a0*/  LOP3.LUT R3, R3, R2, RZ, 0x3c, !PT ;  /* 0x0000000203037212 */ /* 0x000fe200078e3cff */
[----:B------:R-:W-:Y:S01]  /*05b0*/  IMAD.SHL.U32 R2, R13, 0x8, RZ ;  /* 0x000000080d027824 */ /* 0x000fe200078e00ff */
[----:B------:R-:W-:Y:S01]  /*05c0*/  LOP3.LUT R0, R11, 0xfffffff8, RZ, 0xc0, !PT ;  /* 0xfffffff80b007812 */ /* 0x000fe200078ec0ff */
[----:B------:R-:W-:Y:S01]  /*05d0*/  ULDC UR42, c[0x0][0x2e8] ;  /* 0x0000ba00002a7ab9 */ /* 0x000fe20000000800 */
[----:B------:R-:W-:Y:S01]  /*05e0*/  LOP3.LUT R4, R6, 0x1, RZ, 0xc0, !PT ;  /* 0x0000000106047812 */ /* 0x000fe200078ec0ff */
[----:B------:R-:W-:Y:S01]  /*05f0*/  ULDC.U8 UR6, c[0x0][0x2d8] ;  /* 0x0000b60000067ab9 */ /* 0x000fe20000000000 */
[----:B------:R-:W-:Y:S01]  /*0600*/  LOP3.LUT R2, R3, 0xfffffe00, R2, 0xf8, !PT ;  /* 0xfffffe0003027812 */ /* 0x000fe200078ef802 */
[----:B------:R-:W-:Y:S01]  /*0610*/  IMAD.IADD R12, R8, 0x1, -R0 ;  /* 0x00000001080c7824 */ /* 0x000fe200078e0a00 */
[----:B------:R-:W-:Y:S01]  /*0620*/  SHF.R.S32.HI R8, RZ, 0x7, R14 ;  /* 0x00000007ff087819 */ /* 0x000fe2000001140e */
[C---:B------:R-:W-:Y:S01]  /*0630*/  IMAD.SHL.U32 R0, R7.reuse, 0x40, RZ ;  /* 0x0000004007007824 */ /* 0x040fe200078e00ff */
[----:B------:R-:W-:Y:S01]  /*0640*/  ISETP.NE.U32.AND P0, PT, R4, 0x1, PT ;  /* 0x000000010400780c */ /* 0x000fe20003f05070 */
[----:B------:R1:W-:Y:S01]  /*0650*/  STL [R1+0xc], R2 ;  /* 0x00000c0201007387 */ /* 0x0003e20000100800 */
[----:B------:R-:W-:Y:S01]  /*0660*/  IMAD.SHL.U32 R3, R10, 0x200, RZ ;  /* 0x000002000a037824 */ /* 0x000fe200078e00ff */
[C---:B------:R-:W-:Y:S01]  /*0670*/  LOP3.LUT P4, RZ, R7.reuse, 0x2, RZ, 0xc0, !PT ;  /* 0x0000000207ff7812 */ /* 0x040fe2000788c0ff */
[----:B------:R-:W-:Y:S01]  /*0680*/  ULOP3.LUT UR60, UR40, UR60, URZ, 0x3c, !UPT ;  /* 0x0000003c283c7292 */ /* 0x000fe2000f8e3c3f */
[----:B------:R-:W-:Y:S01]  /*0690*/  LOP3.LUT R0, R0, 0x1c0, RZ, 0xc0, !PT ;  /* 0x000001c000007812 */ /* 0x000fe200078ec0ff */
[----:B------:R-:W-:Y:S01]  /*06a0*/  USHF.R.S32.HI UR61, URZ, 0x1f, UR40 ;  /* 0x0000001f3f3d7899 */ /* 0x000fe20008011428 */
[----:B------:R-:W-:Y:S01]  /*06b0*/  LOP3.LUT P3, RZ, R7, 0x4, RZ, 0xc0, !PT ;  /* 0x0000000407ff7812 */ /* 0x000fe2000786c0ff */
[----:B------:R-:W-:Y:S01]  /*06c0*/  IMAD.U32 R7, RZ, RZ, UR17 ;  /* 0x00000011ff077e24 */ /* 0x000fe2000f8e00ff */
[----:B------:R-:W-:Y:S01]  /*06d0*/  LOP3.LUT R170, R0, 0x8, R9, 0xf8, !PT ;  /* 0x0000000800aa7812 */ /* 0x000fe200078ef809 */
[----:B------:R-:W-:Y:S01]  /*06e0*/  IMAD.SHL.U32 R7, R15, 0x2, RZ ;  /* 0x000000020f077824 */ /* 0x000fe200078e00ff */
[----:B------:R-:W-:Y:S01]  /*06f0*/  R2P PR, R6, 0x6 ;  /* 0x0000000606007804 */ /* 0x000fe20000000000 */
[----:B------:R-:W-:Y:S01]  /*0700*/  UIMAD.WIDE.U32 UR44, UR38, UR46, URZ ;  /* 0x0000002e262c72a5 */ /* 0x000fe2000f8e003f */
[----:B------:R-:W-:Y:S01]  /*0710*/  SEL R172, R230, 0xffffffe0, !P4 ;  /* 0xffffffe0e6ac7807 */ /* 0x000fe20006000000 */
[----:B------:R-:W-:Y:S01]  /*0720*/  UIMAD UR55, UR39, UR46, URZ ;  /* 0x0000002e273772a4 */ /* 0x000fe2000f8e023f */
[----:B------:R-:W-:Y:S01]  /*0730*/  SEL R228, R228, 0x10, !P0 ;  /* 0x00000010e4e47807 */ /* 0x000fe20004000000 */
[----:B------:R-:W-:Y:S01]  /*0740*/  USHF.R.S32.HI UR57, URZ, 0x1f, UR50 ;  /* 0x0000001f3f397899 */ /* 0x000fe20008011432 */
[----:B------:R-:W-:Y:S01]  /*0750*/  SEL R230, R230, 0xffffffe0, !P1 ;  /* 0xffffffe0e6e67807 */ /* 0x000fe20004800000 */
[----:B------:R-:W-:-:S02]  /*0760*/  UIMAD UR54, UR8, UR54, URZ ;  /* 0x00000036083672a4 */ /* 0x000fc4000f8e023f */
[----:B------:R-:W-:Y:S02]  /*0770*/  @!UP5 UIMAD UR53, UR9, UR53, URZ ;  /* 0x000000350935d2a4 */ /* 0x000fe4000f8e023f */
[----:B------:R-:W-:Y:S02]  /*0780*/  USHF.R.S32.HI UR52, URZ, 0x1f, UR48 ;  /* 0x0000001f3f347899 */ /* 0x000fe40008011430 */
[----:B------:R-:W-:Y:S01]  /*0790*/  USHF.R.S32.HI UR51, URZ, 0x1f, UR43 ;  /* 0x0000001f3f337899 */ /* 0x000fe2000801142b */
[----:B-1----:R-:W-:Y:S01]  /*07a0*/  IMAD.SHL.U32 R2, R16, 0x10, RZ ;  /* 0x0000001010027824 */ /* 0x002fe200078e00ff */
[----:B------:R-:W-:-:S04]  /*07b0*/  UMOV UR41, 0xffffc000 ;  /* 0xffffc00000297882 */ /* 0x000fc80000000000 */
[----:B------:R-:W-:Y:S02]  /*07c0*/  LOP3.LUT R5, R0, 0x30, R2, 0xf8, !PT ;  /* 0x0000003000057812 */ /* 0x000fe400078ef802 */
[----:B------:R-:W-:Y:S02]  /*07d0*/  SHF.R.U32.HI R0, RZ, 0x3, R0 ;  /* 0x00000003ff007819 */ /* 0x000fe40000011600 */
[----:B------:R-:W-:Y:S01]  /*07e0*/  LOP3.LUT R4, R5, 0x8, R9, 0xf8, !PT ;  /* 0x0000000805047812 */ /* 0x000fe200078ef809 */
[----:B------:R-:W-:Y:S01]  /*07f0*/  IMAD R5, R8, 0x2000, R7 ;  /* 0x0000200008057824 */ /* 0x000fe200078e0207 */
        /* <DEDUP_REMOVED lines=22> */
[----:B------:R-:W-:Y:S02]  /*0960*/  IMAD.U32 R0, RZ, RZ, UR11 ;  /* 0x0000000bff007e24 */ /* 0x000fe4000f8e00ff */
[----:B------:R-:W-:Y:S01]  /*0970*/  IMAD.U32 R4, RZ, RZ, UR10 ;  /* 0x0000000aff047e24 */ /* 0x000fe2000f8e00ff */
[----:B------:R-:W-:Y:S01]  /*0980*/  LOP3.LUT R5, R2, 0x8, R5, 0xf8, !PT ;  /* 0x0000000802057812 */ /* 0x000fe200078ef805 */
[----:B------:R-:W-:Y:S01]  /*0990*/  IMAD.SHL.U32 R0, R11, 0x40, RZ ;  /* 0x000000400b007824 */ /* 0x000fe200078e00ff */
[----:B------:R-:W-:Y:S01]  /*09a0*/  SHF.R.U32.HI R4, RZ, 0x3, R2 ;  /* 0x00000003ff047819 */ /* 0x000fe20000011602 */
[----:B------:R-:W-:-:S02]  /*09b0*/  IMAD R6, R16, 0x400, R7 ;  /* 0x0000040010067824 */ /* 0x000fc400078e0207 */
[----:B------:R-:W-:Y:S01]  /*09c0*/  IMAD.SHL.U32 R226, R226, 0x2, RZ ;  /* 0x00000002e2e27824 */ /* 0x000fe200078e00ff */
[----:B------:R-:W-:Y:S01]  /*09d0*/  LOP3.LUT R0, R0, 0xfffffe00, RZ, 0xc0, !PT ;  /* 0xfffffe0000007812 */ /* 0x000fe200078ec0ff */
[----:B------:R-:W-:Y:S01]  /*09e0*/  IMAD.IADD R6, R6, 0x1, R8 ;  /* 0x0000000106067824 */ /* 0x000fe200078e0208 */
[----:B------:R-:W-:Y:S01]  /*09f0*/  LOP3.LUT R5, R5, R4, RZ, 0x3c, !PT ;  /* 0x0000000405057212 */ /* 0x000fe200078e3cff */
[----:B------:R-:W-:Y:S01]  /*0a00*/  IMAD.IADD R229, R226, 0x1, R228 ;  /* 0x00000001e2e57824 */ /* 0x000fe200078e02e4 */
[----:B------:R-:W-:Y:S01]  /*0a10*/  LOP3.LUT R2, R4, R9, R2, 0x1e, !PT ;  /* 0x0000000904027212 */ /* 0x000fe200078e1e02 */
[----:B------:R-:W-:Y:S02]  /*0a20*/  IMAD.MOV.U32 R4, RZ, RZ, 0x40 ;  /* 0x00000040ff047424 */ /* 0x000fe400078e00ff */
        /* <DEDUP_REMOVED lines=32> */
[----:B------:R-:W-:Y:S02]  /*0c30*/  IMAD.IADD R172, R172, 0x1, R171 ;  /* 0x00000001acac7824 */ /* 0x000fe400078e02ab */
[----:B------:R-:W-:Y:S01]  /*0c40*/  IMAD.SHL.U32 R174, R178, 0x2, RZ ;  /* 0x00000002b2ae7824 */ /* 0x000fe200078e00ff */
        /* <DEDUP_REMOVED lines=12> */
.L_x_2235:
        /* <DEDUP_REMOVED lines=53> */
.L_x_2189:
        /* <DEDUP_REMOVED lines=28> */
[----:B------:R-:W-:Y:S02]  /*1220*/  ULDC UR18, c[0x0][0x2e4] ;  /* 0x0000b90000127ab9 */ /* 0x000fe40000000800 */
[----:B------:R-:W-:Y:S02]  /*1230*/  USEL UR28, UR10, UR8, !UP3 ;  /* 0x000000080a1c7287 */ /* 0x000fe4000d800000 */
[----:B------:R-:W-:Y:S02]  /*1240*/  UIADD3 UR10, UR12, 0x80, UR20 ;  /* 0x000000800c0a7890 */ /* 0x000fe4000fffe014 */
[----:B------:R-:W-:Y:S02]  /*1250*/  UIMAD UR8, UR15, UR17, URZ ;  /* 0x000000110f0872a4 */ /* 0x000fe4000f8e023f */
[----:B------:R-:W-:-:S02]  /*1260*/  UIADD3 UR10, UR10, UR18, -UR7 ;  /* 0x000000120a0a7290 */ /* 0x000fc4000fffe807 */
[----:B------:R-:W-:Y:S02]  /*1270*/  UIADD3 UR27, UR11, UR13, URZ ;  /* 0x0000000d0b1b7290 */ /* 0x000fe4000fffe03f */
        /* <DEDUP_REMOVED lines=33> */
.L_x_2191:
        /* <DEDUP_REMOVED lines=18> */
.L_x_2192:
        /* <DEDUP_REMOVED lines=71> */
.L_x_2193:
[----:B------:R-:W-:Y:S02]  /*1a20*/  UMOV UR10, UR54 ;  /* 0x00000036000a7c82 */ /* 0x000fe40008000000 */
.L_x_2194:
[----:B------:R-:W1:Y:S01]  /*1a30*/  S2R R30, SR_TID.X ;  /* 0x00000000001e7919 */ /* 0x000e620000002100 */
[----:B------:R-:W-:Y:S01]  /*1a40*/  UIADD3 UR8, UP4, UP3, UR8, UR48, UR50 ;  /* 0x0000003008087290 */ /* 0x000fe2000fb9e032 */
[----:B------:R-:W-:Y:S01]  /*1a50*/  IMAD.U32 R12, RZ, RZ, UR5 ;  /* 0x00000005ff0c7e24 */ /* 0x000fe2000f8e00ff */
[----:B------:R-:W-:Y:S01]  /*1a60*/  ULDC UR32, c[0x0][0x2e8] ;  /* 0x0000ba0000207ab9 */ /* 0x000fe20000000800 */
[----:B------:R-:W-:Y:S01]  /*1a70*/  IMAD.U32 R11, RZ, RZ, UR4 ;  /* 0x00000004ff0b7e24 */ /* 0x000fe2000f8e00ff */
[----:B------:R-:W-:Y:S01]  /*1a80*/  UIADD3 UR19, UP2, UP1, UR19, UR8, UR21 ;  /* 0x0000000813137290 */ /* 0x000fe2000f95e015 */
[----:B------:R-:W-:Y:S01]  /*1a90*/  IMAD.U32 R10, RZ, RZ, UR18 ;  /* 0x00000012ff0a7e24 */ /* 0x000fe2000f8e00ff */
[----:B------:R-:W-:Y:S01]  /*1aa0*/  UIADD3.X UR8, UR11, UR52, UR57, UP4, UP3 ;  /* 0x000000340b087290 */ /* 0x000fe2000a7e6439 */
[----:B------:R-:W-:Y:S01]  /*1ab0*/  IMAD.MOV.U32 R32, RZ, RZ, c[0x0][0x190] ;  /* 0x00006400ff207624 */ /* 0x000fe200078e00ff */
[----:B------:R-:W-:Y:S01]  /*1ac0*/  UMOV UR21, 0x4 ;  /* 0x0000000400157882 */ /* 0x000fe20000000000 */
[----:B------:R-:W-:Y:S01]  /*1ad0*/  IMAD.MOV.U32 R14, RZ, RZ, c[0x0][0x370] ;  /* 0x0000dc00ff0e7624 */ /* 0x000fe200078e00ff */
[----:B------:R-:W-:Y:S01]  /*1ae0*/  UIADD3.X UR17, UR13, UR8, UR17, UP2, UP1 ;  /* 0x000000080d117290 */ /* 0x000fe200097e2411 */
[----:B------:R-:W-:Y:S01]  /*1af0*/  BSSY B1, `(.L_x_2190) ;  /* 0x0000b0e000017945 */ /* 0x000fe20003800000 */
[----:B------:R-:W-:Y:S01]  /*1b00*/  ULDC.64 UR4, c[0x0][0x3c8] ;  /* 0x0000f20000047ab9 */ /* 0x000fe20000000a00 */
[----:B------:R-:W-:Y:S01]  /*1b10*/  IMAD.SHL.U32 R24, R32, 0x20, RZ ;  /* 0x0000002020187824 */ /* 0x000fe200078e00ff */
[----:B------:R-:W-:Y:S01]  /*1b20*/  ULDC.64 UR8, c[0x0][0x1a8] ;  /* 0x00006a0000087ab9 */ /* 0x000fe20000000a00 */
[----:B------:R-:W-:Y:S01]  /*1b30*/  IMAD.SHL.U32 R13, R14, 0x20, RZ ;  /* 0x000000200e0d7824 */ /* 0x000fe200078e00ff */
[----:B------:R-:W-:-:S04]  /*1b40*/  UIMAD UR8, UR61, UR8, URZ ;  /* 0x000000083d0872a4 */ /* 0x000fc8000f8e023f */
[----:B------:R-:W-:Y:S01]  /*1b50*/  UIMAD UR15, UR40, UR9, UR8 ;  /* 0x00000009280f72a4 */ /* 0x000fe2000f8e0208 */
[----:B-1----:R-:W-:Y:S02]  /*1b60*/  SHF.R.S32.HI R31, RZ, 0x1f, R30 ;  /* 0x0000001fff1f7819 */ /* 0x002fe4000001141e */
[----:B------:R-:W-:Y:S02]  /*1b70*/  ULDC.64 UR8, c[0x0][0x378] ;  /* 0x0000de0000087ab9 */ /* 0x000fe40000000a00 */
[----:B------:R-:W-:Y:S01]  /*1b80*/  UIMAD UR8, UR61, UR8, URZ ;  /* 0x000000083d0872a4 */ /* 0x000fe2000f8e023f */
[----:B------:R-:W-:-:S03]  /*1b90*/  LEA.HI R4, R31, R30, RZ, 0x3 ;  /* 0x0000001e1f047211 */ /* 0x000fc600078f18ff */
[----:B------:R-:W-:Y:S01]  /*1ba0*/  UIMAD UR13, UR40, UR9, UR8 ;  /* 0x00000009280d72a4 */ /* 0x000fe2000f8e0208 */
[----:B------:R-:W-:Y:S02]  /*1bb0*/  SHF.R.S32.HI R0, RZ, 0x3, R4 ;  /* 0x00000003ff007819 */ /* 0x000fe40000011404 */
        /* <DEDUP_REMOVED lines=9> */
[----:B------:R-:W-:-:S02]  /*1c50*/  UIADD3 UR8, UR18, UR10, URZ ;  /* 0x0000000a12087290 */ /* 0x000fc4000fffe03f */
[----:B------:R-:W-:Y:S01]  /*1c60*/  UIADD3 UR10, UR18, UR16, URZ ;  /* 0x00000010120a7290 */ /* 0x000fe2000fffe03f */
[----:B------:R-:W-:Y:S01]  /*1c70*/  IMAD R9, R9, c[0x0][0x190], RZ ;  /* 0x0000640009097a24 */ /* 0x000fe200078e02ff */
[--C-:B------:R-:W-:Y:S01]  /*1c80*/  SHF.R.S32.HI R5, RZ, 0x1f, R4.reuse ;  /* 0x0000001fff057819 */ /* 0x100fe20000011404 */
[----:B------:R-:W-:Y:S01]  /*1c90*/  UIMAD.WIDE UR8, UR8, UR21, UR4 ;  /* 0x00000015080872a5 */ /* 0x000fe2000f8e0204 */
[----:B------:R1:W2:Y:S03]  /*1ca0*/  R2UR UR4, R11 ;  /* 0x000000000b0473c2 */ /* 0x0002a600000e0000 */
[----:B------:R-:W-:-:S04]  /*1cb0*/  IMAD.WIDE.U32 R6, R2, c[0x0][0x190], R4 ;  /* 0x0000640002067a25 */ /* 0x000fc800078e0004 */
[----:B------:R-:W-:Y:S01]  /*1cc0*/  IMAD R2, R2, c[0x0][0x194], R9 ;  /* 0x0000650002027a24 */ /* 0x000fe200078e0209 */
[----:B------:R-:W-:Y:S01]  /*1cd0*/  IADD3 R8, P1, R6, UR28, RZ ;  /* 0x0000001c06087c10 */ /* 0x000fe2000ff3e0ff */
[----:B------:R-:W-:Y:S01]  /*1ce0*/  UMOV UR28, UR8 ;  /* 0x00000008001c7c82 */ /* 0x000fe20008000000 */
[----:B------:R-:W-:Y:S01]  /*1cf0*/  IADD3 R6, P2, R4, UR23, RZ ;  /* 0x0000001704067c10 */ /* 0x000fe2000ff5e0ff */
[----:B------:R-:W-:Y:S01]  /*1d00*/  UIADD3 UR8, -UR7, UR12, UR20 ;  /* 0x0000000c07087290 */ /* 0x000fe2000fffe114 */
[----:B------:R-:W-:Y:S01]  /*1d10*/  IADD3.X R9, R7, UR27, R2, P1, !PT ;  /* 0x0000001b07097c10 */ /* 0x000fe20008ffe402 */
[----:B------:R3:W4:Y:S01]  /*1d20*/  R2UR UR5, R12 ;  /* 0x000000000c0573c2 */ /* 0x00072200000e0000 */
[----:B------:R-:W-:Y:S01]  /*1d30*/  LEA.HI R7, R31, R30, RZ, 0x5 ;  /* 0x0000001e1f077211 */ /* 0x000fe200078f28ff */
[----:B------:R-:W-:Y:S02]  /*1d40*/  UIADD3 UR8, UR8, -UR32, URZ ;  /* 0x8000002008087290 */ /* 0x000fe4000fffe03f */
[----:B------:R-:W-:Y:S01]  /*1d50*/  UMOV UR27, UR9 ;  /* 0x00000009001b7c82 */ /* 0x000fe20008000000 */
[----:B------:R-:W-:Y:S01]  /*1d60*/  LOP3.LUT R2, R7, 0xffffffe0, RZ, 0xc0, !PT ;  /* 0xffffffe007027812 */ /* 0x000fe200078ec0ff */
[----:B------:R-:W-:Y:S01]  /*1d70*/  USHF.R.S32.HI UR32, URZ, 0x1f, UR8 ;  /* 0x0000001f3f207899 */ /* 0x000fe20008011408 */
[----:B------:R-:W-:-:S03]  /*1d80*/  SHF.R.S32.HI R7, RZ, 0x5, R7 ;  /* 0x00000005ff077819 */ /* 0x000fc60000011407 */
[----:B------:R-:W-:Y:S01]  /*1d90*/  IMAD.IADD R28, R30, 0x1, -R2 ;  /* 0x000000011e1c7824 */ /* 0x000fe200078e0a02 */
[----:B------:R-:W-:Y:S02]  /*1da0*/  ULEA.HI UR32, UR32, UR8, URZ, 0x7 ;  /* 0x0000000820207291 */ /* 0x000fe4000f8f383f */
[----:B------:R-:W-:Y:S01]  /*1db0*/  UIADD3 UR8, UR26, -0x1, URZ ;  /* 0xffffffff1a087890 */ /* 0x000fe2000fffe03f */
[----:B------:R-:W-:Y:S01]  /*1dc0*/  IMAD R2, R7, UR49, R28 ;  /* 0x0000003107027c24 */ /* 0x000fe2000f8e021c */
[----:B------:R-:W-:Y:S01]  /*1dd0*/  IADD3.X R7, R5, UR24, RZ, P2, !PT ;  /* 0x0000001805077c10 */ /* 0x000fe200097fe4ff */
[----:B------:R-:W-:-:S03]  /*1de0*/  USHF.R.S32.HI UR32, URZ, 0x7, UR32 ;  /* 0x000000073f207899 */ /* 0x000fc60008011420 */
[----:B-1----:R-:W-:Y:S01]  /*1df0*/  IADD3 R11, P1, R2, UR19, RZ ;  /* 0x00000013020b7c10 */ /* 0x002fe2000ff3e0ff */
[----:B------:R-:W-:Y:S01]  /*1e00*/  IMAD.WIDE.U32 R6, R10, c[0x0][0x370], R6 ;  /* 0x0000dc000a067a25 */ /* 0x000fe200078e0006 */
[----:B------:R-:W-:Y:S02]  /*1e10*/  UISETP.LT.AND UP1, UPT, URZ, UR32, UPT ;  /* 0x000000203f00728c */ /* 0x000fe4000bf21270 */
[----:B------:R-:W-:Y:S01]  /*1e20*/  LEA.HI.X.SX32 R183, R2, UR17, 0x1, P1 ;  /* 0x0000001102b77c11 */ /* 0x000fe200088f0eff */
[----:B------:R-:W-:Y:S01]  /*1e30*/  IMAD.U32 R2, RZ, RZ, UR40 ;  /* 0x00000028ff027e24 */ /* 0x000fe2000f8e00ff */
[----:B------:R-:W-:Y:S01]  /*1e40*/  IADD3 R7, R7, UR11, RZ ;  /* 0x0000000b07077c10 */ /* 0x000fe2000fffe0ff */
[----:B------:R-:W-:Y:S01]  /*1e50*/  USEL UR32, URZ, UR32, !UP1 ;  /* 0x000000203f207287 */ /* 0x000fe2000c800000 */
[----:B------:R-:W-:Y:S01]  /*1e60*/  LEA R184, P1, R11, c[0x0][0x350], 0x2 ;  /* 0x0000d4000bb87a11 */ /* 0x000fe200078210ff */
[----:B------:R-:W-:Y:S01]  /*1e70*/  IMAD.WIDE.U32 R8, R2, c[0x0][0x1a8], R8 ;  /* 0x00006a0002087a25 */ /* 0x000fe200078e0008 */
[----:B------:R-:W-:-:S02]  /*1e80*/  ULDC.64 UR18, c[0x0][0x200] ;  /* 0x0000800000127ab9 */ /* 0x000fc40000000a00 */
[----:B------:R-:W-:Y:S01]  /*1e90*/  LEA.HI.X R183, R11, c[0x0][0x354], R183, 0x2, P1 ;  /* 0x0000d5000bb77a11 */ /* 0x000fe200008f14b7 */
[----:B------:R-:W-:Y:S01]  /*1ea0*/  IMAD.WIDE.U32 R6, R2, c[0x0][0x378], R6 ;  /* 0x0000de0002067a25 */ /* 0x000fe200078e0006 */
[----:B------:R-:W-:Y:S01]  /*1eb0*/  UISETP.GT.AND UP1, UPT, UR26, UR32, UPT ;  /* 0x000000201a00728c */ /* 0x000fe2000bf24270 */
[----:B------:R-:W-:Y:S01]  /*1ec0*/  IADD3 R9, R9, UR15, RZ ;  /* 0x0000000f09097c10 */ /* 0x000fe2000fffe0ff */
[----:B------:R-:W-:Y:S01]  /*1ed0*/  UIMAD.WIDE UR10, UR10, UR21, UR18 ;  /* 0x000000150a0a72a5 */ /* 0x000fe2000f8e0212 */
[----:B------:R-:W-:Y:S01]  /*1ee0*/  IMAD R2, R29, c[0x0][0x370], RZ ;  /* 0x0000dc001d027a24 */ /* 0x000fe200078e02ff */
[----:B------:R-:W-:Y:S01]  /*1ef0*/  IADD3 R7, R7, UR13, RZ ;  /* 0x0000000d07077c10 */ /* 0x000fe2000fffe0ff */
[----:B------:R-:W-:Y:S01]  /*1f00*/  IMAD.MOV.U32 R11, RZ, RZ, 0x5 ;  /* 0x00000005ff0b7424 */ /* 0x000fe200078e00ff */
[----:B------:R-:W-:Y:S01]  /*1f10*/  LEA R240, P2, R8, c[0x0][0x160], 0x1 ;  /* 0x0000580008f07a11 */ /* 0x000fe200078408ff */
[C---:B------:R-:W-:Y:S02]  /*1f20*/  IMAD R2, R0.reuse, c[0x0][0x374], R2 ;  /* 0x0000dd0000027a24 */ /* 0x040fe400078e0202 */
[----:B------:R-:W-:Y:S01]  /*1f30*/  IMAD.WIDE.U32 R6, R0, c[0x0][0x370], R6 ;  /* 0x0000dc0000067a25 */ /* 0x000fe200078e0006 */
[----:B------:R-:W-:-:S02]  /*1f40*/  SHF.L.U64.HI R15, R32, R11, c[0x0][0x194] ;  /* 0x00006500200f7619 */ /* 0x000fc4000001020b */
[----:B------:R-:W-:Y:S01]  /*1f50*/  LEA.HI.X R238, R8, c[0x0][0x164], R9, 0x1, P2 ;  /* 0x0000590008ee7a11 */ /* 0x000fe200010f0c09 */
[----:B------:R-:W-:Y:S01]  /*1f60*/  IMAD.IADD R2, R7, 0x1, R2 ;  /* 0x0000000107027824 */ /* 0x000fe200078e0202 */
[----:B------:R-:W-:Y:S02]  /*1f70*/  LEA R239, P1, R6, c[0x0][0x330], 0x1 ;  /* 0x0000cc0006ef7a11 */ /* 0x000fe400078208ff */
[----:B------:R-:W-:Y:S02]  /*1f80*/  SHF.L.U64.HI R11, R14, R11, c[0x0][0x374] ;  /* 0x0000dd000e0b7619 */ /* 0x000fe4000001020b */
[----:B------:R-:W-:Y:S02]  /*1f90*/  LEA.HI.X R237, R6, c[0x0][0x334], R2, 0x1, P1 ;  /* 0x0000cd0006ed7a11 */ /* 0x000fe400008f0c02 */
[----:B------:R-:W-:-:S13]  /*1fa0*/  PLOP3.LUT P1, PT, PT, PT, UP1, 0x80, 0x0 ;  /* 0x000000000000781c */ /* 0x000fda0003f2f018 */
        /* <DEDUP_REMOVED lines=11> */
[----:B------:R-:W-:-:S03]  /*2060*/  UIMAD UR12, UR35, UR11, UR12 ;  /* 0x0000000b230c72a4 */ /* 0x000fc6000f8e020c */
[----:B------:R-:W-:Y:S02]  /*2070*/  ULDC.64 UR10, c[0x0][0x388] ;  /* 0x0000e200000a7ab9 */ /* 0x000fe40000000a00 */
[----:B------:R-:W-:Y:S02]  /*2080*/  UIADD3 UR9, UR9, UR12, URZ ;  /* 0x0000000c09097290 */ /* 0x000fe4000fffe03f */
[----:B------:R-:W-:Y:S02]  /*2090*/  UIMAD UR12, UR34, UR10, URZ ;  /* 0x0000000a220c72a4 */ /* 0x000fe4000f8e023f */
[----:B------:R-:W-:Y:S02]  /*20a0*/  UIMAD.WIDE.U32 UR8, UR37, UR10, UR8 ;  /* 0x0000000a250872a5 */ /* 0x000fe4000f8e0008 */
[----:B------:R-:W-:-:S04]  /*20b0*/  UIMAD UR11, UR37, UR11, UR12 ;  /* 0x0000000b250b72a4 */ /* 0x000fc8000f8e020c */
[----:B------:R-:W-:Y:S02]  /*20c0*/  UIADD3 UR16, UR9, UR11, URZ ;  /* 0x0000000b09107290 */ /* 0x000fe4000fffe03f */
[----:B------:R-:W-:Y:S02]  /*20d0*/  UMOV UR15, UR8 ;  /* 0x00000008000f7c82 */ /* 0x000fe40008000000 */
.L_x_2196:
        /* <DEDUP_REMOVED lines=18> */
.L_x_2197:
[----:B------:R-:W-:Y:S01]  /*2200*/  ULDC.64 UR8, c[0x0][0x3a0] ;  /* 0x0000e80000087ab9 */ /* 0x000fe20000000a00 */
[----:B------:R-:W-:Y:S01]  /*2210*/  IMAD.U32 R13, RZ, RZ, UR20 ;  /* 0x00000014ff0d7e24 */ /* 0x000fe2000f8e00ff */
[----:B------:R-:W-:Y:S01]  /*2220*/  UIMAD UR8, UR22, UR8, URZ ;  /* 0x00000008160872a4 */ /* 0x000fe2000f8e023f */
[----:B------:R-:W-:Y:S01]  /*2230*/  BSSY B0, `(.L_x_2198) ;  /* 0x0000018000007945 */ /* 0x000fe20003800000 */
[----:B------:R-:W-:Y:S01]  /*2240*/  UIMAD UR7, UR14, -0x80, UR7 ;  /* 0xffffff800e0778a4 */ /* 0x000fe2000f8e0207 */
[----:B------:R-:W-:Y:S01]  /*2250*/  IMAD.WIDE.U32 R6, R13, c[0x0][0x3a0], R4 ;  /* 0x0000e8000d067a25 */ /* 0x000fe200078e0004 */
[----:B------:R-:W-:-:S04]  /*2260*/  UIMAD UR8, UR20, UR9, UR8 ;  /* 0x00000009140872a4 */ /* 0x000fc8000f8e0208 */
[----:B------:R-:W-:Y:S02]  /*2270*/  IADD3 R6, P0, R6, UR15, RZ ;  /* 0x0000000f06067c10 */ /* 0x000fe4000ff1e0ff */
[----:B------:R-:W-:Y:S01]  /*2280*/  MOV R2, UR8 ;  /* 0x0000000800027c02 */ /* 0x000fe20008000f00 */
[----:B------:R-:W-:Y:S01]  /*2290*/  ULDC.64 UR8, c[0x0][0x3b8] ;  /* 0x0000ee0000087ab9 */ /* 0x000fe20000000a00 */
[----:B------:R-:W-:Y:S01]  /*22a0*/  ISETP.GE.AND P3, PT, R0, UR7, PT ;  /* 0x0000000700007c0c */ /* 0x000fe2000bf66270 */
        /* <DEDUP_REMOVED lines=16> */
.L_x_2199:
[----:B------:R-:W-:Y:S05]  /*23b0*/  BSYNC B0 ;  /* 0x0000000000007941 */ /* 0x000fea0003800000 */
.L_x_2198:
        /* <DEDUP_REMOVED lines=15> */
.L_x_2201:
[----:B------:R-:W-:Y:S05]  /*24b0*/  BSYNC B0 ;  /* 0x0000000000007941 */ /* 0x000fea0003800000 */
.L_x_2200:
        /* <DEDUP_REMOVED lines=15> */
.L_x_2203:
[----:B------:R-:W-:Y:S05]  /*25b0*/  BSYNC B0 ;  /* 0x0000000000007941 */ /* 0x000fea0003800000 */
.L_x_2202:
        /* <DEDUP_REMOVED lines=14> */
.L_x_2205:
[----:B------:R-:W-:Y:S05]  /*26a0*/  BSYNC B0 ;  /* 0x0000000000007941 */ /* 0x000fea0003800000 */
.L_x_2204:
[----:B------:R-:W-:Y:S01]  /*26b0*/  ULDC.64 UR8, c[0x0][0x3a8] ;  /* 0x0000ea0000087ab9 */ /* 0x000fe20000000a00 */
[----:B------:R-:W-:Y:S01]  /*26c0*/  IMAD.WIDE.U32 R4, R13, c[0x0][0x3a8], R4 ;  /* 0x0000ea000d047a25 */ /* 0x000fe200078e0004 */
[----:B------:R-:W-:Y:S01]  /*26d0*/  UIMAD UR7, UR22, UR8, URZ ;  /* 0x00000008160772a4 */ /* 0x000fe2000f8e023f */
[----:B------:R-:W-:Y:S03]  /*26e0*/  BSSY B0, `(.L_x_2206) ;  /* 0x0000015000007945 */ /* 0x000fe60003800000 */
        /* <DEDUP_REMOVED lines=20> */
.L_x_2207:
[----:B------:R-:W-:Y:S05]  /*2830*/  BSYNC B0 ;  /* 0x0000000000007941 */ /* 0x000fea0003800000 */
.L_x_2206:
        /* <DEDUP_REMOVED lines=13> */
.L_x_2209:
[----:B------:R-:W-:Y:S05]  /*2910*/  BSYNC B0 ;  /* 0x0000000000007941 */ /* 0x000fea0003800000 */
.L_x_2208:
        /* <DEDUP_REMOVED lines=13> */
.L_x_2211:
[----:B------:R-:W-:Y:S05]  /*29f0*/  BSYNC B0 ;  /* 0x0000000000007941 */ /* 0x000fea0003800000 */
.L_x_2210:
        /* <DEDUP_REMOVED lines=12> */
.L_x_2195:
[----:B------:R-:W2:Y:S01]  /*2ac0*/  LDL R25, [R1+0xc] ;  /* 0x00000c0001197983 */ /* 0x000ea20000100800 */
[----:B------:R-:W-:Y:S01]  /*2ad0*/  ULDC.64 UR16, c[0x0][0x198] ;  /* 0x0000660000107ab9 */ /* 0x000fe20000000a00 */
[----:B------:R-:W-:Y:S01]  /*2ae0*/  IMAD.U32 R20, RZ, RZ, UR20 ;  /* 0x00000014ff147e24 */ /* 0x000fe2000f8e00ff */
[----:B------:R-:W-:Y:S01]  /*2af0*/  UIMAD UR9, UR22, UR16, URZ ;  /* 0x00000010160972a4 */ /* 0x000fe2000f8e023f */
[----:B------:R-:W-:Y:S01]  /*2b00*/  PLOP3.LUT P2, PT, PT, PT, UP6, 0x80, 0x0 ;  /* 0x000000000000781c */ /* 0x000fe20003f4f068 */
[----:B------:R-:W-:Y:S01]  /*2b10*/  UIMAD UR13, UR14, -0x80, UR7 ;  /* 0xffffff800e0d78a4 */ /* 0x000fe2000f8e0207 */
[--C-:B------:R-:W-:Y:S01]  /*2b20*/  IMAD.WIDE.U32 R6, R20, c[0x0][0x198], R4.reuse ;  /* 0x0000660014067a25 */ /* 0x100fe200078e0004 */
[----:B------:R-:W-:Y:S01]  /*2b30*/  UIMAD UR9, UR20, UR17, UR9 ;  /* 0x00000011140972a4 */ /* 0x000fe2000f8e0209 */
[C---:B------:R-:W-:Y:S01]  /*2b40*/  IADD3 R23, R0.reuse, 0x40, RZ ;  /* 0x0000004000177810 */ /* 0x040fe20007ffe0ff */
[----:B------:R-:W-:Y:S01]  /*2b50*/  ULDC.64 UR18, c[0x0][0x1a0] ;  /* 0x0000680000127ab9 */ /* 0x000fe20000000a00 */
[----:B------:R-:W-:Y:S01]  /*2b60*/  IADD3 R22, R0, 0x60, RZ ;  /* 0x0000006000167810 */ /* 0x000fe20007ffe0ff */
[----:B------:R-:W-:Y:S01]  /*2b70*/  UIMAD UR18, UR22, UR18, URZ ;  /* 0x00000012161272a4 */ /* 0x000fe2000f8e023f */
[----:B------:R-:W-:Y:S01]  /*2b80*/  IADD3 R8, P0, R6, UR31, RZ ;  /* 0x0000001f06087c10 */ /* 0x000fe2000ff1e0ff */
[----:B------:R-:W-:Y:S01]  /*2b90*/  IMAD.U32 R2, RZ, RZ, UR9 ;  /* 0x00000009ff027e24 */ /* 0x000fe2000f8e00ff */
[----:B------:R-:W-:Y:S01]  /*2ba0*/  ULEA.HI UR9, UR8, UR8, URZ, 0x1 ;  /* 0x0000000808097291 */ /* 0x000fe2000f8f083f */
[----:B------:R-:W-:Y:S01]  /*2bb0*/  IADD3 R6, R0, 0x20, RZ ;  /* 0x0000002000067810 */ /* 0x000fe20007ffe0ff */
[----:B------:R-:W-:Y:S01]  /*2bc0*/  UIMAD UR18, UR20, UR19, UR18 ;  /* 0x00000013141272a4 */ /* 0x000fe2000f8e0212 */
[----:B------:R-:W-:Y:S01]  /*2bd0*/  IMAD.WIDE.U32 R4, R20, c[0x0][0x1a0], R4 ;  /* 0x0000680014047a25 */ /* 0x000fe200078e0004 */
        /* <DEDUP_REMOVED lines=13> */
[----:B------:R-:W-:Y:S01]  /*2cb0*/  @!P6 IMAD.MOV.U32 R19, RZ, RZ, c[0x0][0x374] ;  /* 0x0000dd00ff13e624 */ /* 0x000fe200078e00ff */
[----:B------:R-:W-:Y:S02]  /*2cc0*/  ISETP.GE.AND P1, PT, R0, UR9, PT ;  /* 0x0000000900007c0c */ /* 0x000fe4000bf26270 */
[----:B------:R-:W-:Y:S01]  /*2cd0*/  @!P0 LEA.HI.X R11, R14, R237, R2, 0x7, P4 ;  /* 0x000000ed0e0b8211 */ /* 0x000fe200020f3c02 */
[----:B------:R-:W-:Y:S01]  /*2ce0*/  @!P6 IMAD R19, R19, 0xc0, RZ ;  /* 0x000000c01313e824 */ /* 0x000fe200078e02ff */
[----:B------:R-:W-:Y:S01]  /*2cf0*/  ISETP.GE.AND P4, PT, R6, UR13, PT ;  /* 0x0000000d06007c0c */ /* 0x000fe2000bf86270 */
[----:B------:R-:W-:Y:S01]  /*2d00*/  @!P6 IMAD.MOV.U32 R6, RZ, RZ, R239 ;  /* 0x000000ffff06e224 */ /* 0x000fe200078e00ef */
[----:B------:R-:W-:-:S03]  /*2d10*/  @!P6 MOV R20, c[0x0][0x194] ;  /* 0x000065000014ea02 */ /* 0x000fc60000000f00 */
[----:B------:R-:W-:Y:S01]  /*2d20*/  @!P6 IMAD.WIDE.U32 R6, R14, 0xc0, R6 ;  /* 0x000000c00e06e825 */ /* 0x000fe200078e0006 */
[----:B------:R-:W-:Y:S01]  /*2d30*/  @P2 BAR.SYNC.DEFER_BLOCKING 0x0 ;  /* 0x0000000000002b1d */ /* 0x000fe20000010000 */
[C---:B------:R-:W-:Y:S02]  /*2d40*/  @!P3 LEA R14, P2, R24.reuse, R240, 0x1 ;  /* 0x000000f0180eb211 */ /* 0x040fe400078408ff */
[----:B------:R-:W-:Y:S01]  /*2d50*/  @!P1 MOV R16, R239 ;  /* 0x000000ef00109202 */ /* 0x000fe20000000f00 */
[----:B------:R-:W-:Y:S01]  /*2d60*/  @!P1 IMAD.MOV.U32 R17, RZ, RZ, R237 ;  /* 0x000000ffff119224 */ /* 0x000fe200078e00ed */
[----:B------:R-:W-:Y:S01]  /*2d70*/  @!P3 LEA.HI.X R15, R24, R238, R15, 0x1, P2 ;  /* 0x000000ee180fb211 */ /* 0x000fe200010f0c0f */
[----:B------:R-:W-:Y:S01]  /*2d80*/  @!P6 IMAD.IADD R7, R7, 0x1, R19 ;  /* 0x000000010707e824 */ /* 0x000fe200078e0213 */
[----:B------:R-:W-:Y:S02]  /*2d90*/  PLOP3.LUT P2, PT, PT, PT, UP0, 0x80, 0x0 ;  /* 0x000000000000781c */ /* 0x000fe40003f4f008 */
[----:B--2---:R-:W-:-:S05]  /*2da0*/  SHF.L.U32 R2, R25, 0x1, RZ ;  /* 0x0000000119027819 */ /* 0x004fca00000006ff */
        /* <DEDUP_REMOVED lines=20> */
[----:B-1----:R-:W-:-:S04]  /*2ef0*/  IADD3 R16, R25, 0x2000, RZ ;  /* 0x0000200019107810 */ /* 0x002fc80007ffe0ff */
[----:B--2---:R-:W-:-:S05]  /*2f00*/  SEL R12, R16, R25, !P2 ;  /* 0x00000019100c7207 */ /* 0x004fca0005000000 */
[----:B------:R-:W-:Y:S01]  /*2f10*/  IMAD.SHL.U32 R225, R12, 0x2, RZ ;  /* 0x000000020ce17824 */ /* 0x000fe200078e00ff */
[----:B---3--:R-:W-:-:S04]  /*2f20*/  @!P4 IADD3 R10, P5, R0, 0x20, RZ ;  /* 0x00000020000ac810 */ /* 0x008fc80007fbe0ff */
[----:B------:R-:W-:Y:S01]  /*2f30*/  @P1 STS [R225], RZ ;  /* 0x000000ffe1001388 */ /* 0x000fe20000000800 */
[----:B------:R-:W-:-:S03]  /*2f40*/  @!P4 IMAD.X R11, RZ, RZ, R29, P5 ;  /* 0x000000ffff0bc224 */ /* 0x000fc600028e061d */
[----:B------:R-:W-:Y:S01]  /*2f50*/  @P1 STS [R225+0x4], RZ ;  /* 0x000004ffe1001388 */ /* 0x000fe20000000800 */
[----:B------:R-:W-:Y:S01]  /*2f60*/  ISETP.GE.AND P5, PT, R0, UR13, PT ;  /* 0x0000000d00007c0c */ /* 0x000fe2000bfa6270 */
[----:B----4-:R-:W-:Y:S01]  /*2f70*/  @!P1 IMAD.MOV.U32 R7, RZ, RZ, R238 ;  /* 0x000000ffff079224 */ /* 0x010fe200078e00ee */
[-C--:B------:R-:W-:Y:S01]  /*2f80*/  @!P1 MOV R6, R240.reuse ;  /* 0x000000f000069202 */ /* 0x080fe20000000f00 */
[----:B------:R-:W-:Y:S04]  /*2f90*/  @P1 STS [R225+0x8], RZ ;  /* 0x000008ffe1001388 */ /* 0x000fe80000000800 */
        /* <DEDUP_REMOVED lines=16> */
[----:B-1----:R-:W-:-:S03]  /*30a0*/  @!P0 IMAD.MOV.U32 R6, RZ, RZ, c[0x0][0x194] ;  /* 0x00006500ff068624 */ /* 0x002fc600078e00ff */
[----:B------:R-:W-:Y:S02]  /*30b0*/  @P0 STS [R225+0x2004], RZ ;  /* 0x002004ffe1000388 */ /* 0x000fe40000000800 */
[----:B------:R-:W-:Y:S01]  /*30c0*/  @!P0 LEA.HI.X R13, R32, R238, R6, 0x7, P1 ;  /* 0x000000ee200d8211 */ /* 0x000fe200008f3c06 */
[----:B------:R-:W-:Y:S01]  /*30d0*/  IMAD R6, R21, c[0x0][0x1b0], RZ ;  /* 0x00006c0015067a24 */ /* 0x000fe200078e02ff */
[----:B------:R-:W-:Y:S01]  /*30e0*/  @P0 STS [R225+0x2008], RZ ;  /* 0x002008ffe1000388 */ /* 0x000fe20000000800 */
[----:B------:R-:W-:-:S03]  /*30f0*/  ISETP.GE.AND P1, PT, R22, UR13, PT ;  /* 0x0000000d16007c0c */ /* 0x000fc6000bf26270 */
[----:B------:R-:W-:Y:S04]  /*3100*/  @P0 STS [R225+0x200c], RZ ;  /* 0x00200cffe1000388 */ /* 0x000fe80000000800 */
[----:B------:R-:W-:Y:S01]  /*3110*/  @!PT LDS RZ, [RZ] ;  /* 0x00000000fffff984 */ /* 0x000fe20000000800 */
[----:B------:R-:W-:Y:S01]  /*3120*/  @!PT LDS RZ, [RZ] ;  /* 0x00000000fffff984 */ /* 0x000fe20000000800 */
[----:B------:R-:W-:Y:S01]  /*3130*/  @!PT LDS RZ, [RZ] ;  /* 0x00000000fffff984 */ /* 0x000fe20000000800 */
[----:B------:R1:W-:Y:S04]  /*3140*/  @!P0 LDGSTS.E.BYPASS.LTC128B.128 [R225+0x2000], [R12.64] ;  /* 0x020000000ce18fae */ /* 0x0003e8000b901d44 */
[----:B------:R-:W-:Y:S01]  /*3150*/  @P6 STS [R225+0x3000], RZ ;  /* 0x003000ffe1006388 */ /* 0x000fe20000000800 */
[C---:B--2---:R-:W-:Y:S02]  /*3160*/  IMAD R14, R18.reuse, c[0x0][0x1b4], R6 ;  /* 0x00006d00120e7a24 */ /* 0x044fe400078e0206 */
[----:B------:R-:W-:Y:S01]  /*3170*/  IMAD.WIDE.U32 R6, R18, c[0x0][0x1b0], R8 ;  /* 0x00006c0012067a25 */ /* 0x000fe200078e0008 */
[----:B------:R-:W-:Y:S03]  /*3180*/  @P6 STS [R225+0x3004], RZ ;  /* 0x003004ffe1006388 */ /* 0x000fe60000000800 */
[----:B------:R-:W-:Y:S01]  /*3190*/  @!P4 IMAD R8, R11, c[0x0][0x198], RZ ;  /* 0x000066000b08ca24 */ /* 0x000fe200078e02ff */
[----:B------:R-:W-:Y:S01]  /*31a0*/  IADD3 R7, R7, R14, RZ ;  /* 0x0000000e07077210 */ /* 0x000fe20007ffe0ff */
[----:B------:R-:W-:Y:S01]  /*31b0*/  @!P5 IMAD R11, R29, c[0x0][0x198], RZ ;  /* 0x000066001d0bda24 */ /* 0x000fe200078e02ff */
[----:B------:R-:W-:Y:S01]  /*31c0*/  @P6 STS [R225+0x3008], RZ ;  /* 0x003008ffe1006388 */ /* 0x000fe20000000800 */
[----:B------:R-:W-:-:S02]  /*31d0*/  @!P4 IMAD R15, R10, c[0x0][0x19c], R8 ;  /* 0x000067000a0fca24 */ /* 0x000fc400078e0208 */
[----:B------:R-:W-:Y:S01]  /*31e0*/  @!P4 IMAD.WIDE.U32 R8, R10, c[0x0][0x198], R6 ;  /* 0x000066000a08ca25 */ /* 0x000fe200078e0006 */
[----:B------:R-:W-:Y:S03]  /*31f0*/  @P6 STS [R225+0x300c], RZ ;  /* 0x00300cffe1006388 */ /* 0x000fe60000000800 */
[----:B------:R-:W-:Y:S01]  /*3200*/  @!P5 IMAD R14, R0, c[0x0][0x19c], R11 ;  /* 0x00006700000eda24 */ /* 0x000fe200078e020b */
[----:B------:R-:W-:Y:S01]  /*3210*/  @!P4 IADD3 R9, R9, R15, RZ ;  /* 0x0000000f0909c210 */ /* 0x000fe20007ffe0ff */
[----:B------:R-:W-:Y:S02]  /*3220*/  @!P5 IMAD.MOV.U32 R10, RZ, RZ, R6 ;  /* 0x000000ffff0ad224 */ /* 0x000fe400078e0006 */
[----:B------:R-:W-:Y:S02]  /*3230*/  @!P5 IMAD.MOV.U32 R11, RZ, RZ, R7 ;  /* 0x000000ffff0bd224 */ /* 0x000fe400078e0007 */
[----:B-1----:R-:W-:-:S02]  /*3240*/  IMAD R12, R21, c[0x0][0x1b8], RZ ;  /* 0x00006e00150c7a24 */ /* 0x002fc400078e02ff */
[----:B------:R-:W-:-:S04]  /*3250*/  @!P5 IMAD.WIDE.U32 R10, R0, c[0x0][0x198], R10 ;  /* 0x00006600000ada25 */ /* 0x000fc800078e000a */
[----:B------:R-:W-:Y:S01]  /*3260*/  @!P5 IMAD.IADD R11, R11, 0x1, R14 ;  /* 0x000000010b0bd824 */ /* 0x000fe200078e020e */
[----:B------:R-:W-:-:S04]  /*3270*/  @!P5 LEA R26, P0, R10, c[0x0][0x168], 0x1 ;  /* 0x00005a000a1ada11 */ /* 0x000fc800078008ff */
[----:B------:R-:W-:Y:S01]  /*3280*/  @!P5 LEA.HI.X R27, R10, c[0x0][0x16c], R11, 0x1, P0 ;  /* 0x00005b000a1bda11 */ /* 0x000fe200000f0c0b */
[----:B------:R-:W-:Y:S01]  /*3290*/  IMAD.U32 R10, RZ, RZ, UR18 ;  /* 0x00000012ff0a7e24 */ /* 0x000fe2000f8e00ff */
[----:B------:R-:W-:Y:S01]  /*32a0*/  @!P4 LEA R24, P0, R8, c[0x0][0x168], 0x1 ;  /* 0x00005a000818ca11 */ /* 0x000fe200078008ff */
[----:B------:R-:W-:-:S03]  /*32b0*/  @!P3 IMAD.MOV.U32 R11, RZ, RZ, R7 ;  /* 0x000000ffff0bb224 */ /* 0x000fc600078e0007 */
        /* <DEDUP_REMOVED lines=10> */
[----:B------:R-:W-:Y:S01]  /*3360*/  @!P5 IMAD R12, R29, c[0x0][0x1a0], RZ ;  /* 0x000068001d0cda24 */ /* 0x000fe200078e02ff */
[----:B------:R-:W-:-:S03]  /*3370*/  @!P3 MOV R10, R6 ;  /* 0x00000006000ab202 */ /* 0x000fc60000000f00 */
[----:B------:R-:W-:-:S04]  /*3380*/  IMAD.WIDE.U32 R4, R18, c[0x0][0x1b8], R4 ;  /* 0x00006e0012047a25 */ /* 0x000fc800078e0004 */
[----:B------:R-:W-:-:S04]  /*3390*/  @!P3 IMAD.WIDE.U32 R10, R8, c[0x0][0x198], R10 ;  /* 0x00006600080aba25 */ /* 0x000fc800078e000a */
[----:B------:R-:W-:Y:S01]  /*33a0*/  @!P1 IMAD R8, R15, c[0x0][0x198], RZ ;  /* 0x000066000f089a24 */ /* 0x000fe200078e02ff */
[C---:B------:R-:W-:Y:S01]  /*33b0*/  @!P3 LEA R22, P0, R10.reuse, c[0x0][0x168], 0x1 ;  /* 0x00005a000a16ba11 */ /* 0x040fe200078008ff */
[----:B------:R-:W-:Y:S02]  /*33c0*/  @!P3 IMAD.IADD R11, R11, 0x1, R14 ;  /* 0x000000010b0bb824 */ /* 0x000fe400078e020e */
[----:B------:R-:W-:Y:S02]  /*33d0*/  IMAD.IADD R5, R5, 0x1, R9 ;  /* 0x0000000105057824 */ /* 0x000fe400078e0209 */
[C---:B------:R-:W-:Y:S01]  /*33e0*/  @!P1 IMAD R14, R13.reuse, c[0x0][0x19c], R8 ;  /* 0x000067000d0e9a24 */ /* 0x040fe200078e0208 */
[----:B------:R-:W-:Y:S01]  /*33f0*/  @!P3 LEA.HI.X R23, R10, c[0x0][0x16c], R11, 0x1, P0 ;  /* 0x00005b000a17ba11 */ /* 0x000fe200000f0c0b */
[----:B------:R-:W-:-:S04]  /*3400*/  @!P1 IMAD.WIDE.U32 R8, R13, c[0x0][0x198], R6 ;  /* 0x000066000d089a25 */ /* 0x000fc800078e0006 */
[C---:B------:R-:W-:Y:S01]  /*3410*/  @!P5 IMAD R10, R0.reuse, c[0x0][0x1a4], R12 ;  /* 0x00006900000ada24 */ /* 0x040fe200078e020c */
[----:B------:R-:W-:Y:S01]  /*3420*/  @!P1 IADD3 R9, R9, R14, RZ ;  /* 0x0000000e09099210 */ /* 0x000fe20007ffe0ff */
[----:B------:R-:W-:Y:S01]  /*3430*/  @!P5 IMAD.WIDE.U32 R6, R0, c[0x0][0x1a0], R4 ;  /* 0x000068000006da25 */ /* 0x000fe200078e0004 */
[----:B------:R-:W-:-:S03]  /*3440*/  @!P1 LEA R18, P0, R8, c[0x0][0x168], 0x1 ;  /* 0x00005a0008129a11 */ /* 0x000fc600078008ff */
[----:B------:R-:W-:Y:S01]  /*3450*/  @!P5 IMAD.IADD R10, R7, 0x1, R10 ;  /* 0x00000001070ad824 */ /* 0x000fe200078e020a */
[----:B------:R-:W-:Y:S01]  /*3460*/  @!P1 LEA.HI.X R19, R8, c[0x0][0x16c], R9, 0x1, P0 ;  /* 0x00005b0008139a11 */ /* 0x000fe200000f0c09 */
[----:B------:R-:W-:Y:S01]  /*3470*/  @!P6 IMAD.MOV.U32 R7, RZ, RZ, R238 ;  /* 0x000000ffff07e224 */ /* 0x000fe200078e00ee */
[----:B------:R-:W-:-:S04]  /*3480*/  @!P5 LEA R16, P0, R6, c[0x0][0x170], 0x1 ;  /* 0x00005c000610da11 */ /* 0x000fc800078008ff */
[----:B------:R-:W-:Y:S02]  /*3490*/  @!P5 LEA.HI.X R17, R6, c[0x0][0x174], R10, 0x1, P0 ;  /* 0x00005d000611da11 */ /* 0x000fe400000f0c0a */
[----:B------:R-:W-:Y:S02]  /*34a0*/  @!P4 IADD3 R8, P0, R0, 0x20, RZ ;  /* 0x000000200008c810 */ /* 0x000fe40007f1e0ff */
[----:B------:R-:W-:-:S03]  /*34b0*/  @!P6 MOV R6, R240 ;  /* 0x000000f00006e202 */ /* 0x000fc60000000f00 */
[----:B------:R-:W-:Y:S01]  /*34c0*/  @!P4 IMAD.X R9, RZ, RZ, R29, P0 ;  /* 0x000000ffff09c224 */ /* 0x000fe200000e061d */
[----:B------:R-:W-:Y:S01]  /*34d0*/  @!P3 IADD3 R10, P0, R0, 0x40, RZ ;  /* 0x00000040000ab810 */ /* 0x000fe20007f1e0ff */
[----:B------:R-:W-:-:S04]  /*34e0*/  @!P6 IMAD.WIDE.U32 R14, R32, 0xc0, R6 ;  /* 0x000000c0200ee825 */ /* 0x000fc800078e0006 */
[----:B------:R-:W-:Y:S01]  /*34f0*/  @!P3 IMAD.X R11, RZ, RZ, R29, P0 ;  /* 0x000000ffff0bb224 */ /* 0x000fe200000e061d */
[----:B------:R-:W-:Y:S01]  /*3500*/  @!P1 IADD3 R0, P0, R0, 0x60, RZ ;  /* 0x0000006000009810 */ /* 0x000fe20007f1e0ff */
[----:B------:R-:W-:Y:S02]  /*3510*/  @!P4 IMAD R9, R9, c[0x0][0x1a0], RZ ;  /* 0x000068000909ca24 */ /* 0x000fe400078e02ff */
[----:B------:R-:W-:Y:S02]  /*3520*/  @!P4 IMAD.MOV.U32 R6, RZ, RZ, R4 ;  /* 0x000000ffff06c224 */ /* 0x000fe400078e0004 */
[----:B------:R-:W-:Y:S02]  /*3530*/  @!P4 IMAD.MOV.U32 R7, RZ, RZ, R5 ;  /* 0x000000ffff07c224 */ /* 0x000fe400078e0005 */
[----:B------:R-:W-:Y:S02]  /*3540*/  @!P3 IMAD R11, R11, c[0x0][0x1a0], RZ ;  /* 0x000068000b0bba24 */ /* 0x000fe400078e02ff */
[----:B------:R-:W-:-:S02]  /*3550*/  @!P4 IMAD R12, R8, c[0x0][0x1a4], R9 ;  /* 0x00006900080cca24 */ /* 0x000fc400078e0209 */
[----:B------:R-:W-:-:S04]  /*3560*/  @!P4 IMAD.WIDE.U32 R6, R8, c[0x0][0x1a0], R6 ;  /* 0x000068000806ca25 */ /* 0x000fc800078e0006 */
[----:B------:R-:W-:Y:S02]  /*3570*/  @!P1 IMAD.X R13, RZ, RZ, R29, P0 ;  /* 0x000000ffff0d9224 */ /* 0x000fe400000e061d */
[----:B------:R-:W-:Y:S01]  /*3580*/  @!P3 IMAD R21, R10, c[0x0][0x1a4], R11 ;  /* 0x000069000a15ba24 */ /* 0x000fe200078e020b */
[----:B------:R-:W-:Y:S01]  /*3590*/  @!P4 IADD3 R11, R7, R12, RZ ;  /* 0x0000000c070bc210 */ /* 0x000fe20007ffe0ff */
[----:B------:R-:W-:Y:S01]  /*35a0*/  @!P3 IMAD.MOV.U32 R8, RZ, RZ, R4 ;  /* 0x000000ffff08b224 */ /* 0x000fe200078e0004 */
[C---:B------:R-:W-:Y:S01]  /*35b0*/  @!P4 LEA R12, P0, R6.reuse, c[0x0][0x170], 0x1 ;  /* 0x00005c00060cca11 */ /* 0x040fe200078008ff */
[----:B------:R-:W-:Y:S02]  /*35c0*/  @!P3 IMAD.MOV.U32 R9, RZ, RZ, R5 ;  /* 0x000000ffff09b224 */ /* 0x000fe400078e0005 */
[----:B------:R-:W-:Y:S01]  /*35d0*/  @!P1 IMAD R7, R13, c[0x0][0x1a0], RZ ;  /* 0x000068000d079a24 */ /* 0x000fe200078e02ff */
[----:B------:R-:W-:Y:S01]  /*35e0*/  @!P4 LEA.HI.X R13, R6, c[0x0][0x174], R11, 0x1, P0 ;  /* 0x00005d00060dca11 */ /* 0x000fe200000f0c0b */
[----:B------:R-:W-:-:S04]  /*35f0*/  @!P3 IMAD.WIDE.U32 R8, R10, c[0x0][0x1a0], R8 ;  /* 0x000068000a08ba25 */ /* 0x000fc800078e0008 */
[----:B------:R-:W-:Y:S01]  /*3600*/  @!P6 IMAD R6, R20, 0xc0, RZ ;  /* 0x000000c01406e824 */ /* 0x000fe200078e02ff */
[----:B------:R-:W-:Y:S01]  /*3610*/  @!P3 LEA R10, P0, R8, c[0x0][0x170], 0x1 ;  /* 0x00005c00080aba11 */ /* 0x000fe200078008ff */
[C---:B------:R-:W-:Y:S02]  /*3620*/  @!P1 IMAD R20, R0.reuse, c[0x0][0x1a4], R7 ;  /* 0x0000690000149a24 */ /* 0x040fe400078e0207 */
[----:B------:R-:W-:Y:S02]  /*3630*/  @!P3 IMAD.IADD R7, R9, 0x1, R21 ;  /* 0x000000010907b824 */ /* 0x000fe400078e0215 */
[----:B------:R-:W-:-:S03]  /*3640*/  @!P1 IMAD.WIDE.U32 R4, R0, c[0x0][0x1a0], R4 ;  /* 0x0000680000049a25 */ /* 0x000fc600078e0004 */
[----:B------:R-:W-:Y:S01]  /*3650*/  @!P3 LEA.HI.X R11, R8, c[0x0][0x174], R7, 0x1, P0 ;  /* 0x00005d00080bba11 */ /* 0x000fe200000f0c07 */
[----:B------:R-:W-:Y:S01]  /*3660*/  @!P6 IMAD.IADD R7, R15, 0x1, R6 ;  /* 0x000000010f07e824 */ /* 0x000fe200078e0206 */
[----:B------:R-:W-:Y:S01]  /*3670*/  @!P1 IADD3 R0, R5, R20, RZ ;  /* 0x0000001405009210 */ /* 0x000fe20007ffe0ff */
[----:B------:R-:W-:Y:S01]  /*3680*/  @!P6 IMAD.MOV.U32 R6, RZ, RZ, R14 ;  /* 0x000000ffff06e224 */ /* 0x000fe200078e000e */
[C---:B------:R-:W-:Y:S02]  /*3690*/  @!P1 LEA R8, P0, R4.reuse, c[0x0][0x170], 0x1 ;  /* 0x00005c0004089a11 */ /* 0x040fe400078008ff */
[----:B------:R-:W-:Y:S02]  /*36a0*/  MOV R5, c[0x0][0x30c] ;  /* 0x0000c30000057a02 */ /* 0x000fe40000000f00 */
[----:B------:R-:W-:Y:S01]  /*36b0*/  @!PT LDS RZ, [RZ] ;  /* 0x00000000fffff984 */ /* 0x000fe20000000800 */
[----:B------:R-:W-:Y:S01]  /*36c0*/  @!PT LDS RZ, [RZ] ;  /* 0x00000000fffff984 */ /* 0x000fe20000000800 */
[----:B------:R-:W-:Y:S01]  /*36d0*/  @!PT LDS RZ, [RZ] ;  /* 0x00000000fffff984 */ /* 0x000fe20000000800 */
[----:B------:R1:W-:Y:S01]  /*36e0*/  @!P6 LDGSTS.E.BYPASS.LTC128B.128 [R225+0x3000], [R6.64] ;  /* 0x0300000006e1efae */ /* 0x0003e2000b901d44 */
[----:B------:R-:W-:Y:S01]  /*36f0*/  @!P1 LEA.HI.X R9, R4, c[0x0][0x174], R0, 0x1, P0 ;  /* 0x00005d0004099a11 */ /* 0x000fe200000f0c00 */
[----:B------:R-:W-:-:S02]  /*3700*/  IMAD.MOV.U32 R4, RZ, RZ, c[0x0][0x308] ;  /* 0x0000c200ff047624 */ /* 0x000fc400078e00ff */
        /* <DEDUP_REMOVED lines=43> */
[----:B------:R-:W-:Y:S01]  /*39c0*/  IADD3 R0, R236, 0x48, RZ ;  /* 0x00000048ec007810 */ /* 0x000fe20007ffe0ff */
[----:B------:R-:W-:Y:S01]  /*39d0*/  IMAD.MOV.U32 R241, RZ, RZ, 0x7f800000 ;  /* 0x7f800000fff17424 */ /* 0x000fe200078e00ff */
[----:B------:R-:W-:Y:S01]  /*39e0*/  MOV R242, 0x7f800000 ;  /* 0x7f80000000f27802 */ /* 0x000fe20000000f00 */
[----:B------:R-:W-:Y:S01]  /*39f0*/  IMAD.MOV.U32 R243, RZ, RZ, 0x7f800000 ;  /* 0x7f800000fff37424 */ /* 0x000fe200078e00ff */
[----:B------:R-:W-:Y:S01]  /*3a00*/  ISETP.GE.AND P0, PT, R0, UR9, PT ;  /* 0x0000000900007c0c */ /* 0x000fe2000bf06270 */
[----:B------:R-:W-:Y:S01]  /*3a10*/  IMAD.MOV.U32 R244, RZ, RZ, 0x7f800000 ;  /* 0x7f800000fff47424 */ /* 0x000fe200078e00ff */
[----:B------:R-:W-:-:S02]  /*3a20*/  ISETP.GE.AND P4, PT, R236, UR9, PT ;  /* 0x00000009ec007c0c */ /* 0x000fc4000bf86270 */
[----:B----4-:R-:W-:Y:S02]  /*3a30*/  MOV R8, 0x4 ;  /* 0x0000000400087802 */ /* 0x010fe40000000f00 */
[----:B------:R-:W-:-:S04]  /*3a40*/  IADD3 R2, R236, 0x40, RZ ;  /* 0x00000040ec027810 */ /* 0x000fc80007ffe0ff */
[----:B------:R-:W-:-:S03]  /*3a50*/  ISETP.GE.AND P1, PT, R2, UR9, PT ;  /* 0x0000000902007c0c */ /* 0x000fc6000bf26270 */
[----:B------:R-:W-:Y:S01]  /*3a60*/  @!P0 IMAD.WIDE R8, R0, R8, UR10 ;  /* 0x0000000a00088e25 */ /* 0x000fe2000f8e0208 */
[----:B------:R-:W-:-:S04]  /*3a70*/  LEA.HI R0, R31, R30, RZ, 0x4 ;  /* 0x0000001e1f007211 */ /* 0x000fc800078f20ff */
[----:B------:R-:W-:Y:S01]  /*3a80*/  LOP3.LUT R0, R0, 0xfffffff0, RZ, 0xc0, !PT ;  /* 0xfffffff000007812 */ /* 0x000fe200078ec0ff */
[----:B------:R4:W5:Y:S01]  /*3a90*/  @!P0 LDG.E R242, [R8.64] ;  /* 0x0000000408f28981 */ /* 0x000962000c1e1900 */
[----:B-1----:R-:W-:-:S03]  /*3aa0*/  IADD3 R4, R236, 0x8, RZ ;  /* 0x00000008ec047810 */ /* 0x002fc60007ffe0ff */
[----:B------:R-:W-:Y:S01]  /*3ab0*/  IMAD.IADD R0, R30, 0x1, -R0 ;  /* 0x000000011e007824 */ /* 0x000fe200078e0a00 */
[----:B------:R-:W-:Y:S01]  /*3ac0*/  ISETP.GE.AND P3, PT, R4, UR9, PT ;  /* 0x0000000904007c0c */ /* 0x000fe2000bf66270 */
[----:B------:R-:W-:-:S03]  /*3ad0*/  IMAD.MOV.U32 R4, RZ, RZ, 0x4 ;  /* 0x00000004ff047424 */ /* 0x000fc600078e00ff */
[----:B------:R-:W-:Y:S01]  /*3ae0*/  SHF.R.S32.HI R2, RZ, 0x1f, R0 ;  /* 0x0000001fff027819 */ /* 0x000fe20000011400 */
[----:B------:R-:W-:-:S03]  /*3af0*/  IMAD.WIDE R4, R236, R4, UR10 ;  /* 0x0000000aec047e25 */ /* 0x000fc6000f8e0204 */
[----:B------:R-:W-:Y:S02]  /*3b00*/  LEA.HI R2, R2, R0, RZ, 0x3 ;  /* 0x0000000002027211 */ /* 0x000fe400078f18ff */
[----:B------:R1:W5:Y:S02]  /*3b10*/  @!P1 LDG.E R241, [R4.64+0x100] ;  /* 0x0001000404f19981 */ /* 0x000364000c1e1900 */
[----:B------:R-:W-:Y:S02]  /*3b20*/  LOP3.LUT R2, R2, 0xfffffff8, RZ, 0xc0, !PT ;  /* 0xfffffff802027812 */ /* 0x000fe400078ec0ff */
[----:B------:R1:W5:Y:S03]  /*3b30*/  @!P4 LDG.E R243, [R4.64] ;  /* 0x0000000404f3c981 */ /* 0x000366000c1e1900 */
[----:B------:R-:W-:Y:S01]  /*3b40*/  IMAD.IADD R0, R0, 0x1, -R2 ;  /* 0x0000000100007824 */ /* 0x000fe200078e0a02 */
[----:B------:R1:W5:Y:S04]  /*3b50*/  @!P3 LDG.E R244, [R4.64+0x20] ;  /* 0x0000200404f4b981 */ /* 0x000368000c1e1900 */
[----:B------:R-:W-:-:S02]  /*3b60*/  LOP3.LUT P0, RZ, R0, 0x2, RZ, 0xc0, !PT ;  /* 0x0000000200ff7812 */ /* 0x000fc4000780c0ff */
[----:B------:R-:W-:Y:S02]  /*3b70*/  LOP3.LUT P1, RZ, R0, 0x4, RZ, 0xc0, !PT ;  /* 0x0000000400ff7812 */ /* 0x000fe4000782c0ff */
[----:B------:R-:W-:-:S04]  /*3b80*/  IADD3 R0, R177, 0x2000, RZ ;  /* 0x00002000b1007810 */ /* 0x000fc80007ffe0ff */
[----:B------:R-:W-:Y:S02]  /*3b90*/  SEL R0, R0, R177, !P2 ;  /* 0x000000b100007207 */ /* 0x000fe40005000000 */
[----:B------:R-:W-:Y:S02]  /*3ba0*/  SHF.R.S32.HI R2, RZ, 0x1f, R28 ;  /* 0x0000001fff027819 */ /* 0x000fe4000001141c */
[----:B------:R-:W-:Y:S01]  /*3bb0*/  SHF.L.U32 R168, R0, 0x1, RZ ;  /* 0x0000000100a87819 */ /* 0x000fe200000006ff */
[----:B------:R-:W-:-:S04]  /*3bc0*/  IMAD.MOV.U32 R0, RZ, RZ, c[0x0][0x22c] ;  /* 0x00008b00ff007624 */ /* 0x000fc800078e00ff */
[----:B------:R-:W-:-:S04]  /*3bd0*/  IMAD R0, R0, c[0x0][0x1c0], RZ ;  /* 0x0000700000007a24 */ /* 0x000fc800078e02ff */
[----:B-1----:R-:W-:Y:S01]  /*3be0*/  IMAD.SHL.U32 R5, R0, 0x10, RZ ;  /* 0x0000001000057824 */ /* 0x002fe200078e00ff */
[----:B------:R-:W-:Y:S01]  /*3bf0*/  UIADD3 UR9, UR20, UR12, URZ ;  /* 0x0000000c14097290 */ /* 0x000fe2000fffe03f */
[----:B------:R-:W-:Y:S01]  /*3c00*/  IMAD.MOV.U32 R169, RZ, RZ, 0x40 ;  /* 0x00000040ffa97424 */ /* 0x000fe200078e00ff */
[----:B------:R-:W-:Y:S02]  /*3c10*/  MOV R176, 0x20 ;  /* 0x0000002000b07802 */ /* 0x000fe40000000f00 */
[----:B------:R-:W-:Y:S01]  /*3c20*/  UIADD3 UR9, -UR7, 0x80, UR9 ;  /* 0x0000008007097890 */ /* 0x000fe2000fffe109 */
        /* <DEDUP_REMOVED lines=30> */
[----:B------:R-:W-:Y:S01]  /*3e10*/  ULDC UR15, c[0x0][0x2e8] ;  /* 0x0000ba00000f7ab9 */ /* 0x000fe20000000800 */
[----:B------:R-:W-:Y:S01]  /*3e20*/  CS2R R70, SRZ ;  /* 0x0000000000467805 */ /* 0x000fe2000001ff00 */
[----:B------:R-:W-:Y:S01]  /*3e30*/  CS2R R68, SRZ ;  /* 0x0000000000447805 */ /* 0x000fe2000001ff00 */
[----:B------:R-:W-:-:S02]  /*3e40*/  SEL R176, R176, 0xffffffe0, !P0 ;  /* 0xffffffe0b0b07807 */ /* 0x000fc40004000000 */
[----:B------:R-:W-:Y:S01]  /*3e50*/  SEL R169, R169, 0xffffffc0, !P1 ;  /* 0xffffffc0a9a97807 */ /* 0x000fe20004800000 */
[----:B------:R-:W-:Y:S02]  /*3e60*/  UIADD3 UR34, UR9, -UR15, URZ ;  /* 0x8000000f09227290 */ /* 0x000fe4000fffe03f */
[----:B------:R-:W-:Y:S01]  /*3e70*/  ULDC UR26, c[0x0][0x2e4] ;  /* 0x0000b900001a7ab9 */ /* 0x000fe20000000800 */
[----:B---3--:R-:W1:Y:S01]  /*3e80*/  R2UR UR16, R10 ;  /* 0x000000000a1073c2 */ /* 0x008e6200000e0000 */
[----:B--2---:R-:W-:-:S04]  /*3e90*/  IADD3 R4, P4, P3, R6, UR43, R28 ;  /* 0x0000002b06047c10 */ /* 0x004fc8000fb9e01c */
[----:B------:R-:W-:Y:S02]  /*3ea0*/  IADD3.X R6, R7, UR51, R2, P4, P3 ;  /* 0x0000003307067c10 */ /* 0x000fe4000a7e6402 */
[----:B------:R-:W-:Y:S01]  /*3eb0*/  IADD3 R2, R178, 0x2000, RZ ;  /* 0x00002000b2027810 */ /* 0x000fe20007ffe0ff */
[----:B------:R1:W-:Y:S03]  /*3ec0*/  STL [R1+0x8], R4 ;  /* 0x0000080401007387 */ /* 0x0003e60000100800 */
[----:B------:R-:W-:-:S05]  /*3ed0*/  SEL R2, R2, R178, !P2 ;  /* 0x000000b202027207 */ /* 0x000fca0005000000 */
[----:B------:R-:W-:Y:S01]  /*3ee0*/  IMAD.SHL.U32 R175, R2, 0x2, RZ ;  /* 0x0000000202af7824 */ /* 0x000fe200078e00ff */
[----:B------:R-:W-:Y:S02]  /*3ef0*/  IADD3 R2, R5, 0x20, RZ ;  /* 0x0000002005027810 */ /* 0x000fe40007ffe0ff */
[----:B-1----:R-:W-:-:S05]  /*3f00*/  LOP3.LUT R4, R6, UR16, RZ, 0x3c, !PT ;  /* 0x0000001006047c12 */ /* 0x002fca000f8e3cff */
[----:B------:R1:W-:Y:S02]  /*3f10*/  STL [R1+0x4], R4 ;  /* 0x0000040401007387 */ /* 0x0003e40000100800 */
[----:B-1----:R-:W-:-:S05]  /*3f20*/  SHF.L.U32 R4, R0, 0x3, RZ ;  /* 0x0000000300047819 */ /* 0x002fca00000006ff */
[----:B------:R-:W-:-:S04]  /*3f30*/  IMAD.IADD R0, R4, 0x1, R2 ;  /* 0x0000000104007824 */ /* 0x000fc800078e0202 */
[----:B------:R-:W-:-:S05]  /*3f40*/  IMAD.IADD R0, R4, 0x1, R0 ;  /* 0x0000000104007824 */ /* 0x000fca00078e0200 */
[----:B------:R-:W-:-:S05]  /*3f50*/  IADD3 R0, R4, R0, RZ ;  /* 0x0000000004007210 */ /* 0x000fca0007ffe0ff */
[----:B------:R-:W-:-:S04]  /*3f60*/  IMAD.IADD R0, R4, 0x1, R0 ;  /* 0x0000000104007824 */ /* 0x000fc800078e0200 */
[----:B------:R-:W-:-:S05]  /*3f70*/  IMAD.IADD R252, R4, 0x1, R0 ;  /* 0x0000000104fc7824 */ /* 0x000fca00078e0200 */
[----:B------:R-:W-:-:S05]  /*3f80*/  IADD3 R251, R4, R252, RZ ;  /* 0x000000fc04fb7210 */ /* 0x000fca0007ffe0ff */
[C---:B------:R-:W-:Y:S01]  /*3f90*/  IMAD.IADD R250, R4.reuse, 0x1, R251 ;  /* 0x0000000104fa7824 */ /* 0x040fe200078e02fb */
[----:B------:R-:W1:Y:S03]  /*3fa0*/  R2UR UR31, R11 ;  /* 0x000000000b1f73c2 */ /* 0x000e6600000e0000 */
[----:B------:R-:W-:-:S05]  /*3fb0*/  IMAD.IADD R249, R4, 0x1, R250 ;  /* 0x0000000104f97824 */ /* 0x000fca00078e02fa */
[----:B------:R-:W-:-:S05]  /*3fc0*/  IADD3 R248, R4, R249, RZ ;  /* 0x000000f904f87210 */ /* 0x000fca0007ffe0ff */
[----:B------:R-:W-:-:S04]  /*3fd0*/  IMAD.IADD R247, R4, 0x1, R248 ;  /* 0x0000000104f77824 */ /* 0x000fc800078e02f8 */
[C---:B------:R-:W-:Y:S01]  /*3fe0*/  IMAD.IADD R246, R4.reuse, 0x1, R247 ;  /* 0x0000000104f67824 */ /* 0x040fe200078e02f7 */
[----:B------:R2:W-:Y:S04]  /*3ff0*/  STL [R1], R0 ;  /* 0x0000000001007387 */ /* 0x0005e80000100800 */
[----:B------:R-:W-:Y:S01]  /*4000*/  IADD3 R245, R4, R246, RZ ;  /* 0x000000f604f57210 */ /* 0x000fe20007ffe0ff */
[----:B------:R-:W-:Y:S02]  /*4010*/  UIADD3 UR25, UR16, -0x61c88647, URZ ;  /* 0x9e3779b910197890 */ /* 0x000fe4000fffe03f */
[----:B------:R-:W-:Y:S02]  /*4020*/  UIADD3 UR24, UR16, 0x3c6ef372, URZ ;  /* 0x3c6ef37210187890 */ /* 0x000fe4000fffe03f */
[----:B------:R-:W-:-:S02]  /*4030*/  UIADD3 UR22, UR16, -0x255992d5, URZ ;  /* 0xdaa66d2b10167890 */ /* 0x000fc4000fffe03f */
[----:B------:R-:W-:Y:S02]  /*4040*/  UIADD3 UR20, UR16, 0x78dde6e4, URZ ;  /* 0x78dde6e410147890 */ /* 0x000fe4000fffe03f */
[----:B------:R-:W-:Y:S02]  /*4050*/  UIADD3 UR18, UR16, 0x1715609d, URZ ;  /* 0x1715609d10127890 */ /* 0x000fe4000fffe03f */
[----:B------:R-:W-:Y:S02]  /*4060*/  UIADD3 UR16, UR16, -0x4ab325aa, URZ ;  /* 0xb54cda5610107890 */ /* 0x000fe4000fffe03f */
[----:B-1----:R-:W-:Y:S02]  /*4070*/  UIADD3 UR33, UR31, -0x4498517b, URZ ;  /* 0xbb67ae851f217890 */ /* 0x002fe4000fffe03f */
[----:B------:R-:W-:Y:S02]  /*4080*/  UIADD3 UR23, UR31, 0x76cf5d0a, URZ ;  /* 0x76cf5d0a1f177890 */ /* 0x000fe4000fffe03f */
[----:B------:R-:W-:Y:S01]  /*4090*/  UIADD3 UR21, UR31, 0x32370b8f, URZ ;  /* 0x32370b8f1f157890 */ /* 0x000fe2000fffe03f */
[----:B--2---:R-:W-:Y:S01]  /*40a0*/  IMAD.IADD R0, R4, 0x1, R245 ;  /* 0x0000000104007824 */ /* 0x004fe200078e02f5 */
[----:B------:R-:W-:-:S02]  /*40b0*/  UIADD3 UR19, UR31, -0x126145ec, URZ ;  /* 0xed9eba141f137890 */ /* 0x000fc4000fffe03f */
[----:B------:R-:W-:Y:S02]  /*40c0*/  UIADD3 UR17, UR31, -0x56f99767, URZ ;  /* 0xa90668991f117890 */ /* 0x000fe4000fffe03f */
[----:B----4-:R-:W-:Y:S02]  /*40d0*/  UIADD3 UR15, UR31, 0x646e171e, URZ ;  /* 0x646e171e1f0f7890 */ /* 0x010fe4000fffe03f */
.L_x_2217:
[----:B------:R-:W0:Y:S01]  /*40e0*/  LDGDEPBAR ;  /* 0x00000000000079af */ /* 0x000e220000000000 */
[----:B------:R-:W-:Y:S01]  /*40f0*/  IMAD.U32 R4, RZ, RZ, UR28 ;  /* 0x0000001cff047e24 */ /* 0x000fe2000f8e00ff */
[C---:B------:R-:W-:Y:S01]  /*4100*/  IADD3 R156, R175.reuse, R169, RZ ;  /* 0x000000a9af9c7210 */ /* 0x040fe20007ffe0ff */
[----:B------:R-:W-:Y:S01]  /*4110*/  IMAD.U32 R5, RZ, RZ, UR27 ;  /* 0x0000001bff057e24 */ /* 0x000fe2000f8e00ff */
[----:B------:R-:W-:Y:S01]  /*4120*/  MOV R235, R183 ;  /* 0x000000b700eb7202 */ /* 0x000fe20000000f00 */
[----:B------:R-:W-:Y:S01]  /*4130*/  IMAD.IADD R0, R175, 0x1, R176 ;  /* 0x00000001af007824 */ /* 0x000fe200078e02b0 */
[C---:B------:R-:W-:Y:S01]  /*4140*/  LEA R4, P0, R236.reuse, R4, 0x2 ;  /* 0x00000004ec047211 */ /* 0x040fe200078010ff */
[----:B------:R-:W-:Y:S01]  /*4150*/  IMAD.MOV.U32 R234, RZ, RZ, R184 ;  /* 0x000000ffffea7224 */ /* 0x000fe200078e00b8 */
[----:B------:R-:W1:Y:S01]  /*4160*/  S2R R185, SR_TID.X ;  /* 0x0000000000b97919 */ /* 0x000e620000002100 */
[----:B------:R-:W-:Y:S01]  /*4170*/  USHF.L.U32 UR9, UR8, 0x7, URZ ;  /* 0x0000000708097899 */ /* 0x000fe2000800063f */
[----:B------:R-:W-:Y:S01]  /*4180*/  LEA.HI.X.SX32 R5, R236, R5, 0x2, P0 ;  /* 0x00000005ec057211 */ /* 0x000fe200000f16ff */
[----:B------:R-:W-:Y:S02]  /*4190*/  ULDC UR13, c[0x0][0x2e4] ;  /* 0x0000b900000d7ab9 */ /* 0x000fe40000000800 */
[----:B------:R-:W-:Y:S01]  /*41a0*/  UISETP.GE.AND UP0, UPT, UR9, UR34, UPT ;  /* 0x000000220900728c */ /* 0x000fe2000bf06270 */
[----:B------:R-:W2:Y:S05]  /*41b0*/  S2R R186, SR_TID.X ;  /* 0x0000000000ba7919 */ /* 0x000eaa0000002100 */
[----:B------:R-:W-:Y:S01]  /*41c0*/  PLOP3.LUT P0, PT, PT, PT, UP0, 0x80, 0x0 ;  /* 0x000000000000781c */ /* 0x000fe20003f0f008 */
[----:B------:R-:W-:Y:S04]  /*41d0*/  DEPBAR.LE SB0, 0x0 ;  /* 0x000080000000791a */ /* 0x000fe80000000000 */
[----:B------:R-:W-:Y:S01]  /*41e0*/  BAR.SYNC.DEFER_BLOCKING 0x0 ;  /* 0x0000000000007b1d */ /* 0x000fe20000010000 */
[----:B-1----:R-:W-:Y:S04]  /*41f0*/  SHF.R.S32.HI R185, RZ, 0x1f, R185 ;  /* 0x0000001fffb97819 */ /* 0x002fe800000114b9 */
[----:B--2---:R-:W-:Y:S04]  /*4200*/  LEA.HI R185, R185, R186, RZ, 0x7 ;  /* 0x000000bab9b97211 */ /* 0x004fe800078f38ff */
[----:B------:R-:W-:Y:S01]  /*4210*/  SHF.R.S32.HI R185, RZ, 0x7, R185 ;  /* 0x00000007ffb97819 */ /* 0x000fe200000114b9 */
[----:B------:R-:W-:Y:S06]  /*4220*/  LDSM.16.M88.4 R64, [R175] ;  /* 0x00000000af40783b */ /* 0x000fec0000000200 */
[----:B------:R-:W1:Y:S06]  /*4230*/  LDSM.16.M88.4 R16, [R170+0xc000] ;  /* 0x00c00000aa10783b */ /* 0x000e6c0000000200 */
[----:B------:R-:W2:Y:S06]  /*4240*/  LDSM.16.M88.4 R60, [R175+0x2000] ;  /* 0x00200000af3c783b */ /* 0x000eac0000000200 */
[----:B-----5:R1:W5:Y:S06]  /*4250*/  LDG.E R182, [R4.64] ;  /* 0x0000000404b67981 */ /* 0x02036c000c1e1900 */
[----:B------:R1:W5:Y:S06]  /*4260*/  LDG.E R181, [R4.64+0x20] ;  /* 0x0000200404b57981 */ /* 0x00036c000c1e1900 */
[----:B------:R1:W5:Y:S06]  /*4270*/  LDG.E R180, [R4.64+0x100] ;  /* 0x0001000404b47981 */ /* 0x00036c000c1e1900 */
[----:B------:R1:W5:Y:S06]  /*4280*/  LDG.E R179, [R4.64+0x120] ;  /* 0x0001200404b37981 */ /* 0x00036c000c1e1900 */
[----:B------:R-:W3:Y:S06]  /*4290*/  LDSM.16.M88.4 R32, [R170+0xc800] ;  /* 0x00c80000aa20783b */ /* 0x000eec0000000200 */
[----:B------:R-:W4:Y:S06]  /*42a0*/  LDSM.16.M88.4 R48, [R170+0xd000] ;  /* 0x00d00000aa30783b */ /* 0x000f2c0000000200 */
[----:B------:R-:W4:Y:S06]  /*42b0*/  LDSM.16.M88.4 R132, [R170+0xd800] ;  /* 0x00d80000aa84783b */ /* 0x000f2c0000000200 */
[----:B------:R-:W-:Y:S01]  /*42c0*/  LDSM.16.M88.4 R136, [R0] ;  /* 0x000000000088783b */ /* 0x000fe20000000200 */
[-C--:B-1----:R-:W-:Y:S05]  /*42d0*/  HMMA.16816.F32 R4, R64, R16.reuse, RZ ;  /* 0x000000104004723c */ /* 0x082fea00000018ff */
[----:B------:R-:W1:Y:S03]  /*42e0*/  LDSM.16.M88.4 R140, [R173+0xc000] ;  /* 0x00c00000ad8c783b */ /* 0x000e660000000200 */
[C---:B--2---:R-:W-:Y:S03]  /*42f0*/  HMMA.16816.F32 R8, R60.reuse, R16, RZ ;  /* 0x000000103c08723c */ /* 0x044fe600000018ff */
[----:B------:R-:W2:Y:S05]  /*4300*/  LDSM.16.M88.4 R144, [R0+0x2000] ;  /* 0x002000000090783b */ /* 0x000eaa0000000200 */
[-C--:B------:R-:W-:Y:S01]  /*4310*/  HMMA.16816.F32 R12, R60, R18.reuse, RZ ;  /* 0x000000123c0c723c */ /* 0x080fe200000018ff */
[----:B------:R-:W1:Y:S06]  /*4320*/  LDSM.16.M88.4 R148, [R173+0xc800] ;  /* 0x00c80000ad94783b */ /* 0x000e6c0000000200 */
[----:B------:R-:W1:Y:S01]  /*4330*/  LDSM.16.M88.4 R152, [R173+0xd000] ;  /* 0x00d00000ad98783b */ /* 0x000e620000000200 */
[C---:B------:R-:W-:Y:S05]  /*4340*/  HMMA.16816.F32 R16, R64.reuse, R18, RZ ;  /* 0x000000124010723c */ /* 0x040fea00000018ff */
[----:B------:R-:W-:Y:S03]  /*4350*/  LDSM.16.M88.4 R160, [R171+0xc800] ;  /* 0x00c80000aba0783b */ /* 0x000fe60000000200 */
[-C--:B---3--:R-:W-:Y:S03]  /*4360*/  HMMA.16816.F32 R20, R64, R32.reuse, RZ ;  /* 0x000000204014723c */ /* 0x088fe600000018ff */
[----:B------:R-:W-:Y:S05]  /*4370*/  LDSM.16.M88.4 R164, [R171+0xd000] ;  /* 0x00d00000aba4783b */ /* 0x000fea0000000200 */
        /* <DEDUP_REMOVED lines=16> */
[----:B------:R-:W-:Y:S06]  /*4480*/  LDSM.16.M88.4 R140, [R156] ;  /* 0x000000009c8c783b */ /* 0x000fec0000000200 */
[----:B------:R-:W-:Y:S01]  /*4490*/  LDSM.16.M88.4 R156, [R156+0x2000] ;  /* 0x002000009c9c783b */ /* 0x000fe20000000200 */
[-C--:B------:R-:W-:Y:S08]  /*44a0*/  HMMA.16816.F32 R20, R136, R148.reuse, R20 ;  /* 0x000000948814723c */ /* 0x080ff00000001814 */
[C---:B------:R-:W-:Y:S08]  /*44b0*/  HMMA.16816.F32 R24, R144.reuse, R148, R24 ;  /* 0x000000949018723c */ /* 0x040ff00000001818 */
[-C--:B------:R-:W-:Y:S08]  /*44c0*/  HMMA.16816.F32 R28, R144, R150.reuse, R28 ;  /* 0x00000096901c723c */ /* 0x080ff0000000181c */
[C---:B------:R-:W-:Y:S01]  /*44d0*/  HMMA.16816.F32 R32, R136.reuse, R150, R32 ;  /* 0x000000968820723c */ /* 0x040fe20000001820 */
[----:B------:R-:W1:Y:S07]  /*44e0*/  LDSM.16.M88.4 R148, [R171+0xc000] ;  /* 0x00c00000ab94783b */ /* 0x000e6e0000000200 */
[-C--:B------:R-:W-:Y:S08]  /*44f0*/  HMMA.16816.F32 R36, R136, R152.reuse, R36 ;  /* 0x000000988824723c */ /* 0x080ff00000001824 */
[C---:B------:R-:W-:Y:S08]  /*4500*/  HMMA.16816.F32 R40, R144.reuse, R152, R40 ;  /* 0x000000989028723c */ /* 0x040ff00000001828 */
[-C--:B------:R-:W-:Y:S08]  /*4510*/  HMMA.16816.F32 R44, R144, R154.reuse, R44 ;  /* 0x0000009a902c723c */ /* 0x080ff0000000182c */
[C---:B------:R-:W-:Y:S01]  /*4520*/  HMMA.16816.F32 R48, R136.reuse, R154, R48 ;  /* 0x0000009a8830723c */ /* 0x040fe20000001830 */
[----:B------:R-:W2:Y:S07]  /*4530*/  LDSM.16.M88.4 R152, [R171+0xd800] ;  /* 0x00d80000ab98783b */ /* 0x000eae0000000200 */
[-C--:B---3--:R-:W-:Y:S08]  /*4540*/  HMMA.16816.F32 R52, R136, R132.reuse, R52 ;  /* 0x000000848834723c */ /* 0x088ff00000001834 */
[C---:B------:R-:W-:Y:S08]  /*4550*/  HMMA.16816.F32 R56, R144.reuse, R132, R56 ;  /* 0x000000849038723c */ /* 0x040ff00000001838 */
[-C--:B------:R-:W-:Y:S07]  /*4560*/  HMMA.16816.F32 R60, R144, R134.reuse, R60 ;  /* 0x00000086903c723c */ /* 0x080fee000000183c */
[----:B------:R-:W-:Y:S01]  /*4570*/  IMAD.IADD R144, R0, 0x1, R169 ;  /* 0x0000000100907824 */ /* 0x000fe200078e02a9 */
[----:B------:R-:W-:Y:S01]  /*4580*/  HMMA.16816.F32 R64, R136, R134, R64 ;  /* 0x000000868840723c */ /* 0x000fe20000001840 */
[----:B------:R-:W-:Y:S06]  /*4590*/  LDSM.16.M88.4 R136, [R172+0xc000] ;  /* 0x00c00000ac88783b */ /* 0x000fec0000000200 */
[----:B------:R-:W3:Y:S01]  /*45a0*/  LDSM.16.M88.4 R132, [R144] ;  /* 0x000000009084783b */ /* 0x000ee20000000200 */
[-C--:B-1----:R-:W-:Y:S05]  /*45b0*/  HMMA.16816.F32 R4, R140, R148.reuse, R4 ;  /* 0x000000948c04723c */ /* 0x082fea0000001804 */
[----:B------:R-:W1:Y:S03]  /*45c0*/  LDSM.16.M88.4 R144, [R144+0x2000] ;  /* 0x002000009090783b */ /* 0x000e660000000200 */
[C---:B------:R-:W-:Y:S08]  /*45d0*/  HMMA.16816.F32 R8, R156.reuse, R148, R8 ;  /* 0x000000949c08723c */ /* 0x040ff00000001808 */
[-C--:B------:R-:W-:Y:S08]  /*45e0*/  HMMA.16816.F32 R12, R156, R150.reuse, R12 ;  /* 0x000000969c0c723c */ /* 0x080ff0000000180c */
[C---:B------:R-:W-:Y:S01]  /*45f0*/  HMMA.16816.F32 R16, R140.reuse, R150, R16 ;  /* 0x000000968c10723c */ /* 0x040fe20000001810 */
[----:B------:R-:W4:Y:S07]  /*4600*/  LDSM.16.M88.4 R148, [R172+0xc800] ;  /* 0x00c80000ac94783b */ /* 0x000f2e0000000200 */
        /* <DEDUP_REMOVED lines=9> */
[----:B------:R-:W1:Y:S07]  /*46a0*/  LDSM.16.M88.4 R164, [R172+0xd800] ;  /* 0x00d80000aca4783b */ /* 0x000e6e0000000200 */
[-C--:B--2---:R-:W-:Y:S08]  /*46b0*/  HMMA.16816.F32 R52, R140, R152.reuse, R52 ;  /* 0x000000988c34723c */ /* 0x084ff00000001834 */
[C---:B------:R-:W-:Y:S08]  /*46c0*/  HMMA.16816.F32 R56, R156.reuse, R152, R56 ;  /* 0x000000989c38723c */ /* 0x040ff00000001838 */
[-C--:B------:R-:W-:Y:S08]  /*46d0*/  HMMA.16816.F32 R60, R156, R154.reuse, R60 ;  /* 0x0000009a9c3c723c */ /* 0x080ff0000000183c */
[----:B------:R-:W-:Y:S08]  /*46e0*/  HMMA.16816.F32 R64, R140, R154, R64 ;  /* 0x0000009a8c40723c */ /* 0x000ff00000001840 */
[-C--:B---3--:R-:W-:Y:S08]  /*46f0*/  HMMA.16816.F32 R4, R132, R136.reuse, R4 ;  /* 0x000000888404723c */ /* 0x088ff00000001804 */
[C---:B-1----:R-:W-:Y:S08]  /*4700*/  HMMA.16816.F32 R8, R144.reuse, R136, R8 ;  /* 0x000000889008723c */ /* 0x042ff00000001808 */
        /* <DEDUP_REMOVED lines=15> */
[----:B------:R-:W-:Y:S04]  /*4800*/  USHF.L.U32 UR13, UR14, 0x7, URZ ;  /* 0x000000070e0d7899 */ /* 0x000fe8000800063f */
[----:B------:R-:W-:Y:S02]  /*4810*/  UIADD3 UR29, UR13, UR12, URZ ;  /* 0x0000000c0d1d7290 */ /* 0x000fe4000fffe03f */
[----:B------:R-:W-:Y:S02]  /*4820*/  UIADD3 UR13, UR13, 0x80, URZ ;  /* 0x000000800d0d7890 */ /* 0x000fe4000fffe03f */
[----:B------:R-:W-:Y:S02]  /*4830*/  UIADD3 UR30, UR26, UR29, -UR7 ;  /* 0x0000001d1a1e7290 */ /* 0x000fe4000fffe807 */
[----:B------:R-:W-:Y:S02]  /*4840*/  UIADD3 UR29, UR9, 0x80, URZ ;  /* 0x00000080091d7890 */ /* 0x000fe4000fffe03f */
[----:B------:R-:W-:Y:S01]  /*4850*/  IMAD.U32 R0, RZ, RZ, UR13 ;  /* 0x0000000dff007e24 */ /* 0x000fe2000f8e00ff */
[----:B------:R-:W-:Y:S02]  /*4860*/  UMOV UR13, UR26 ;  /* 0x0000001a000d7c82 */ /* 0x000fe40008000000 */
[----:B------:R-:W-:Y:S02]  /*4870*/  UISETP.GE.AND UP0, UPT, UR29, UR30, UPT ;  /* 0x0000001e1d00728c */ /* 0x000fe4000bf06270 */
[----:B------:R-:W-:Y:S04]  /*4880*/  ISETP.LT.AND P0, PT, R0, UR7, PT ;  /* 0x0000000700007c0c */ /* 0x000fe8000bf01270 */
[----:B------:R-:W-:Y:S11]  /*4890*/  PLOP3.LUT P2, PT, PT, PT, UP0, 0x80, 0x0 ;  /* 0x000000000000781c */ /* 0x000ff60003f4f008 */
[----:B------:R-:W-:Y:S02]  /*48a0*/  @!UPT UIADD3 URZ, URZ, URZ, URZ ;  /* 0x0000003f3f3ff290 */ /* 0x000fe4000fffe03f */
[----:B------:R-:W-:-:S05]  /*48b0*/  @!P2 BRA P0, `(.L_x_2214) ;  /* 0x00000ed00000a947 */ /* 0x000fca0000000000 */
.L_x_2213:
        /* <DEDUP_REMOVED lines=20> */
[----:B------:R-:W-:Y:S02]  /*4a00*/  IADD3 R133, R132, UR9, RZ ;  /* 0x0000000984857c10 */ /* 0x000fe4000fffe0ff */
[----:B------:R-:W-:Y:S02]  /*4a10*/  IMNMX R132, RZ, R135, !PT ;  /* 0x00000087ff847217 */ /* 0x000fe40007800200 */
[----:B------:R-:W-:Y:S02]  /*4a20*/  IMNMX R137, R137, UR7, PT ;  /* 0x0000000789897c17 */ /* 0x000fe4000b800200 */
        /* <DEDUP_REMOVED lines=8> */
[C---:B------:R-:W-:Y:S02]  /*4ab0*/  ISETP.GE.AND P3, PT, R0.reuse, R136, PT ;  /* 0x000000880000720c */ /* 0x040fe40003f66270 */
[C---:B------:R-:W-:Y:S02]  /*4ac0*/  ISETP.GE.AND P2, PT, R0.reuse, R134, PT ;  /* 0x000000860000720c */ /* 0x040fe40003f46270 */
[C---:B------:R-:W-:Y:S02]  /*4ad0*/  ISETP.GE.AND P0, PT, R0.reuse, R132, PT ;  /* 0x000000840000720c */ /* 0x040fe40003f06270 */
        /* <DEDUP_REMOVED lines=8> */
[C---:B------:R-:W-:Y:S02]  /*4b60*/  ISETP.GE.OR P2, PT, R0.reuse, R133, !P2 ;  /* 0x000000850000720c */ /* 0x040fe40005746670 */
        /* <DEDUP_REMOVED lines=194> */
.L_x_2214:
[C---:B------:R-:W-:Y:S01]  /*5790*/  FSETP.NEU.FTZ.AND P0, PT, R243.reuse, -INF , PT ;  /* 0xff800000f300780b */ /* 0x040fe20003f1d000 */
[----:B------:R-:W2:Y:S01]  /*57a0*/  LDL R135, [R1+0x10] ;  /* 0x0000100001877983 */ /* 0x000ea20000100800 */
[----:B------:R-:W-:Y:S01]  /*57b0*/  FMUL.FTZ R132, R243, 1.4426950216293334961 ;  /* 0x3fb8aa3bf3847820 */ /* 0x000fe20000410000 */
[----:B------:R-:W-:Y:S01]  /*57c0*/  UISETP.GT.AND UP2, UPT, UR8, UR32, UPT ;  /* 0x000000200800728c */ /* 0x000fe2000bf44270 */
[C---:B------:R-:W-:Y:S01]  /*57d0*/  IMAD.IADD R145, R174.reuse, 0x1, R176 ;  /* 0x00000001ae917824 */ /* 0x040fe200078e02b0 */
[----:B------:R-:W3:Y:S01]  /*57e0*/  LDL R134, [R1+0x8] ;  /* 0x0000080001867983 */ /* 0x000ee20000100800 */
[----:B------:R-:W-:Y:S01]  /*57f0*/  IMAD.IADD R144, R174, 0x1, R169 ;  /* 0x00000001ae907824 */ /* 0x000fe200078e02a9 */
[----:B------:R-:W-:Y:S01]  /*5800*/  FSEL R132, R132, RZ, P0 ;  /* 0x000000ff84847208 */ /* 0x000fe20000000000 */
[C---:B------:R-:W-:Y:S01]  /*5810*/  FMUL.FTZ R0, R244.reuse, 1.4426950216293334961 ;  /* 0x3fb8aa3bf4007820 */ /* 0x040fe20000410000 */
[----:B------:R-:W-:Y:S01]  /*5820*/  FSETP.NEU.FTZ.AND P0, PT, R244, -INF , PT ;  /* 0xff800000f400780b */ /* 0x000fe20003f1d000 */
[----:B------:R-:W4:Y:S01]  /*5830*/  LDL R133, [R1+0x4] ;  /* 0x0000040001857983 */ /* 0x000f220000100800 */
[----:B------:R-:W-:Y:S02]  /*5840*/  FMUL.FTZ R2, R241, 1.4426950216293334961 ;  /* 0x3fb8aa3bf1027820 */ /* 0x000fe40000410000 */
[--C-:B------:R-:W-:Y:S02]  /*5850*/  FFMA.FTZ R16, R16, c[0x0][0x23c], -R132.reuse ;  /* 0x00008f0010107a23 */ /* 0x100fe40000010884 */
[--C-:B------:R-:W-:Y:S02]  /*5860*/  FFMA.FTZ R4, R4, c[0x0][0x23c], -R132.reuse ;  /* 0x00008f0004047a23 */ /* 0x100fe40000010884 */
[----:B------:R1:W1:Y:S01]  /*5870*/  MUFU.EX2 R204, R16 ;  /* 0x0000001000cc7308 */ /* 0x0002620000000800 */
        /* <DEDUP_REMOVED lines=12> */
[----:B------:R-:W-:Y:S01]  /*5940*/  FFMA.FTZ R52, R52, c[0x0][0x23c], -R132 ;  /* 0x00008f0034347a23 */ /* 0x000fe20000010884 */
[----:B-1----:R-:W-:Y:S01]  /*5950*/  FSEL R16, R0, RZ, P0 ;  /* 0x000000ff00107208 */ /* 0x002fe20000000000 */
[----:B------:R-:W-:Y:S01]  /*5960*/  FMUL.FTZ R0, R242, 1.4426950216293334961 ;  /* 0x3fb8aa3bf2007820 */ /* 0x000fe20000410000 */
[----:B------:R-:W-:Y:S03]  /*5970*/  FSETP.NEU.FTZ.AND P0, PT, R241, -INF , PT ;  /* 0xff800000f100780b */ /* 0x000fe60003f1d000 */
[--C-:B------:R-:W-:Y:S01]  /*5980*/  FFMA.FTZ R7, R7, c[0x0][0x23c], -R16.reuse ;  /* 0x00008f0007077a23 */ /* 0x100fe20000010810 */
[----:B------:R-:W-:Y:S01]  /*5990*/  FSEL R2, R2, RZ, P0 ;  /* 0x000000ff02027208 */ /* 0x000fe20000000000 */
[--C-:B------:R-:W-:Y:S01]  /*59a0*/  FFMA.FTZ R19, R19, c[0x0][0x23c], -R16.reuse ;  /* 0x00008f0013137a23 */ /* 0x100fe20000010810 */
[----:B------:R-:W-:Y:S01]  /*59b0*/  FSETP.NEU.FTZ.AND P0, PT, R242, -INF , PT ;  /* 0xff800000f200780b */ /* 0x000fe20003f1d000 */
[----:B------:R1:W-:Y:S01]  /*59c0*/  MUFU.EX2 R198, R7 ;  /* 0x0000000700c67308 */ /* 0x0003e20000000800 */
[--C-:B------:R-:W-:Y:S02]  /*59d0*/  FFMA.FTZ R51, R51, c[0x0][0x23c], -R16.reuse ;  /* 0x00008f0033337a23 */ /* 0x100fe40000010810 */
[----:B------:R-:W-:Y:S01]  /*59e0*/  FSEL R0, R0, RZ, P0 ;  /* 0x000000ff00007208 */ /* 0x000fe20000000000 */
[--C-:B------:R-:W-:Y:S02]  /*59f0*/  FFMA.FTZ R23, R23, c[0x0][0x23c], -R16.reuse ;  /* 0x00008f0017177a23 */ /* 0x100fe40000010810 */
[----:B------:R-:W-:Y:S02]  /*5a00*/  FFMA.FTZ R18, R18, c[0x0][0x23c], -R16 ;  /* 0x00008f0012127a23 */ /* 0x000fe40000010810 */
[----:B------:R-:W-:Y:S02]  /*5a10*/  FFMA.FTZ R15, R15, c[0x0][0x23c], -R0 ;  /* 0x00008f000f0f7a23 */ /* 0x000fe40000010800 */
[----:B------:R1:W1:Y:S01]  /*5a20*/  MUFU.EX2 R207, R19 ;  /* 0x0000001300cf7308 */ /* 0x0002620000000800 */
[--C-:B------:R-:W-:Y:S02]  /*5a30*/  FFMA.FTZ R12, R12, c[0x0][0x23c], -R2.reuse ;  /* 0x00008f000c0c7a23 */ /* 0x100fe40000010802 */
[----:B------:R-:W-:Y:S02]  /*5a40*/  FFMA.FTZ R21, R8, c[0x0][0x23c], -R2 ;  /* 0x00008f0008157a23 */ /* 0x000fe40000010802 */
[----:B------:R-:W-:Y:S02]  /*5a50*/  FFMA.FTZ R35, R35, c[0x0][0x23c], -R16 ;  /* 0x00008f0023237a23 */ /* 0x000fe40000010810 */
[----:B------:R-:W-:Y:S02]  /*5a60*/  FFMA.FTZ R28, R28, c[0x0][0x23c], -R2 ;  /* 0x00008f001c1c7a23 */ /* 0x000fe40000010802 */
[----:B------:R-:W-:Y:S01]  /*5a70*/  FFMA.FTZ R30, R30, c[0x0][0x23c], -R0 ;  /* 0x00008f001e1e7a23 */ /* 0x000fe20000010800 */
[----:B------:R1:W-:Y:S01]  /*5a80*/  MUFU.EX2 R197, R4 ;  /* 0x0000000400c57308 */ /* 0x0003e20000000800 */
[----:B------:R-:W-:Y:S02]  /*5a90*/  FFMA.FTZ R146, R9, c[0x0][0x23c], -R2 ;  /* 0x00008f0009927a23 */ /* 0x000fe40000010802 */
[----:B------:R-:W-:Y:S02]  /*5aa0*/  FFMA.FTZ R31, R31, c[0x0][0x23c], -R0 ;  /* 0x00008f001f1f7a23 */ /* 0x000fe40000010800 */
[--C-:B-1----:R-:W-:Y:S02]  /*5ab0*/  FFMA.FTZ R7, R6, c[0x0][0x23c], -R16.reuse ;  /* 0x00008f0006077a23 */ /* 0x102fe40000010810 */
[----:B------:R-:W-:Y:S02]  /*5ac0*/  IMAD.U32 R6, RZ, RZ, UR14 ;  /* 0x0000000eff067e24 */ /* 0x000fe4000f8e00ff */
[----:B------:R-:W-:Y:S01]  /*5ad0*/  FFMA.FTZ R34, R34, c[0x0][0x23c], -R16 ;  /* 0x00008f0022227a23 */ /* 0x000fe20000010810 */
[----:B------:R1:W-:Y:S01]  /*5ae0*/  MUFU.EX2 R202, R23 ;  /* 0x0000001700ca7308 */ /* 0x0003e20000000800 */
[----:B------:R-:W-:Y:S02]  /*5af0*/  IMAD R6, R6, 0x2, R185 ;  /* 0x0000000206067824 */ /* 0x000fe400078e02b9 */
[----:B------:R-:W-:Y:S02]  /*5b00*/  FFMA.FTZ R148, R10, c[0x0][0x23c], -R0 ;  /* 0x00008f000a947a23 */ /* 0x000fe40000010800 */
[----:B------:R-:W-:Y:S02]  /*5b10*/  FFMA.FTZ R19, R17, c[0x0][0x23c], -R132 ;  /* 0x00008f0011137a23 */ /* 0x000fe40000010884 */
[----:B------:R-:W-:Y:S02]  /*5b20*/  IMAD.SHL.U32 R6, R6, 0x2, RZ ;  /* 0x0000000206067824 */ /* 0x000fe400078e00ff */
[----:B------:R-:W-:Y:S01]  /*5b30*/  FFMA.FTZ R24, R24, c[0x0][0x23c], -R2 ;  /* 0x00008f0018187a23 */ /* 0x000fe20000010802 */
[----:B------:R-:W-:Y:S01]  /*5b40*/  MUFU.EX2 R200, R15 ;  /* 0x0000000f00c87308 */ /* 0x000fe20000000800 */
[----:B------:R-:W-:Y:S02]  /*5b50*/  FFMA.FTZ R27, R27, c[0x0][0x23c], -R0 ;  /* 0x00008f001b1b7a23 */ /* 0x000fe40000010800 */
[----:B------:R-:W-:Y:S02]  /*5b60*/  FFMA.FTZ R149, R13, c[0x0][0x23c], -R2 ;  /* 0x00008f000d957a23 */ /* 0x000fe40000010802 */
[----:B------:R-:W-:Y:S02]  /*5b70*/  IMAD.U32 R4, RZ, RZ, UR8 ;  /* 0x00000008ff047e24 */ /* 0x000fe4000f8e00ff */
[----:B------:R-:W-:Y:S02]  /*5b80*/  FFMA.FTZ R17, R11, c[0x0][0x23c], -R0 ;  /* 0x00008f000b117a23 */ /* 0x000fe40000010800 */
[--C-:B------:R-:W-:Y:S01]  /*5b90*/  FFMA.FTZ R166, R29, c[0x0][0x23c], -R2.reuse ;  /* 0x00008f001da67a23 */ /* 0x100fe20000010802 */
[----:B------:R-:W-:Y:S01]  /*5ba0*/  MUFU.EX2 R201, R18 ;  /* 0x0000001200c97308 */ /* 0x000fe20000000800 */
[----:B------:R-:W-:Y:S02]  /*5bb0*/  FFMA.FTZ R151, R25, c[0x0][0x23c], -R2 ;  /* 0x00008f0019977a23 */ /* 0x000fe40000010802 */
[----:B------:R-:W-:Y:S02]  /*5bc0*/  FFMA.FTZ R38, R38, c[0x0][0x23c], -R16 ;  /* 0x00008f0026267a23 */ /* 0x000fe40000010810 */
[----:B-1----:R-:W-:Y:S02]  /*5bd0*/  FFMA.FTZ R23, R14, c[0x0][0x23c], -R0 ;  /* 0x00008f000e177a23 */ /* 0x002fe40000010800 */
[--C-:B------:R-:W-:Y:S02]  /*5be0*/  FFMA.FTZ R39, R39, c[0x0][0x23c], -R16.reuse ;  /* 0x00008f0027277a23 */ /* 0x100fe40000010810 */
[----:B------:R-:W-:Y:S01]  /*5bf0*/  FFMA.FTZ R50, R50, c[0x0][0x23c], -R16 ;  /* 0x00008f0032327a23 */ /* 0x000fe20000010810 */
[----:B------:R-:W-:Y:S01]  /*5c00*/  MUFU.EX2 R199, R12 ;  /* 0x0000000c00c77308 */ /* 0x000fe20000000800 */
        /* <DEDUP_REMOVED lines=9> */
[--C-:B------:R-:W-:Y:S02]  /*5ca0*/  FFMA.FTZ R55, R55, c[0x0][0x23c], -R16.reuse ;  /* 0x00008f0037377a23 */ /* 0x100fe40000010810 */
[----:B------:R-:W-:Y:S01]  /*5cb0*/  FFMA.FTZ R66, R66, c[0x0][0x23c], -R16 ;  /* 0x00008f0042427a23 */ /* 0x000fe20000010810 */
[----:B------:R-:W-:Y:S01]  /*5cc0*/  MUFU.EX2 R196, R19 ;  /* 0x0000001300c47308 */ /* 0x000fe20000000800 */
[----:B------:R-:W-:Y:S02]  /*5cd0*/  FFMA.FTZ R45, R45, c[0x0][0x23c], -R2 ;  /* 0x00008f002d2d7a23 */ /* 0x000fe40000010802 */
[----:B------:R-:W-:Y:S02]  /*5ce0*/  FFMA.FTZ R42, R42, c[0x0][0x23c], -R0 ;  /* 0x00008f002a2a7a23 */ /* 0x000fe40000010800 */
[--C-:B------:R-:W-:Y:S02]  /*5cf0*/  FFMA.FTZ R41, R41, c[0x0][0x23c], -R2.reuse ;  /* 0x00008f0029297a23 */ /* 0x100fe40000010802 */
[--C-:B------:R-:W-:Y:S02]  /*5d00*/  FFMA.FTZ R56, R56, c[0x0][0x23c], -R2.reuse ;  /* 0x00008f0038387a23 */ /* 0x100fe40000010802 */
[--C-:B------:R-:W-:Y:S01]  /*5d10*/  FFMA.FTZ R57, R57, c[0x0][0x23c], -R2.reuse ;  /* 0x00008f0039397a23 */ /* 0x100fe20000010802 */
[----:B------:R-:W-:Y:S01]  /*5d20*/  MUFU.EX2 R203, R20 ;  /* 0x0000001400cb7308 */ /* 0x000fe20000000800 */
[----:B------:R-:W-:Y:S02]  /*5d30*/  FFMA.FTZ R2, R61, c[0x0][0x23c], -R2 ;  /* 0x00008f003d027a23 */ /* 0x000fe40000010802 */
[--C-:B------:R-:W-:Y:S02]  /*5d40*/  FFMA.FTZ R59, R59, c[0x0][0x23c], -R0.reuse ;  /* 0x00008f003b3b7a23 */ /* 0x100fe40000010800 */
[----:B------:R-:W-:Y:S05]  /*5d50*/  FFMA.FTZ R58, R58, c[0x0][0x23c], -R0 ;  /* 0x00008f003a3a7a23 */ /* 0x000fea0000010800 */
[----:B------:R-:W-:Y:S10]  /*5d60*/  MUFU.EX2 R189, R21 ;  /* 0x0000001500bd7308 */ /* 0x000ff40000000800 */
[----:B------:R1:W-:Y:S10]  /*5d70*/  MUFU.EX2 R215, R35 ;  /* 0x0000002300d77308 */ /* 0x0003f40000000800 */
[----:B------:R-:W-:Y:S10]  /*5d80*/  MUFU.EX2 R211, R28 ;  /* 0x0000001c00d37308 */ /* 0x000ff40000000800 */
[----:B------:R-:W-:Y:S01]  /*5d90*/  MUFU.EX2 R208, R30 ;  /* 0x0000001e00d07308 */ /* 0x000fe20000000800 */
[--C-:B-1----:R-:W-:Y:S02]  /*5da0*/  FFMA.FTZ R35, R22, c[0x0][0x23c], -R16.reuse ;  /* 0x00008f0016237a23 */ /* 0x102fe40000010810 */
[----:B------:R-:W-:Y:S07]  /*5db0*/  FFMA.FTZ R16, R54, c[0x0][0x23c], -R16 ;  /* 0x00008f0036107a23 */ /* 0x000fee0000010810 */
[----:B------:R-:W1:Y:S10]  /*5dc0*/  MUFU.EX2 R214, R32 ;  /* 0x0000002000d67308 */ /* 0x000e740000000800 */
[----:B------:R-:W1:Y:S10]  /*5dd0*/  MUFU.EX2 R210, R31 ;  /* 0x0000001f00d27308 */ /* 0x000e740000000800 */
[----:B------:R1:W-:Y:S10]  /*5de0*/  MUFU.EX2 R209, R34 ;  /* 0x0000002200d17308 */ /* 0x0003f40000000800 */
[----:B------:R-:W-:Y:S10]  /*5df0*/  MUFU.EX2 R186, R23 ;  /* 0x0000001700ba7308 */ /* 0x000ff40000000800 */
[----:B------:R-:W-:Y:S01]  /*5e00*/  MUFU.EX2 R206, R24 ;  /* 0x0000001800ce7308 */ /* 0x000fe20000000800 */
[--C-:B-1----:R-:W-:Y:S02]  /*5e10*/  FFMA.FTZ R34, R26, c[0x0][0x23c], -R0.reuse ;  /* 0x00008f001a227a23 */ /* 0x102fe40000010800 */
[----:B------:R-:W-:Y:S07]  /*5e20*/  FFMA.FTZ R0, R62, c[0x0][0x23c], -R0 ;  /* 0x00008f003e007a23 */ /* 0x000fee0000010800 */
[----:B------:R-:W-:Y:S10]  /*5e30*/  MUFU.EX2 R205, R27 ;  /* 0x0000001b00cd7308 */ /* 0x000ff40000000800 */
[----:B------:R1:W-:Y:S10]  /*5e40*/  MUFU.EX2 R212, R36 ;  /* 0x0000002400d47308 */ /* 0x0003f40000000800 */
[----:B------:R2:W-:Y:S10]  /*5e50*/  MUFU.EX2 R184, R17 ;  /* 0x0000001100b87308 */ /* 0x0005f40000000800 */
[----:B------:R-:W-:Y:S01]  /*5e60*/  MUFU.EX2 R190, R35 ;  /* 0x0000002300be7308 */ /* 0x000fe20000000800 */
[--C-:B-1----:R-:W-:Y:S02]  /*5e70*/  FFMA.FTZ R36, R33, c[0x0][0x23c], -R132.reuse ;  /* 0x00008f0021247a23 */ /* 0x102fe40000010884 */
[----:B------:R-:W-:Y:S07]  /*5e80*/  FFMA.FTZ R132, R53, c[0x0][0x23c], -R132 ;  /* 0x00008f0035847a23 */ /* 0x000fee0000010884 */
[----:B------:R1:W-:Y:S10]  /*5e90*/  MUFU.EX2 R183, R34 ;  /* 0x0000002200b77308 */ /* 0x0003f40000000800 */
[----:B------:R1:W-:Y:S10]  /*5ea0*/  MUFU.EX2 R188, R38 ;  /* 0x0000002600bc7308 */ /* 0x0003f40000000800 */
[----:B------:R-:W1:Y:S10]  /*5eb0*/  MUFU.EX2 R224, R51 ;  /* 0x0000003300e07308 */ /* 0x000e740000000800 */
[----:B------:R1:W-:Y:S10]  /*5ec0*/  MUFU.EX2 R193, R36 ;  /* 0x0000002400c17308 */ /* 0x0003f40000000800 */
        /* <DEDUP_REMOVED lines=32> */
[----:B------:R-:W-:Y:S10]  /*60d0*/  MUFU.EX2 R155, R57 ;  /* 0x00000039009b7308 */ /* 0x000ff40000000800 */
[----:B------:R-:W1:Y:S01]  /*60e0*/  MUFU.EX2 R154, R58 ;  /* 0x0000003a009a7308 */ /* 0x000e620000000800 */
[----:B--2---:R-:W-:Y:S02]  /*60f0*/  IMAD R4, R4, 0x8, R135 ;  /* 0x0000000804047824 */ /* 0x004fe400078e0287 */
[----:B---3--:R-:W-:Y:S03]  /*6100*/  IMAD.WIDE.U32 R8, R134, -0x2daee0ad, RZ ;  /* 0xd2511f5386087825 */ /* 0x008fe600078e00ff */
[C---:B------:R-:W-:Y:S01]  /*6110*/  IADD3 R14, R4.reuse, 0x4, RZ ;  /* 0x00000004040e7810 */ /* 0x040fe20007ffe0ff */
[----:B------:R-:W-:Y:S01]  /*6120*/  IMAD.WIDE.U32 R4, R4, -0x326172a9, RZ ;  /* 0xcd9e8d5704047825 */ /* 0x000fe200078e00ff */
[----:B------:R-:W-:Y:S02]  /*6130*/  LOP3.LUT R10, R9, UR31, R6, 0x96, !PT ;  /* 0x0000001f090a7c12 */ /* 0x000fe4000f8e9606 */
[----:B------:R-:W-:Y:S01]  /*6140*/  LOP3.LUT R7, R8, UR33, RZ, 0x3c, !PT ;  /* 0x0000002108077c12 */ /* 0x000fe2000f8e3cff */
[----:B------:R-:W-:Y:S01]  /*6150*/  IMAD.WIDE.U32 R14, R14, -0x326172a9, RZ ;  /* 0xcd9e8d570e0e7825 */ /* 0x000fe200078e00ff */
[-C--:B----4-:R-:W-:Y:S02]  /*6160*/  LOP3.LUT R18, R5, R133.reuse, RZ, 0x3c, !PT ;  /* 0x0000008505127212 */ /* 0x090fe400078e3cff */
[----:B------:R-:W-:Y:S01]  /*6170*/  IADD3 R8, R6, 0x1, RZ ;  /* 0x0000000106087810 */ /* 0x000fe20007ffe0ff */
[----:B------:R-:W-:Y:S01]  /*6180*/  IMAD.WIDE.U32 R10, R10, -0x326172a9, RZ ;  /* 0xcd9e8d570a0a7825 */ /* 0x000fe200078e00ff */
[----:B------:R-:W-:Y:S02]  /*6190*/  LOP3.LUT R12, R15, R133, RZ, 0x3c, !PT ;  /* 0x000000850f0c7212 */ /* 0x000fe400078e3cff */
[----:B------:R-:W-:Y:S01]  /*61a0*/  LOP3.LUT R8, R9, UR31, R8, 0x96, !PT ;  /* 0x0000001f09087c12 */ /* 0x000fe2000f8e9608 */
[----:B------:R-:W-:Y:S01]  /*61b0*/  IMAD.WIDE.U32 R18, R18, -0x2daee0ad, RZ ;  /* 0xd2511f5312127825 */ /* 0x000fe200078e00ff */
[C---:B------:R-:W-:Y:S02]  /*61c0*/  LOP3.LUT R20, R11.reuse, UR25, R4, 0x96, !PT ;  /* 0x000000190b147c12 */ /* 0x040fe4000f8e9604 */
[----:B------:R-:W-:Y:S01]  /*61d0*/  LOP3.LUT R11, R11, UR25, R14, 0x96, !PT ;  /* 0x000000190b0b7c12 */ /* 0x000fe2000f8e960e */
[----:B------:R-:W-:Y:S01]  /*61e0*/  IMAD.WIDE.U32 R12, R12, -0x2daee0ad, RZ ;  /* 0xd2511f530c0c7825 */ /* 0x000fe200078e00ff */
[C---:B------:R-:W-:Y:S03]  /*61f0*/  LOP3.LUT R6, R7.reuse, R19, RZ, 0x3c, !PT ;  /* 0x0000001307067212 */ /* 0x040fe600078e3cff */
[----:B------:R-:W-:Y:S01]  /*6200*/  IMAD.WIDE.U32 R8, R8, -0x326172a9, RZ ;  /* 0xcd9e8d5708087825 */ /* 0x000fe200078e00ff */
[----:B------:R-:W-:Y:S03]  /*6210*/  LOP3.LUT R5, R7, R13, RZ, 0x3c, !PT ;  /* 0x0000000d07057212 */ /* 0x000fe600078e3cff */
[----:B------:R-:W-:Y:S01]  /*6220*/  IMAD.WIDE.U32 R6, R6, -0x326172a9, RZ ;  /* 0xcd9e8d5706067825 */ /* 0x000fe200078e00ff */
[C---:B------:R-:W-:Y:S02]  /*6230*/  LOP3.LUT R15, R9.reuse, UR25, R4, 0x96, !PT ;  /* 0x00000019090f7c12 */ /* 0x040fe4000f8e9604 */
[----:B------:R-:W-:Y:S01]  /*6240*/  LOP3.LUT R9, R9, UR25, R14, 0x96, !PT ;  /* 0x0000001909097c12 */ /* 0x000fe2000f8e960e */
[----:B------:R-:W-:Y:S01]  /*6250*/  IMAD.WIDE.U32 R4, R5, -0x326172a9, RZ ;  /* 0xcd9e8d5705047825 */ /* 0x000fe200078e00ff */
[C---:B------:R-:W-:Y:S02]  /*6260*/  LOP3.LUT R30, R7.reuse, UR24, R10, 0x96, !PT ;  /* 0x00000018071e7c12 */ /* 0x040fe4000f8e960a */
[----:B------:R-:W-:Y:S01]  /*6270*/  LOP3.LUT R32, R7, UR24, R8, 0x96, !PT ;  /* 0x0000001807207c12 */ /* 0x000fe2000f8e9608 */
[----:B------:R-:W-:Y:S01]  /*6280*/  IMAD.WIDE.U32 R20, R20, -0x2daee0ad, RZ ;  /* 0xd2511f5314147825 */ /* 0x000fe200078e00ff */
[C---:B------:R-:W-:Y:S02]  /*6290*/  LOP3.LUT R28, R5.reuse, UR24, R10, 0x96, !PT ;  /* 0x00000018051c7c12 */ /* 0x040fe4000f8e960a */
[----:B------:R-:W-:Y:S01]  /*62a0*/  LOP3.LUT R26, R5, UR24, R8, 0x96, !PT ;  /* 0x00000018051a7c12 */ /* 0x000fe2000f8e9608 */
[----:B------:R-:W-:Y:S01]  /*62b0*/  IMAD.WIDE.U32 R32, R32, -0x2daee0ad, RZ ;  /* 0xd2511f5320207825 */ /* 0x000fe200078e00ff */
[----:B------:R-:W-:Y:S03]  /*62c0*/  LOP3.LUT R22, R21, UR23, R18, 0x96, !PT ;  /* 0x0000001715167c12 */ /* 0x000fe6000f8e9612 */
[----:B------:R-:W-:Y:S04]  /*62d0*/  IMAD.WIDE.U32 R10, R11, -0x2daee0ad, RZ ;  /* 0xd2511f530b0a7825 */ /* 0x000fe800078e00ff */
        /* <DEDUP_REMOVED lines=19> */
[----:B------:R-:W-:Y:S03]  /*6410*/  LOP3.LUT R17, R21, UR22, R6, 0x96, !PT ;  /* 0x0000001615117c12 */ /* 0x000fe6000f8e9606 */
        /* <DEDUP_REMOVED lines=30> */
[----:B------:R-:W-:Y:S02]  /*6600*/  LOP3.LUT R15, R10, 0xff, RZ, 0xc0, !PT ;  /* 0x000000ff0a0f7812 */ /* 0x000fe400078ec0ff */
[----:B------:R-:W-:Y:S01]  /*6610*/  LOP3.LUT R19, R11, UR15, R28, 0x96, !PT ;  /* 0x0000000f0b137c12 */ /* 0x000fe2000f8e961c */
[----:B------:R-:W-:Y:S01]  /*6620*/  IMAD.WIDE.U32 R12, R13, -0x326172a9, RZ ;  /* 0xcd9e8d570d0c7825 */ /* 0x000fe200078e00ff */
[--C-:B------:R-:W-:Y:S02]  /*6630*/  SHF.R.U32.HI R21, RZ, 0x18, R8.reuse ;  /* 0x00000018ff157819 */ /* 0x100fe40000011608 */
[----:B------:R-:W-:Y:S01]  /*6640*/  SHF.R.U32.HI R28, RZ, 0x10, R8 ;  /* 0x00000010ff1c7819 */ /* 0x000fe20000011608 */
[----:B------:R-:W-:Y:S01]  /*6650*/  IMAD.WIDE.U32 R30, R30, -0x2daee0ad, RZ ;  /* 0xd2511f531e1e7825 */ /* 0x000fe200078e00ff */
[----:B------:R-:W-:Y:S02]  /*6660*/  LOP3.LUT R23, R13, UR18, R20, 0x96, !PT ;  /* 0x000000120d177c12 */ /* 0x000fe4000f8e9614 */
[----:B------:R-:W-:Y:S01]  /*6670*/  LOP3.LUT R13, R8, 0xff, RZ, 0xc0, !PT ;  /* 0x000000ff080d7812 */ /* 0x000fe200078ec0ff */
[----:B------:R-:W-:Y:S01]  /*6680*/  IMAD.WIDE.U32 R6, R6, -0x326172a9, RZ ;  /* 0xcd9e8d5706067825 */ /* 0x000fe200078e00ff */
[----:B------:R-:W-:Y:S02]  /*6690*/  LOP3.LUT R25, R31, UR17, R4, 0x96, !PT ;  /* 0x000000111f197c12 */ /* 0x000fe4000f8e9604 */
[----:B------:R-:W-:Y:S01]  /*66a0*/  ISETP.LE.U32.AND P4, PT, R13, UR6, PT ;  /* 0x000000060d007c0c */ /* 0x000fe2000bf83070 */
[----:B------:R-:W-:Y:S01]  /*66b0*/  IMAD.WIDE.U32 R4, R5, -0x2daee0ad, RZ ;  /* 0xd2511f5305047825 */ /* 0x000fe200078e00ff */
[----:B------:R-:W-:Y:S02]  /*66c0*/  ISETP.LE.U32.AND P3, PT, R21, UR6, PT ;  /* 0x0000000615007c0c */ /* 0x000fe4000bf63070 */
[----:B------:R-:W-:Y:S02]  /*66d0*/  LOP3.LUT R20, R9, UR16, R22, 0x96, !PT ;  /* 0x0000001009147c12 */ /* 0x000fe4000f8e9616 */
[----:B------:R-:W-:Y:S02]  /*66e0*/  LOP3.LUT R17, R5, UR15, R14, 0x96, !PT ;  /* 0x0000000f05117c12 */ /* 0x000fe4000f8e960e */
[----:B------:R-:W-:Y:S02]  /*66f0*/  SHF.R.U32.HI R14, RZ, 0x18, R10 ;  /* 0x00000018ff0e7819 */ /* 0x000fe4000001160a */
[----:B-1----:R-:W-:Y:S02]  /*6700*/  LOP3.LUT R34, R8, 0xffff, RZ, 0xc0, !PT ;  /* 0x0000ffff08227812 */ /* 0x002fe400078ec0ff */
[----:B------:R-:W-:Y:S01]  /*6710*/  LOP3.LUT R9, R4, 0xff, RZ, 0xc0, !PT ;  /* 0x000000ff04097812 */ /* 0x000fe200078ec0ff */
[----:B------:R-:W-:Y:S01]  /*6720*/  @!P4 FADD.FTZ R204, -R204, -RZ ;  /* 0x800000ffccccc221 */ /* 0x000fe20000010100 */
[--C-:B------:R-:W-:Y:S01]  /*6730*/  SHF.R.U32.HI R8, RZ, 0x18, R4.reuse ;  /* 0x00000018ff087819 */ /* 0x100fe20000011604 */
[----:B------:R-:W-:Y:S01]  /*6740*/  @!P3 FADD.FTZ R207, -R207, -RZ ;  /* 0x800000ffcfcfb221 */ /* 0x000fe20000010100 */
[----:B------:R-:W-:Y:S02]  /*6750*/  SHF.R.U32.HI R31, RZ, 0x10, R4 ;  /* 0x00000010ff1f7819 */ /* 0x000fe40000011604 */
[----:B------:R-:W-:Y:S02]  /*6760*/  LOP3.LUT R35, R4, 0xffff, RZ, 0xc0, !PT ;  /* 0x0000ffff04237812 */ /* 0x000fe400078ec0ff */
[----:B------:R-:W-:Y:S02]  /*6770*/  LOP3.LUT R4, R6, 0xff, RZ, 0xc0, !PT ;  /* 0x000000ff06047812 */ /* 0x000fe400078ec0ff */
[----:B------:R-:W-:Y:S02]  /*6780*/  ISETP.LE.U32.AND P2, PT, R15, UR6, PT ;  /* 0x000000060f007c0c */ /* 0x000fe4000bf43070 */
[----:B------:R-:W-:Y:S02]  /*6790*/  ISETP.LE.U32.AND P0, PT, R14, UR6, PT ;  /* 0x000000060e007c0c */ /* 0x000fe4000bf03070 */
[----:B------:R-:W-:Y:S02]  /*67a0*/  ISETP.LE.U32.AND P6, PT, R9, UR6, PT ;  /* 0x0000000609007c0c */ /* 0x000fe4000bfc3070 */
[----:B------:R-:W-:Y:S01]  /*67b0*/  ISETP.LE.U32.AND P5, PT, R8, UR6, PT ;  /* 0x0000000608007c0c */ /* 0x000fe2000bfa3070 */
[----:B------:R-:W-:Y:S01]  /*67c0*/  IMAD.WIDE.U32 R8, R27, -0x326172a9, RZ ;  /* 0xcd9e8d571b087825 */ /* 0x000fe200078e00ff */
[----:B------:R-:W-:Y:S02]  /*67d0*/  ISETP.LE.U32.AND P4, PT, R4, UR6, PT ;  /* 0x0000000604007c0c */ /* 0x000fe4000bf83070 */
[----:B------:R-:W-:Y:S01]  /*67e0*/  SHF.R.U32.HI R13, RZ, 0x18, R6 ;  /* 0x00000018ff0d7819 */ /* 0x000fe20000011606 */
[----:B------:R-:W-:Y:S01]  /*67f0*/  IMAD.WIDE.U32 R4, R25, -0x326172a9, RZ ;  /* 0xcd9e8d5719047825 */ /* 0x000fe200078e00ff */
[----:B------:R-:W-:Y:S02]  /*6800*/  LOP3.LUT R14, R9, UR16, R24, 0x96, !PT ;  /* 0x00000010090e7c12 */ /* 0x000fe4000f8e9618 */
[----:B------:R-:W-:Y:S01]  /*6810*/  ISETP.LE.U32.AND P3, PT, R13, UR6, PT ;  /* 0x000000060d007c0c */ /* 0x000fe2000bf63070 */
[----:B------:R-:W-:Y:S01]  /*6820*/  @!P2 FADD.FTZ R214, -R214, -RZ ;  /* 0x800000ffd6d6a221 */ /* 0x000fe20000010100 */
[----:B------:R-:W-:Y:S01]  /*6830*/  LOP3.LUT R13, R5, UR16, R12, 0x96, !PT ;  /* 0x00000010050d7c12 */ /* 0x000fe2000f8e960c */
[----:B------:R-:W-:Y:S01]  /*6840*/  @!P0 FADD.FTZ R215, -R215, -RZ ;  /* 0x800000ffd7d78221 */ /* 0x000fe20000010100 */
[----:B------:R-:W-:Y:S01]  /*6850*/  LOP3.LUT R25, R4, 0xff, RZ, 0xc0, !PT ;  /* 0x000000ff04197812 */ /* 0x000fe200078ec0ff */
[----:B------:R-:W-:Y:S01]  /*6860*/  @!P6 FADD.FTZ R211, -R211, -RZ ;  /* 0x800000ffd3d3e221 */ /* 0x000fe20000010100 */
[--C-:B------:R-:W-:Y:S01]  /*6870*/  SHF.R.U32.HI R24, RZ, 0x18, R4.reuse ;  /* 0x00000018ff187819 */ /* 0x100fe20000011604 */
[----:B------:R-:W-:Y:S01]  /*6880*/  @!P5 FADD.FTZ R210, -R210, -RZ ;  /* 0x800000ffd2d2d221 */ /* 0x000fe20000010100 */
[----:B------:R-:W-:Y:S01]  /*6890*/  SHF.R.U32.HI R27, RZ, 0x10, R4 ;  /* 0x00000010ff1b7819 */ /* 0x000fe20000011604 */
[----:B------:R-:W-:Y:S01]  /*68a0*/  @!P4 FADD.FTZ R223, -R223, -RZ ;  /* 0x800000ffdfdfc221 */ /* 0x000fe20000010100 */
[----:B------:R-:W-:Y:S02]  /*68b0*/  LOP3.LUT R38, R4, 0xffff, RZ, 0xc0, !PT ;  /* 0x0000ffff04267812 */ /* 0x000fe400078ec0ff */
[----:B------:R-:W-:Y:S01]  /*68c0*/  SHF.R.U32.HI R4, RZ, 0x18, R20 ;  /* 0x00000018ff047819 */ /* 0x000fe20000011614 */
[----:B------:R-:W-:Y:S01]  /*68d0*/  @!P3 FADD.FTZ R224, -R224, -RZ ;  /* 0x800000ffe0e0b221 */ /* 0x000fe20000010100 */
[----:B------:R-:W-:Y:S02]  /*68e0*/  LOP3.LUT R5, R20, 0xff, RZ, 0xc0, !PT ;  /* 0x000000ff14057812 */ /* 0x000fe400078ec0ff */
[----:B------:R-:W-:Y:S02]  /*68f0*/  ISETP.LE.U32.AND P2, PT, R4, UR6, PT ;  /* 0x0000000604007c0c */ /* 0x000fe4000bf43070 */
[----:B------:R-:W-:Y:S02]  /*6900*/  LOP3.LUT R4, R28, 0xff, RZ, 0xc0, !PT ;  /* 0x000000ff1c047812 */ /* 0x000fe400078ec0ff */
[----:B------:R-:W-:Y:S02]  /*6910*/  ISETP.LE.U32.AND P0, PT, R5, UR6, PT ;  /* 0x0000000605007c0c */ /* 0x000fe4000bf03070 */
[----:B------:R-:W-:Y:S02]  /*6920*/  LOP3.LUT R22, R8, 0xff, RZ, 0xc0, !PT ;  /* 0x000000ff08167812 */ /* 0x000fe400078ec0ff */
[----:B------:R-:W-:Y:S02]  /*6930*/  SHF.R.U32.HI R21, RZ, 0x18, R8 ;  /* 0x00000018ff157819 */ /* 0x000fe40000011608 */
[----:B------:R-:W-:Y:S02]  /*6940*/  ISETP.LE.U32.AND P6, PT, R4, UR6, PT ;  /* 0x0000000604007c0c */ /* 0x000fe4000bfc3070 */
[----:B------:R-:W-:Y:S01]  /*6950*/  SHF.R.U32.HI R33, RZ, 0x10, R10 ;  /* 0x00000010ff217819 */ /* 0x000fe2000001160a */
[----:B------:R-:W-:Y:S01]  /*6960*/  @!P2 FADD.FTZ R198, -R198, -RZ ;  /* 0x800000ffc6c6a221 */ /* 0x000fe20000010100 */
[----:B------:R-:W-:Y:S02]  /*6970*/  LOP3.LUT R4, R19, 0xff, RZ, 0xc0, !PT ;  /* 0x000000ff13047812 */ /* 0x000fe400078ec0ff */
[----:B------:R-:W-:Y:S01]  /*6980*/  ISETP.LE.U32.AND P5, PT, R22, UR6, PT ;  /* 0x0000000616007c0c */ /* 0x000fe2000bfa3070 */
[----:B------:R-:W-:Y:S01]  /*6990*/  @!P0 FADD.FTZ R197, -R197, -RZ ;  /* 0x800000ffc5c58221 */ /* 0x000fe20000010100 */
[----:B------:R-:W-:Y:S02]  /*69a0*/  ISETP.LE.U32.AND P4, PT, R21, UR6, PT ;  /* 0x0000000615007c0c */ /* 0x000fe4000bf83070 */
[----:B------:R-:W-:Y:S02]  /*69b0*/  ISETP.LE.U32.AND P3, PT, R4, UR6, PT ;  /* 0x0000000604007c0c */ /* 0x000fe4000bf63070 */
[----:B------:R-:W-:Y:S01]  /*69c0*/  LOP3.LUT R4, R33, 0xff, RZ, 0xc0, !PT ;  /* 0x000000ff21047812 */ /* 0x000fe200078ec0ff */
[----:B------:R-:W-:Y:S01]  /*69d0*/  @!P6 FADD.FTZ R201, -R201, -RZ ;  /* 0x800000ffc9c9e221 */ /* 0x000fe20000010100 */
[----:B------:R-:W-:Y:S02]  /*69e0*/  SHF.R.U32.HI R5, RZ, 0x18, R19 ;  /* 0x00000018ff057819 */ /* 0x000fe40000011613 */
[----:B------:R-:W-:Y:S02]  /*69f0*/  ISETP.LE.U32.AND P0, PT, R4, UR6, PT ;  /* 0x0000000604007c0c */ /* 0x000fe4000bf03070 */
[----:B------:R-:W-:Y:S01]  /*6a00*/  LOP3.LUT R4, R17, 0xff, RZ, 0xc0, !PT ;  /* 0x000000ff11047812 */ /* 0x000fe200078ec0ff */
[----:B------:R-:W-:Y:S01]  /*6a10*/  @!P5 FADD.FTZ R199, -R199, -RZ ;  /* 0x800000ffc7c7d221 */ /* 0x000fe20000010100 */
[----:B------:R-:W-:Y:S01]  /*6a20*/  ISETP.LE.U32.AND P2, PT, R5, UR6, PT ;  /* 0x0000000605007c0c */ /* 0x000fe2000bf43070 */
[----:B------:R-:W-:Y:S01]  /*6a30*/  @!P4 FADD.FTZ R200, -R200, -RZ ;  /* 0x800000ffc8c8c221 */ /* 0x000fe20000010100 */
[----:B------:R-:W-:Y:S01]  /*6a40*/  LOP3.LUT R18, R7, UR16, R18, 0x96, !PT ;  /* 0x0000001007127c12 */ /* 0x000fe2000f8e9612 */
[----:B------:R-:W-:Y:S01]  /*6a50*/  @!P3 FADD.FTZ R203, -R203, -RZ ;  /* 0x800000ffcbcbb221 */ /* 0x000fe20000010100 */
[----:B------:R-:W-:Y:S02]  /*6a60*/  SHF.R.U32.HI R5, RZ, 0x18, R17 ;  /* 0x00000018ff057819 */ /* 0x000fe40000011611 */
[----:B------:R-:W-:Y:S02]  /*6a70*/  ISETP.LE.U32.AND P6, PT, R4, UR6, PT ;  /* 0x0000000604007c0c */ /* 0x000fe4000bfc3070 */
[----:B------:R-:W-:Y:S01]  /*6a80*/  LOP3.LUT R4, R31, 0xff, RZ, 0xc0, !PT ;  /* 0x000000ff1f047812 */ /* 0x000fe200078ec0ff */
[----:B------:R-:W-:Y:S01]  /*6a90*/  @!P0 FADD.FTZ R209, -R209, -RZ ;  /* 0x800000ffd1d18221 */ /* 0x000fe20000010100 */
[----:B------:R-:W-:Y:S02]  /*6aa0*/  SHF.R.U32.HI R32, RZ, 0x10, R6 ;  /* 0x00000010ff207819 */ /* 0x000fe40000011606 */
[----:B------:R-:W-:Y:S01]  /*6ab0*/  ISETP.LE.U32.AND P5, PT, R5, UR6, PT ;  /* 0x0000000605007c0c */ /* 0x000fe2000bfa3070 */
[----:B------:R-:W-:Y:S01]  /*6ac0*/  @!P2 FADD.FTZ R202, -R202, -RZ ;  /* 0x800000ffcacaa221 */ /* 0x000fe20000010100 */
[----:B------:R-:W-:Y:S02]  /*6ad0*/  ISETP.LE.U32.AND P4, PT, R4, UR6, PT ;  /* 0x0000000604007c0c */ /* 0x000fe4000bf83070 */
[----:B------:R-:W-:Y:S02]  /*6ae0*/  LOP3.LUT R4, R18, 0xff, RZ, 0xc0, !PT ;  /* 0x000000ff12047812 */ /* 0x000fe400078ec0ff */
[----:B------:R-:W-:Y:S01]  /*6af0*/  LOP3.LUT R36, R10, 0xffff, RZ, 0xc0, !PT ;  /* 0x0000ffff0a247812 */ /* 0x000fe200078ec0ff */
[----:B------:R-:W-:Y:S01]  /*6b00*/  @!P6 FADD.FTZ R206, -R206, -RZ ;  /* 0x800000ffcecee221 */ /* 0x000fe20000010100 */
[----:B------:R-:W-:Y:S01]  /*6b10*/  SHF.R.U32.HI R5, RZ, 0x18, R18 ;  /* 0x00000018ff057819 */ /* 0x000fe20000011612 */
[----:B------:R-:W-:Y:S01]  /*6b20*/  IMAD.WIDE.U32 R10, R29, -0x2daee0ad, RZ ;  /* 0xd2511f531d0a7825 */ /* 0x000fe200078e00ff */
[----:B------:R-:W-:Y:S02]  /*6b30*/  ISETP.LE.U32.AND P3, PT, R4, UR6, PT ;  /* 0x0000000604007c0c */ /* 0x000fe4000bf63070 */
[----:B------:R-:W-:Y:S01]  /*6b40*/  LOP3.LUT R4, R32, 0xff, RZ, 0xc0, !PT ;  /* 0x000000ff20047812 */ /* 0x000fe200078ec0ff */
[----:B------:R-:W-:Y:S01]  /*6b50*/  @!P5 FADD.FTZ R205, -R205, -RZ ;  /* 0x800000ffcdcdd221 */ /* 0x000fe20000010100 */
[----:B------:R-:W-:Y:S01]  /*6b60*/  LOP3.LUT R37, R6, 0xffff, RZ, 0xc0, !PT ;  /* 0x0000ffff06257812 */ /* 0x000fe200078ec0ff */
[----:B------:R-:W-:Y:S01]  /*6b70*/  @!P4 FADD.FTZ R208, -R208, -RZ ;  /* 0x800000ffd0d0c221 */ /* 0x000fe20000010100 */
[----:B------:R-:W-:Y:S01]  /*6b80*/  ISETP.LE.U32.AND P2, PT, R5, UR6, PT ;  /* 0x0000000605007c0c */ /* 0x000fe2000bf43070 */
[----:B------:R-:W-:Y:S01]  /*6b90*/  IMAD.WIDE.U32 R6, R23, -0x2daee0ad, RZ ;  /* 0xd2511f5317067825 */ /* 0x000fe200078e00ff */
[----:B------:R-:W-:Y:S02]  /*6ba0*/  ISETP.LE.U32.AND P0, PT, R4, UR6, PT ;  /* 0x0000000604007c0c */ /* 0x000fe4000bf03070 */
[----:B------:R-:W-:Y:S02]  /*6bb0*/  LOP3.LUT R23, R10, 0xff, RZ, 0xc0, !PT ;  /* 0x000000ff0a177812 */ /* 0x000fe400078ec0ff */
[----:B------:R-:W-:Y:S01]  /*6bc0*/  ISETP.LE.U32.AND P6, PT, R25, UR6, PT ;  /* 0x0000000619007c0c */ /* 0x000fe2000bfc3070 */
[----:B------:R-:W-:Y:S01]  /*6bd0*/  @!P3 FADD.FTZ R212, -R212, -RZ ;  /* 0x800000ffd4d4b221 */ /* 0x000fe20000010100 */
[----:B------:R-:W-:Y:S02]  /*6be0*/  LOP3.LUT R12, R7, UR15, R30, 0x96, !PT ;  /* 0x0000000f070c7c12 */ /* 0x000fe4000f8e961e */
[----:B------:R-:W-:Y:S02]  /*6bf0*/  LOP3.LUT R30, R8, 0xffff, RZ, 0xc0, !PT ;  /* 0x0000ffff081e7812 */ /* 0x000fe400078ec0ff */
[----:B------:R-:W-:Y:S01]  /*6c00*/  SHF.R.U32.HI R9, RZ, 0x18, R10 ;  /* 0x00000018ff097819 */ /* 0x000fe2000001160a */
[----:B------:R-:W-:Y:S01]  /*6c10*/  @!P2 FADD.FTZ R213, -R213, -RZ ;  /* 0x800000ffd5d5a221 */ /* 0x000fe20000010100 */
[----:B------:R-:W-:Y:S01]  /*6c20*/  ISETP.LE.U32.AND P5, PT, R24, UR6, PT ;  /* 0x0000000618007c0c */ /* 0x000fe2000bfa3070 */
[----:B------:R-:W-:Y:S01]  /*6c30*/  @!P0 FADD.FTZ R220, -R220, -RZ ;  /* 0x800000ffdcdc8221 */ /* 0x000fe20000010100 */
[----:B------:R-:W-:Y:S02]  /*6c40*/  ISETP.LE.U32.AND P4, PT, R23, UR6, PT ;  /* 0x0000000617007c0c */ /* 0x000fe4000bf83070 */
[----:B------:R-:W-:Y:S01]  /*6c50*/  SHF.R.U32.HI R5, RZ, 0x10, R20 ;  /* 0x00000010ff057819 */ /* 0x000fe20000011614 */
[----:B------:R-:W-:Y:S01]  /*6c60*/  @!P6 FADD.FTZ R216, -R216, -RZ ;  /* 0x800000ffd8d8e221 */ /* 0x000fe20000010100 */
[----:B------:R-:W-:Y:S02]  /*6c70*/  LOP3.LUT R15, R11, UR15, R26, 0x96, !PT ;  /* 0x0000000f0b0f7c12 */ /* 0x000fe4000f8e961a */
[----:B------:R-:W-:Y:S02]  /*6c80*/  SHF.R.U32.HI R26, RZ, 0x10, R8 ;  /* 0x00000010ff1a7819 */ /* 0x000fe40000011608 */
[----:B------:R-:W-:Y:S02]  /*6c90*/  SHF.R.U32.HI R29, RZ, 0x10, R10 ;  /* 0x00000010ff1d7819 */ /* 0x000fe4000001160a */
[----:B------:R-:W-:Y:S01]  /*6ca0*/  LOP3.LUT R39, R10, 0xffff, RZ, 0xc0, !PT ;  /* 0x0000ffff0a277812 */ /* 0x000fe200078ec0ff */
[----:B------:R-:W-:Y:S01]  /*6cb0*/  @!P5 FADD.FTZ R217, -R217, -RZ ;  /* 0x800000ffd9d9d221 */ /* 0x000fe20000010100 */
[----:B------:R-:W-:Y:S01]  /*6cc0*/  LOP3.LUT R8, R6, 0xff, RZ, 0xc0, !PT ;  /* 0x000000ff06087812 */ /* 0x000fe200078ec0ff */
[----:B------:R-:W-:Y:S01]  /*6cd0*/  @!P4 FADD.FTZ R222, -R222, -RZ ;  /* 0x800000ffdedec221 */ /* 0x000fe20000010100 */
[----:B------:R-:W-:Y:S02]  /*6ce0*/  SHF.R.U32.HI R10, RZ, 0x18, R6 ;  /* 0x00000018ff0a7819 */ /* 0x000fe40000011606 */
[----:B------:R-:W-:Y:S02]  /*6cf0*/  ISETP.LE.U32.AND P3, PT, R9, UR6, PT ;  /* 0x0000000609007c0c */ /* 0x000fe4000bf63070 */
[----:B------:R-:W-:Y:S02]  /*6d00*/  SHF.R.U32.HI R4, RZ, 0x8, R34 ;  /* 0x00000008ff047819 */ /* 0x000fe40000011622 */
[----:B------:R-:W-:Y:S02]  /*6d10*/  LOP3.LUT R5, R5, 0xff, RZ, 0xc0, !PT ;  /* 0x000000ff05057812 */ /* 0x000fe400078ec0ff */
[----:B------:R-:W-:Y:S02]  /*6d20*/  ISETP.LE.U32.AND P2, PT, R8, UR6, PT ;  /* 0x0000000608007c0c */ /* 0x000fe4000bf43070 */
[----:B------:R-:W-:Y:S02]  /*6d30*/  ISETP.LE.U32.AND P0, PT, R10, UR6, PT ;  /* 0x000000060a007c0c */ /* 0x000fe4000bf03070 */
[----:B------:R-:W-:Y:S02]  /*6d40*/  LOP3.LUT R4, R4, 0xffff, RZ, 0xc0, !PT ;  /* 0x0000ffff04047812 */ /* 0x000fe400078ec0ff */
[----:B------:R-:W-:Y:S01]  /*6d50*/  ISETP.LE.U32.AND P6, PT, R5, UR6, PT ;  /* 0x0000000605007c0c */ /* 0x000fe2000bfc3070 */
[----:B------:R-:W-:Y:S01]  /*6d60*/  @!P3 FADD.FTZ R221, -R221, -RZ ;  /* 0x800000ffddddb221 */ /* 0x000fe20000010100 */
[----:B------:R-:W-:Y:S02]  /*6d70*/  LOP3.LUT R5, R14, 0xff, RZ, 0xc0, !PT ;  /* 0x000000ff0e057812 */ /* 0x000fe400078ec0ff */
[----:B------:R-:W-:Y:S02]  /*6d80*/  ISETP.LE.U32.AND P5, PT, R4, UR6, PT ;  /* 0x0000000604007c0c */ /* 0x000fe4000bfa3070 */
[----:B------:R-:W-:Y:S01]  /*6d90*/  ISETP.LE.U32.AND P4, PT, R5, UR6, PT ;  /* 0x0000000605007c0c */ /* 0x000fe2000bf83070 */
[----:B------:R-:W-:Y:S01]  /*6da0*/  @!P2 FADD.FTZ R219, -R219, -RZ ;  /* 0x800000ffdbdba221 */ /* 0x000fe20000010100 */
[----:B------:R-:W-:Y:S01]  /*6db0*/  SHF.R.U32.HI R5, RZ, 0x10, R19 ;  /* 0x00000010ff057819 */ /* 0x000fe20000011613 */
[----:B------:R-:W-:Y:S01]  /*6dc0*/  @!P0 FADD.FTZ R218, -R218, -RZ ;  /* 0x800000ffdada8221 */ /* 0x000fe20000010100 */
        /* <DEDUP_REMOVED lines=9> */
[----:B------:R-:W-:Y:S02]  /*6e60*/  SHF.R.U32.HI R4, RZ, 0x8, R36 ;  /* 0x00000008ff047819 */ /* 0x000fe40000011624 */
[----:B------:R-:W-:Y:S02]  /*6e70*/  ISETP.LE.U32.AND P0, PT, R5, UR6, PT ;  /* 0x0000000605007c0c */ /* 0x000fe4000bf03070 */
[----:B------:R-:W-:Y:S02]  /*6e80*/  SHF.R.U32.HI R5, RZ, 0x8, R35 ;  /* 0x00000008ff057819 */ /* 0x000fe40000011623 */
[----:B------:R-:W-:Y:S02]  /*6e90*/  ISETP.LE.U32.AND P2, PT, R6, UR6, PT ;  /* 0x0000000606007c0c */ /* 0x000fe4000bf43070 */
[----:B------:R-:W-:Y:S02]  /*6ea0*/  SHF.R.U32.HI R6, RZ, 0x10, R17 ;  /* 0x00000010ff067819 */ /* 0x000fe40000011611 */
[----:B------:R-:W-:Y:S01]  /*6eb0*/  LOP3.LUT R4, R4, 0xffff, RZ, 0xc0, !PT ;  /* 0x0000ffff04047812 */ /* 0x000fe200078ec0ff */
[----:B------:R-:W-:Y:S01]  /*6ec0*/  @!P3 FADD.FTZ R184, -R184, -RZ ;  /* 0x800000ffb8b8b221 */ /* 0x000fe20000010100 */
        /* <DEDUP_REMOVED lines=18> */
[----:B------:R-:W-:Y:S02]  /*6ff0*/  SHF.R.U32.HI R5, RZ, 0x18, R13 ;  /* 0x00000018ff057819 */ /* 0x000fe4000001160d */
[----:B------:R-:W-:Y:S02]  /*7000*/  LOP3.LUT R4, R27, 0xff, RZ, 0xc0, !PT ;  /* 0x000000ff1b047812 */ /* 0x000fe400078ec0ff */
[----:B------:R-:W-:Y:S01]  /*7010*/  ISETP.LE.U32.AND P6, PT, R5, UR6, PT ;  /* 0x0000000605007c0c */ /* 0x000fe2000bfc3070 */
[----:B------:R-:W-:Y:S01]  /*7020*/  @!P3 FADD.FTZ R188, -R188, -RZ ;  /* 0x800000ffbcbcb221 */ /* 0x000fe20000010100 */
[----:B------:R-:W-:Y:S02]  /*7030*/  LOP3.LUT R5, R15, 0xff, RZ, 0xc0, !PT ;  /* 0x000000ff0f057812 */ /* 0x000fe400078ec0ff */
[----:B------:R-:W-:Y:S01]  /*7040*/  ISETP.LE.U32.AND P5, PT, R4, UR6, PT ;  /* 0x0000000604007c0c */ /* 0x000fe2000bfa3070 */
        /* <DEDUP_REMOVED lines=8> */
[----:B------:R-:W-:Y:S01]  /*70d0*/  LOP3.LUT R4, R12, 0xff, RZ, 0xc0, !PT ;  /* 0x000000ff0c047812 */ /* 0x000fe200078ec0ff */
[----:B------:R-:W-:Y:S01]  /*70e0*/  @!P5 FADD.FTZ R185, -R185, -RZ ;  /* 0x800000ffb9b9d221 */ /* 0x000fe20000010100 */
        /* <DEDUP_REMOVED lines=259> */
[----:B------:R-:W-:Y:S01]  /*8120*/  FMUL.FTZ R204, R204, R4 ;  /* 0x00000004cccc7220 */ /* 0x000fe20000410000 */
[-C--:B------:R-:W-:Y:S01]  /*8130*/  FSEL R2, R2, R179.reuse, P2 ;  /* 0x000000b302027208 */ /* 0x080fe20001000000 */
[C---:B------:R-:W-:Y:S01]  /*8140*/  FADD.FTZ R14, -R179.reuse, R14 ;  /* 0x0000000eb30e7221 */ /* 0x040fe20000010100 */
[----:B------:R-:W2:Y:S01]  /*8150*/  LDSM.16.M88.4 R4, [R172+0x11000] ;  /* 0x01100000ac04783b */ /* 0x000ea20000000200 */
[----:B------:R-:W-:Y:S01]  /*8160*/  FADD.FTZ R13, -R180, R13 ;  /* 0x0000000db40d7221 */ /* 0x000fe20000010100 */
[-C--:B-1----:R-:W-:Y:S01]  /*8170*/  HMMA.16816.F32 R20, R132, R136.reuse, R20 ;  /* 0x000000888414723c */ /* 0x082fe20000001814 */
[----:B------:R-:W-:Y:S01]  /*8180*/  FADD.FTZ R15, -R179, R15 ;  /* 0x0000000fb30f7221 */ /* 0x000fe20000010100 */
[----:B------:R-:W-:Y:S01]  /*8190*/  FSETP.GE.FTZ.AND P2, PT, R149, RZ, PT ;  /* 0x000000ff9500720b */ /* 0x000fe20003f56000 */
[----:B------:R-:W-:Y:S01]  /*81a0*/  FADD.FTZ R8, -R182, R17 ;  /* 0x00000011b6087221 */ /* 0x000fe20000010100 */
[----:B------:R-:W-:Y:S01]  /*81b0*/  FSEL R0, R0, R179, P0 ;  /* 0x000000b300007208 */ /* 0x000fe20000000000 */
[----:B------:R-:W-:Y:S01]  /*81c0*/  FMUL.FTZ R148, R148, R2 ;  /* 0x0000000294947220 */ /* 0x000fe20000410000 */
[----:B------:R-:W-:Y:S01]  /*81d0*/  FSEL R2, R13, R180, P2 ;  /* 0x000000b40d027208 */ /* 0x000fe20001000000 */
[----:B------:R-:W-:Y:S01]  /*81e0*/  FADD.FTZ R18, -R181, R18 ;  /* 0x00000012b5127221 */ /* 0x000fe20000010100 */
[C---:B------:R-:W-:Y:S01]  /*81f0*/  HMMA.16816.F32 R24, R140.reuse, R136, R24 ;  /* 0x000000888c18723c */ /* 0x040fe20000001818 */
[----:B------:R-:W-:Y:S01]  /*8200*/  FMUL.FTZ R184, R184, R0 ;  /* 0x00000000b8b87220 */ /* 0x000fe20000410000 */
[----:B------:R-:W-:Y:S02]  /*8210*/  FSETP.GE.FTZ.AND P2, PT, R201, RZ, PT ;  /* 0x000000ffc900720b */ /* 0x000fe40003f56000 */
[----:B------:R-:W-:Y:S01]  /*8220*/  FADD.FTZ R19, -R181, R19 ;  /* 0x00000013b5137221 */ /* 0x000fe20000010100 */
[----:B------:R-:W-:Y:S01]  /*8230*/  FSEL R8, R8, R182, P3 ;  /* 0x000000b608087208 */ /* 0x000fe20001800000 */
[----:B------:R-:W-:Y:S01]  /*8240*/  FMUL.FTZ R149, R149, R2 ;  /* 0x0000000295957220 */ /* 0x000fe20000410000 */
[----:B------:R-:W-:Y:S01]  /*8250*/  FSEL R2, R18, R181, P2 ;  /* 0x000000b512027208 */ /* 0x000fe20001000000 */
[-C--:B------:R-:W-:Y:S01]  /*8260*/  HMMA.16816.F32 R28, R140, R138.reuse, R28 ;  /* 0x0000008a8c1c723c */ /* 0x080fe2000000181c */
[----:B------:R-:W-:Y:S02]  /*8270*/  FSETP.GE.FTZ.AND P3, PT, R150, RZ, PT ;  /* 0x000000ff9600720b */ /* 0x000fe40003f76000 */
[----:B------:R-:W-:Y:S01]  /*8280*/  FSETP.GE.FTZ.AND P2, PT, R190, RZ, PT ;  /* 0x000000ffbe00720b */ /* 0x000fe20003f56000 */
[----:B------:R-:W-:Y:S01]  /*8290*/  FMUL.FTZ R196, R196, R8 ;  /* 0x00000008c4c47220 */ /* 0x000fe20000410000 */
[----:B------:R-:W-:Y:S01]  /*82a0*/  FSETP.GE.FTZ.AND P0, PT, R186, RZ, PT ;  /* 0x000000ffba00720b */ /* 0x000fe20003f16000 */
[----:B------:R-:W-:Y:S02]  /*82b0*/  FMUL.FTZ R201, R201, R2 ;  /* 0x00000002c9c97220 */ /* 0x000fe40000410000 */
[----:B------:R-:W-:Y:S01]  /*82c0*/  FADD.FTZ R9, -R182, R20 ;  /* 0x00000014b6097221 */ /* 0x000fe20000010100 */
[----:B------:R-:W-:Y:S01]  /*82d0*/  FSEL R0, R14, R179, P0 ;  /* 0x000000b30e007208 */ /* 0x000fe20000000000 */
[C---:B------:R-:W-:Y:S01]  /*82e0*/  HMMA.16816.F32 R32, R132.reuse, R138, R32 ;  /* 0x0000008a8420723c */ /* 0x040fe20000001820 */
        /* <DEDUP_REMOVED lines=8> */
[----:B------:R-:W-:Y:S03]  /*8370*/  FSETP.GE.FTZ.AND P3, PT, R151, RZ, PT ;  /* 0x000000ff9700720b */ /* 0x000fe60003f76000 */
        /* <DEDUP_REMOVED lines=29> */
[-C--:B------:R-:W-:Y:S01]  /*8550*/  FSEL R8, R27, R179.reuse, P0 ;  /* 0x000000b31b087208 */ /* 0x080fe20000000000 */
[----:B------:R-:W-:Y:S01]  /*8560*/  FADD.FTZ R0, -R179, R31 ;  /* 0x0000001fb3007221 */ /* 0x000fe20000010100 */
[----:B------:R-:W-:Y:S01]  /*8570*/  FSETP.GE.FTZ.AND P0, PT, R210, RZ, PT ;  /* 0x000000ffd200720b */ /* 0x000fe20003f16000 */
[----:B------:R-:W-:Y:S01]  /*8580*/  FADD.FTZ R29, -R180, R29 ;  /* 0x0000001db41d7221 */ /* 0x000fe20000010100 */
[-C--:B--2---:R-:W-:Y:S01]  /*8590*/  HMMA.16816.F32 R36, R132, R4.reuse, R36 ;  /* 0x000000048424723c */ /* 0x084fe20000001824 */
[----:B------:R-:W-:Y:S01]  /*85a0*/  FMUL.FTZ R17, R205, R8 ;  /* 0x00000008cd117220 */ /* 0x000fe20000410000 */
[-C--:B------:R-:W-:Y:S01]  /*85b0*/  FSEL R0, R0, R179.reuse, P0 ;  /* 0x000000b300007208 */ /* 0x080fe20000000000 */
[----:B------:R-:W-:Y:S01]  /*85c0*/  FADD.FTZ R34, -R181, R34 ;  /* 0x00000022b5227221 */ /* 0x000fe20000010100 */
[----:B------:R-:W1:Y:S01]  /*85d0*/  LDSM.16.M88.4 R8, [R172+0x11800] ;  /* 0x01180000ac08783b */ /* 0x000e620000000200 */
[----:B------:R-:W-:Y:S01]  /*85e0*/  FADD.FTZ R28, -R180, R28 ;  /* 0x0000001cb41c7221 */ /* 0x000fe20000010100 */
[----:B------:R-:W-:Y:S01]  /*85f0*/  FSEL R2, R2, R179, P2 ;  /* 0x000000b302027208 */ /* 0x000fe20001000000 */
[----:B------:R-:W-:Y:S01]  /*8600*/  FMUL.FTZ R210, R210, R0 ;  /* 0x00000000d2d27220 */ /* 0x000fe20000410000 */
[C---:B------:R-:W-:Y:S01]  /*8610*/  HMMA.16816.F32 R40, R140.reuse, R4, R40 ;  /* 0x000000048c28723c */ /* 0x040fe20000001828 */
[----:B------:R-:W-:Y:S01]  /*8620*/  FADD.FTZ R33, -R182, R33 ;  /* 0x00000021b6217221 */ /* 0x000fe20000010100 */
[----:B------:R-:W-:Y:S02]  /*8630*/  FSETP.GE.FTZ.AND P0, PT, R215, RZ, PT ;  /* 0x000000ffd700720b */ /* 0x000fe40003f16000 */
[----:B------:R-:W-:Y:S01]  /*8640*/  FMUL.FTZ R208, R208, R2 ;  /* 0x00000002d0d07220 */ /* 0x000fe20000410000 */
[----:B------:R-:W-:Y:S01]  /*8650*/  FSETP.GE.FTZ.AND P2, PT, R209, RZ, PT ;  /* 0x000000ffd100720b */ /* 0x000fe20003f56000 */
[----:B------:R-:W-:Y:S01]  /*8660*/  FADD.FTZ R32, -R182, R32 ;  /* 0x00000020b6207221 */ /* 0x000fe20000010100 */
[-C--:B------:R-:W-:Y:S01]  /*8670*/  FSEL R0, R35, R181.reuse, P0 ;  /* 0x000000b523007208 */ /* 0x080fe20000000000 */
[-C--:B------:R-:W-:Y:S01]  /*8680*/  HMMA.16816.F32 R44, R140, R6.reuse, R44 ;  /* 0x000000068c2c723c */ /* 0x080fe2000000182c */
[----:B------:R-:W-:Y:S02]  /*8690*/  FSEL R4, R29, R180, P3 ;  /* 0x000000b41d047208 */ /* 0x000fe40001800000 */
[----:B------:R-:W-:Y:S01]  /*86a0*/  FSETP.GE.FTZ.AND P0, PT, R213, RZ, PT ;  /* 0x000000ffd500720b */ /* 0x000fe20003f16000 */
[----:B------:R-:W-:Y:S01]  /*86b0*/  FMUL.FTZ R15, R215, R0 ;  /* 0x00000000d70f7220 */ /* 0x000fe20000410000 */
[-C--:B------:R-:W-:Y:S01]  /*86c0*/  FSEL R2, R34, R181.reuse, P2 ;  /* 0x000000b522027208 */ /* 0x080fe20001000000 */
[----:B------:R-:W-:Y:S01]  /*86d0*/  FMUL.FTZ R166, R166, R4 ;  /* 0x00000004a6a67220 */ /* 0x000fe20000410000 */
[----:B------:R-:W-:Y:S01]  /*86e0*/  FSEL R5, R28, R180, P4 ;  /* 0x000000b41c057208 */ /* 0x000fe20002000000 */
[----:B------:R-:W-:Y:S01]  /*86f0*/  FADD.FTZ R39, -R181, R39 ;  /* 0x00000027b5277221 */ /* 0x000fe20000010100 */
[C---:B------:R-:W-:Y:S01]  /*8700*/  HMMA.16816.F32 R48, R132.reuse, R6, R48 ;  /* 0x000000068430723c */ /* 0x040fe20000001830 */
[----:B------:R-:W-:Y:S02]  /*8710*/  FSETP.GE.FTZ.AND P3, PT, R193, RZ, PT ;  /* 0x000000ffc100720b */ /* 0x000fe40003f76000 */
[----:B------:R-:W-:Y:S01]  /*8720*/  FADD.FTZ R38, -R181, R38 ;  /* 0x00000026b5267221 */ /* 0x000fe20000010100 */
[----:B------:R-:W-:Y:S01]  /*8730*/  FSETP.GE.FTZ.AND P2, PT, R188, RZ, PT ;  /* 0x000000ffbc00720b */ /* 0x000fe20003f56000 */
        /* <DEDUP_REMOVED lines=8> */
[----:B------:R-:W-:Y:S01]  /*87c0*/  FMUL.FTZ R211, R211, R5 ;  /* 0x00000005d3d37220 */ /* 0x000fe20000410000 */
[----:B------:R-:W-:Y:S01]  /*87d0*/  FSEL R2, R38, R181, P2 ;  /* 0x000000b526027208 */ /* 0x000fe20001000000 */
[----:B------:R-:W-:Y:S01]  /*87e0*/  FADD.FTZ R36, -R182, R36 ;  /* 0x00000024b6247221 */ /* 0x000fe20000010100 */
[----:B------:R-:W-:Y:S01]  /*87f0*/  FSEL R5, R32, R182, P4 ;  /* 0x000000b620057208 */ /* 0x000fe20002000000 */
[----:B------:R-:W-:Y:S01]  /*8800*/  FMUL.FTZ R136, R213, R0 ;  /* 0x00000000d5887220 */ /* 0x000fe20000410000 */
[-C--:B-1----:R-:W-:Y:S01]  /*8810*/  HMMA.16816.F32 R52, R132, R8.reuse, R52 ;  /* 0x000000088434723c */ /* 0x082fe20000001834 */
[----:B------:R-:W-:Y:S01]  /*8820*/  FMUL.FTZ R16, R193, R4 ;  /* 0x00000004c1107220 */ /* 0x000fe20000410000 */
[----:B------:R-:W-:Y:S01]  /*8830*/  FSETP.GE.FTZ.AND P3, PT, R157, RZ, PT ;  /* 0x000000ff9d00720b */ /* 0x000fe20003f76000 */
[----:B------:R-:W-:Y:S01]  /*8840*/  FADD.FTZ R41, -R180, R41 ;  /* 0x00000029b4297221 */ /* 0x000fe20000010100 */
[----:B------:R-:W-:Y:S01]  /*8850*/  FSETP.GE.FTZ.AND P2, PT, R161, RZ, PT ;  /* 0x000000ffa100720b */ /* 0x000fe20003f56000 */
[----:B------:R-:W-:Y:S01]  /*8860*/  FMUL.FTZ R188, R188, R2 ;  /* 0x00000002bcbc7220 */ /* 0x000fe20000410000 */
[----:B------:R-:W-:Y:S01]  /*8870*/  FSETP.GE.FTZ.AND P4, PT, R212, RZ, PT ;  /* 0x000000ffd400720b */ /* 0x000fe20003f96000 */
[----:B------:R-:W-:Y:S01]  /*8880*/  FADD.FTZ R6, -R179, R47 ;  /* 0x0000002fb3067221 */ /* 0x000fe20000010100 */
[C---:B------:R-:W-:Y:S01]  /*8890*/  HMMA.16816.F32 R56, R140.reuse, R8, R56 ;  /* 0x000000088c38723c */ /* 0x040fe20000001838 */
[----:B------:R-:W-:Y:S03]  /*88a0*/  FMUL.FTZ R14, R214, R5 ;  /* 0x00000005d60e7220 */ /* 0x000fe60000410000 */
[C---:B------:R-:W-:Y:S01]  /*88b0*/  FADD.FTZ R40, -R180.reuse, R40 ;  /* 0x00000028b4287221 */ /* 0x040fe20000010100 */
[-C--:B------:R-:W-:Y:S01]  /*88c0*/  FSEL R0, R43, R179.reuse, P0 ;  /* 0x000000b32b007208 */ /* 0x080fe20000000000 */
[----:B------:R-:W-:Y:S01]  /*88d0*/  FADD.FTZ R7, -R179, R46 ;  /* 0x0000002eb3077221 */ /* 0x000fe20000010100 */
[----:B------:R-:W-:Y:S01]  /*88e0*/  FSEL R4, R37, R182, P3 ;  /* 0x000000b625047208 */ /* 0x000fe20001800000 */
[----:B------:R-:W-:Y:S01]  /*88f0*/  FADD.FTZ R45, -R180, R45 ;  /* 0x0000002db42d7221 */ /* 0x000fe20000010100 */
[----:B------:R-:W-:Y:S01]  /*8900*/  FSEL R2, R42, R179, P2 ;  /* 0x000000b32a027208 */ /* 0x000fe20001000000 */
[-C--:B------:R-:W-:Y:S01]  /*8910*/  HMMA.16816.F32 R60, R140, R10.reuse, R60 ;  /* 0x0000000a8c3c723c */ /* 0x080fe2000000183c */
        /* <DEDUP_REMOVED lines=9> */
[----:B------:R-:W-:Y:S02]  /*89b0*/  HMMA.16816.F32 R64, R132, R10, R64 ;  /* 0x0000000a8440723c */ /* 0x000fe40000001840 */
[----:B------:R-:W-:Y:S01]  /*89c0*/  FADD.FTZ R2, -R181, R50 ;  /* 0x00000032b5027221 */ /* 0x000fe20000010100 */
[-C--:B------:R-:W-:Y:S01]  /*89d0*/  FSEL R4, R41, R180.reuse, P3 ;  /* 0x000000b429047208 */ /* 0x080fe20001800000 */
[----:B------:R-:W-:Y:S01]  /*89e0*/  FMUL.FTZ R137, R212, R5 ;  /* 0x00000005d4897220 */ /* 0x000fe20000410000 */
        /* <DEDUP_REMOVED lines=30> */
[----:B------:R-:W-:Y:S01]  /*8bd0*/  FADD.FTZ R57, -R180, R57 ;  /* 0x00000039b4397221 */ /* 0x000fe20000010100 */
[----:B------:R-:W-:Y:S01]  /*8be0*/  FSEL R4, R4, R182, P3 ;  /* 0x000000b604047208 */ /* 0x000fe20001800000 */
        /* <DEDUP_REMOVED lines=28> */
[-C--:B------:R-:W-:Y:S01]  /*8db0*/  FSEL R0, R59, R179.reuse, P2 ;  /* 0x000000b33b007208 */ /* 0x080fe20001000000 */
[----:B------:R-:W-:Y:S01]  /*8dc0*/  FADD.FTZ R2, -R182, R64 ;  /* 0x00000040b6027221 */ /* 0x000fe20000010100 */
[----:B------:R-:W-:Y:S02]  /*8dd0*/  FSEL R4, R57, R180, P4 ;  /* 0x000000b439047208 */ /* 0x000fe40002000000 */
[----:B------:R-:W-:Y:S01]  /*8de0*/  FSETP.GE.FTZ.AND P4, PT, R219, RZ, PT ;  /* 0x000000ffdb00720b */ /* 0x000fe20003f96000 */
        /* <DEDUP_REMOVED lines=34> */
[----:B------:R-:W-:Y:S03]  /*9010*/  USEL UR9, UR41, 0x4000, !UP0 ;  /* 0x0000400029097887 */ /* 0x000fe6000c000000 */
[----:B------:R-:W-:Y:S01]  /*9020*/  LEA.HI.X.SX32 R238, R2, R5, 0x1, P2 ;  /* 0x0000000502ee7211 */ /* 0x000fe200010f0eff */
[----:B------:R-:W-:Y:S01]  /*9030*/  IMAD.MOV.U32 R2, RZ, RZ, 0x6 ;  /* 0x00000006ff027424 */ /* 0x000fe200078e00ff */
[----:B------:R-:W-:Y:S02]  /*9040*/  MOV R8, R240 ;  /* 0x000000f000087202 */ /* 0x000fe40000000f00 */
[----:B------:R-:W-:Y:S01]  /*9050*/  IADD3 R225, R225, UR9, RZ ;  /* 0x00000009e1e17c10 */ /* 0x000fe2000fffe0ff */
[----:B------:R-:W-:Y:S01]  /*9060*/  IMAD.MOV.U32 R9, RZ, RZ, R238 ;  /* 0x000000ffff097224 */ /* 0x000fe200078e00ee */
[----:B------:R-:W-:Y:S02]  /*9070*/  IADD3 R6, P2, R8, R10, RZ ;  /* 0x0000000a08067210 */ /* 0x000fe40007f5e0ff */
[----:B------:R-:W-:Y:S02]  /*9080*/  SHF.L.U64.HI R2, R7, R2, c[0x0][0x194] ;  /* 0x0000650007027619 */ /* 0x000fe40000010202 */
[----:B------:R-:W-:Y:S01]  /*9090*/  @!PT LDS RZ, [RZ] ;  /* 0x00000000fffff984 */ /* 0x000fe20000000800 */
[----:B------:R-:W-:Y:S01]  /*90a0*/  @!PT LDS RZ, [RZ] ;  /* 0x00000000fffff984 */ /* 0x000fe20000000800 */
[----:B------:R-:W-:Y:S01]  /*90b0*/  @!PT LDS RZ, [RZ] ;  /* 0x00000000fffff984 */ /* 0x000fe20000000800 */
[----:B------:R1:W-:Y:S01]  /*90c0*/  LDGSTS.E.BYPASS.LTC128B.128 [R225], [R8.64] ;  /* 0x0000000008e17fae */ /* 0x0003e2000b901d44 */
[-C--:B------:R-:W-:Y:S02]  /*90d0*/  IADD3 R4, P3, R6, R10.reuse, RZ ;  /* 0x0000000a06047210 */ /* 0x080fe40007f7e0ff */
[--C-:B------:R-:W-:Y:S01]  /*90e0*/  IMAD.X R7, R9, 0x1, R2.reuse, P2 ;  /* 0x0000000109077824 */ /* 0x100fe200010e0602 */
[----:B------:R-:W-:Y:S02]  /*90f0*/  IADD3 R175, R175, UR9, RZ ;  /* 0x00000009afaf7c10 */ /* 0x000fe4000fffe0ff */
[----:B------:R-:W-:Y:S02]  /*9100*/  IADD3 R10, P2, R4, R10, RZ ;  /* 0x0000000a040a7210 */ /* 0x000fe40007f5e0ff */
[----:B------:R1:W-:Y:S01]  /*9110*/  LDGSTS.E.BYPASS.LTC128B.128 [R225+0x1000], [R6.64] ;  /* 0x0100000006e17fae */ /* 0x0003e2000b901d44 */
[----:B------:R-:W-:Y:S05]  /*9120*/  IADD3.X R5, R7, R2, RZ, P3, !PT ;  /* 0x0000000207057210 */ /* 0x000fea0001ffe4ff */
[----:B------:R1:W-:Y:S01]  /*9130*/  LDGSTS.E.BYPASS.LTC128B.128 [R225+0x2000], [R4.64] ;  /* 0x0200000004e17fae */ /* 0x0003e2000b901d44 */
[----:B------:R-:W-:Y:S05]  /*9140*/  IMAD.X R11, R5, 0x1, R2, P2 ;  /* 0x00000001050b7824 */ /* 0x000fea00010e0602 */
[----:B------:R1:W-:Y:S04]  /*9150*/  LDGSTS.E.BYPASS.LTC128B.128 [R225+0x3000], [R10.64] ;  /* 0x030000000ae17fae */ /* 0x0003e8000b901d44 */
[----:B------:R-:W0:Y:S02]  /*9160*/  LDGDEPBAR ;  /* 0x00000000000079af */ /* 0x000e240000000000 */
.L_x_2215:
        /* <DEDUP_REMOVED lines=192> */
.L_x_2216:
        /* <DEDUP_REMOVED lines=17> */
[----:B------:R-:W-:Y:S01]  /*9e80*/  IMAD R147, R147, c[0x0][0x1c0], RZ ;  /* 0x0000700093937a24 */ /* 0x000fe200078e02ff */
[----:B------:R-:W-:Y:S01]  /*9e90*/  UIADD3 UR8, UR8, -0x1, URZ ;  /* 0xffffffff08087890 */ /* 0x000fe2000fffe03f */
        /* <DEDUP_REMOVED lines=100> */
[-C--:B------:R-:W-:Y:S01]  /*a4e0*/  HMMA.16816.F32 R4, R36, R48.reuse, R4 ;  /* 0x000000302404723c */ /* 0x080fe20000001804 */
[----:B------:R-:W-:Y:S04]  /*a4f0*/  IMAD.MOV.U32 R46, RZ, RZ, c[0x0][0x22c] ;  /* 0x00008b00ff2e7624 */ /* 0x000fe800078e00ff */
[----:B------:R-:W-:Y:S02]  /*a500*/  IMAD R0, R0, 0x38, RZ ;  /* 0x0000003800007824 */ /* 0x000fe400078e02ff */
[----:B------:R-:W-:Y:S01]  /*a510*/  IMAD R47, R47, c[0x0][0x1c0], RZ ;  /* 0x000070002f2f7a24 */ /* 0x000fe200078e02ff */
[C---:B-1----:R-:W-:Y:S01]  /*a520*/  HMMA.16816.F32 R8, R52.reuse, R48, R8 ;  /* 0x000000303408723c */ /* 0x042fe20000001808 */
[----:B------:R-:W-:Y:S03]  /*a530*/  IMAD.MOV.U32 R2, RZ, RZ, c[0x0][0x22c] ;  /* 0x00008b00ff027624 */ /* 0x000fe600078e00ff */
[----:B------:R-:W-:Y:S02]  /*a540*/  IMAD R47, R47, 0x48, RZ ;  /* 0x000000482f2f7824 */ /* 0x000fe400078e02ff */
[----:B------:R-:W-:Y:S02]  /*a550*/  IMAD R2, R2, c[0x0][0x1c0], RZ ;  /* 0x0000700002027a24 */ /* 0x000fe400078e02ff */
[-C--:B------:R-:W-:Y:S01]  /*a560*/  HMMA.16816.F32 R12, R52, R50.reuse, R12 ;  /* 0x00000032340c723c */ /* 0x080fe2000000180c */
[----:B------:R-:W-:Y:S03]  /*a570*/  IMAD.MOV.U32 R48, RZ, RZ, c[0x0][0x22c] ;  /* 0x00008b00ff307624 */ /* 0x000fe600078e00ff */
[----:B------:R-:W-:Y:S02]  /*a580*/  IMAD.SHL.U32 R2, R2, 0x40, RZ ;  /* 0x0000004002027824 */ /* 0x000fe400078e00ff */
[----:B------:R-:W-:Y:S02]  /*a590*/  IMAD R46, R46, c[0x0][0x1c0], RZ ;  /* 0x000070002e2e7a24 */ /* 0x000fe400078e02ff */
[C---:B------:R-:W-:Y:S04]  /*a5a0*/  HMMA.16816.F32 R16, R36.reuse, R50, R16 ;  /* 0x000000322410723c */ /* 0x040fe80000001810 */
[----:B------:R-:W-:Y:S02]  /*a5b0*/  IMAD R46, R46, 0x50, RZ ;  /* 0x000000502e2e7824 */ /* 0x000fe400078e02ff */
[----:B------:R-:W-:Y:S02]  /*a5c0*/  IMAD R48, R48, c[0x0][0x1c0], RZ ;  /* 0x0000700030307a24 */ /* 0x000fe400078e02ff */
[-C--:B--2---:R-:W-:Y:S04]  /*a5d0*/  HMMA.16816.F32 R20, R36, R60.reuse, R20 ;  /* 0x0000003c2414723c */ /* 0x084fe80000001814 */
[----:B------:R-:W-:Y:S04]  /*a5e0*/  IMAD R48, R48, 0x60, RZ ;  /* 0x0000006030307824 */ /* 0x000fe800078e02ff */
[C---:B------:R-:W-:Y:S08]  /*a5f0*/  HMMA.16816.F32 R24, R52.reuse, R60, R24 ;  /* 0x0000003c3418723c */ /* 0x040ff00000001818 */
[-C--:B------:R-:W-:Y:S07]  /*a600*/  HMMA.16816.F32 R28, R52, R62.reuse, R28 ;  /* 0x0000003e341c723c */ /* 0x080fee000000181c */
[C---:B------:R-:W-:Y:S01]  /*a610*/  IADD3 R54, R148.reuse, 0x20, RZ ;  /* 0x0000002094367810 */ /* 0x040fe20007ffe0ff */
[----:B------:R-:W-:Y:S04]  /*a620*/  HMMA.16816.F32 R32, R36, R62, R32 ;  /* 0x0000003e2420723c */ /* 0x000fe80000001820 */
[C---:B------:R-:W-:Y:S02]  /*a630*/  IADD3 R53, R148.reuse, 0x20, RZ ;  /* 0x0000002094357810 */ /* 0x040fe40007ffe0ff */
[----:B------:R-:W-:Y:S01]  /*a640*/  IADD3 R52, R148, 0x20, RZ ;  /* 0x0000002094347810 */ /* 0x000fe20007ffe0ff */
[----:B------:R-:W-:Y:S01]  /*a650*/  IMAD.MOV.U32 R36, RZ, RZ, R184 ;  /* 0x000000ffff247224 */ /* 0x000fe200078e00b8 */
[-C--:B----4-:R-:W-:Y:S05]  /*a660*/  HMMA.16816.F32 R4, R40, R56.reuse, R4 ;  /* 0x000000382804723c */ /* 0x090fea0000001804 */
[----:B------:R-:W-:Y:S01]  /*a670*/  IMAD.MOV.U32 R37, RZ, RZ, R183 ;  /* 0x000000ffff257224 */ /* 0x000fe200078e00b7 */
[CC--:B------:R-:W-:Y:S02]  /*a680*/  LEA R38, P2, R146.reuse, R36.reuse, 0x2 ;  /* 0x0000002492267211 */ /* 0x0c0fe400078410ff */
[C---:B------:R-:W-:Y:S04]  /*a690*/  HMMA.16816.F32 R8, R64.reuse, R56, R8 ;  /* 0x000000384008723c */ /* 0x040fe80000001808 */
[-C--:B------:R-:W-:Y:S02]  /*a6a0*/  LEA.HI.X.SX32 R39, R146, R37.reuse, 0x2, P2 ;  /* 0x0000002592277211 */ /* 0x080fe400010f16ff */
[CC--:B------:R-:W-:Y:S02]  /*a6b0*/  LEA R44, P0, R148.reuse, R36.reuse, 0x2 ;  /* 0x00000024942c7211 */ /* 0x0c0fe400078010ff */
[-C--:B------:R-:W-:Y:S04]  /*a6c0*/  HMMA.16816.F32 R12, R64, R58.reuse, R12 ;  /* 0x0000003a400c723c */ /* 0x080fe8000000180c */
[-C--:B------:R-:W-:Y:S03]  /*a6d0*/  LEA.HI.X.SX32 R45, R148, R37.reuse, 0x2, P0 ;  /* 0x00000025942d7211 */ /* 0x080fe600000f16ff */
[----:B------:R1:W-:Y:S01]  /*a6e0*/  RED.E.ADD.F32.FTZ.RN.STRONG.GPU [R36.64], R4 ;  /* 0x000000042400798e */ /* 0x0003e2000c10e784 */
[C---:B------:R-:W-:Y:S04]  /*a6f0*/  HMMA.16816.F32 R16, R40.reuse, R58, R16 ;  /* 0x0000003a2810723c */ /* 0x040fe80000001810 */
[----:B------:R2:W-:Y:S04]  /*a700*/  RED.E.ADD.F32.FTZ.RN.STRONG.GPU [R38.64], R5 ;  /* 0x000000052600798e */ /* 0x0005e8000c10e784 */
[-C--:B------:R-:W-:Y:S01]  /*a710*/  HMMA.16816.F32 R20, R40, R132.reuse, R20 ;  /* 0x000000842814723c */ /* 0x080fe20000001814 */
[----:B------:R3:W-:Y:S07]  /*a720*/  RED.E.ADD.F32.FTZ.RN.STRONG.GPU [R44.64], R6 ;  /* 0x000000062c00798e */ /* 0x0007ee000c10e784 */
[C---:B------:R-:W-:Y:S08]  /*a730*/  HMMA.16816.F32 R24, R64.reuse, R132, R24 ;  /* 0x000000844018723c */ /* 0x040ff00000001818 */
[-C--:B------:R-:W-:Y:S04]  /*a740*/  HMMA.16816.F32 R28, R64, R134.reuse, R28 ;  /* 0x00000086401c723c */ /* 0x080fe8000000181c */
[CC--:B-1----:R-:W-:Y:S04]  /*a750*/  LEA R4, P0, R150.reuse, R36.reuse, 0x2 ;  /* 0x0000002496047211 */ /* 0x0c2fe800078010ff */
[----:B------:R-:W-:Y:S04]  /*a760*/  HMMA.16816.F32 R32, R40, R134, R32 ;  /* 0x000000862820723c */ /* 0x000fe80000001820 */
[-C--:B--2---:R-:W-:Y:S03]  /*a770*/  LEA.HI.X.SX32 R5, R150, R37.reuse, 0x2, P0 ;  /* 0x0000002596057211 */ /* 0x084fe600000f16ff */
[CC--:B------:R-:W-:Y:S05]  /*a780*/  LEA R42, P2, R147.reuse, R36.reuse, 0x2 ;  /* 0x00000024932a7211 */ /* 0x0c0fea00078410ff */
[-C--:B------:R-:W-:Y:S01]  /*a790*/  LEA.HI.X.SX32 R43, R147, R37.reuse, 0x2, P2 ;  /* 0x00000025932b7211 */ /* 0x080fe200010f16ff */
[----:B------:R-:W-:Y:S01]  /*a7a0*/  IMAD.MOV.U32 R147, RZ, RZ, c[0x0][0x22c] ;  /* 0x00008b00ff937624 */ /* 0x000fe200078e00ff */
[CC--:B------:R-:W-:Y:S03]  /*a7b0*/  LEA R40, P2, R149.reuse, R36.reuse, 0x2 ;  /* 0x0000002495287211 */ /* 0x0c0fe600078410ff */
[----:B------:R1:W-:Y:S01]  /*a7c0*/  RED.E.ADD.F32.FTZ.RN.STRONG.GPU [R42.64], R7 ;  /* 0x000000072a00798e */ /* 0x0003e2000c10e784 */
[-C--:B------:R-:W-:Y:S01]  /*a7d0*/  LEA.HI.X.SX32 R41, R149, R37.reuse, 0x2, P2 ;  /* 0x0000002595297211 */ /* 0x080fe200010f16ff */
[----:B------:R-:W-:Y:S03]  /*a7e0*/  IMAD R147, R147, c[0x0][0x1c0], RZ ;  /* 0x0000700093937a24 */ /* 0x000fe600078e02ff */
[----:B------:R2:W-:Y:S01]  /*a7f0*/  RED.E.ADD.F32.FTZ.RN.STRONG.GPU [R4.64], R8 ;  /* 0x000000080400798e */ /* 0x0005e2000c10e784 */
[----:B------:R-:W-:Y:S04]  /*a800*/  IMAD R147, R147, 0x30, RZ ;  /* 0x0000003093937824 */ /* 0x000fe800078e02ff */
[----:B------:R4:W-:Y:S01]  /*a810*/  RED.E.ADD.F32.FTZ.RN.STRONG.GPU [R40.64], R9 ;  /* 0x000000092800798e */ /* 0x0009e2000c10e784 */
[CC--:B---3--:R-:W-:Y:S04]  /*a820*/  LEA R6, P0, R147.reuse, R36.reuse, 0x2 ;  /* 0x0000002493067211 */ /* 0x0c8fe800078010ff */
[-C--:B-1----:R-:W-:Y:S01]  /*a830*/  LEA.HI.X.SX32 R7, R147, R37.reuse, 0x2, P0 ;  /* 0x0000002593077211 */ /* 0x082fe200000f16ff */
[----:B------:R-:W-:Y:S01]  /*a840*/  IMAD.MOV.U32 R147, RZ, RZ, c[0x0][0x22c] ;  /* 0x00008b00ff937624 */ /* 0x000fe200078e00ff */
[-C--:B--2---:R-:W-:Y:S03]  /*a850*/  LEA R4, P2, R0, R36.reuse, 0x2 ;  /* 0x0000002400047211 */ /* 0x084fe600078410ff */
[----:B------:R1:W-:Y:S01]  /*a860*/  RED.E.ADD.F32.FTZ.RN.STRONG.GPU [R6.64], R10 ;  /* 0x0000000a0600798e */ /* 0x0003e2000c10e784 */
[-C--:B------:R-:W-:Y:S01]  /*a870*/  LEA R8, P0, R2, R36.reuse, 0x2 ;  /* 0x0000002402087211 */ /* 0x080fe200078010ff */
[----:B------:R-:W-:Y:S01]  /*a880*/  IMAD R147, R147, c[0x0][0x1c0], RZ ;  /* 0x0000700093937a24 */ /* 0x000fe200078e02ff */
[-C--:B------:R-:W-:Y:S02]  /*a890*/  LEA.HI.X.SX32 R5, R0, R37.reuse, 0x2, P2 ;  /* 0x0000002500057211 */ /* 0x080fe400010f16ff */
[----:B------:R-:W2:Y:S01]  /*a8a0*/  LDL R0, [R1] ;  /* 0x0000000001007983 */ /* 0x000ea20000100800 */
[-C--:B----4-:R-:W-:Y:S01]  /*a8b0*/  LEA.HI.X.SX32 R9, R2, R37.reuse, 0x2, P0 ;  /* 0x0000002502097211 */ /* 0x090fe200000f16ff */
[----:B------:R-:W-:Y:S02]  /*a8c0*/  IMAD.MOV.U32 R2, RZ, RZ, c[0x0][0x22c] ;  /* 0x00008b00ff027624 */ /* 0x000fe400078e00ff */
[----:B------:R-:W-:Y:S01]  /*a8d0*/  IMAD.SHL.U32 R147, R147, 0x8, RZ ;  /* 0x0000000893937824 */ /* 0x000fe200078e00ff */
[----:B------:R3:W-:Y:S01]  /*a8e0*/  RED.E.ADD.F32.FTZ.RN.STRONG.GPU [R4.64], R11 ;  /* 0x0000000b0400798e */ /* 0x0007e2000c10e784 */
[----:B------:R-:W-:Y:S02]  /*a8f0*/  IMAD R2, R2, c[0x0][0x1c0], RZ ;  /* 0x0000700002027a24 */ /* 0x000fe400078e02ff */
[C---:B------:R-:W-:Y:S02]  /*a900*/  IMAD.IADD R53, R147.reuse, 0x1, R53 ;  /* 0x0000000193357824 */ /* 0x040fe400078e0235 */
[----:B------:R4:W-:Y:S01]  /*a910*/  RED.E.ADD.F32.FTZ.RN.STRONG.GPU [R8.64], R16 ;  /* 0x000000100800798e */ /* 0x0009e2000c10e784 */
[----:B------:R-:W-:Y:S02]  /*a920*/  IMAD R2, R2, 0x58, RZ ;  /* 0x0000005802027824 */ /* 0x000fe400078e02ff */
[C---:B------:R-:W-:Y:S04]  /*a930*/  IMAD.IADD R52, R147.reuse, 0x1, R52 ;  /* 0x0000000193347824 */ /* 0x040fe800078e0234 */
[----:B------:R-:W-:Y:S01]  /*a940*/  IMAD.IADD R52, R147, 0x1, R52 ;  /* 0x0000000193347824 */ /* 0x000fe200078e0234 */
[CC--:B-1----:R-:W-:Y:S04]  /*a950*/  LEA R6, P2, R47.reuse, R36.reuse, 0x2 ;  /* 0x000000242f067211 */ /* 0x0c2fe800078410ff */
[-C--:B------:R-:W-:Y:S01]  /*a960*/  LEA.HI.X.SX32 R7, R47, R37.reuse, 0x2, P2 ;  /* 0x000000252f077211 */ /* 0x080fe200010f16ff */
[----:B------:R-:W-:Y:S04]  /*a970*/  IMAD.MOV.U32 R47, RZ, RZ, c[0x0][0x22c] ;  /* 0x00008b00ff2f7624 */ /* 0x000fe800078e00ff */
[----:B------:R1:W-:Y:S01]  /*a980*/  RED.E.ADD.F32.FTZ.RN.STRONG.GPU [R6.64], R17 ;  /* 0x000000110600798e */ /* 0x0003e2000c10e784 */
[CC--:B---3--:R-:W-:Y:S01]  /*a990*/  LEA R4, P0, R46.reuse, R36.reuse, 0x2 ;  /* 0x000000242e047211 */ /* 0x0c8fe200078010ff */
[----:B------:R-:W-:Y:S03]  /*a9a0*/  IMAD R47, R47, c[0x0][0x1c0], RZ ;  /* 0x000070002f2f7a24 */ /* 0x000fe600078e02ff */
[-C--:B------:R-:W-:Y:S01]  /*a9b0*/  LEA.HI.X.SX32 R5, R46, R37.reuse, 0x2, P0 ;  /* 0x000000252e057211 */ /* 0x080fe200000f16ff */
[----:B------:R-:W-:Y:S01]  /*a9c0*/  IMAD.MOV.U32 R46, RZ, RZ, c[0x0][0x22c] ;  /* 0x00008b00ff2e7624 */ /* 0x000fe200078e00ff */
[-C--:B----4-:R-:W-:Y:S01]  /*a9d0*/  LEA R16, P2, R2, R36.reuse, 0x2 ;  /* 0x0000002402107211 */ /* 0x090fe200078410ff */
[----:B------:R-:W-:Y:S01]  /*a9e0*/  IMAD R47, R47, 0x68, RZ ;  /* 0x000000682f2f7824 */ /* 0x000fe200078e02ff */
[-C--:B------:R-:W-:Y:S01]  /*a9f0*/  LEA R10, P0, R48, R36.reuse, 0x2 ;  /* 0x00000024300a7211 */ /* 0x080fe200078010ff */
[----:B------:R3:W-:Y:S01]  /*aa00*/  RED.E.ADD.F32.FTZ.RN.STRONG.GPU [R4.64], R18 ;  /* 0x000000120400798e */ /* 0x0007e2000c10e784 */
[----:B------:R-:W-:Y:S02]  /*aa10*/  IMAD R46, R46, c[0x0][0x1c0], RZ ;  /* 0x000070002e2e7a24 */ /* 0x000fe400078e02ff */
[-C--:B------:R-:W-:Y:S02]  /*aa20*/  LEA.HI.X.SX32 R11, R48, R37.reuse, 0x2, P0 ;  /* 0x00000025300b7211 */ /* 0x080fe400000f16ff */
[CC--:B------:R-:W-:Y:S01]  /*aa30*/  LEA R8, P3, R47.reuse, R36.reuse, 0x2 ;  /* 0x000000242f087211 */ /* 0x0c0fe200078610ff */
        /* <DEDUP_REMOVED lines=10> */
[-C--:B------:R-:W-:Y:S01]  /*aae0*/  LEA R50, P2, R54, R36.reuse, 0x2 ;  /* 0x0000002436327211 */ /* 0x080fe200078410ff */
[----:B------:R-:W-:Y:S01]  /*aaf0*/  RED.E.ADD.F32.FTZ.RN.STRONG.GPU [R10.64], R12 ;  /* 0x0000000c0a00798e */ /* 0x000fe2000c10e784 */
[----:B------:R-:W-:Y:S01]  /*ab00*/  IMAD R2, R2, 0x78, RZ ;  /* 0x0000007802027824 */ /* 0x000fe200078e02ff */
[-C--:B------:R-:W-:Y:S02]  /*ab10*/  LEA R46, P6, R52, R36.reuse, 0x2 ;  /* 0x00000024342e7211 */ /* 0x080fe400078c10ff */
[-C--:B------:R-:W-:Y:S01]  /*ab20*/  LEA.HI.X.SX32 R51, R54, R37.reuse, 0x2, P2 ;  /* 0x0000002536337211 */ /* 0x080fe200010f16ff */
[----:B------:R4:W-:Y:S01]  /*ab30*/  RED.E.ADD.F32.FTZ.RN.STRONG.GPU [R8.64], R13 ;  /* 0x0000000d0800798e */ /* 0x0009e2000c10e784 */
[-C--:B---3--:R-:W-:Y:S02]  /*ab40*/  LEA R4, P0, R2, R36.reuse, 0x2 ;  /* 0x0000002402047211 */ /* 0x088fe400078010ff */
[-C--:B------:R-:W-:Y:S02]  /*ab50*/  LEA.HI.X.SX32 R47, R52, R37.reuse, 0x2, P6 ;  /* 0x00000025342f7211 */ /* 0x080fe400030f16ff */
[----:B------:R3:W-:Y:S01]  /*ab60*/  RED.E.ADD.F32.FTZ.RN.STRONG.GPU [R6.64], R14 ;  /* 0x0000000e0600798e */ /* 0x0007e2000c10e784 */
[-C--:B------:R-:W-:Y:S02]  /*ab70*/  LEA.HI.X.SX32 R5, R2, R37.reuse, 0x2, P0 ;  /* 0x0000002502057211 */ /* 0x080fe400000f16ff */
[----:B------:R-:W-:Y:S02]  /*ab80*/  IADD3 R2, R148, 0x20, RZ ;  /* 0x0000002094027810 */ /* 0x000fe40007ffe0ff */
[-C--:B------:R-:W-:Y:S01]  /*ab90*/  LEA R48, P0, R53, R36.reuse, 0x2 ;  /* 0x0000002435307211 */ /* 0x080fe200078010ff */
[----:B------:R3:W-:Y:S01]  /*aba0*/  RED.E.ADD.F32.FTZ.RN.STRONG.GPU [R4.64], R15 ;  /* 0x0000000f0400798e */ /* 0x0007e2000c10e784 */
[-C--:B------:R-:W-:Y:S01]  /*abb0*/  LEA R18, P2, R251, R36.reuse, 0x2 ;  /* 0x00000024fb127211 */ /* 0x080fe200078410ff */
[----:B------:R-:W-:Y:S01]  /*abc0*/  IMAD.IADD R2, R147, 0x1, R2 ;  /* 0x0000000193027824 */ /* 0x000fe200078e0202 */
[-C--:B------:R-:W-:Y:S02]  /*abd0*/  LEA.HI.X.SX32 R49, R53, R37.reuse, 0x2, P0 ;  /* 0x0000002535317211 */ /* 0x080fe400000f16ff */
[----:B------:R-:W-:Y:S01]  /*abe0*/  RED.E.ADD.F32.FTZ.RN.STRONG.GPU [R36.64+0x80], R20 ;  /* 0x000080142400798e */ /* 0x000fe2000c10e784 */
[----:B------:R-:W-:Y:S01]  /*abf0*/  IMAD.IADD R2, R147, 0x1, R2 ;  /* 0x0000000193027824 */ /* 0x000fe200078e0202 */
[-C--:B-1----:R-:W-:Y:S02]  /*ac00*/  LEA.HI.X.SX32 R19, R251, R37.reuse, 0x2, P2 ;  /* 0x00000025fb137211 */ /* 0x082fe400010f16ff */
[CC--:B------:R-:W-:Y:S01]  /*ac10*/  LEA R16, P0, R250.reuse, R36.reuse, 0x2 ;  /* 0x00000024fa107211 */ /* 0x0c0fe200078010ff */
[----:B------:R-:W-:Y:S01]  /*ac20*/  RED.E.ADD.F32.FTZ.RN.STRONG.GPU [R38.64+0x80], R21 ;  /* 0x000080152600798e */ /* 0x000fe2000c10e784 */
[----:B------:R-:W-:Y:S02]  /*ac30*/  IMAD.IADD R2, R147, 0x1, R2 ;  /* 0x0000000193027824 */ /* 0x000fe400078e0202 */
[-C--:B------:R-:W-:Y:S02]  /*ac40*/  LEA.HI.X.SX32 R17, R250, R37.reuse, 0x2, P0 ;  /* 0x00000025fa117211 */ /* 0x080fe400000f16ff */
[----:B------:R-:W-:Y:S01]  /*ac50*/  RED.E.ADD.F32.FTZ.RN.STRONG.GPU [R50.64], R22 ;  /* 0x000000163200798e */ /* 0x000fe2000c10e784 */
[-C--:B------:R-:W-:Y:S02]  /*ac60*/  LEA R44, P5, R2, R36.reuse, 0x2 ;  /* 0x00000024022c7211 */ /* 0x080fe400078a10ff */
[-C--:B----4-:R-:W-:Y:S02]  /*ac70*/  LEA R8, P3, R246, R36.reuse, 0x2 ;  /* 0x00000024f6087211 */ /* 0x090fe400078610ff */
[----:B------:R-:W-:Y:S01]  /*ac80*/  RED.E.ADD.F32.FTZ.RN.STRONG.GPU [R48.64], R23 ;  /* 0x000000173000798e */ /* 0x000fe2000c10e784 */
[-C--:B------:R-:W-:Y:S02]  /*ac90*/  LEA.HI.X.SX32 R45, R2, R37.reuse, 0x2, P5 ;  /* 0x00000025022d7211 */ /* 0x080fe400028f16ff */
[CC--:B---3--:R-:W-:Y:S02]  /*aca0*/  LEA R14, P6, R249.reuse, R36.reuse, 0x2 ;  /* 0x00000024f90e7211 */ /* 0x0c8fe400078c10ff */
[----:B------:R-:W-:Y:S01]  /*acb0*/  RED.E.ADD.F32.FTZ.RN.STRONG.GPU [R46.64], R24 ;  /* 0x000000182e00798e */ /* 0x000fe2000c10e784 */
[CC--:B------:R-:W-:Y:S02]  /*acc0*/  LEA R12, P5, R248.reuse, R36.reuse, 0x2 ;  /* 0x00000024f80c7211 */ /* 0x0c0fe400078a10ff */
[-C--:B------:R-:W-:Y:S02]  /*acd0*/  LEA.HI.X.SX32 R15, R249, R37.reuse, 0x2, P6 ;  /* 0x00000025f90f7211 */ /* 0x080fe400030f16ff */
[----:B------:R-:W-:Y:S01]  /*ace0*/  RED.E.ADD.F32.FTZ.RN.STRONG.GPU [R44.64], R25 ;  /* 0x000000192c00798e */ /* 0x000fe2000c10e784 */
[-C--:B------:R-:W-:Y:S02]  /*acf0*/  LEA.HI.X.SX32 R13, R248, R37.reuse, 0x2, P5 ;  /* 0x00000025f80d7211 */ /* 0x080fe400028f16ff */
[-C--:B------:R-:W-:Y:S02]  /*ad00*/  LEA.HI.X.SX32 R9, R246, R37.reuse, 0x2, P3 ;  /* 0x00000025f6097211 */ /* 0x080fe400018f16ff */
[CC--:B------:R-:W-:Y:S01]  /*ad10*/  LEA R6, P2, R245.reuse, R36.reuse, 0x2 ;  /* 0x00000024f5067211 */ /* 0x0c0fe200078410ff */
[----:B------:R-:W-:Y:S03]  /*ad20*/  LDSM.16.MT88.4 R20, [R3+0x14800] ;  /* 0x014800000314783b */ /* 0x000fe60000004200 */
[-C--:B------:R-:W-:Y:S02]  /*ad30*/  LEA.HI.X.SX32 R7, R245, R37.reuse, 0x2, P2 ;  /* 0x00000025f5077211 */ /* 0x080fe400010f16ff */
[----:B------:R-:W-:Y:S01]  /*ad40*/  PLOP3.LUT P2, PT, PT, PT, UP0, 0x80, 0x0 ;  /* 0x000000000000781c */ /* 0x000fe20003f4f008 */
[----:B------:R-:W-:Y:S04]  /*ad50*/  @UP2 UIADD3 UR28, UP0, UR28, -0x200, URZ ;  /* 0xfffffe001c1c2890 */ /* 0x000fe8000ff1e03f */
[----:B------:R-:W-:Y:S01]  /*ad60*/  @UP2 UIADD3.X UR27, UR27, -0x1, URZ, UP0, !UPT ;  /* 0xffffffff1b1b2890 */ /* 0x000fe200087fe43f */
[CC--:B--2---:R-:W-:Y:S04]  /*ad70*/  LEA R42, P4, R0.reuse, R36.reuse, 0x2 ;  /* 0x00000024002a7211 */ /* 0x0c4fe800078810ff */
        /* <DEDUP_REMOVED lines=10> */
[----:B------:R-:W-:Y:S03]  /*ae20*/  RED.E.ADD.F32.FTZ.RN.STRONG.GPU [R18.64], R32 ;  /* 0x000000201200798e */ /* 0x000fe6000c10e784 */
[----:B------:R-:W-:Y:S02]  /*ae30*/  SEL R169, R0, 0xffffffc0, !P1 ;  /* 0xffffffc000a97807 */ /* 0x000fe40004800000 */
[----:B------:R-:W-:Y:S03]  /*ae40*/  RED.E.ADD.F32.FTZ.RN.STRONG.GPU [R16.64], R33 ;  /* 0x000000211000798e */ /* 0x000fe6000c10e784 */
[----:B------:R-:W-:Y:S02]  /*ae50*/  IMAD.IADD R0, R169, 0x1, R168 ;  /* 0x00000001a9007824 */ /* 0x000fe400078e02a8 */
[----:B------:R-:W-:Y:S05]  /*ae60*/  RED.E.ADD.F32.FTZ.RN.STRONG.GPU [R14.64], R34 ;  /* 0x000000220e00798e */ /* 0x000fea000c10e784 */
        /* <DEDUP_REMOVED lines=23> */
[----:B------:R-:W2:Y:S02]  /*afe0*/  LDSM.16.MT88.4 R16, [R0+0x1000] ;  /* 0x001000000010783b */ /* 0x000ea40000004200 */
        /* <DEDUP_REMOVED lines=155> */
[-C--:B------:R-:W-:Y:S01]  /*b9a0*/  LEA.HI R2, R30, R29.reuse, RZ, 0x2 ;  /* 0x0000001d1e027211 */ /* 0x080fe200078f10ff */
        /* <DEDUP_REMOVED lines=112> */
.L_x_2218:
        /* <DEDUP_REMOVED lines=19> */
.L_x_2219:
        /* <DEDUP_REMOVED lines=10> */
[----:B------:R-:W-:Y:S01]  /*c280*/  IMAD.IADD R0, R29, 0x1, -R0 ;  /* 0x000000011d007824 */ /* 0x000fe200078e0a00 */
[----:B------:R-:W-:-:S02]  /*c290*/  USHF.R.S32.HI UR18, URZ, 0x1f, UR40 ;  /* 0x0000001f3f127899 */ /* 0x000fc40008011428 */
        /* <DEDUP_REMOVED lines=34> */
.L_x_2221:
[----:B------:R-:W-:Y:S05]  /*c4c0*/  BSYNC B0 ;  /* 0x0000000000007941 */ /* 0x000fea0003800000 */
.L_x_2220:
        /* <DEDUP_REMOVED lines=15> */
.L_x_2223:
[----:B------:R-:W-:Y:S05]  /*c5c0*/  BSYNC B0 ;  /* 0x0000000000007941 */ /* 0x000fea0003800000 */
.L_x_2222:
        /* <DEDUP_REMOVED lines=15> */
.L_x_2225:
[----:B------:R-:W-:Y:S05]  /*c6c0*/  BSYNC B0 ;  /* 0x0000000000007941 */ /* 0x000fea0003800000 */
.L_x_2224:
        /* <DEDUP_REMOVED lines=14> */
.L_x_2227:
[----:B------:R-:W-:Y:S05]  /*c7b0*/  BSYNC B0 ;  /* 0x0000000000007941 */ /* 0x000fea0003800000 */
.L_x_2226:
        /* <DEDUP_REMOVED lines=25> */
.L_x_2229:
[----:B------:R-:W-:Y:S05]  /*c950*/  BSYNC B0 ;  /* 0x0000000000007941 */ /* 0x000fea0003800000 */
.L_x_2228:
        /* <DEDUP_REMOVED lines=13> */
.L_x_2231:
[----:B------:R-:W-:Y:S05]  /*ca30*/  BSYNC B0 ;  /* 0x0000000000007941 */ /* 0x000fea0003800000 */
.L_x_2230:
        /* <DEDUP_REMOVED lines=13> */
.L_x_2233:
[----:B------:R-:W-:Y:S05]  /*cb10*/  BSYNC B0 ;  /* 0x0000000000007941 */ /* 0x000fea0003800000 */
.L_x_2232:
        /* <DEDUP_REMOVED lines=11> */
.L_x_2212:
[----:B------:R-:W-:Y:S05]  /*cbd0*/  BSYNC B1 ;  /* 0x0000000000017941 */ /* 0x000fea0003800000 */
.L_x_2190:
        /* <DEDUP_REMOVED lines=11> */
.L_x_2234:
[----:B------:R-:W-:Y:S05]  /*cc90*/  EXIT ;  /* 0x000000000000794d */ /* 0x000fea0003800000 */
.L_x_2236:
        /* <DEDUP_REMOVED lines=14> */
.L_x_2493:


//--------------------- .text._ZN5flash44flash_bwd_dq_dk_dv_loop_seqk_parallel_kernelI23Flash_bwd_kernel_traitsILi64ELi128ELi128ELi8ELi4ELi4ELi4ELb0ELb0EN7cutlass6half_tE19Flash_kernel_traitsILi64ELi128ELi128ELi8ES3_EELb0ELb0ELb1ELb0ELb0ELb1ELb1EEEvNS_16Flash_bwd_paramsE --------------------------
	.section	.text._ZN5flash44flash_bwd_dq_dk_dv_loop_seqk_parallel_kernelI23Flash_bwd_kernel_traitsILi64ELi128ELi128ELi8ELi4ELi4ELi4ELb0ELb0EN7cutlass6half_tE19Flash_kernel_traitsILi64ELi128ELi128ELi8ES3_EELb0ELb0ELb1ELb0ELb0ELb1ELb1EEEvNS_16Flash_bwd_paramsE,"ax",@progbits
	.sectioninfo	@"SHI_REGISTERS=255"
	.align	128
        .global         _ZN5flash44flash_bwd_dq_dk_dv_loop_seqk_parallel_kernelI23Flash_bwd_kernel_traitsILi64ELi128ELi128ELi8ELi4ELi4ELi4ELb0ELb0EN7cutlass6half_tE19Flash_kernel_traitsILi64ELi128ELi128ELi8ES3_EELb0ELb0ELb1ELb0ELb0ELb1ELb1EEEvNS_16Flash_bwd_paramsE
        .type           _ZN5flash44flash_bwd_dq_dk_dv_loop_seqk_parallel_kernelI23Flash_bwd_kernel_traitsILi64ELi128ELi128ELi8ELi4ELi4ELi4ELb0ELb0EN7cutlass6half_tE19Flash_kernel_traitsILi64ELi128ELi128ELi8ES3_EELb0ELb0ELb1ELb0ELb0ELb1ELb1EEEvNS_16Flash_bwd_paramsE,@function
        .size           _ZN5flash44flash_bwd_dq_dk_dv_loop_seqk_parallel_kernelI23Flash_bwd_kernel_traitsILi64ELi128ELi128ELi8ELi4ELi4ELi4ELb0ELb0EN7cutlass6half_tE19Flash_kernel_traitsILi64ELi128ELi128ELi8ES3_EELb0ELb0ELb1ELb0ELb0ELb1ELb1EEEvNS_16Flash_bwd_paramsE,(.L_x_2494 - _ZN5flash44flash_bwd_dq_dk_dv_loop_seqk_parallel_kernelI23Flash_bwd_kernel_traitsILi64ELi128ELi128ELi8ELi4ELi4ELi4ELb0ELb0EN7cutlass6half_tE19Flash_kernel_traitsILi64ELi128ELi128ELi8ES3_EELb0ELb0ELb1ELb0ELb0ELb1ELb1EEEvNS_16Flash_bwd_paramsE)
        .other          _ZN5flash44flash_bwd_dq_dk_dv_loop_seqk_parallel_kernelI23Flash_bwd_kernel_traitsILi64ELi128ELi128ELi8ELi4ELi4ELi4ELb0ELb0EN7cutlass6half_tE19Flash_kernel_traitsILi64ELi128ELi128ELi8ES3_EELb0ELb0ELb1ELb0ELb0ELb1ELb1EEEvNS_16Flash_bwd_paramsE,@"STO_CUDA_ENTRY STV_DEFAULT"
_ZN5flash44flash_bwd_dq_dk_dv_loop_seqk_parallel_kernelI23Flash_bwd_kernel_traitsILi64ELi128ELi128ELi8ELi4ELi4ELi4ELb0ELb0EN7cutlass6half_tE19Flash_kernel_traitsILi64ELi128ELi128ELi8ES3_EELb0ELb0ELb1ELb0ELb0ELb1ELb1EEEvNS_16Flash_bwd_paramsE:
.text._ZN5flash44flash_bwd_dq_dk_dv_loop_seqk_parallel_kernelI23Flash_bwd_kernel_traitsILi64ELi128ELi128ELi8ELi4ELi4ELi4ELb0ELb0EN7cutlass6half_tE19Flash_kernel_traitsILi64ELi128ELi128ELi8ES3_EELb0ELb0ELb1ELb0ELb0ELb1ELb1EEEvNS_16Flash_bwd_paramsE:
        /* <DEDUP_REMOVED lines=22> */
[----:B------:R-:W-:Y:S02]  /*0160*/  ULDC UR12, c[0x0][0x1c0] ;  /* 0x00007000000c7ab9 */ /* 0x000fe40000000800 */
[----:B------:R-:W-:Y:S02]  /*0170*/  UIMAD.WIDE UR36, UR48, UR36, URZ ;  /* 0x00000024302472a5 */ /* 0x000fe4000f8e023f */
[----:B------:R-:W-:Y:S02]  /*0180*/  UMOV UR8, 0x80 ;  /* 0x0000008000087882 */ /* 0x000fe40000000000 */
[----:B------:R-:W-:Y:S02]  /*0190*/  ULDC UR6, c[0x0][0x210] ;  /* 0x0000840000067ab9 */ /* 0x000fe40000000800 */
[----:B------:R-:W-:Y:S01]  /*01a0*/  ULDC UR57, c[0x0][0x234] ;  /* 0x00008d0000397ab9 */ /* 0x000fe20000000800 */
[----:B-1----:R-:W-:Y:S01]  /*01b0*/  SHF.R.S32.HI R9, RZ, 0x1f, R14 ;  /* 0x0000001fff097819 */ /* 0x002fe2000001140e */
[----:B--2---:R-:W-:-:S02]  /*01c0*/  UIMAD.WIDE.U32 UR46, UR32, UR14, URZ ;  /* 0x0000000e202e72a5 */ /* 0x004fc4000f8e003f */
[----:B------:R-:W-:Y:S01]  /*01d0*/  USHF.L.U32 UR14, UR32, 0x7, URZ ;  /* 0x00000007200e7899 */ /* 0x000fe2000800063f */
[CC--:B------:R-:W-:Y:S01]  /*01e0*/  LEA.HI R8, R9.reuse, R14.reuse, RZ, 0x4 ;  /* 0x0000000e09087211 */ /* 0x0c0fe200078f20ff */
[----:B------:R-:W-:Y:S01]  /*01f0*/  ULDC UR13, c[0x0][0x1c0] ;  /* 0x00007000000d7ab9 */ /* 0x000fe20000000800 */
[CC--:B------:R-:W-:Y:S01]  /*0200*/  LEA.HI R4, R9.reuse, R14.reuse, RZ, 0x5 ;  /* 0x0000000e09047211 */ /* 0x0c0fe200078f28ff */
[----:B------:R-:W-:Y:S01]  /*0210*/  ULDC UR11, c[0x0][0x1c0] ;  /* 0x00007000000b7ab9 */ /* 0x000fe20000000800 */
[----:B------:R-:W-:Y:S01]  /*0220*/  SHF.R.S32.HI R2, RZ, 0x4, R8 ;  /* 0x00000004ff027819 */ /* 0x000fe20000011408 */
[----:B---3--:R-:W-:Y:S01]  /*0230*/  UIMAD UR49, UR38, UR48, URZ ;  /* 0x00000030263172a4 */ /* 0x008fe2000f8e023f */
[C---:B------:R-:W-:Y:S01]  /*0240*/  LEA.HI R16, R9.reuse, R14, RZ, 0x2 ;  /* 0x0000000e09107211 */ /* 0x040fe200078f10ff */
[----:B------:R-:W-:Y:S01]  /*0250*/  UIMAD UR48, UR48, UR12, URZ ;  /* 0x0000000c303072a4 */ /* 0x000fe2000f8e023f */
[----:B------:R-:W-:Y:S01]  /*0260*/  LEA.HI R0, R8, R2, RZ, 0x1 ;  /* 0x0000000208007211 */ /* 0x000fe200078f08ff */
[----:B------:R-:W-:Y:S01]  /*0270*/  UIMAD UR57, UR8, UR6, UR57 ;  /* 0x00000006083972a4 */ /* 0x000fe2000f8e0239 */
[----:B------:R-:W-:Y:S01]  /*0280*/  SHF.R.S32.HI R6, RZ, 0x5, R4 ;  /* 0x00000005ff067819 */ /* 0x000fe20000011404 */
[----:B------:R-:W-:Y:S01]  /*0290*/  UIMAD UR54, UR7, UR32, URZ ;  /* 0x00000020073672a4 */ /* 0x000fe2000f8e023f */
[----:B------:R-:W-:Y:S01]  /*02a0*/  LOP3.LUT R0, R0, 0xfffffffe, RZ, 0xc0, !PT ;  /* 0xfffffffe00007812 */ /* 0x000fe200078ec0ff */
[----:B------:R-:W-:Y:S01]  /*02b0*/  UIMAD UR6, UR32, UR11, UR38 ;  /* 0x0000000b200672a4 */ /* 0x000fe2000f8e0226 */
[--C-:B------:R-:W-:Y:S01]  /*02c0*/  SHF.R.S32.HI R5, RZ, 0x2, R16.reuse ;  /* 0x00000002ff057819 */ /* 0x100fe20000011410 */
[----:B------:R-:W-:Y:S01]  /*02d0*/  @!UP5 UIMAD UR7, UR32, UR13, UR38 ;  /* 0x0000000d2007d2a4 */ /* 0x000fe2000f8e0226 */
[----:B------:R-:W-:Y:S01]  /*02e0*/  SHF.R.S32.HI R3, RZ, 0x1f, R16 ;  /* 0x0000001fff037819 */ /* 0x000fe20000011410 */
[----:B------:R-:W-:Y:S01]  /*02f0*/  IMAD.IADD R12, R2, 0x1, -R0 ;  /* 0x00000001020c7824 */ /* 0x000fe200078e0a00 */
[----:B------:R-:W-:Y:S01]  /*0300*/  SHF.R.S32.HI R0, RZ, 0x1f, R4 ;  /* 0x0000001fff007819 */ /* 0x000fe20000011404 */
[----:B------:R-:W-:Y:S01]  /*0310*/  USHF.L.U32 UR43, UR48, 0x7, URZ ;  /* 0x00000007302b7899 */ /* 0x000fe2000800063f */
[----:B------:R-:W-:Y:S01]  /*0320*/  LEA.HI R15, R9, R14, RZ, 0x3 ;  /* 0x0000000e090f7211 */ /* 0x000fe200078f18ff */
[----:B------:R-:W-:Y:S01]  /*0330*/  ULDC UR51, c[0x0][0x214] ;  /* 0x0000850000337ab9 */ /* 0x000fe20000000800 */
[----:B------:R-:W-:Y:S01]  /*0340*/  LEA.HI R2, R0, R6, RZ, 0x2 ;  /* 0x0000000600027211 */ /* 0x000fe200078f10ff */
[----:B------:R-:W-:Y:S01]  /*0350*/  ULDC UR58, c[0x0][0x1c8] ;  /* 0x00007200003a7ab9 */ /* 0x000fe20000000800 */
[----:B------:R-:W-:Y:S01]  /*0360*/  LEA.HI R0, R3, R5, RZ, 0x3 ;  /* 0x0000000503007211 */ /* 0x000fe200078f18ff */
[----:B------:R-:W-:Y:S01]  /*0370*/  ULDC.U8 UR10, c[0x0][0x3d0] ;  /* 0x0000f400000a7ab9 */ /* 0x000fe20000000000 */
[----:B------:R-:W-:Y:S01]  /*0380*/  LOP3.LUT R2, R2, 0xfffffffc, RZ, 0xc0, !PT ;  /* 0xfffffffc02027812 */ /* 0x000fe200078ec0ff */
[----:B------:R-:W-:Y:S01]  /*0390*/  ULDC UR52, c[0x0][0x224] ;  /* 0x0000890000347ab9 */ /* 0x000fe20000000800 */
[----:B------:R-:W-:Y:S01]  /*03a0*/  LOP3.LUT R0, R0, 0xfffffff8, RZ, 0xc0, !PT ;  /* 0xfffffff800007812 */ /* 0x000fe200078ec0ff */
[----:B------:R-:W-:-:S02]  /*03b0*/  @UP5 UIMAD UR56, UR32, UR51, URZ ;  /* 0x00000033203852a4 */ /* 0x000fc4000f8e023f */
[----:B------:R-:W-:Y:S01]  /*03c0*/  IMAD.IADD R10, R6, 0x1, -R2 ;  /* 0x00000001060a7824 */ /* 0x000fe200078e0a02 */
[----:B------:R-:W-:Y:S01]  /*03d0*/  SHF.R.S32.HI R2, RZ, 0x3, R15 ;  /* 0x00000003ff027819 */ /* 0x000fe2000001140f */
[----:B------:R-:W-:Y:S01]  /*03e0*/  IMAD.IADD R7, R5, 0x1, -R0 ;  /* 0x0000000105077824 */ /* 0x000fe200078e0a00 */
[----:B------:R-:W-:Y:S01]  /*03f0*/  LOP3.LUT R0, R4, 0xffffffe0, RZ, 0xc0, !PT ;  /* 0xffffffe004007812 */ /* 0x000fe200078ec0ff */
[----:B------:R-:W-:Y:S01]  /*0400*/  ULDC.64 UR4, c[0x0][0x118] ;  /* 0x0000460000047ab9 */ /* 0x000fe20000000a00 */
[----:B------:R-:W-:Y:S01]  /*0410*/  LOP3.LUT R4, R15, 0xfffffff8, RZ, 0xc0, !PT ;  /* 0xfffffff80f047812 */ /* 0x000fe200078ec0ff */
[----:B------:R-:W-:Y:S01]  /*0420*/  IMAD.SHL.U32 R2, R2, 0x40, RZ ;  /* 0x0000004002027824 */ /* 0x000fe200078e00ff */
[----:B------:R-:W-:Y:S01]  /*0430*/  ULDC UR42, c[0x0][0x2e8] ;  /* 0x0000ba00002a7ab9 */ /* 0x000fe20000000800 */
[----:B------:R-:W-:Y:S01]  /*0440*/  IMAD.IADD R3, R14, 0x1, -R0 ;  /* 0x000000010e037824 */ /* 0x000fe200078e0a00 */
[----:B------:R-:W-:Y:S01]  /*0450*/  LOP3.LUT R0, R8, 0xfffffff0, RZ, 0xc0, !PT ;  /* 0xfffffff008007812 */ /* 0x000fe200078ec0ff */
[----:B------:R-:W-:Y:S01]  /*0460*/  IMAD.IADD R4, R14, 0x1, -R4 ;  /* 0x000000010e047824 */ /* 0x000fe200078e0a04 */
[----:B------:R-:W-:Y:S01]  /*0470*/  LOP3.LUT R2, R2, 0x1c0, RZ, 0xc0, !PT ;  /* 0x000001c002027812 */ /* 0x000fe200078ec0ff */
[----:B------:R-:W-:Y:S01]  /*0480*/  ULOP3.LUT UR58, UR38, UR58, URZ, 0x3c, !UPT ;  /* 0x0000003a263a7292 */ /* 0x000fe2000f8e3c3f */
[----:B------:R-:W-:Y:S01]  /*0490*/  SHF.R.S32.HI R6, RZ, 0x1f, R3 ;  /* 0x0000001fff067819 */ /* 0x000fe20000011403 */
[----:B------:R-:W-:Y:S01]  /*04a0*/  IMAD.IADD R0, R14, 0x1, -R0 ;  /* 0x000000010e007824 */ /* 0x000fe200078e0a00 */
[C---:B------:R-:W-:Y:S01]  /*04b0*/  LOP3.LUT P4, RZ, R4.reuse, 0x2, RZ, 0xc0, !PT ;  /* 0x0000000204ff7812 */ /* 0x040fe2000788c0ff */
[----:B------:R-:W-:Y:S01]  /*04c0*/  IMAD.SHL.U32 R5, R4, 0x8, RZ ;  /* 0x0000000804057824 */ /* 0x000fe200078e00ff */
[----:B------:R-:W-:Y:S01]  /*04d0*/  LEA.HI R8, R6, R3, RZ, 0x2 ;  /* 0x0000000306087211 */ /* 0x000fe200078f10ff */
[----:B------:R-:W-:Y:S01]  /*04e0*/  USHF.R.S32.HI UR59, URZ, 0x1f, UR38 ;  /* 0x0000001f3f3b7899 */ /* 0x000fe20008011426 */
[----:B------:R-:W-:Y:S01]  /*04f0*/  SHF.R.S32.HI R6, RZ, 0x1f, R0 ;  /* 0x0000001fff067819 */ /* 0x000fe20000011400 */
[----:B------:R-:W-:Y:S01]  /*0500*/  UISETP.NE.AND UP6, UPT, UR10, URZ, UPT ;  /* 0x0000003f0a00728c */ /* 0x000fe2000bfc5270 */
[----:B------:R-:W-:Y:S01]  /*0510*/  LOP3.LUT R3, R2, 0x38, R5, 0xf8, !PT ;  /* 0x0000003802037812 */ /* 0x000fe200078ef805 */
[----:B------:R-:W-:Y:S01]  /*0520*/  USHF.R.S32.HI UR61, URZ, 0x1f, UR32 ;  /* 0x0000001f3f3d7899 */ /* 0x000fe20008011420 */
[----:B------:R-:W-:Y:S01]  /*0530*/  SHF.R.U32.HI R2, RZ, 0x3, R2 ;  /* 0x00000003ff027819 */ /* 0x000fe20000011602 */
[----:B------:R-:W-:Y:S01]  /*0540*/  USHF.R.S32.HI UR60, URZ, 0x1f, UR38 ;  /* 0x0000001f3f3c7899 */ /* 0x000fe20008011426 */
[----:B------:R-:W-:Y:S01]  /*0550*/  LEA.HI R11, R6, R0, RZ, 0x3 ;  /* 0x00000000060b7211 */ /* 0x000fe200078f18ff */
[----:B------:R-:W-:Y:S01]  /*0560*/  IMAD.SHL.U32 R6, R12, 0x200, RZ ;  /* 0x000002000c067824 */ /* 0x000fe200078e00ff */
[----:B------:R-:W-:Y:S01]  /*0570*/  LOP3.LUT R3, R3, R2, RZ, 0x3c, !PT ;  /* 0x0000000203037212 */ /* 0x000fe200078e3cff */
[----:B------:R-:W-:Y:S01]  /*0580*/  UIMAD.WIDE.U32 UR44, UR36, UR46, URZ ;  /* 0x0000002e242c72a5 */ /* 0x000fe2000f8e003f */
[----:B------:R-:W-:Y:S01]  /*0590*/  LOP3.LUT R2, R11, 0xfffffff8, RZ, 0xc0, !PT ;  /* 0xfffffff80b027812 */ /* 0x000fe200078ec0ff */
[----:B------:R-:W-:Y:S01]  /*05a0*/  UIMAD UR53, UR37, UR46, URZ ;  /* 0x0000002e253572a4 */ /* 0x000fe2000f8e023f */
[----:B------:R-:W-:Y:S01]  /*05b0*/  LEA.HI R5, R9, R14, RZ, 0x6 ;  /* 0x0000000e09057211 */ /* 0x000fe200078f30ff */
[----:B------:R-:W-:Y:S01]  /*05c0*/  USHF.R.S32.HI UR55, URZ, 0x1f, UR49 ;  /* 0x0000001f3f377899 */ /* 0x000fe20008011431 */
[----:B------:R-:W-:Y:S01]  /*05d0*/  LOP3.LUT P3, RZ, R4, 0x4, RZ, 0xc0, !PT ;  /* 0x0000000404ff7812 */ /* 0x000fe2000786c0ff */
[----:B------:R-:W-:Y:S01]  /*05e0*/  IMAD.IADD R13, R0, 0x1, -R2 ;  /* 0x00000001000d7824 */ /* 0x000fe200078e0a02 */
[----:B------:R-:W-:Y:S01]  /*05f0*/  SEL R176, R244, 0xffffffe0, !P4 ;  /* 0xffffffe0f4b07807 */ /* 0x000fe20006000000 */
[----:B------:R-:W-:Y:S01]  /*0600*/  IMAD.SHL.U32 R0, R5, 0x8, RZ ;  /* 0x0000000805007824 */ /* 0x000fe200078e00ff */
[----:B------:R-:W-:Y:S01]  /*0610*/  UIMAD UR52, UR6, UR52, URZ ;  /* 0x00000034063472a4 */ /* 0x000fe2000f8e023f */
[----:B------:R-:W-:Y:S01]  /*0620*/  IMAD.SHL.U32 R2, R4, 0x40, RZ ;  /* 0x0000004004027824 */ /* 0x000fe200078e00ff */
[----:B------:R-:W-:-:S02]  /*0630*/  @!UP5 UIMAD UR51, UR7, UR51, URZ ;  /* 0x000000330733d2a4 */ /* 0x000fc4000f8e023f */
[----:B------:R-:W-:Y:S01]  /*0640*/  LOP3.LUT R0, R3, 0xfffffe00, R0, 0xf8, !PT ;  /* 0xfffffe0003007812 */ /* 0x000fe200078ef800 */
[----:B------:R-:W-:Y:S01]  /*0650*/  USHF.R.S32.HI UR50, URZ, 0x1f, UR43 ;  /* 0x0000001f3f327899 */ /* 0x000fe2000801142b */
[----:B------:R-:W-:Y:S01]  /*0660*/  LEA.HI R3, R9, R14, RZ, 0x7 ;  /* 0x0000000e09037211 */ /* 0x000fe200078f38ff */
[----:B------:R-:W-:Y:S02]  /*0670*/  UMOV UR41, 0xffffc000 ;  /* 0xffffc00000297882 */ /* 0x000fe40000000000 */
[----:B------:R1:W-:Y:S01]  /*0680*/  STL [R1+0x5c], R0 ;  /* 0x00005c0001007387 */ /* 0x0003e20000100800 */
[----:B------:R-:W-:Y:S02]  /*0690*/  SHF.R.S32.HI R3, RZ, 0x7, R3 ;  /* 0x00000007ff037819 */ /* 0x000fe40000011403 */
        /* <DEDUP_REMOVED lines=14> */
[----:B------:R-:W-:Y:S01]  /*0780*/  IMAD.U32 R2, RZ, RZ, UR14 ;  /* 0x0000000eff027e24 */ /* 0x000fe2000f8e00ff */
[----:B------:R-:W-:Y:S01]  /*0790*/  LOP3.LUT R5, R6, R5, R4, 0xf6, !PT ;  /* 0x0000000506057212 */ /* 0x000fe200078ef604 */
[C---:B------:R-:W-:Y:S01]  /*07a0*/  IMAD.SHL.U32 R6, R14.reuse, 0x2, RZ ;  /* 0x000000020e067824 */ /* 0x040fe200078e00ff */
[----:B------:R-:W-:Y:S01]  /*07b0*/  STL [R1+0x50], R17 ;  /* 0x0000501101007387 */ /* 0x000fe20000100800 */
[----:B------:R-:W-:Y:S01]  /*07c0*/  IMAD.IADD R0, R14, 0x1, -R0 ;  /* 0x000000010e007824 */ /* 0x000fe200078e0a00 */
[----:B------:R-:W-:Y:S01]  /*07d0*/  SEL R244, R244, 0xffffffe0, !P1 ;  /* 0xffffffe0f4f47807 */ /* 0x000fe20004800000 */
[----:B------:R-:W-:Y:S01]  /*07e0*/  IMAD.SHL.U32 R2, R7, 0x40, RZ ;  /* 0x0000004007027824 */ /* 0x000fe200078e00ff */
[----:B------:R-:W-:Y:S01]  /*07f0*/  LOP3.LUT R6, R6, 0x6, RZ, 0xc0, !PT ;  /* 0x0000000606067812 */ /* 0x000fe200078ec0ff */
[C---:B------:R-:W-:Y:S01]  /*0800*/  IMAD.SHL.U32 R4, R3.reuse, 0x8, RZ ;  /* 0x0000000803047824 */ /* 0x040fe200078e00ff */
[----:B------:R-:W-:Y:S01]  /*0810*/  SEL R242, R242, 0x10, !P0 ;  /* 0x00000010f2f27807 */ /* 0x000fe20004000000 */
[----:B------:R-:W-:Y:S01]  /*0820*/  IMAD.SHL.U32 R8, R0, 0x2, RZ ;  /* 0x0000000200087824 */ /* 0x000fe200078e00ff */
[----:B------:R-:W-:Y:S01]  /*0830*/  LOP3.LUT R0, R2, 0x1c0, RZ, 0xc0, !PT ;  /* 0x000001c002007812 */ /* 0x000fe200078ec0ff */
[----:B------:R-:W-:Y:S01]  /*0840*/  IMAD.SHL.U32 R7, R12, 0x10, RZ ;  /* 0x000000100c077824 */ /* 0x000fe200078e00ff */
[----:B------:R-:W-:Y:S01]  /*0850*/  LOP3.LUT R2, R4, 0x8, RZ, 0xc0, !PT ;  /* 0x0000000804027812 */ /* 0x000fe200078ec0ff */
[----:B------:R-:W-:-:S02]  /*0860*/  IMAD R6, R3, 0x40, R6 ;  /* 0x0000004003067824 */ /* 0x000fc400078e0206 */
[----:B------:R-:W-:Y:S01]  /*0870*/  IMAD R4, R3, 0x2000, R8 ;  /* 0x0000200003047824 */ /* 0x000fe200078e0208 */
[----:B------:R-:W-:Y:S01]  /*0880*/  SHF.R.U32.HI R3, RZ, 0x3, R0 ;  /* 0x00000003ff037819 */ /* 0x000fe20000011600 */
[----:B------:R-:W-:Y:S01]  /*0890*/  IMAD.SHL.U32 R174, R174, 0x2, RZ ;  /* 0x00000002aeae7824 */ /* 0x000fe200078e00ff */
[----:B------:R-:W-:Y:S01]  /*08a0*/  LOP3.LUT R9, R2, 0x10, R7, 0xf8, !PT ;  /* 0x0000001002097812 */ /* 0x000fe200078ef807 */
[----:B------:R1:W-:Y:S01]  /*08b0*/  STL [R1+0x68], R6 ;  /* 0x0000680601007387 */ /* 0x0003e20000100800 */
[----:B------:R-:W-:Y:S01]  /*08c0*/  LOP3.LUT R7, R3, R0, R2, 0x1e, !PT ;  /* 0x0000000003077212 */ /* 0x000fe200078e1e02 */
[----:B------:R-:W-:Y:S02]  /*08d0*/  IMAD.SHL.U32 R2, R13, 0x40, RZ ;  /* 0x000000400d027824 */ /* 0x000fe400078e00ff */
[----:B------:R-:W-:Y:S02]  /*08e0*/  IMAD R4, R10, 0x400, R4 ;  /* 0x000004000a047824 */ /* 0x000fe400078e0204 */
[----:B------:R-:W-:Y:S01]  /*08f0*/  IMAD.IADD R177, R174, 0x1, R176 ;  /* 0x00000001aeb17824 */ /* 0x000fe200078e02b0 */
[----:B------:R-:W-:-:S02]  /*0900*/  LOP3.LUT R2, R2, 0x1c0, RZ, 0xc0, !PT ;  /* 0x000001c002027812 */ /* 0x000fc400078ec0ff */
[----:B-1----:R-:W-:Y:S01]  /*0910*/  LOP3.LUT R6, R3, R0, RZ, 0xfc, !PT ;  /* 0x0000000003067212 */ /* 0x002fe200078efcff */
[----:B------:R-:W-:Y:S02]  /*0920*/  IMAD.SHL.U32 R0, R11, 0x40, RZ ;  /* 0x000000400b007824 */ /* 0x000fe400078e00ff */
[----:B------:R-:W-:Y:S02]  /*0930*/  IMAD.SHL.U32 R3, R12, 0x8, RZ ;  /* 0x000000080c037824 */ /* 0x000fe400078e00ff */
[----:B------:R-:W-:Y:S01]  /*0940*/  IMAD.IADD R240, R6, 0x1, R4 ;  /* 0x0000000106f07824 */ /* 0x000fe200078e0204 */
[----:B------:R-:W-:Y:S01]  /*0950*/  LOP3.LUT R0, R0, 0xfffffe00, RZ, 0xc0, !PT ;  /* 0xfffffe0000007812 */ /* 0x000fe200078ec0ff */
[----:B------:R-:W-:Y:S01]  /*0960*/  IMAD R4, R10, 0x400, R8 ;  /* 0x000004000a047824 */ /* 0x000fe200078e0208 */
[----:B------:R-:W-:Y:S01]  /*0970*/  LOP3.LUT R3, R2, 0x8, R3, 0xf8, !PT ;  /* 0x0000000802037812 */ /* 0x000fe200078ef803 */
[----:B------:R-:W-:Y:S01]  /*0980*/  IMAD.SHL.U32 R240, R240, 0x2, RZ ;  /* 0x00000002f0f07824 */ /* 0x000fe200078e00ff */
[----:B------:R-:W-:Y:S01]  /*0990*/  SHF.R.U32.HI R6, RZ, 0x3, R2 ;  /* 0x00000003ff067819 */ /* 0x000fe20000011602 */
[----:B------:R-:W-:-:S02]  /*09a0*/  IMAD.IADD R7, R4, 0x1, R7 ;  /* 0x0000000104077824 */ /* 0x000fc400078e0207 */
[----:B------:R-:W-:Y:S01]  /*09b0*/  IMAD R4, R10, 0x400, R0 ;  /* 0x000004000a047824 */ /* 0x000fe200078e0200 */
[----:B------:R-:W-:Y:S01]  /*09c0*/  LOP3.LUT R3, R3, R6, RZ, 0x3c, !PT ;  /* 0x0000000603037212 */ /* 0x000fe200078e3cff */
[----:B------:R-:W-:Y:S01]  /*09d0*/  IMAD.IADD R243, R240, 0x1, R242 ;  /* 0x00000001f0f37824 */ /* 0x000fe200078e02f2 */
[----:B------:R-:W-:Y:S01]  /*09e0*/  LOP3.LUT R2, R6, R9, R2, 0x1e, !PT ;  /* 0x0000000906027212 */ /* 0x000fe200078e1e02 */
[----:B------:R-:W-:Y:S01]  /*09f0*/  IMAD.MOV.U32 R6, RZ, RZ, 0x440 ;  /* 0x00000440ff067424 */ /* 0x000fe200078e00ff */
[----:B------:R-:W-:Y:S01]  /*0a00*/  LEA R7, R7, 0xc000, 0x1 ;  /* 0x0000c00007077811 */ /* 0x000fe200078e08ff */
[----:B------:R-:W-:Y:S01]  /*0a10*/  IMAD.IADD R181, R4, 0x1, R3 ;  /* 0x0000000104b57824 */ /* 0x000fe200078e0203 */
[----:B------:R-:W-:Y:S01]  /*0a20*/  LOP3.LUT R180, R2, R0, RZ, 0xfc, !PT ;  /* 0x0000000002b47212 */ /* 0x000fe200078efcff */
[----:B------:R-:W-:Y:S01]  /*0a30*/  IMAD.MOV.U32 R4, RZ, RZ, 0x40 ;  /* 0x00000040ff047424 */ /* 0x000fe200078e00ff */
[----:B------:R-:W-:Y:S01]  /*0a40*/  IADD3 R0, R17, -0x80, RZ ;  /* 0xffffff8011007810 */ /* 0x000fe20007ffe0ff */
[----:B------:R-:W-:Y:S01]  /*0a50*/  IMAD.SHL.U32 R3, R5, 0x2, RZ ;  /* 0x0000000205037824 */ /* 0x000fe200078e00ff */
[----:B------:R-:W-:Y:S01]  /*0a60*/  SEL R6, R6, 0x3c0, !P2 ;  /* 0x000003c006067807 */ /* 0x000fe20005000000 */
[----:B------:R-:W-:Y:S01]  /*0a70*/  IMAD.IADD R5, R244, 0x1, R7 ;  /* 0x00000001f4057824 */ /* 0x000fe200078e0207 */
[----:B------:R-:W-:Y:S01]  /*0a80*/  SHF.R.S32.HI R2, RZ, 0x1f, R0 ;  /* 0x0000001fff027819 */ /* 0x000fe20000011400 */
[--C-:B------:R-:W-:Y:S01]  /*0a90*/  IMAD.IADD R247, R240, 0x1, R244.reuse ;  /* 0x00000001f0f77824 */ /* 0x100fe200078e02f4 */
[C---:B------:R-:W-:Y:S01]  /*0aa0*/  SEL R175, R4.reuse, 0xffffffc0, !P3 ;  /* 0xffffffc004af7807 */ /* 0x040fe20005800000 */
[----:B------:R-:W-:Y:S01]  /*0ab0*/  IMAD.IADD R246, R243, 0x1, R244 ;  /* 0x00000001f3f67824 */ /* 0x000fe200078e02f4 */
[----:B------:R-:W-:-:S02]  /*0ac0*/  SEL R4, R4, 0xffffffc0, !P2 ;  /* 0xffffffc004047807 */ /* 0x000fc40005000000 */
[C---:B------:R-:W-:Y:S01]  /*0ad0*/  SHF.L.U64.HI R2, R0.reuse, 0x2, R2 ;  /* 0x0000000200027819 */ /* 0x040fe20000010202 */
[----:B------:R-:W-:Y:S01]  /*0ae0*/  IMAD.SHL.U32 R0, R0, 0x4, RZ ;  /* 0x0000000400007824 */ /* 0x000fe200078e00ff */
[C---:B------:R-:W-:Y:S01]  /*0af0*/  IADD3 R11, R7.reuse, 0x420, RZ ;  /* 0x00000420070b7810 */ /* 0x040fe20007ffe0ff */
[----:B------:R-:W-:Y:S01]  /*0b00*/  IMAD.IADD R8, R4, 0x1, R7 ;  /* 0x0000000104087824 */ /* 0x000fe200078e0207 */
[C---:B------:R-:W-:Y:S01]  /*0b10*/  @P1 IADD3 R11, R7.reuse, 0x3e0, RZ ;  /* 0x000003e0070b1810 */ /* 0x040fe20007ffe0ff */
[----:B------:R1:W-:Y:S01]  /*0b20*/  STL [R1+0x64], R2 ;  /* 0x0000640201007387 */ /* 0x0003e20000100800 */
[C---:B------:R-:W-:Y:S01]  /*0b30*/  IADD3 R10, R7.reuse, 0x2420, RZ ;  /* 0x00002420070a7810 */ /* 0x040fe20007ffe0ff */
[----:B------:R-:W-:Y:S01]  /*0b40*/  IMAD.IADD R241, R240, 0x1, R4 ;  /* 0x00000001f0f17824 */ /* 0x000fe200078e0204 */
[C---:B------:R-:W-:Y:S01]  /*0b50*/  IADD3 R9, R7.reuse, 0x2040, RZ ;  /* 0x0000204007097810 */ /* 0x040fe20007ffe0ff */
[----:B------:R2:W-:Y:S01]  /*0b60*/  STL [R1+0x60], R0 ;  /* 0x0000600001007387 */ /* 0x0005e20000100800 */
[C---:B------:R-:W-:Y:S01]  /*0b70*/  @P1 IADD3 R10, R7.reuse, 0x23e0, RZ ;  /* 0x000023e0070a1810 */ /* 0x040fe20007ffe0ff */
[----:B------:R-:W-:Y:S01]  /*0b80*/  IMAD.IADD R175, R174, 0x1, R175 ;  /* 0x00000001aeaf7824 */ /* 0x000fe200078e02af */
[----:B------:R-:W-:Y:S01]  /*0b90*/  @P2 IADD3 R9, R7, 0x1fc0, RZ ;  /* 0x00001fc007092810 */ /* 0x000fe20007ffe0ff */
[----:B------:R-:W-:Y:S01]  /*0ba0*/  STL [R1+0x6c], R7 ;  /* 0x00006c0701007387 */ /* 0x000fe20000100800 */
[----:B------:R-:W-:-:S02]  /*0bb0*/  IMAD.IADD R242, R242, 0x1, R241 ;  /* 0x00000001f2f27824 */ /* 0x000fc400078e02f1 */
[----:B------:R-:W-:Y:S01]  /*0bc0*/  IMAD.IADD R245, R244, 0x1, R241 ;  /* 0x00000001f4f57824 */ /* 0x000fe200078e02f1 */
[----:B------:R-:W-:Y:S01]  /*0bd0*/  STL [R1+0x80], R8 ;  /* 0x0000800801007387 */ /* 0x000fe20000100800 */
[----:B------:R-:W-:-:S03]  /*0be0*/  IMAD.IADD R176, R176, 0x1, R175 ;  /* 0x00000001b0b07824 */ /* 0x000fc600078e02af */
[----:B------:R3:W-:Y:S01]  /*0bf0*/  STL [R1+0x9c], R5 ;  /* 0x00009c0501007387 */ /* 0x0007e20000100800 */
[C---:B-1----:R-:W-:Y:S02]  /*0c00*/  IADD3 R2, R7.reuse, 0x2020, RZ ;  /* 0x0000202007027810 */ /* 0x042fe40007ffe0ff */
[C---:B------:R-:W-:Y:S01]  /*0c10*/  @P1 IADD3 R2, R7.reuse, 0x1fe0, RZ ;  /* 0x00001fe007021810 */ /* 0x040fe20007ffe0ff */
[----:B--2---:R-:W-:-:S04]  /*0c20*/  IMAD.IADD R0, R7, 0x1, R6 ;  /* 0x0000000107007824 */ /* 0x004fc800078e0206 */
[----:B------:R-:W-:Y:S01]  /*0c30*/  IMAD.IADD R4, R4, 0x1, R2 ;  /* 0x0000000104047824 */ /* 0x000fe200078e0202 */
[----:B------:R1:W-:Y:S04]  /*0c40*/  STL [R1+0x7c], R0 ;  /* 0x00007c0001007387 */ /* 0x0003e80000100800 */
[----:B------:R-:W-:Y:S01]  /*0c50*/  STL [R1+0x88], R11 ;  /* 0x0000880b01007387 */ /* 0x000fe20000100800 */
[----:B---3--:R-:W-:-:S03]  /*0c60*/  IADD3 R5, R7, 0x2440, RZ ;  /* 0x0000244007057810 */ /* 0x008fc60007ffe0ff */
[----:B------:R-:W-:Y:S01]  /*0c70*/  STL [R1+0x70], R2 ;  /* 0x0000700201007387 */ /* 0x000fe20000100800 */
[----:B------:R-:W-:-:S03]  /*0c80*/  @P2 IADD3 R5, R7, 0x23c0, RZ ;  /* 0x000023c007052810 */ /* 0x000fc60007ffe0ff */
[----:B------:R-:W-:Y:S04]  /*0c90*/  STL [R1+0x84], R10 ;  /* 0x0000840a01007387 */ /* 0x000fe80000100800 */
[----:B------:R-:W-:Y:S04]  /*0ca0*/  STL [R1+0x78], R9 ;  /* 0x0000780901007387 */ /* 0x000fe80000100800 */
[----:B------:R2:W-:Y:S01]  /*0cb0*/  STL [R1+0x74], R5 ;  /* 0x0000740501007387 */ /* 0x0005e20000100800 */
[C---:B-1----:R-:W-:Y:S02]  /*0cc0*/  IMAD.IADD R0, R244.reuse, 0x1, R0 ;  /* 0x00000001f4007824 */ /* 0x042fe400078e0200 */
[----:B--2---:R-:W-:-:S02]  /*0cd0*/  IMAD.IADD R5, R244, 0x1, R8 ;  /* 0x00000001f4057824 */ /* 0x004fc400078e0208 */
[----:B------:R-:W-:-:S03]  /*0ce0*/  IMAD.IADD R244, R244, 0x1, R242 ;  /* 0x00000001f4f47824 */ /* 0x000fc600078e02f2 */
[----:B------:R-:W-:Y:S04]  /*0cf0*/  STL [R1+0x98], R5 ;  /* 0x0000980501007387 */ /* 0x000fe80000100800 */
[----:B------:R1:W-:Y:S04]  /*0d00*/  STL [R1+0x94], R0 ;  /* 0x0000940001007387 */ /* 0x0003e80000100800 */
[----:B------:R2:W-:Y:S01]  /*0d10*/  STL [R1+0x90], R4 ;  /* 0x0000900401007387 */ /* 0x0005e20000100800 */
[----:B-1----:R-:W-:-:S05]  /*0d20*/  IMAD.IADD R0, R6, 0x1, R2 ;  /* 0x0000000106007824 */ /* 0x002fca00078e0202 */
[----:B------:R2:W-:Y:S02]  /*0d30*/  STL [R1+0x8c], R0 ;  /* 0x00008c0001007387 */ /* 0x0005e40000100800 */
.L_x_2283:
        /* <DEDUP_REMOVED lines=12> */
[----:B-123--:R-:W-:Y:S01]  /*0e00*/  IMAD.U32 R4, RZ, RZ, UR6 ;  /* 0x00000006ff047e24 */ /* 0x00efe2000f8e00ff */
        /* <DEDUP_REMOVED lines=40> */
.L_x_2237:
        /* <DEDUP_REMOVED lines=21> */
[----:B------:R-:W-:Y:S02]  /*11e0*/  UIADD3 UR7, UR11, 0x80, UR24 ;  /* 0x000000800b077890 */ /* 0x000fe4000fffe018 */
[----:B------:R-:W-:Y:S02]  /*11f0*/  ULDC.64 UR8, c[0x0][0x190] ;  /* 0x0000640000087ab9 */ /* 0x000fe40000000a00 */
[----:B------:R-:W-:Y:S02]  /*1200*/  ULDC UR10, c[0x0][0x2e4] ;  /* 0x0000b900000a7ab9 */ /* 0x000fe40000000800 */
[----:B------:R-:W-:Y:S02]  /*1210*/  UIMAD.WIDE.U32 UR14, UR16, UR8, URZ ;  /* 0x00000008100e72a5 */ /* 0x000fe4000f8e003f */
[----:B------:R-:W-:Y:S02]  /*1220*/  UIADD3 UR8, UR11, 0x7f, URZ ;  /* 0x0000007f0b087890 */ /* 0x000fe4000fffe03f */
[----:B------:R-:W-:-:S02]  /*1230*/  UIADD3 UR7, UR7, UR10, -UR6 ;  /* 0x0000000a07077290 */ /* 0x000fc4000fffe806 */
[----:B------:R-:W-:Y:S02]  /*1240*/  UIMAD UR21, UR16, UR9, URZ ;  /* 0x00000009101572a4 */ /* 0x000fe4000f8e023f */
[----:B------:R-:W-:Y:S02]  /*1250*/  USHF.R.S32.HI UR9, URZ, 0x1f, UR8 ;  /* 0x0000001f3f097899 */ /* 0x000fe40008011408 */
[----:B------:R-:W-:Y:S02]  /*1260*/  UIADD3 UR7, UR7, 0x7f, URZ ;  /* 0x0000007f07077890 */ /* 0x000fe4000fffe03f */
[----:B------:R-:W-:Y:S02]  /*1270*/  ULDC.64 UR12, c[0x0][0x178] ;  /* 0x00005e00000c7ab9 */ /* 0x000fe40000000a00 */
[----:B------:R-:W-:Y:S02]  /*1280*/  ULEA.HI UR18, UR9, UR8, URZ, 0x7 ;  /* 0x0000000809127291 */ /* 0x000fe4000f8f383f */
[----:B------:R-:W-:-:S02]  /*1290*/  USHF.R.S32.HI UR8, URZ, 0x1f, UR7 ;  /* 0x0000001f3f087899 */ /* 0x000fc40008011407 */
[----:B------:R-:W-:Y:S02]  /*12a0*/  UIMAD UR10, UR40, UR12, URZ ;  /* 0x0000000c280a72a4 */ /* 0x000fe4000f8e023f */
[----:B------:R-:W-:Y:S02]  /*12b0*/  ULEA.HI UR17, UR8, UR7, URZ, 0x7 ;  /* 0x0000000708117291 */ /* 0x000fe4000f8f383f */
[----:B-1----:R-:W-:Y:S02]  /*12c0*/  UISETP.NE.AND UP0, UPT, UR25, -0x1, UPT ;  /* 0xffffffff1900788c */ /* 0x002fe4000bf05270 */
[----:B------:R-:W-:Y:S02]  /*12d0*/  UISETP.NE.AND UP3, UPT, UR16, -0x1, UPT ;  /* 0xffffffff1000788c */ /* 0x000fe4000bf65270 */
[----:B------:R-:W-:Y:S02]  /*12e0*/  UIMAD.WIDE.U32 UR8, UR32, UR12, URZ ;  /* 0x0000000c200872a5 */ /* 0x000fe4000f8e003f */
[----:B------:R-:W-:Y:S01]  /*12f0*/  UIMAD UR7, UR32, UR13, UR10 ;  /* 0x0000000d200772a4 */ /* 0x000fe2000f8e020a */
[----:B------:R-:W-:Y:S01]  /*1300*/  PLOP3.LUT P0, PT, PT, PT, UP0, 0x80, 0x0 ;  /* 0x000000000000781c */ /* 0x000fe20003f0f008 */
[----:B------:R-:W-:-:S02]  /*1310*/  USEL UR39, UR8, UR14, !UP3 ;  /* 0x0000000e08277287 */ /* 0x000fc4000d800000 */
[----:B------:R-:W-:Y:S02]  /*1320*/  UIADD3 UR35, UR9, UR7, URZ ;  /* 0x0000000709237290 */ /* 0x000fe4000fffe03f */
[----:B------:R-:W-:Y:S02]  /*1330*/  USHF.R.S32.HI UR8, URZ, 0x7, UR18 ;  /* 0x000000073f087899 */ /* 0x000fe40008011412 */
[----:B------:R-:W-:Y:S02]  /*1340*/  USHF.R.S32.HI UR7, URZ, 0x7, UR17 ;  /* 0x000000073f077899 */ /* 0x000fe40008011411 */
[----:B------:R-:W-:Y:S02]  /*1350*/  @UP0 UIADD3 UR10, UR20, UR25, URZ ;  /* 0x00000019140a0290 */ /* 0x000fe4000fffe03f */
[----:B------:R-:W-:Y:S02]  /*1360*/  UISETP.LT.AND UP2, UPT, UR8, UR7, UPT ;  /* 0x000000070800728c */ /* 0x000fe4000bf41270 */
[----:B------:R-:W-:-:S02]  /*1370*/  ULDC.64 UR12, c[0x0][0x198] ;  /* 0x00006600000c7ab9 */ /* 0x000fc40000000a00 */
[----:B------:R-:W-:Y:S02]  /*1380*/  USEL UR29, UR8, UR7, UP2 ;  /* 0x00000007081d7287 */ /* 0x000fe40009000000 */
[----:B------:R-:W-:Y:S02]  /*1390*/  @UP0 UIMAD.WIDE.U32 UR8, UR10, UR12, URZ ;  /* 0x0000000c0a0802a5 */ /* 0x000fe4000f8e003f */
[----:B------:R-:W-:Y:S02]  /*13a0*/  ULEA UR17, UR29, 0xffffff80, 0x7 ;  /* 0xffffff801d117891 */ /* 0x000fe4000f8e383f */
[----:B------:R-:W-:Y:S02]  /*13b0*/  @UP3 UIADD3 UR35, UR15, UR21, URZ ;  /* 0x000000150f233290 */ /* 0x000fe4000fffe03f */
[----:B------:R-:W-:Y:S02]  /*13c0*/  @UP0 UIMAD UR34, UR10, UR13, UR9 ;  /* 0x0000000d0a2202a4 */ /* 0x000fe4000f8e0209 */
[----:B------:R-:W-:-:S02]  /*13d0*/  USHF.R.S32.HI UR28, URZ, 0x1f, UR17 ;  /* 0x0000001f3f1c7899 */ /* 0x000fc40008011411 */
        /* <DEDUP_REMOVED lines=14> */
.L_x_2239:
        /* <DEDUP_REMOVED lines=18> */
.L_x_2240:
        /* <DEDUP_REMOVED lines=71> */
.L_x_2241:
[----:B------:R-:W-:Y:S02]  /*1a50*/  UMOV UR15, UR52 ;  /* 0x00000034000f7c82 */ /* 0x000fe40008000000 */
.L_x_2242:
[----:B------:R-:W1:Y:S01]  /*1a60*/  S2R R27, SR_TID.X ;  /* 0x00000000001b7919 */ /* 0x000e620000002100 */
[----:B------:R-:W-:Y:S01]  /*1a70*/  UIADD3 UR8, UP4, UP3, UR8, UR43, UR49 ;  /* 0x0000002b08087290 */ /* 0x000fe2000fb9e031 */
[----:B------:R-:W-:Y:S01]  /*1a80*/  IMAD.U32 R12, RZ, RZ, UR5 ;  /* 0x00000005ff0c7e24 */ /* 0x000fe2000f8e00ff */
[----:B------:R-:W-:Y:S01]  /*1a90*/  UMOV UR16, 0x4 ;  /* 0x0000000400107882 */ /* 0x000fe20000000000 */
[----:B------:R-:W-:Y:S01]  /*1aa0*/  IMAD.U32 R10, RZ, RZ, UR4 ;  /* 0x00000004ff0a7e24 */ /* 0x000fe2000f8e00ff */
[----:B------:R-:W-:Y:S01]  /*1ab0*/  UIADD3 UR22, UP2, UP1, UR18, UR8, UR21 ;  /* 0x0000000812167290 */ /* 0x000fe2000f95e015 */
[----:B------:R-:W-:Y:S01]  /*1ac0*/  IMAD.U32 R11, RZ, RZ, UR17 ;  /* 0x00000011ff0b7e24 */ /* 0x000fe2000f8e00ff */
[----:B------:R-:W-:Y:S01]  /*1ad0*/  UIADD3.X UR7, UR10, UR50, UR55, UP4, UP3 ;  /* 0x000000320a077290 */ /* 0x000fe2000a7e6437 */
[----:B------:R-:W-:Y:S01]  /*1ae0*/  IMAD.MOV.U32 R29, RZ, RZ, c[0x0][0x190] ;  /* 0x00006400ff1d7624 */ /* 0x000fe200078e00ff */
[----:B------:R-:W-:Y:S01]  /*1af0*/  ULDC.64 UR8, c[0x0][0x1a8] ;  /* 0x00006a0000087ab9 */ /* 0x000fe20000000a00 */
[----:B------:R-:W-:Y:S01]  /*1b00*/  BSSY B1, `(.L_x_2238) ;  /* 0x0000aee000017945 */ /* 0x000fe20003800000 */
[----:B------:R-:W-:Y:S01]  /*1b10*/  UIADD3.X UR21, UR12, UR7, UR14, UP2, UP1 ;  /* 0x000000070c157290 */ /* 0x000fe200097e240e */
[----:B------:R-:W-:Y:S01]  /*1b20*/  IMAD.SHL.U32 R24, R29, 0x20, RZ ;  /* 0x000000201d187824 */ /* 0x000fe200078e00ff */
[----:B------:R-:W-:-:S02]  /*1b30*/  UIMAD UR7, UR59, UR8, URZ ;  /* 0x000000083b0772a4 */ /* 0x000fc4000f8e023f */
[----:B------:R-:W-:Y:S02]  /*1b40*/  ULDC.64 UR4, c[0x0][0x200] ;  /* 0x0000800000047ab9 */ /* 0x000fe40000000a00 */
        /* <DEDUP_REMOVED lines=9> */
[----:B------:R-:W-:Y:S01]  /*1be0*/  UIADD3 UR8, UR17, UR13, URZ ;  /* 0x0000000d11087290 */ /* 0x000fe2000fffe03f */
[----:B------:R-:W-:Y:S01]  /*1bf0*/  LOP3.LUT R4, R4, 0xfffffff8, RZ, 0xc0, !PT ;  /* 0xfffffff804047812 */ /* 0x000fe200078ec0ff */
[----:B------:R-:W-:Y:S01]  /*1c00*/  UIMAD UR10, UR17, UR9, UR7 ;  /* 0x00000009110a72a4 */ /* 0x000fe2000f8e0207 */
[----:B------:R-:W-:Y:S01]  /*1c10*/  SHF.R.S32.HI R26, RZ, 0x1f, R0 ;  /* 0x0000001fff1a7819 */ /* 0x000fe20000011400 */
[----:B------:R-:W-:Y:S01]  /*1c20*/  UIMAD.WIDE UR8, UR8, UR16, UR4 ;  /* 0x00000010080872a5 */ /* 0x000fe2000f8e0204 */
[----:B------:R-:W-:Y:S01]  /*1c30*/  IADD3 R2, P1, R0, UR17, RZ ;  /* 0x0000001100027c10 */ /* 0x000fe2000ff3e0ff */
[----:B------:R-:W-:Y:S01]  /*1c40*/  IMAD.IADD R4, R27, 0x1, -R4 ;  /* 0x000000011b047824 */ /* 0x000fe200078e0a04 */
[----:B------:R-:W-:-:S02]  /*1c50*/  ULDC.64 UR4, c[0x0][0x3c8] ;  /* 0x0000f20000047ab9 */ /* 0x000fc40000000a00 */
[----:B------:R-:W-:Y:S01]  /*1c60*/  IADD3.X R9, R26, UR28, RZ, P1, !PT ;  /* 0x0000001c1a097c10 */ /* 0x000fe20008ffe4ff */
[----:B------:R-:W-:Y:S01]  /*1c70*/  IMAD.SHL.U32 R4, R4, 0x8, RZ ;  /* 0x0000000804047824 */ /* 0x000fe200078e00ff */
[----:B------:R-:W-:Y:S02]  /*1c80*/  UMOV UR14, UR8 ;  /* 0x00000008000e7c82 */ /* 0x000fe40008000000 */
[----:B------:R-:W-:Y:S01]  /*1c90*/  UIADD3 UR8, UR17, UR15, URZ ;  /* 0x0000000f11087290 */ /* 0x000fe2000fffe03f */
[----:B------:R-:W-:Y:S01]  /*1ca0*/  IMAD R9, R9, c[0x0][0x190], RZ ;  /* 0x0000640009097a24 */ /* 0x000fe200078e02ff */
[--C-:B------:R-:W-:Y:S01]  /*1cb0*/  SHF.R.S32.HI R5, RZ, 0x1f, R4.reuse ;  /* 0x0000001fff057819 */ /* 0x100fe20000011404 */
[----:B------:R-:W-:Y:S02]  /*1cc0*/  UMOV UR13, UR9 ;  /* 0x00000009000d7c82 */ /* 0x000fe40008000000 */
[----:B------:R-:W-:Y:S01]  /*1cd0*/  UIMAD.WIDE UR8, UR8, UR16, UR4 ;  /* 0x00000010080872a5 */ /* 0x000fe2000f8e0204 */
[----:B------:R1:W2:Y:S01]  /*1ce0*/  R2UR UR4, R10 ;  /* 0x000000000a0473c2 */ /* 0x0002a200000e0000 */
[----:B------:R-:W-:Y:S01]  /*1cf0*/  IMAD.WIDE.U32 R6, R2, c[0x0][0x190], R4 ;  /* 0x0000640002067a25 */ /* 0x000fe200078e0004 */
[----:B------:R-:W-:-:S02]  /*1d00*/  UIADD3 UR7, -UR6, UR11, UR24 ;  /* 0x0000000b06077290 */ /* 0x000fc4000fffe118 */
[----:B------:R-:W-:Y:S01]  /*1d10*/  ULDC UR28, c[0x0][0x2e8] ;  /* 0x0000ba00001c7ab9 */ /* 0x000fe20000000800 */
[----:B------:R-:W-:Y:S01]  /*1d20*/  IMAD R2, R2, c[0x0][0x194], R9 ;  /* 0x0000650002027a24 */ /* 0x000fe200078e0209 */
[----:B------:R-:W-:Y:S01]  /*1d30*/  IADD3 R8, P1, R6, UR39, RZ ;  /* 0x0000002706087c10 */ /* 0x000fe2000ff3e0ff */
[----:B------:R-:W-:Y:S01]  /*1d40*/  UIADD3 UR7, UR7, -UR28, URZ ;  /* 0x8000001c07077290 */ /* 0x000fe2000fffe03f */
[----:B------:R-:W-:Y:S01]  /*1d50*/  IADD3 R6, P2, R4, UR23, RZ ;  /* 0x0000001704067c10 */ /* 0x000fe2000ff5e0ff */
[----:B------:R3:W4:Y:S01]  /*1d60*/  R2UR UR5, R12 ;  /* 0x000000000c0573c2 */ /* 0x00072200000e0000 */
[----:B------:R-:W-:Y:S01]  /*1d70*/  IADD3.X R9, R7, UR35, R2, P1, !PT ;  /* 0x0000002307097c10 */ /* 0x000fe20008ffe402 */
[----:B------:R-:W-:Y:S01]  /*1d80*/  USHF.R.S32.HI UR17, URZ, 0x1f, UR7 ;  /* 0x0000001f3f117899 */ /* 0x000fe20008011407 */
[----:B------:R-:W-:Y:S01]  /*1d90*/  LEA.HI R7, R28, R27, RZ, 0x5 ;  /* 0x0000001b1c077211 */ /* 0x000fe200078f28ff */
[----:B------:R-:W-:Y:S02]  /*1da0*/  UMOV UR16, UR8 ;  /* 0x0000000800107c82 */ /* 0x000fe40008000000 */
[----:B------:R-:W-:Y:S01]  /*1db0*/  ULEA.HI UR17, UR17, UR7, URZ, 0x7 ;  /* 0x0000000711117291 */ /* 0x000fe2000f8f383f */
[----:B------:R-:W-:Y:S01]  /*1dc0*/  LOP3.LUT R2, R7, 0xffffffe0, RZ, 0xc0, !PT ;  /* 0xffffffe007027812 */ /* 0x000fe200078ec0ff */
[----:B------:R-:W-:Y:S01]  /*1dd0*/  UMOV UR15, UR9 ;  /* 0x00000009000f7c82 */ /* 0x000fe20008000000 */
[----:B------:R-:W-:Y:S01]  /*1de0*/  SHF.R.S32.HI R7, RZ, 0x5, R7 ;  /* 0x00000005ff077819 */ /* 0x000fe20000011407 */
[----:B------:R-:W-:-:S02]  /*1df0*/  USHF.R.S32.HI UR17, URZ, 0x7, UR17 ;  /* 0x000000073f117899 */ /* 0x000fc40008011411 */
[----:B------:R-:W-:Y:S01]  /*1e00*/  IMAD.IADD R2, R27, 0x1, -R2 ;  /* 0x000000011b027824 */ /* 0x000fe200078e0a02 */
[----:B------:R-:W-:Y:S02]  /*1e10*/  UIADD3 UR7, UR29, -0x1, URZ ;  /* 0xffffffff1d077890 */ /* 0x000fe4000fffe03f */
[----:B------:R-:W-:Y:S01]  /*1e20*/  UISETP.LT.AND UP1, UPT, URZ, UR17, UPT ;  /* 0x000000113f00728c */ /* 0x000fe2000bf21270 */
[----:B------:R-:W-:Y:S01]  /*1e30*/  IMAD R2, R7, UR48, R2 ;  /* 0x0000003007027c24 */ /* 0x000fe2000f8e0202 */
[----:B------:R-:W-:Y:S02]  /*1e40*/  IADD3.X R7, R5, UR27, RZ, P2, !PT ;  /* 0x0000001b05077c10 */ /* 0x000fe400097fe4ff */
[----:B------:R-:W-:Y:S02]  /*1e50*/  USEL UR17, URZ, UR17, !UP1 ;  /* 0x000000113f117287 */ /* 0x000fe4000c800000 */
[----:B-1----:R-:W-:Y:S01]  /*1e60*/  IADD3 R10, P1, R2, UR22, RZ ;  /* 0x00000016020a7c10 */ /* 0x002fe2000ff3e0ff */
[----:B------:R-:W-:Y:S01]  /*1e70*/  IMAD.WIDE.U32 R6, R11, c[0x0][0x370], R6 ;  /* 0x0000dc000b067a25 */ /* 0x000fe200078e0006 */
[----:B------:R-:W-:-:S02]  /*1e80*/  UISETP.GT.AND UP1, UPT, UR29, UR17, UPT ;  /* 0x000000111d00728c */ /* 0x000fc4000bf24270 */
[----:B------:R-:W-:Y:S01]  /*1e90*/  LEA.HI.X.SX32 R2, R2, UR21, 0x1, P1 ;  /* 0x0000001502027c11 */ /* 0x000fe200088f0eff */
[----:B------:R-:W-:Y:S01]  /*1ea0*/  IMAD.U32 R11, RZ, RZ, UR38 ;  /* 0x00000026ff0b7e24 */ /* 0x000fe2000f8e00ff */
[----:B------:R-:W-:Y:S02]  /*1eb0*/  IADD3 R7, R7, UR10, RZ ;  /* 0x0000000a07077c10 */ /* 0x000fe4000fffe0ff */
[----:B------:R-:W-:Y:S01]  /*1ec0*/  LEA R197, P1, R10, c[0x0][0x350], 0x2 ;  /* 0x0000d4000ac57a11 */ /* 0x000fe200078210ff */
[----:B------:R-:W-:-:S03]  /*1ed0*/  IMAD.WIDE.U32 R8, R11, c[0x0][0x1a8], R8 ;  /* 0x00006a000b087a25 */ /* 0x000fc600078e0008 */
[----:B------:R-:W-:Y:S01]  /*1ee0*/  LEA.HI.X R195, R10, c[0x0][0x354], R2, 0x2, P1 ;  /* 0x0000d5000ac37a11 */ /* 0x000fe200008f1402 */
[----:B------:R-:W-:Y:S01]  /*1ef0*/  IMAD.WIDE.U32 R6, R11, c[0x0][0x378], R6 ;  /* 0x0000de000b067a25 */ /* 0x000fe200078e0006 */
[----:B------:R-:W-:Y:S02]  /*1f00*/  IADD3 R9, R9, UR18, RZ ;  /* 0x0000001209097c10 */ /* 0x000fe4000fffe0ff */
[----:B------:R-:W-:Y:S01]  /*1f10*/  LEA R30, P1, R8, c[0x0][0x160], 0x1 ;  /* 0x00005800081e7a11 */ /* 0x000fe200078208ff */
[----:B------:R-:W-:Y:S01]  /*1f20*/  IMAD R2, R26, c[0x0][0x370], RZ ;  /* 0x0000dc001a027a24 */ /* 0x000fe200078e02ff */
[----:B------:R-:W-:Y:S01]  /*1f30*/  IADD3 R7, R7, UR12, RZ ;  /* 0x0000000c07077c10 */ /* 0x000fe2000fffe0ff */
[----:B------:R-:W-:Y:S01]  /*1f40*/  IMAD.MOV.U32 R10, RZ, RZ, c[0x0][0x370] ;  /* 0x0000dc00ff0a7624 */ /* 0x000fe200078e00ff */
[----:B------:R-:W-:Y:S01]  /*1f50*/  LEA.HI.X R31, R8, c[0x0][0x164], R9, 0x1, P1 ;  /* 0x00005900081f7a11 */ /* 0x000fe200008f0c09 */
[C---:B------:R-:W-:Y:S01]  /*1f60*/  IMAD R2, R0.reuse, c[0x0][0x374], R2 ;  /* 0x0000dd0000027a24 */ /* 0x040fe200078e0202 */
[----:B------:R1:W-:Y:S01]  /*1f70*/  STL [R1+0x14], R30 ;  /* 0x0000141e01007387 */ /* 0x0003e20000100800 */
[----:B------:R-:W-:Y:S01]  /*1f80*/  IMAD.WIDE.U32 R6, R0, c[0x0][0x370], R6 ;  /* 0x0000dc0000067a25 */ /* 0x000fe200078e0006 */
[----:B------:R-:W-:-:S02]  /*1f90*/  PLOP3.LUT P1, PT, PT, PT, UP1, 0x80, 0x0 ;  /* 0x000000000000781c */ /* 0x000fc40003f2f018 */
[----:B------:R1:W-:Y:S01]  /*1fa0*/  STL [R1+0xc], R31 ;  /* 0x00000c1f01007387 */ /* 0x0003e20000100800 */
[----:B------:R-:W-:Y:S01]  /*1fb0*/  IMAD.IADD R2, R7, 0x1, R2 ;  /* 0x0000000107027824 */ /* 0x000fe200078e0202 */
[----:B------:R-:W-:Y:S01]  /*1fc0*/  LEA R16, P2, R6, c[0x0][0x330], 0x1 ;  /* 0x0000cc0006107a11 */ /* 0x000fe200078408ff */
[----:B------:R-:W-:Y:S02]  /*1fd0*/  IMAD.MOV.U32 R9, RZ, RZ, 0x5 ;  /* 0x00000005ff097424 */ /* 0x000fe400078e00ff */
[----:B---3--:R-:W-:Y:S01]  /*1fe0*/  IMAD.SHL.U32 R12, R10, 0x20, RZ ;  /* 0x000000200a0c7824 */ /* 0x008fe200078e00ff */
[----:B------:R-:W-:Y:S01]  /*1ff0*/  LEA.HI.X R17, R6, c[0x0][0x334], R2, 0x1, P2 ;  /* 0x0000cd0006117a11 */ /* 0x000fe200010f0c02 */
[----:B------:R1:W-:Y:S01]  /*2000*/  STL [R1+0x10], R16 ;  /* 0x0000101001007387 */ /* 0x0003e20000100800 */
[-C--:B------:R-:W-:Y:S02]  /*2010*/  SHF.L.U64.HI R11, R29, R9.reuse, c[0x0][0x194] ;  /* 0x000065001d0b7619 */ /* 0x080fe40000010209 */
[----:B------:R-:W-:Y:S01]  /*2020*/  SHF.L.U64.HI R9, R10, R9, c[0x0][0x374] ;  /* 0x0000dd000a097619 */ /* 0x000fe20000010209 */
[----:B------:R1:W-:Y:S01]  /*2030*/  STL [R1+0x8], R17 ;  /* 0x0000081101007387 */ /* 0x0003e20000100800 */
[----:B--2-4-:R-:W-:Y:S05]  /*2040*/  @P1 BRA `(.L_x_2243) ;  /* 0x00000b0000001947 */ /* 0x014fea0003800000 */
        /* <DEDUP_REMOVED lines=18> */
.L_x_2244:
        /* <DEDUP_REMOVED lines=18> */
.L_x_2245:
[----:B------:R-:W-:Y:S01]  /*2290*/  ULDC.64 UR8, c[0x0][0x3a0] ;  /* 0x0000e80000087ab9 */ /* 0x000fe20000000a00 */
[----:B------:R-:W-:Y:S01]  /*22a0*/  IMAD.U32 R13, RZ, RZ, UR24 ;  /* 0x00000018ff0d7e24 */ /* 0x000fe2000f8e00ff */
[----:B------:R-:W-:Y:S01]  /*22b0*/  UIMAD UR7, UR26, UR8, URZ ;  /* 0x000000081a0772a4 */ /* 0x000fe2000f8e023f */
[----:B------:R-:W-:Y:S01]  /*22c0*/  BSSY B0, `(.L_x_2246) ;  /* 0x0000018000007945 */ /* 0x000fe20003800000 */
[----:B------:R-:W-:Y:S01]  /*22d0*/  UIMAD UR6, UR19, -0x80, UR6 ;  /* 0xffffff80130678a4 */ /* 0x000fe2000f8e0206 */
[----:B------:R-:W-:Y:S01]  /*22e0*/  IMAD.WIDE.U32 R6, R13, c[0x0][0x3a0], R4 ;  /* 0x0000e8000d067a25 */ /* 0x000fe200078e0004 */
[----:B------:R-:W-:-:S03]  /*22f0*/  UIMAD UR7, UR24, UR9, UR7 ;  /* 0x00000009180772a4 */ /* 0x000fc6000f8e0207 */
[----:B------:R-:W-:Y:S01]  /*2300*/  ULDC.64 UR8, c[0x0][0x3b8] ;  /* 0x0000ee0000087ab9 */ /* 0x000fe20000000a00 */
[----:B------:R-:W-:Y:S02]  /*2310*/  IADD3 R6, P0, R6, UR14, RZ ;  /* 0x0000000e06067c10 */ /* 0x000fe4000ff1e0ff */
        /* <DEDUP_REMOVED lines=18> */
.L_x_2247:
[----:B------:R-:W-:Y:S05]  /*2440*/  BSYNC B0 ;  /* 0x0000000000007941 */ /* 0x000fea0003800000 */
.L_x_2246:
        /* <DEDUP_REMOVED lines=14> */
[----:B------:R2:W-:Y:S02]  /*2530*/  STG.E.128 [R10.64], RZ ;  /* 0x000000ff0a007986 */ /* 0x0005e4000c101d04 */
.L_x_2249:
[----:B------:R-:W-:Y:S05]  /*2540*/  BSYNC B0 ;  /* 0x0000000000007941 */ /* 0x000fea0003800000 */
.L_x_2248:
        /* <DEDUP_REMOVED lines=15> */
.L_x_2251:
[----:B------:R-:W-:Y:S05]  /*2640*/  BSYNC B0 ;  /* 0x0000000000007941 */ /* 0x000fea0003800000 */
.L_x_2250:
        /* <DEDUP_REMOVED lines=13> */
[----:B------:R2:W-:Y:S02]  /*2720*/  STG.E.128 [R6.64], RZ ;  /* 0x000000ff06007986 */ /* 0x0005e4000c101d04 */
.L_x_2253:
[----:B------:R-:W-:Y:S05]  /*2730*/  BSYNC B0 ;  /* 0x0000000000007941 */ /* 0x000fea0003800000 */
.L_x_2252:
        /* <DEDUP_REMOVED lines=24> */
.L_x_2255:
[----:B------:R-:W-:Y:S05]  /*28c0*/  BSYNC B0 ;  /* 0x0000000000007941 */ /* 0x000fea0003800000 */
.L_x_2254:
[----:B------:R-:W-:Y:S01]  /*28d0*/  BSSY B0, `(.L_x_2256) ;  /* 0x000000d000007945 */ /* 0x000fe20003800000 */
        /* <DEDUP_REMOVED lines=12> */
.L_x_2257:
[----:B------:R-:W-:Y:S05]  /*29a0*/  BSYNC B0 ;  /* 0x0000000000007941 */ /* 0x000fea0003800000 */
.L_x_2256:
        /* <DEDUP_REMOVED lines=13> */
.L_x_2259:
[----:B------:R-:W-:Y:S05]  /*2a80*/  BSYNC B0 ;  /* 0x0000000000007941 */ /* 0x000fea0003800000 */
.L_x_2258:
        /* <DEDUP_REMOVED lines=12> */
.L_x_2243:
[----:B------:R-:W2:Y:S01]  /*2b50*/  LDL R25, [R1+0x5c] ;  /* 0x00005c0001197983 */ /* 0x000ea20000100800 */
[----:B------:R-:W-:Y:S01]  /*2b60*/  ULDC.64 UR8, c[0x0][0x198] ;  /* 0x0000660000087ab9 */ /* 0x000fe20000000a00 */
[----:B------:R-:W-:Y:S01]  /*2b70*/  IMAD.U32 R20, RZ, RZ, UR24 ;  /* 0x00000018ff147e24 */ /* 0x000fe2000f8e00ff */
[----:B------:R-:W-:Y:S01]  /*2b80*/  UIMAD UR8, UR26, UR8, URZ ;  /* 0x000000081a0872a4 */ /* 0x000fe2000f8e023f */
[----:B------:R-:W-:Y:S01]  /*2b90*/  IADD3 R22, R0, 0x40, RZ ;  /* 0x0000004000167810 */ /* 0x000fe20007ffe0ff */
[----:B------:R-:W-:Y:S01]  /*2ba0*/  ULDC.64 UR22, c[0x0][0x1a0] ;  /* 0x0000680000167ab9 */ /* 0x000fe20000000a00 */
[----:B------:R-:W-:Y:S01]  /*2bb0*/  IMAD.WIDE.U32 R6, R20, c[0x0][0x198], R4 ;  /* 0x0000660014067a25 */ /* 0x000fe200078e0004 */
[----:B------:R-:W-:Y:S01]  /*2bc0*/  UIMAD UR9, UR24, UR9, UR8 ;  /* 0x00000009180972a4 */ /* 0x000fe2000f8e0208 */
[----:B------:R-:W-:Y:S01]  /*2bd0*/  IADD3 R23, R0, 0x60, RZ ;  /* 0x0000006000177810 */ /* 0x000fe20007ffe0ff */
[----:B------:R-:W-:-:S02]  /*2be0*/  ULEA.HI UR8, UR7, UR7, URZ, 0x1 ;  /* 0x0000000707087291 */ /* 0x000fc4000f8f083f */
[----:B------:R-:W-:Y:S02]  /*2bf0*/  IADD3 R8, P2, R6, UR33, RZ ;  /* 0x0000002106087c10 */ /* 0x000fe4000ff5e0ff */
[----:B------:R-:W-:Y:S01]  /*2c00*/  ULOP3.LUT UR8, UR8, 0xfffffffe, URZ, 0xc0, !UPT ;  /* 0xfffffffe08087892 */ /* 0x000fe2000f8ec03f */
[----:B------:R-:W-:Y:S01]  /*2c10*/  IADD3 R6, R0, 0x20, RZ ;  /* 0x0000002000067810 */ /* 0x000fe20007ffe0ff */
[----:B------:R-:W-:Y:S01]  /*2c20*/  IMAD.U32 R2, RZ, RZ, UR9 ;  /* 0x00000009ff027e24 */ /* 0x000fe2000f8e00ff */
[----:B------:R-:W-:Y:S02]  /*2c30*/  UIMAD UR9, UR19, -0x80, UR6 ;  /* 0xffffff80130978a4 */ /* 0x000fe4000f8e0206 */
[----:B------:R-:W-:-:S04]  /*2c40*/  UIADD3 UR8, UR7, -UR8, URZ ;  /* 0x8000000807087290 */ /* 0x000fc8000fffe03f */
[----:B------:R-:W-:Y:S02]  /*2c50*/  UISETP.NE.AND UP0, UPT, UR8, 0x1, UPT ;  /* 0x000000010800788c */ /* 0x000fe4000bf05270 */
[----:B------:R-:W-:-:S06]  /*2c60*/  UIMAD UR8, UR7, -0x80, UR11 ;  /* 0xffffff80070878a4 */ /* 0x000fcc000f8e020b */
[----:B------:R-:W-:Y:S02]  /*2c70*/  ISETP.GE.AND P1, PT, R6, UR8, PT ;  /* 0x0000000806007c0c */ /* 0x000fe4000bf26270 */
[----:B------:R-:W-:Y:S02]  /*2c80*/  ISETP.GE.AND P0, PT, R22, UR8, PT ;  /* 0x0000000816007c0c */ /* 0x000fe4000bf06270 */
[----:B------:R-:W-:-:S09]  /*2c90*/  ISETP.GE.AND P6, PT, R23, UR8, PT ;  /* 0x0000000817007c0c */ /* 0x000fd2000bfc6270 */
[----:B------:R-:W-:-:S04]  /*2ca0*/  @!P1 LEA R14, P3, R12, R16, 0x1 ;  /* 0x000000100c0e9211 */ /* 0x000fc800078608ff */
[----:B------:R-:W-:Y:S02]  /*2cb0*/  @!P1 LEA.HI.X R15, R12, R17, R9, 0x1, P3 ;  /* 0x000000110c0f9211 */ /* 0x000fe400018f0c09 */
[----:B------:R-:W-:Y:S01]  /*2cc0*/  IADD3.X R9, R7, UR34, R2, P2, !PT ;  /* 0x0000002207097c10 */ /* 0x000fe200097fe402 */
[----:B------:R-:W-:Y:S01]  /*2cd0*/  @!P0 IMAD.MOV.U32 R2, RZ, RZ, c[0x0][0x374] ;  /* 0x0000dd00ff028624 */ /* 0x000fe200078e00ff */
[----:B------:R-:W-:Y:S01]  /*2ce0*/  PLOP3.LUT P2, PT, PT, PT, UP6, 0x80, 0x0 ;  /* 0x000000000000781c */ /* 0x000fe20003f4f068 */
[----:B------:R-:W-:Y:S01]  /*2cf0*/  @!P6 IMAD.MOV.U32 R7, RZ, RZ, R17 ;  /* 0x000000ffff07e224 */ /* 0x000fe200078e0011 */
[----:B------:R-:W-:Y:S02]  /*2d00*/  ISETP.GE.AND P3, PT, R0, UR8, PT ;  /* 0x0000000800007c0c */ /* 0x000fe4000bf66270 */
[----:B------:R-:W-:Y:S02]  /*2d10*/  @!P0 LEA R12, P4, R10, R16, 0x7 ;  /* 0x000000100a0c8211 */ /* 0x000fe400078838ff */
[----:B------:R-:W-:-:S02]  /*2d20*/  @!P6 MOV R19, c[0x0][0x374] ;  /* 0x0000dd000013ea02 */ /* 0x000fc40000000f00 */
[----:B------:R-:W-:Y:S02]  /*2d30*/  @!P0 LEA.HI.X R13, R10, R17, R2, 0x7, P4 ;  /* 0x000000110a0d8211 */ /* 0x000fe400020f3c02 */
[----:B------:R-:W-:Y:S01]  /*2d40*/  ISETP.GE.AND P4, PT, R6, UR9, PT ;  /* 0x0000000906007c0c */ /* 0x000fe2000bf86270 */
[----:B------:R-:W-:Y:S02]  /*2d50*/  @!P6 IMAD.MOV.U32 R6, RZ, RZ, R16 ;  /* 0x000000ffff06e224 */ /* 0x000fe400078e0010 */
[----:B------:R-:W-:Y:S02]  /*2d60*/  @!P6 IMAD R19, R19, 0xc0, RZ ;  /* 0x000000c01313e824 */ /* 0x000fe400078e02ff */
[----:B------:R-:W-:Y:S01]  /*2d70*/  @!P6 IMAD.WIDE.U32 R6, R10, 0xc0, R6 ;  /* 0x000000c00a06e825 */ /* 0x000fe200078e0006 */
[----:B------:R-:W-:Y:S01]  /*2d80*/  @P2 BAR.SYNC.DEFER_BLOCKING 0x0 ;  /* 0x0000000000002b1d */ /* 0x000fe20000010000 */
[----:B------:R-:W-:Y:S02]  /*2d90*/  @!P1 LEA R10, P2, R24, R30, 0x1 ;  /* 0x0000001e180a9211 */ /* 0x000fe400078408ff */
[----:B------:R-:W-:-:S02]  /*2da0*/  @!P6 IMAD.IADD R7, R7, 0x1, R19 ;  /* 0x000000010707e824 */ /* 0x000fc400078e0213 */
[----:B------:R-:W-:Y:S02]  /*2db0*/  @!P1 LEA.HI.X R11, R24, R31, R11, 0x1, P2 ;  /* 0x0000001f180b9211 */ /* 0x000fe400010f0c0b */
[----:B------:R-:W-:Y:S02]  /*2dc0*/  PLOP3.LUT P2, PT, PT, PT, UP0, 0x80, 0x0 ;  /* 0x000000000000781c */ /* 0x000fe40003f4f008 */
[----:B------:R-:W-:Y:S01]  /*2dd0*/  ISETP.GE.AND P5, PT, R0, UR9, PT ;  /* 0x0000000900007c0c */ /* 0x000fe2000bfa6270 */
        /* <DEDUP_REMOVED lines=11> */
[----:B-12---:R-:W2:Y:S01]  /*2e90*/  LDL R17, [R1+0x50] ;  /* 0x0000500001117983 */ /* 0x006ea20000100800 */
[----:B------:R-:W-:-:S03]  /*2ea0*/  IADD3 R16, R25, 0x2000, RZ ;  /* 0x0000200019107810 */ /* 0x000fc60007ffe0ff */
[----:B------:R-:W-:Y:S01]  /*2eb0*/  @P0 STS.128 [R2+0xa000], RZ ;  /* 0x00a000ff02000388 */ /* 0x000fe20000000c00 */
[----:B---3--:R-:W-:-:S03]  /*2ec0*/  SEL R14, R16, R25, !P2 ;  /* 0x00000019100e7207 */ /* 0x008fc60005000000 */
[----:B------:R-:W-:Y:S01]  /*2ed0*/  @!PT LDS RZ, [RZ] ;  /* 0x00000000fffff984 */ /* 0x000fe20000000800 */
[----:B------:R-:W-:Y:S01]  /*2ee0*/  @!PT LDS RZ, [RZ] ;  /* 0x00000000fffff984 */ /* 0x000fe20000000800 */
[----:B------:R-:W-:Y:S01]  /*2ef0*/  @!PT LDS RZ, [RZ] ;  /* 0x00000000fffff984 */ /* 0x000fe20000000800 */
[----:B------:R1:W-:Y:S04]  /*2f00*/  @!P0 LDGSTS.E.BYPASS.LTC128B.128 [R2+0xa000], [R12.64] ;  /* 0x0a0000000c028fae */ /* 0x0003e8000b901d44 */
[----:B------:R-:W-:Y:S01]  /*2f10*/  @P6 STS.128 [R2+0xb000], RZ ;  /* 0x00b000ff02006388 */ /* 0x000fe20000000c00 */
[----:B------:R-:W-:-:S03]  /*2f20*/  IMAD.SHL.U32 R239, R14, 0x2, RZ ;  /* 0x000000020eef7824 */ /* 0x000fc600078e00ff */
        /* <DEDUP_REMOVED lines=8> */
[----:B---3--:R-:W-:Y:S01]  /*2fb0*/  @!P3 MOV R6, R30 ;  /* 0x0000001e0006b202 */ /* 0x008fe20000000f00 */
[----:B------:R-:W-:-:S05]  /*2fc0*/  @!P3 IMAD.MOV.U32 R7, RZ, RZ, R31 ;  /* 0x000000ffff07b224 */ /* 0x000fca00078e001f */
[----:B------:R-:W-:Y:S01]  /*2fd0*/  @!PT LDS RZ, [RZ] ;  /* 0x00000000fffff984 */ /* 0x000fe20000000800 */
[----:B------:R-:W-:Y:S01]  /*2fe0*/  @!PT LDS RZ, [RZ] ;  /* 0x00000000fffff984 */ /* 0x000fe20000000800 */
[----:B------:R-:W-:Y:S01]  /*2ff0*/  @!PT LDS RZ, [RZ] ;  /* 0x00000000fffff984 */ /* 0x000fe20000000800 */
[----:B------:R3:W-:Y:S01]  /*3000*/  @!P3 LDGSTS.E.BYPASS.LTC128B.128 [R239], [R6.64] ;  /* 0x0000000006efbfae */ /* 0x0007e2000b901d44 */
[----:B-1----:R-:W-:-:S03]  /*3010*/  @!P0 LEA R12, P3, R29, R30, 0x7 ;  /* 0x0000001e1d0c8211 */ /* 0x002fc600078638ff */
        /* <DEDUP_REMOVED lines=8> */
[----:B---3--:R-:W-:-:S05]  /*30a0*/  @!P0 IMAD.MOV.U32 R6, RZ, RZ, c[0x0][0x194] ;  /* 0x00006500ff068624 */ /* 0x008fca00078e00ff */
[----:B------:R-:W-:Y:S01]  /*30b0*/  @!P0 LEA.HI.X R13, R29, R31, R6, 0x7, P3 ;  /* 0x0000001f1d0d8211 */ /* 0x000fe200018f3c06 */
[----:B------:R-:W-:-:S04]  /*30c0*/  IMAD R6, R21, c[0x0][0x1b0], RZ ;  /* 0x00006c0015067a24 */ /* 0x000fc800078e02ff */
[C---:B------:R-:W-:Y:S02]  /*30d0*/  IMAD R14, R18.reuse, c[0x0][0x1b4], R6 ;  /* 0x00006d00120e7a24 */ /* 0x040fe400078e0206 */
[----:B------:R-:W-:Y:S01]  /*30e0*/  IMAD.WIDE.U32 R6, R18, c[0x0][0x1b0], R8 ;  /* 0x00006c0012067a25 */ /* 0x000fe200078e0008 */
[----:B-1----:R-:W-:-:S05]  /*30f0*/  @!P4 IADD3 R10, P1, R0, 0x20, RZ ;  /* 0x00000020000ac810 */ /* 0x002fca0007f3e0ff */
[----:B------:R-:W-:Y:S02]  /*3100*/  @!P4 IMAD.X R11, RZ, RZ, R26, P1 ;  /* 0x000000ffff0bc224 */ /* 0x000fe400008e061a */
[----:B------:R-:W-:Y:S02]  /*3110*/  IMAD.IADD R7, R7, 0x1, R14 ;  /* 0x0000000107077824 */ /* 0x000fe400078e020e */
[----:B------:R-:W-:Y:S02]  /*3120*/  @!P4 IMAD R8, R11, c[0x0][0x198], RZ ;  /* 0x000066000b08ca24 */ /* 0x000fe400078e02ff */
[----:B------:R-:W-:Y:S02]  /*3130*/  @!P5 IMAD R11, R26, c[0x0][0x198], RZ ;  /* 0x000066001a0bda24 */ /* 0x000fe400078e02ff */
[C---:B------:R-:W-:Y:S02]  /*3140*/  @!P4 IMAD R15, R10.reuse, c[0x0][0x19c], R8 ;  /* 0x000067000a0fca24 */ /* 0x040fe400078e0208 */
[----:B------:R-:W-:Y:S01]  /*3150*/  @!P4 IMAD.WIDE.U32 R8, R10, c[0x0][0x198], R6 ;  /* 0x000066000a08ca25 */ /* 0x000fe200078e0006 */
[----:B------:R-:W-:-:S03]  /*3160*/  @!P5 MOV R10, R6 ;  /* 0x00000006000ad202 */ /* 0x000fc60000000f00 */
[----:B------:R-:W-:Y:S02]  /*3170*/  @!P5 IMAD R14, R0, c[0x0][0x19c], R11 ;  /* 0x00006700000eda24 */ /* 0x000fe400078e020b */
        /* <DEDUP_REMOVED lines=12> */
[----:B------:R-:W-:Y:S01]  /*3240*/  @!P5 LEA R24, P0, R10, c[0x0][0x168], 0x1 ;  /* 0x00005a000a18da11 */ /* 0x000fe200078008ff */
[----:B------:R-:W-:Y:S01]  /*3250*/  @!P4 IMAD.IADD R9, R9, 0x1, R15 ;  /* 0x000000010909c824 */ /* 0x000fe200078e020f */
[----:B------:R-:W-:-:S02]  /*3260*/  ISETP.GE.AND P1, PT, R23, UR9, PT ;  /* 0x0000000917007c0c */ /* 0x000fc4000bf26270 */
[----:B------:R-:W-:Y:S02]  /*3270*/  @!P5 LEA.HI.X R25, R10, c[0x0][0x16c], R11, 0x1, P0 ;  /* 0x00005b000a19da11 */ /* 0x000fe400000f0c0b */
[----:B------:R-:W-:Y:S01]  /*3280*/  @!P4 LEA R22, P0, R8, c[0x0][0x168], 0x1 ;  /* 0x00005a000816ca11 */ /* 0x000fe200078008ff */
[----:B------:R-:W-:-:S03]  /*3290*/  UIMAD UR9, UR26, UR22, URZ ;  /* 0x000000161a0972a4 */ /* 0x000fc6000f8e023f */
[----:B------:R-:W-:Y:S02]  /*32a0*/  @!P4 LEA.HI.X R23, R8, c[0x0][0x16c], R9, 0x1, P0 ;  /* 0x00005b000817ca11 */ /* 0x000fe400000f0c09 */
[----:B------:R-:W-:Y:S01]  /*32b0*/  @!P3 IADD3 R10, P0, R0, 0x40, RZ ;  /* 0x00000040000ab810 */ /* 0x000fe20007f1e0ff */
[----:B------:R-:W-:Y:S01]  /*32c0*/  UIMAD UR9, UR24, UR23, UR9 ;  /* 0x00000017180972a4 */ /* 0x000fe2000f8e0209 */
[----:B------:R-:W-:-:S04]  /*32d0*/  IMAD.WIDE.U32 R4, R20, c[0x0][0x1a0], R4 ;  /* 0x0000680014047a25 */ /* 0x000fc800078e0004 */
[----:B------:R-:W-:Y:S01]  /*32e0*/  @!P3 IMAD.X R8, RZ, RZ, R26, P0 ;  /* 0x000000ffff08b224 */ /* 0x000fe200000e061a */
[----:B------:R-:W-:-:S04]  /*32f0*/  @!P1 IADD3 R11, P0, R0, 0x60, RZ ;  /* 0x00000060000b9810 */ /* 0x000fc80007f1e0ff */
[----:B------:R-:W-:Y:S01]  /*3300*/  @!P1 IADD3.X R9, RZ, R26, RZ, P0, !PT ;  /* 0x0000001aff099210 */ /* 0x000fe200007fe4ff */
[----:B------:R-:W-:Y:S01]  /*3310*/  @!P3 IMAD R8, R8, c[0x0][0x198], RZ ;  /* 0x000066000808ba24 */ /* 0x000fe200078e02ff */
[----:B------:R-:W-:Y:S01]  /*3320*/  IADD3 R4, P0, R4, UR30, RZ ;  /* 0x0000001e04047c10 */ /* 0x000fe2000ff1e0ff */
[----:B-1----:R-:W-:Y:S02]  /*3330*/  IMAD.U32 R12, RZ, RZ, UR9 ;  /* 0x00000009ff0c7e24 */ /* 0x002fe4000f8e00ff */
[----:B------:R-:W-:-:S03]  /*3340*/  @!P3 IMAD R13, R10, c[0x0][0x19c], R8 ;  /* 0x000067000a0dba24 */ /* 0x000fc600078e0208 */
[----:B------:R-:W-:Y:S01]  /*3350*/  IADD3.X R5, R5, UR31, R12, P0, !PT ;  /* 0x0000001f05057c10 */ /* 0x000fe200087fe40c */
[----:B------:R-:W-:Y:S02]  /*3360*/  @!P1 IMAD R12, R9, c[0x0][0x198], RZ ;  /* 0x00006600090c9a24 */ /* 0x000fe400078e02ff */
[----:B------:R-:W-:Y:S02]  /*3370*/  @!P3 IMAD.MOV.U32 R8, RZ, RZ, R6 ;  /* 0x000000ffff08b224 */ /* 0x000fe400078e0006 */
[----:B------:R-:W-:-:S04]  /*3380*/  @!P3 IMAD.MOV.U32 R9, RZ, RZ, R7 ;  /* 0x000000ffff09b224 */ /* 0x000fc800078e0007 */
[----:B------:R-:W-:-:S04]  /*3390*/  @!P3 IMAD.WIDE.U32 R8, R10, c[0x0][0x198], R8 ;  /* 0x000066000a08ba25 */ /* 0x000fc800078e0008 */
[----:B------:R-:W-:Y:S01]  /*33a0*/  @!P3 IMAD.IADD R9, R9, 0x1, R13 ;  /* 0x000000010909b824 */ /* 0x000fe200078e020d */
[C---:B------:R-:W-:Y:S01]  /*33b0*/  @!P3 LEA R20, P0, R8.reuse, c[0x0][0x168], 0x1 ;  /* 0x00005a000814ba11 */ /* 0x040fe200078008ff */
[----:B------:R-:W-:Y:S02]  /*33c0*/  IMAD R10, R21, c[0x0][0x1b8], RZ ;  /* 0x00006e00150a7a24 */ /* 0x000fe400078e02ff */
[C---:B------:R-:W-:Y:S02]  /*33d0*/  @!P1 IMAD R12, R11.reuse, c[0x0][0x19c], R12 ;  /* 0x000067000b0c9a24 */ /* 0x040fe400078e020c */
[----:B------:R-:W-:Y:S01]  /*33e0*/  @!P1 IMAD.WIDE.U32 R6, R11, c[0x0][0x198], R6 ;  /* 0x000066000b069a25 */ /* 0x000fe200078e0006 */
[----:B------:R-:W-:-:S03]  /*33f0*/  @!P3 LEA.HI.X R21, R8, c[0x0][0x16c], R9, 0x1, P0 ;  /* 0x00005b000815ba11 */ /* 0x000fc600000f0c09 */
[C---:B------:R-:W-:Y:S01]  /*3400*/  IMAD R10, R18.reuse, c[0x0][0x1bc], R10 ;  /* 0x00006f00120a7a24 */ /* 0x040fe200078e020a */
[----:B------:R-:W-:Y:S01]  /*3410*/  @!P1 IADD3 R7, R7, R12, RZ ;  /* 0x0000000c07079210 */ /* 0x000fe20007ffe0ff */
[----:B------:R-:W-:Y:S01]  /*3420*/  IMAD.WIDE.U32 R4, R18, c[0x0][0x1b8], R4 ;  /* 0x00006e0012047a25 */ /* 0x000fe200078e0004 */
[----:B------:R-:W-:-:S03]  /*3430*/  @!P1 LEA R18, P0, R6, c[0x0][0x168], 0x1 ;  /* 0x00005a0006129a11 */ /* 0x000fc600078008ff */
[----:B------:R-:W-:Y:S01]  /*3440*/  IMAD.IADD R5, R5, 0x1, R10 ;  /* 0x0000000105057824 */ /* 0x000fe200078e020a */
[----:B------:R-:W-:Y:S01]  /*3450*/  @!P1 LEA.HI.X R19, R6, c[0x0][0x16c], R7, 0x1, P0 ;  /* 0x00005b0006139a11 */ /* 0x000fe200000f0c07 */
[----:B------:R-:W-:Y:S01]  /*3460*/  @!P5 IMAD R8, R26, c[0x0][0x1a0], RZ ;  /* 0x000068001a08da24 */ /* 0x000fe200078e02ff */
[C---:B------:R-:W-:Y:S01]  /*3470*/  @!P4 IADD3 R10, P0, R0.reuse, 0x20, RZ ;  /* 0x00000020000ac810 */ /* 0x040fe20007f1e0ff */
[----:B------:R-:W-:-:S04]  /*3480*/  @!P5 IMAD.WIDE.U32 R6, R0, c[0x0][0x1a0], R4 ;  /* 0x000068000006da25 */ /* 0x000fc800078e0004 */
[----:B------:R-:W-:Y:S02]  /*3490*/  @!P5 IMAD R8, R0, c[0x0][0x1a4], R8 ;  /* 0x000069000008da24 */ /* 0x000fe400078e0208 */
[----:B------:R-:W-:Y:S01]  /*34a0*/  @!P4 IMAD.X R11, RZ, RZ, R26, P0 ;  /* 0x000000ffff0bc224 */ /* 0x000fe200000e061a */
[C---:B------:R-:W-:Y:S01]  /*34b0*/  @!P5 LEA R12, P0, R6.reuse, c[0x0][0x170], 0x1 ;  /* 0x00005c00060cda11 */ /* 0x040fe200078008ff */
[----:B------:R-:W-:Y:S02]  /*34c0*/  @!P5 IMAD.IADD R13, R7, 0x1, R8 ;  /* 0x00000001070dd824 */ /* 0x000fe400078e0208 */
[----:B------:R-:W-:Y:S01]  /*34d0*/  @!P4 IMAD R7, R11, c[0x0][0x1a0], RZ ;  /* 0x000068000b07ca24 */ /* 0x000fe200078e02ff */
[----:B------:R-:W-:Y:S01]  /*34e0*/  @!P6 MOV R8, R30 ;  /* 0x0000001e0008e202 */ /* 0x000fe20000000f00 */
[----:B------:R-:W-:Y:S01]  /*34f0*/  @!P6 IMAD.MOV.U32 R15, RZ, RZ, c[0x0][0x194] ;  /* 0x00006500ff0fe624 */ /* 0x000fe200078e00ff */
[----:B------:R-:W-:Y:S01]  /*3500*/  @!P5 LEA.HI.X R13, R6, c[0x0][0x174], R13, 0x1, P0 ;  /* 0x00005d00060dda11 */ /* 0x000fe200000f0c0d */
[----:B------:R-:W-:Y:S01]  /*3510*/  @!P6 IMAD.MOV.U32 R9, RZ, RZ, R31 ;  /* 0x000000ffff09e224 */ /* 0x000fe200078e001f */
[----:B------:R-:W-:Y:S01]  /*3520*/  @!P3 IADD3 R14, P0, R0, 0x40, RZ ;  /* 0x00000040000eb810 */ /* 0x000fe20007f1e0ff */
[----:B------:R-:W-:-:S02]  /*3530*/  @!P4 IMAD R16, R10, c[0x0][0x1a4], R7 ;  /* 0x000069000a10ca24 */ /* 0x000fc400078e0207 */
[----:B------:R-:W-:Y:S02]  /*3540*/  @!P4 IMAD.MOV.U32 R6, RZ, RZ, R4 ;  /* 0x000000ffff06c224 */ /* 0x000fe400078e0004 */
[----:B------:R-:W-:Y:S02]  /*3550*/  @!P4 IMAD.MOV.U32 R7, RZ, RZ, R5 ;  /* 0x000000ffff07c224 */ /* 0x000fe400078e0005 */
[----:B------:R-:W-:-:S04]  /*3560*/  @!P6 IMAD.WIDE.U32 R8, R29, 0xc0, R8 ;  /* 0x000000c01d08e825 */ /* 0x000fc800078e0008 */
[----:B------:R-:W-:Y:S02]  /*3570*/  @!P6 IMAD R15, R15, 0xc0, RZ ;  /* 0x000000c00f0fe824 */ /* 0x000fe400078e02ff */
[----:B------:R-:W-:-:S04]  /*3580*/  @!P4 IMAD.WIDE.U32 R6, R10, c[0x0][0x1a0], R6 ;  /* 0x000068000a06ca25 */ /* 0x000fc800078e0006 */
[----:B------:R-:W-:Y:S01]  /*3590*/  @!P3 IMAD.X R11, RZ, RZ, R26, P0 ;  /* 0x000000ffff0bb224 */ /* 0x000fe200000e061a */
[----:B------:R-:W-:Y:S01]  /*35a0*/  @!P6 IADD3 R9, R9, R15, RZ ;  /* 0x0000000f0909e210 */ /* 0x000fe20007ffe0ff */
[----:B------:R-:W-:Y:S01]  /*35b0*/  @!P4 IMAD.IADD R15, R7, 0x1, R16 ;  /* 0x00000001070fc824 */ /* 0x000fe200078e0210 */
[----:B------:R-:W-:Y:S01]  /*35c0*/  @!P4 LEA R10, P0, R6, c[0x0][0x170], 0x1 ;  /* 0x00005c00060aca11 */ /* 0x000fe200078008ff */
[----:B------:R-:W-:-:S03]  /*35d0*/  @!P3 IMAD R7, R11, c[0x0][0x1a0], RZ ;  /* 0x000068000b07ba24 */ /* 0x000fc600078e02ff */
[----:B------:R-:W-:Y:S01]  /*35e0*/  @!P4 LEA.HI.X R11, R6, c[0x0][0x174], R15, 0x1, P0 ;  /* 0x00005d00060bca11 */ /* 0x000fe200000f0c0f */
[----:B------:R-:W-:Y:S01]  /*35f0*/  @!P3 IMAD R16, R14, c[0x0][0x1a4], R7 ;  /* 0x000069000e10ba24 */ /* 0x000fe200078e0207 */
[----:B------:R-:W-:Y:S01]  /*3600*/  @!P1 IADD3 R0, P0, R0, 0x60, RZ ;  /* 0x0000006000009810 */ /* 0x000fe20007f1e0ff */
[----:B------:R-:W-:Y:S02]  /*3610*/  @!P3 IMAD.MOV.U32 R6, RZ, RZ, R4 ;  /* 0x000000ffff06b224 */ /* 0x000fe400078e0004 */
[----:B------:R-:W-:Y:S01]  /*3620*/  @!P3 IMAD.MOV.U32 R7, RZ, RZ, R5 ;  /* 0x000000ffff07b224 */ /* 0x000fe200078e0005 */
[----:B------:R-:W-:Y:S01]  /*3630*/  @!P1 IADD3.X R15, RZ, R26, RZ, P0, !PT ;  /* 0x0000001aff0f9210 */ /* 0x000fe200007fe4ff */
[----:B------:R-:W-:Y:S02]  /*3640*/  @P6 STS [R239+0x3000], RZ ;  /* 0x003000ffef006388 */ /* 0x000fe40000000800 */
[----:B------:R-:W-:Y:S02]  /*3650*/  @!P3 IMAD.WIDE.U32 R6, R14, c[0x0][0x1a0], R6 ;  /* 0x000068000e06ba25 */ /* 0x000fe400078e0006 */
[----:B------:R-:W-:Y:S04]  /*3660*/  @P6 STS [R239+0x3004], RZ ;  /* 0x003004ffef006388 */ /* 0x000fe80000000800 */
[----:B------:R-:W-:Y:S04]  /*3670*/  @P6 STS [R239+0x3008], RZ ;  /* 0x003008ffef006388 */ /* 0x000fe80000000800 */
[----:B------:R-:W-:Y:S04]  /*3680*/  @P6 STS [R239+0x300c], RZ ;  /* 0x00300cffef006388 */ /* 0x000fe80000000800 */
        /* <DEDUP_REMOVED lines=15> */
[----:B------:R-:W-:-:S03]  /*3780*/  @!P1 IMAD.WIDE.U32 R4, R0, c[0x0][0x1a0], R4 ;  /* 0x0000680000049a25 */ /* 0x000fc600078e0004 */
[----:B------:R-:W-:Y:S04]  /*3790*/  @P3 STS.128 [R2+0xe000], RZ ;  /* 0x00e000ff02003388 */ /* 0x000fe80000000c00 */
[----:B------:R-:W-:Y:S01]  /*37a0*/  @!PT LDS RZ, [RZ] ;  /* 0x00000000fffff984 */ /* 0x000fe20000000800 */
[----:B------:R-:W-:Y:S01]  /*37b0*/  @!PT LDS RZ, [RZ] ;  /* 0x00000000fffff984 */ /* 0x000fe20000000800 */
[----:B------:R-:W-:Y:S01]  /*37c0*/  @!PT LDS RZ, [RZ] ;  /* 0x00000000fffff984 */ /* 0x000fe20000000800 */
[----:B------:R3:W-:Y:S01]  /*37d0*/  @!P3 LDGSTS.E.BYPASS.LTC128B.128 [R2+0xe000], [R20.64] ;  /* 0x0e0000001402bfae */ /* 0x0007e2000b901d44 */
[----:B--2---:R-:W-:-:S04]  /*37e0*/  IADD3 R14, R17, 0x8, RZ ;  /* 0x00000008110e7810 */ /* 0x004fc80007ffe0ff */
[----:B------:R-:W-:Y:S01]  /*37f0*/  ISETP.GE.AND P6, PT, R14, UR8, PT ;  /* 0x000000080e007c0c */ /* 0x000fe2000bfc6270 */
[----:B------:R-:W-:Y:S01]  /*3800*/  @!P1 IMAD R14, R15, c[0x0][0x1a0], RZ ;  /* 0x000068000f0e9a24 */ /* 0x000fe200078e02ff */
[----:B------:R-:W-:Y:S01]  /*3810*/  @P1 STS.128 [R2+0xf000], RZ ;  /* 0x00f000ff02001388 */ /* 0x000fe20000000c00 */
[----:B-1----:R-:W-:Y:S02]  /*3820*/  @!P3 LEA R8, P0, R6, c[0x0][0x170], 0x1 ;  /* 0x00005c000608ba11 */ /* 0x002fe400078008ff */
[----:B------:R-:W-:Y:S01]  /*3830*/  @!P1 IMAD R14, R0, c[0x0][0x1a4], R14 ;  /* 0x00006900000e9a24 */ /* 0x000fe200078e020e */
[----:B------:R-:W-:Y:S01]  /*3840*/  @!PT LDS RZ, [RZ] ;  /* 0x00000000fffff984 */ /* 0x000fe20000000800 */
[----:B------:R-:W-:Y:S01]  /*3850*/  @!PT LDS RZ, [RZ] ;  /* 0x00000000fffff984 */ /* 0x000fe20000000800 */
[----:B------:R-:W-:Y:S01]  /*3860*/  @!PT LDS RZ, [RZ] ;  /* 0x00000000fffff984 */ /* 0x000fe20000000800 */
[----:B------:R3:W-:Y:S01]  /*3870*/  @!P1 LDGSTS.E.BYPASS.LTC128B.128 [R2+0xf000], [R18.64] ;  /* 0x0f00000012029fae */ /* 0x0007e2000b901d44 */
[----:B------:R-:W-:-:S03]  /*3880*/  IADD3 R0, R17, 0x48, RZ ;  /* 0x0000004811007810 */ /* 0x000fc60007ffe0ff */
[----:B------:R-:W-:Y:S01]  /*3890*/  @P5 STS.128 [R2+0x10000], RZ ;  /* 0x010000ff02005388 */ /* 0x000fe20000000c00 */
[----:B------:R-:W-:Y:S01]  /*38a0*/  @!P3 LEA.HI.X R9, R6, c[0x0][0x174], R16, 0x1, P0 ;  /* 0x00005d000609ba11 */ /* 0x000fe200000f0c10 */
[----:B------:R-:W-:Y:S02]  /*38b0*/  @!P1 IMAD.IADD R5, R5, 0x1, R14 ;  /* 0x0000000105059824 */ /* 0x000fe400078e020e */
[----:B------:R-:W-:Y:S01]  /*38c0*/  @!PT LDS RZ, [RZ] ;  /* 0x00000000fffff984 */ /* 0x000fe20000000800 */
[----:B------:R-:W-:Y:S01]  /*38d0*/  @!PT LDS RZ, [RZ] ;  /* 0x00000000fffff984 */ /* 0x000fe20000000800 */
[----:B------:R-:W-:Y:S01]  /*38e0*/  @!PT LDS RZ, [RZ] ;  /* 0x00000000fffff984 */ /* 0x000fe20000000800 */
[----:B------:R3:W-:Y:S01]  /*38f0*/  @!P5 LDGSTS.E.BYPASS.LTC128B.128 [R2+0x10000], [R12.64] ;  /* 0x100000000c02dfae */ /* 0x0007e2000b901d44 */
[----:B------:R-:W-:-:S03]  /*3900*/  IADD3 R7, R17, 0x40, RZ ;  /* 0x0000004011077810 */ /* 0x000fc60007ffe0ff */
[----:B------:R-:W-:Y:S01]  /*3910*/  @P4 STS.128 [R2+0x11000], RZ ;  /* 0x011000ff02004388 */ /* 0x000fe20000000c00 */
[----:B------:R-:W-:-:S03]  /*3920*/  @!P1 LEA R6, P0, R4, c[0x0][0x170], 0x1 ;  /* 0x00005c0004069a11 */ /* 0x000fc600078008ff */
[----:B------:R-:W-:Y:S01]  /*3930*/  @!PT LDS RZ, [RZ] ;  /* 0x00000000fffff984 */ /* 0x000fe20000000800 */
[----:B------:R-:W-:Y:S01]  /*3940*/  @!PT LDS RZ, [RZ] ;  /* 0x00000000fffff984 */ /* 0x000fe20000000800 */
[----:B------:R-:W-:Y:S01]  /*3950*/  @!PT LDS RZ, [RZ] ;  /* 0x00000000fffff984 */ /* 0x000fe20000000800 */
[----:B------:R3:W-:Y:S01]  /*3960*/  @!P4 LDGSTS.E.BYPASS.LTC128B.128 [R2+0x11000], [R10.64] ;  /* 0x110000000a02cfae */ /* 0x0007e2000b901d44 */
[----:B------:R-:W-:Y:S02]  /*3970*/  ISETP.GE.AND P4, PT, R0, UR8, PT ;  /* 0x0000000800007c0c */ /* 0x000fe4000bf86270 */
[----:B------:R-:W-:Y:S01]  /*3980*/  ISETP.GE.AND P5, PT, R7, UR8, PT ;  /* 0x0000000807007c0c */ /* 0x000fe2000bfa6270 */
[----:B------:R-:W-:Y:S01]  /*3990*/  @P3 STS.128 [R2+0x12000], RZ ;  /* 0x012000ff02003388 */ /* 0x000fe20000000c00 */
[----:B------:R-:W-:Y:S01]  /*39a0*/  @!P1 LEA.HI.X R7, R4, c[0x0][0x174], R5, 0x1, P0 ;  /* 0x00005d0004079a11 */ /* 0x000fe200000f0c05 */
[C---:B------:R-:W-:Y:S02]  /*39b0*/  IMAD.SHL.U32 R4, R17.reuse, 0x4, RZ ;  /* 0x0000000411047824 */ /* 0x040fe400078e00ff */
[----:B------:R-:W-:Y:S01]  /*39c0*/  @!PT LDS RZ, [RZ] ;  /* 0x00000000fffff984 */ /* 0x000fe20000000800 */
[----:B------:R-:W-:Y:S01]  /*39d0*/  @!PT LDS RZ, [RZ] ;  /* 0x00000000fffff984 */ /* 0x000fe20000000800 */
[----:B------:R-:W-:Y:S01]  /*39e0*/  @!PT LDS RZ, [RZ] ;  /* 0x00000000fffff984 */ /* 0x000fe20000000800 */
[----:B------:R1:W-:Y:S01]  /*39f0*/  @!P3 LDGSTS.E.BYPASS.LTC128B.128 [R2+0x12000], [R8.64] ;  /* 0x120000000802bfae */ /* 0x0003e2000b901d44 */
[----:B------:R-:W-:-:S03]  /*3a00*/  ISETP.GE.AND P3, PT, R17, UR8, PT ;  /* 0x0000000811007c0c */ /* 0x000fc6000bf66270 */
[----:B------:R3:W-:Y:S04]  /*3a10*/  @P1 STS.128 [R2+0x13000], RZ ;  /* 0x013000ff02001388 */ /* 0x0007e80000000c00 */
[----:B------:R-:W-:Y:S01]  /*3a20*/  @!PT LDS RZ, [RZ] ;  /* 0x00000000fffff984 */ /* 0x000fe20000000800 */
[----:B------:R-:W-:Y:S01]  /*3a30*/  @!PT LDS RZ, [RZ] ;  /* 0x00000000fffff984 */ /* 0x000fe20000000800 */
[----:B------:R-:W-:Y:S01]  /*3a40*/  @!PT LDS RZ, [RZ] ;  /* 0x00000000fffff984 */ /* 0x000fe20000000800 */
[----:B------:R3:W-:Y:S01]  /*3a50*/  @!P1 LDGSTS.E.BYPASS.LTC128B.128 [R2+0x13000], [R6.64] ;  /* 0x1300000006029fae */ /* 0x0007e2000b901d44 */
[----:B------:R-:W-:Y:S01]  /*3a60*/  IADD3 R4, P1, R4, UR14, RZ ;  /* 0x0000000e04047c10 */ /* 0x000fe2000ff3e0ff */
[----:B------:R-:W-:Y:S01]  /*3a70*/  IMAD.MOV.U32 R32, RZ, RZ, 0x7f800000 ;  /* 0x7f800000ff207424 */ /* 0x000fe200078e00ff */
[----:B------:R-:W-:Y:S01]  /*3a80*/  MOV R33, 0x7f800000 ;  /* 0x7f80000000217802 */ /* 0x000fe20000000f00 */
[----:B------:R-:W-:Y:S01]  /*3a90*/  IMAD.MOV.U32 R31, RZ, RZ, 0x7f800000 ;  /* 0x7f800000ff1f7424 */ /* 0x000fe200078e00ff */
[----:B------:R-:W0:Y:S01]  /*3aa0*/  LDGDEPBAR ;  /* 0x00000000000079af */ /* 0x000e220000000000 */
[----:B------:R-:W-:Y:S01]  /*3ab0*/  IMAD.MOV.U32 R30, RZ, RZ, 0x7f800000 ;  /* 0x7f800000ff1e7424 */ /* 0x000fe200078e00ff */
[----:B-1----:R-:W-:-:S04]  /*3ac0*/  SHF.R.S32.HI R8, RZ, 0x1f, R17 ;  /* 0x0000001fff087819 */ /* 0x002fc80000011411 */
[----:B------:R-:W-:Y:S02]  /*3ad0*/  SHF.L.U64.HI R5, R17, 0x2, R8 ;  /* 0x0000000211057819 */ /* 0x000fe40000010208 */
[----:B---3--:R-:W-:Y:S02]  /*3ae0*/  SHF.R.S32.HI R2, RZ, 0x1f, R0 ;  /* 0x0000001fff027819 */ /* 0x008fe40000011400 */
[C---:B------:R-:W-:Y:S02]  /*3af0*/  @!P4 LEA R6, P0, R0.reuse, UR14, 0x2 ;  /* 0x0000000e0006cc11 */ /* 0x040fe4000f8010ff */
[----:B------:R-:W-:Y:S02]  /*3b00*/  IADD3.X R5, R5, UR13, RZ, P1, !PT ;  /* 0x0000000d05057c10 */ /* 0x000fe40008ffe4ff */
[----:B------:R-:W-:-:S03]  /*3b10*/  @!P4 LEA.HI.X R7, R0, UR13, R2, 0x2, P0 ;  /* 0x0000000d0007cc11 */ /* 0x000fc600080f1402 */
[----:B------:R1:W2:Y:S04]  /*3b20*/  @!P3 LDG.E R33, [R4.64] ;  /* 0x000000040421b981 */ /* 0x0002a8000c1e1900 */
[----:B------:R1:W3:Y:S04]  /*3b30*/  @!P6 LDG.E R32, [R4.64+0x20] ;  /* 0x000020040420e981 */ /* 0x0002e8000c1e1900 */
[----:B------:R1:W4:Y:S04]  /*3b40*/  @!P5 LDG.E R31, [R4.64+0x100] ;  /* 0x00010004041fd981 */ /* 0x000328000c1e1900 */
[----:B------:R-:W5:Y:S01]  /*3b50*/  @!P4 LDG.E R30, [R6.64] ;  /* 0x00000004061ec981 */ /* 0x000f62000c1e1900 */
[----:B------:R-:W-:-:S04]  /*3b60*/  LEA.HI R0, R28, R27, RZ, 0x4 ;  /* 0x0000001b1c007211 */ /* 0x000fc800078f20ff */
[----:B------:R-:W-:-:S04]  /*3b70*/  LOP3.LUT R0, R0, 0xfffffff0, RZ, 0xc0, !PT ;  /* 0xfffffff000007812 */ /* 0x000fc800078ec0ff */
[----:B------:R-:W-:-:S04]  /*3b80*/  IADD3 R0, -R0, R27, RZ ;  /* 0x0000001b00007210 */ /* 0x000fc80007ffe1ff */
[----:B------:R-:W-:-:S04]  /*3b90*/  SHF.R.S32.HI R2, RZ, 0x1f, R0 ;  /* 0x0000001fff027819 */ /* 0x000fc80000011400 */
[----:B------:R-:W-:-:S04]  /*3ba0*/  LEA.HI R2, R2, R0, RZ, 0x3 ;  /* 0x0000000002027211 */ /* 0x000fc800078f18ff */
[----:B------:R-:W-:-:S05]  /*3bb0*/  LOP3.LUT R2, R2, 0xfffffff8, RZ, 0xc0, !PT ;  /* 0xfffffff802027812 */ /* 0x000fca00078ec0ff */
[----:B------:R-:W-:-:S05]  /*3bc0*/  IMAD.IADD R0, R0, 0x1, -R2 ;  /* 0x0000000100007824 */ /* 0x000fca00078e0a02 */
[C---:B------:R-:W-:Y:S02]  /*3bd0*/  LOP3.LUT P0, RZ, R0.reuse, 0x2, RZ, 0xc0, !PT ;  /* 0x0000000200ff7812 */ /* 0x040fe4000780c0ff */
[----:B------:R-:W-:Y:S02]  /*3be0*/  LOP3.LUT P1, RZ, R0, 0x4, RZ, 0xc0, !PT ;  /* 0x0000000400ff7812 */ /* 0x000fe4000782c0ff */
[----:B------:R-:W-:-:S04]  /*3bf0*/  IADD3 R0, R180, 0x2000, RZ ;  /* 0x00002000b4007810 */ /* 0x000fc80007ffe0ff */
[----:B------:R-:W-:-:S05]  /*3c00*/  SEL R0, R0, R180, !P2 ;  /* 0x000000b400007207 */ /* 0x000fca0005000000 */
[----:B------:R-:W-:Y:S02]  /*3c10*/  IMAD.SHL.U32 R172, R0, 0x2, RZ ;  /* 0x0000000200ac7824 */ /* 0x000fe400078e00ff */
[----:B------:R-:W-:Y:S01]  /*3c20*/  IMAD.MOV.U32 R0, RZ, RZ, c[0x0][0x22c] ;  /* 0x00008b00ff007624 */ /* 0x000fe200078e00ff */
[----:B------:R-:W-:-:S03]  /*3c30*/  IADD3 R2, R181, 0x2000, RZ ;  /* 0x00002000b5027810 */ /* 0x000fc60007ffe0ff */
[----:B------:R-:W-:Y:S01]  /*3c40*/  IMAD R0, R0, c[0x0][0x1c0], RZ ;  /* 0x0000700000007a24 */ /* 0x000fe200078e02ff */
[----:B------:R-:W-:-:S03]  /*3c50*/  SEL R2, R2, R181, !P2 ;  /* 0x000000b502027207 */ /* 0x000fc60005000000 */
[----:B-1----:R-:W-:Y:S01]  /*3c60*/  IMAD.SHL.U32 R5, R0, 0x10, RZ ;  /* 0x0000001000057824 */ /* 0x002fe200078e00ff */
[----:B------:R-:W-:Y:S02]  /*3c70*/  SHF.L.U32 R178, R2, 0x1, RZ ;  /* 0x0000000102b27819 */ /* 0x000fe400000006ff */
[----:B------:R-:W-:Y:S02]  /*3c80*/  SHF.L.U32 R4, R0, 0x3, RZ ;  /* 0x0000000300047819 */ /* 0x000fe400000006ff */
[----:B------:R-:W-:-:S05]  /*3c90*/  IADD3 R2, R5, 0x20, RZ ;  /* 0x0000002005027810 */ /* 0x000fca0007ffe0ff */
[----:B------:R-:W-:-:S04]  /*3ca0*/  IMAD.IADD R0, R4, 0x1, R2 ;  /* 0x0000000104007824 */ /* 0x000fc800078e0202 */
[----:B------:R-:W-:-:S04]  /*3cb0*/  IMAD.IADD R0, R4, 0x1, R0 ;  /* 0x0000000104007824 */ /* 0x000fc800078e0200 */
[----:B------:R-:W-:-:S05]  /*3cc0*/  IMAD.IADD R0, R4, 0x1, R0 ;  /* 0x0000000104007824 */ /* 0x000fca00078e0200 */
[----:B------:R-:W-:Y:S02]  /*3cd0*/  IADD3 R0, R4, R0, RZ ;  /* 0x0000000004007210 */ /* 0x000fe40007ffe0ff */
[C---:B------:R-:W-:Y:S02]  /*3ce0*/  SHF.L.U64.HI R2, R17.reuse, 0x2, R8 ;  /* 0x0000000211027819 */ /* 0x040fe40000010208 */
[----:B------:R-:W-:Y:S01]  /*3cf0*/  SHF.L.U32 R5, R17, 0x2, RZ ;  /* 0x0000000211057819 */ /* 0x000fe200000006ff */
[----:B------:R-:W-:Y:S01]  /*3d00*/  UIADD3 UR8, UR24, UR11, URZ ;  /* 0x0000000b18087290 */ /* 0x000fe2000fffe03f */
[----:B------:R-:W-:Y:S02]  /*3d10*/  IMAD.MOV.U32 R179, RZ, RZ, 0x20 ;  /* 0x00000020ffb37424 */ /* 0x000fe400078e00ff */
[----:B------:R-:W-:Y:S01]  /*3d20*/  IMAD.MOV.U32 R173, RZ, RZ, 0x40 ;  /* 0x00000040ffad7424 */ /* 0x000fe200078e00ff */
        /* <DEDUP_REMOVED lines=34> */
[----:B------:R-:W-:Y:S01]  /*3f50*/  ULDC UR10, c[0x0][0x2e8] ;  /* 0x0000ba00000a7ab9 */ /* 0x000fe20000000800 */
[----:B------:R-:W-:Y:S01]  /*3f60*/  SEL R173, R173, 0xffffffc0, !P1 ;  /* 0xffffffc0adad7807 */ /* 0x000fe20004800000 */
[----:B------:R-:W-:-:S02]  /*3f70*/  UIADD3 UR18, UR8, -UR10, URZ ;  /* 0x8000000a08127290 */ /* 0x000fc4000fffe03f */
[----:B------:R-:W-:Y:S01]  /*3f80*/  ULDC UR12, c[0x0][0x2e4] ;  /* 0x0000b900000c7ab9 */ /* 0x000fe20000000800 */
[----:B--2---:R-:W-:Y:S04]  /*3f90*/  STL [R1+0x20], R33 ;  /* 0x0000202101007387 */ /* 0x004fe80000100800 */
[----:B---3--:R-:W-:Y:S04]  /*3fa0*/  STL [R1+0x24], R32 ;  /* 0x0000242001007387 */ /* 0x008fe80000100800 */
[----:B----4-:R-:W-:Y:S04]  /*3fb0*/  STL [R1+0x18], R31 ;  /* 0x0000181f01007387 */ /* 0x010fe80000100800 */
[----:B-----5:R-:W-:Y:S04]  /*3fc0*/  STL [R1+0x1c], R30 ;  /* 0x00001c1e01007387 */ /* 0x020fe80000100800 */
[----:B------:R1:W-:Y:S02]  /*3fd0*/  STL [R1+0x48], R0 ;  /* 0x0000480001007387 */ /* 0x0003e40000100800 */
[----:B-1----:R-:W-:-:S05]  /*3fe0*/  IMAD.IADD R0, R4, 0x1, R0 ;  /* 0x0000000104007824 */ /* 0x002fca00078e0200 */
[----:B------:R1:W-:Y:S02]  /*3ff0*/  STL [R1+0x44], R0 ;  /* 0x0000440001007387 */ /* 0x0003e40000100800 */
[----:B-1----:R-:W-:-:S05]  /*4000*/  IMAD.IADD R0, R4, 0x1, R0 ;  /* 0x0000000104007824 */ /* 0x002fca00078e0200 */
[----:B------:R1:W-:Y:S02]  /*4010*/  STL [R1+0x40], R0 ;  /* 0x0000400001007387 */ /* 0x0003e40000100800 */
[----:B-1----:R-:W-:-:S05]  /*4020*/  IMAD.IADD R0, R4, 0x1, R0 ;  /* 0x0000000104007824 */ /* 0x002fca00078e0200 */
[----:B------:R-:W-:Y:S04]  /*4030*/  STL [R1+0x3c], R0 ;  /* 0x00003c0001007387 */ /* 0x000fe80000100800 */
[----:B------:R1:W-:Y:S04]  /*4040*/  STL [R1+0x58], R2 ;  /* 0x0000580201007387 */ /* 0x0003e80000100800 */
[----:B------:R-:W-:Y:S01]  /*4050*/  STL [R1+0x54], R5 ;  /* 0x0000540501007387 */ /* 0x000fe20000100800 */
[----:B-1----:R-:W-:-:S05]  /*4060*/  IMAD.IADD R2, R4, 0x1, R0 ;  /* 0x0000000104027824 */ /* 0x002fca00078e0200 */
[----:B------:R1:W-:Y:S02]  /*4070*/  STL [R1+0x38], R2 ;  /* 0x0000380201007387 */ /* 0x0003e40000100800 */
[----:B-1----:R-:W-:-:S05]  /*4080*/  IMAD.IADD R2, R4, 0x1, R2 ;  /* 0x0000000104027824 */ /* 0x002fca00078e0202 */
[----:B------:R1:W-:Y:S02]  /*4090*/  STL [R1+0x34], R2 ;  /* 0x0000340201007387 */ /* 0x0003e40000100800 */
[----:B-1----:R-:W-:-:S05]  /*40a0*/  IMAD.IADD R2, R4, 0x1, R2 ;  /* 0x0000000104027824 */ /* 0x002fca00078e0202 */
[----:B------:R1:W-:Y:S02]  /*40b0*/  STL [R1+0x30], R2 ;  /* 0x0000300201007387 */ /* 0x0003e40000100800 */
[----:B-1----:R-:W-:-:S05]  /*40c0*/  IADD3 R2, R4, R2, RZ ;  /* 0x0000000204027210 */ /* 0x002fca0007ffe0ff */
[----:B------:R1:W-:Y:S02]  /*40d0*/  STL [R1+0x2c], R2 ;  /* 0x00002c0201007387 */ /* 0x0003e40000100800 */
[----:B-1----:R-:W-:-:S04]  /*40e0*/  IMAD.IADD R2, R4, 0x1, R2 ;  /* 0x0000000104027824 */ /* 0x002fc800078e0202 */
[----:B------:R-:W-:Y:S01]  /*40f0*/  IMAD.IADD R0, R4, 0x1, R2 ;  /* 0x0000000104007824 */ /* 0x000fe200078e0202 */
[----:B------:R1:W-:Y:S04]  /*4100*/  STL [R1+0x28], R2 ;  /* 0x0000280201007387 */ /* 0x0003e80000100800 */
[----:B------:R1:W-:Y:S02]  /*4110*/  STL [R1+0x4c], R0 ;  /* 0x00004c0001007387 */ /* 0x0003e40000100800 */
.L_x_2265:
[----:B------:R-:W0:Y:S01]  /*4120*/  LDGDEPBAR ;  /* 0x00000000000079af */ /* 0x000e220000000000 */
[----:B-1----:R-:W-:Y:S01]  /*4130*/  IADD3 R0, R178, R179, RZ ;  /* 0x000000b3b2007210 */ /* 0x002fe20007ffe0ff */
[----:B------:R-:W-:Y:S02]  /*4140*/  USHF.L.U32 UR8, UR7, 0x7, URZ ;  /* 0x0000000707087899 */ /* 0x000fe4000800063f */
[----:B------:R-:W-:Y:S02]  /*4150*/  ULDC UR10, c[0x0][0x2e4] ;  /* 0x0000b900000a7ab9 */ /* 0x000fe40000000800 */
[----:B------:R-:W-:Y:S02]  /*4160*/  UISETP.GE.AND UP0, UPT, UR8, UR18, UPT ;  /* 0x000000120800728c */ /* 0x000fe4000bf06270 */
[----:B------:R-:W2:Y:S04]  /*4170*/  LDL R182, [R1+0x54] ;  /* 0x0000540001b67983 */ /* 0x000ea80000100800 */
[----:B------:R-:W3:Y:S01]  /*4180*/  LDL R2, [R1+0x58] ;  /* 0x0000580001027983 */ /* 0x000ee20000100800 */
        /* <DEDUP_REMOVED lines=54> */
[----:B------:R-:W2:Y:S07]  /*44f0*/  LDSM.16.M88.4 R144, [R0] ;  /* 0x000000000090783b */ /* 0x000eae0000000200 */
[----:B------:R-:W-:Y:S01]  /*4500*/  HMMA.16816.F32 R64, R136, R158, R64 ;  /* 0x0000009e8840723c */ /* 0x000fe20000001840 */
[----:B------:R-:W3:Y:S07]  /*4510*/  LDSM.16.M88.4 R136, [R0+0x2000] ;  /* 0x002000000088783b */ /* 0x000eee0000000200 */
[-C--:B-1----:R-:W-:Y:S08]  /*4520*/  HMMA.16816.F32 R4, R132, R140.reuse, R4 ;  /* 0x0000008c8404723c */ /* 0x082ff00000001804 */
[C---:B----4-:R-:W-:Y:S08]  /*4530*/  HMMA.16816.F32 R8, R148.reuse, R140, R8 ;  /* 0x0000008c9408723c */ /* 0x050ff00000001808 */
[-C--:B------:R-:W-:Y:S08]  /*4540*/  HMMA.16816.F32 R12, R148, R142.reuse, R12 ;  /* 0x0000008e940c723c */ /* 0x080ff0000000180c */
[C---:B------:R-:W-:Y:S08]  /*4550*/  HMMA.16816.F32 R16, R132.reuse, R142, R16 ;  /* 0x0000008e8410723c */ /* 0x040ff00000001810 */
        /* <DEDUP_REMOVED lines=13> */
[C---:B---3--:R-:W-:Y:S08]  /*4630*/  HMMA.16816.F32 R8, R136.reuse, R168, R8 ;  /* 0x000000a88808723c */ /* 0x048ff00000001808 */
        /* <DEDUP_REMOVED lines=14> */
[----:B------:R3:W4:Y:S01]  /*4720*/  MUFU.TANH R161, R8 ;  /* 0x0000000800a17308 */ /* 0x0007220000002400 */
        /* <DEDUP_REMOVED lines=8> */
[----:B---3--:R-:W-:Y:S09]  /*47b0*/  IADD3 R8, P0, R182, UR16, RZ ;  /* 0x00000010b6087c10 */ /* 0x008ff2000ff1e0ff */
[----:B------:R3:W2:Y:S10]  /*47c0*/  MUFU.TANH R154, R7 ;  /* 0x00000007009a7308 */ /* 0x0006b40000002400 */
[----:B------:R-:W2:Y:S01]  /*47d0*/  MUFU.TANH R159, R10 ;  /* 0x0000000a009f7308 */ /* 0x000ea20000002400 */
[----:B-1----:R-:W-:Y:S02]  /*47e0*/  IADD3.X R9, R2, UR15, RZ, P0, !PT ;  /* 0x0000000f02097c10 */ /* 0x002fe400087fe4ff */
[----:B------:R-:W-:Y:S03]  /*47f0*/  PLOP3.LUT P0, PT, PT, PT, UP0, 0x80, 0x0 ;  /* 0x000000000000781c */ /* 0x000fe60003f0f008 */
[----:B------:R1:W5:Y:S04]  /*4800*/  LDG.E R151, [R8.64] ;  /* 0x0000000408977981 */ /* 0x000368000c1e1900 */
[----:B------:R1:W1:Y:S01]  /*4810*/  MUFU.TANH R158, R11 ;  /* 0x0000000b009e7308 */ /* 0x0002620000002400 */
[----:B------:R1:W5:Y:S04]  /*4820*/  LDG.E R150, [R8.64+0x20] ;  /* 0x0000200408967981 */ /* 0x000368000c1e1900 */
[----:B---3--:R-:W3:Y:S05]  /*4830*/  LDSM.16.M88.4 R4, [R176+0xc800] ;  /* 0x00c80000b004783b */ /* 0x008eea0000000200 */
[----:B------:R1:W1:Y:S03]  /*4840*/  MUFU.TANH R169, R12 ;  /* 0x0000000c00a97308 */ /* 0x0002660000002400 */
[----:B------:R1:W5:Y:S04]  /*4850*/  LDG.E R149, [R8.64+0x100] ;  /* 0x0001000408957981 */ /* 0x000368000c1e1900 */
[----:B------:R1:W5:Y:S03]  /*4860*/  LDG.E R148, [R8.64+0x120] ;  /* 0x0001200408947981 */ /* 0x000366000c1e1900 */
[----:B------:R1:W1:Y:S10]  /*4870*/  MUFU.TANH R164, R13 ;  /* 0x0000000d00a47308 */ /* 0x0002740000002400 */
[----:B------:R2:W2:Y:S10]  /*4880*/  MUFU.TANH R163, R14 ;  /* 0x0000000e00a37308 */ /* 0x0004b40000002400 */
[----:B------:R2:W2:Y:S01]  /*4890*/  MUFU.TANH R162, R15 ;  /* 0x0000000f00a27308 */ /* 0x0004a20000002400 */
[----:B-1----:R-:W1:Y:S01]  /*48a0*/  LDSM.16.M88.4 R8, [R176+0xd000] ;  /* 0x00d00000b008783b */ /* 0x002e620000000200 */
[-C--:B---3--:R-:W-:Y:S08]  /*48b0*/  HMMA.16816.F32 R20, R144, R4.reuse, R20 ;  /* 0x000000049014723c */ /* 0x088ff00000001814 */
[----:B------:R3:W1:Y:S01]  /*48c0*/  MUFU.TANH R166, R16 ;  /* 0x0000001000a67308 */ /* 0x0006620000002400 */
[C---:B------:R-:W-:Y:S09]  /*48d0*/  HMMA.16816.F32 R24, R136.reuse, R4, R24 ;  /* 0x000000048818723c */ /* 0x040ff20000001818 */
[----:B------:R3:W1:Y:S01]  /*48e0*/  MUFU.TANH R165, R17 ;  /* 0x0000001100a57308 */ /* 0x0006620000002400 */
[-C--:B------:R-:W-:Y:S09]  /*48f0*/  HMMA.16816.F32 R28, R136, R6.reuse, R28 ;  /* 0x00000006881c723c */ /* 0x080ff2000000181c */
[----:B------:R3:W2:Y:S01]  /*4900*/  MUFU.TANH R168, R18 ;  /* 0x0000001200a87308 */ /* 0x0006a20000002400 */
[C---:B------:R-:W-:Y:S01]  /*4910*/  HMMA.16816.F32 R32, R144.reuse, R6, R32 ;  /* 0x000000069020723c */ /* 0x040fe20000001820 */
[----:B------:R-:W2:Y:S03]  /*4920*/  LDSM.16.M88.4 R4, [R176+0xd800] ;  /* 0x00d80000b004783b */ /* 0x000ea60000000200 */
[----:B------:R-:W-:Y:S02]  /*4930*/  FMUL.FTZ R20, R20, c[0x0][0x2ec] ;  /* 0x0000bb0014147a20 */ /* 0x000fe40000410000 */
[----:B------:R-:W-:Y:S02]  /*4940*/  FMUL.FTZ R21, R21, c[0x0][0x2ec] ;  /* 0x0000bb0015157a20 */ /* 0x000fe40000410000 */
[----:B------:R-:W-:Y:S01]  /*4950*/  FMUL.FTZ R22, R22, c[0x0][0x2ec] ;  /* 0x0000bb0016167a20 */ /* 0x000fe20000410000 */
[----:B------:R3:W2:Y:S03]  /*4960*/  MUFU.TANH R167, R19 ;  /* 0x0000001300a77308 */ /* 0x0006a60000002400 */
[----:B------:R-:W-:Y:S01]  /*4970*/  FMUL.FTZ R23, R23, c[0x0][0x2ec] ;  /* 0x0000bb0017177a20 */ /* 0x000fe20000410000 */
[-C--:B-1----:R-:W-:Y:S03]  /*4980*/  HMMA.16816.F32 R36, R144, R8.reuse, R36 ;  /* 0x000000089024723c */ /* 0x082fe60000001824 */
[----:B------:R-:W-:Y:S02]  /*4990*/  FMUL.FTZ R24, R24, c[0x0][0x2ec] ;  /* 0x0000bb0018187a20 */ /* 0x000fe40000410000 */
[----:B------:R-:W-:Y:S01]  /*49a0*/  FMUL.FTZ R25, R25, c[0x0][0x2ec] ;  /* 0x0000bb0019197a20 */ /* 0x000fe20000410000 */
[----:B------:R3:W1:Y:S01]  /*49b0*/  MUFU.TANH R186, R20 ;  /* 0x0000001400ba7308 */ /* 0x0006620000002400 */
[----:B------:R-:W-:Y:S01]  /*49c0*/  FMUL.FTZ R26, R26, c[0x0][0x2ec] ;  /* 0x0000bb001a1a7a20 */ /* 0x000fe20000410000 */
[C---:B------:R-:W-:Y:S04]  /*49d0*/  HMMA.16816.F32 R40, R136.reuse, R8, R40 ;  /* 0x000000088828723c */ /* 0x040fe80000001828 */
[----:B------:R-:W-:Y:S02]  /*49e0*/  FMUL.FTZ R27, R27, c[0x0][0x2ec] ;  /* 0x0000bb001b1b7a20 */ /* 0x000fe40000410000 */
[----:B------:R-:W-:Y:S02]  /*49f0*/  FMUL.FTZ R28, R28, c[0x0][0x2ec] ;  /* 0x0000bb001c1c7a20 */ /* 0x000fe40000410000 */
[----:B------:R3:W1:Y:S01]  /*4a00*/  MUFU.TANH R182, R21 ;  /* 0x0000001500b67308 */ /* 0x0006620000002400 */
[-C--:B------:R-:W-:Y:S03]  /*4a10*/  HMMA.16816.F32 R44, R136, R10.reuse, R44 ;  /* 0x0000000a882c723c */ /* 0x080fe6000000182c */
[----:B------:R-:W-:Y:S02]  /*4a20*/  FMUL.FTZ R29, R29, c[0x0][0x2ec] ;  /* 0x0000bb001d1d7a20 */ /* 0x000fe40000410000 */
[----:B------:R-:W-:Y:S02]  /*4a30*/  FMUL.FTZ R30, R30, c[0x0][0x2ec] ;  /* 0x0000bb001e1e7a20 */ /* 0x000fe40000410000 */
[----:B------:R-:W-:Y:S01]  /*4a40*/  FMUL.FTZ R31, R31, c[0x0][0x2ec] ;  /* 0x0000bb001f1f7a20 */ /* 0x000fe20000410000 */
[C---:B------:R-:W-:Y:S01]  /*4a50*/  HMMA.16816.F32 R48, R144.reuse, R10, R48 ;  /* 0x0000000a9030723c */ /* 0x040fe20000001830 */
[----:B------:R3:W1:Y:S03]  /*4a60*/  MUFU.TANH R171, R22 ;  /* 0x0000001600ab7308 */ /* 0x0006660000002400 */
[----:B------:R-:W-:Y:S02]  /*4a70*/  FMUL.FTZ R32, R32, c[0x0][0x2ec] ;  /* 0x0000bb0020207a20 */ /* 0x000fe40000410000 */
[----:B------:R-:W-:Y:S02]  /*4a80*/  FMUL.FTZ R33, R33, c[0x0][0x2ec] ;  /* 0x0000bb0021217a20 */ /* 0x000fe40000410000 */
[-C--:B--2---:R-:W-:Y:S03]  /*4a90*/  HMMA.16816.F32 R52, R144, R4.reuse, R52 ;  /* 0x000000049034723c */ /* 0x084fe60000001834 */
[----:B------:R3:W2:Y:S01]  /*4aa0*/  MUFU.TANH R170, R23 ;  /* 0x0000001700aa7308 */ /* 0x0006a20000002400 */
[----:B------:R-:W-:Y:S02]  /*4ab0*/  FMUL.FTZ R34, R34, c[0x0][0x2ec] ;  /* 0x0000bb0022227a20 */ /* 0x000fe40000410000 */
[----:B------:R-:W-:Y:S02]  /*4ac0*/  FMUL.FTZ R35, R35, c[0x0][0x2ec] ;  /* 0x0000bb0023237a20 */ /* 0x000fe40000410000 */
[C---:B------:R-:W-:Y:S04]  /*4ad0*/  HMMA.16816.F32 R56, R136.reuse, R4, R56 ;  /* 0x000000048838723c */ /* 0x040fe80000001838 */
[----:B------:R-:W-:Y:S01]  /*4ae0*/  FMUL.FTZ R36, R36, c[0x0][0x2ec] ;  /* 0x0000bb0024247a20 */ /* 0x000fe20000410000 */
[----:B------:R3:W1:Y:S01]  /*4af0*/  MUFU.TANH R187, R24 ;  /* 0x0000001800bb7308 */ /* 0x0006620000002400 */
[----:B------:R-:W-:Y:S01]  /*4b00*/  FMUL.FTZ R37, R37, c[0x0][0x2ec] ;  /* 0x0000bb0025257a20 */ /* 0x000fe20000410000 */
[----:B------:R-:W-:Y:S01]  /*4b10*/  MOV R4, R197 ;  /* 0x000000c500047202 */ /* 0x000fe20000000f00 */
[-C--:B------:R-:W-:Y:S04]  /*4b20*/  HMMA.16816.F32 R60, R136, R6.reuse, R60 ;  /* 0x00000006883c723c */ /* 0x080fe8000000183c */
[----:B------:R-:W-:Y:S01]  /*4b30*/  MOV R5, R195 ;  /* 0x000000c300057202 */ /* 0x000fe20000000f00 */
[----:B------:R-:W-:Y:S02]  /*4b40*/  FMUL.FTZ R38, R38, c[0x0][0x2ec] ;  /* 0x0000bb0026267a20 */ /* 0x000fe40000410000 */
[----:B------:R3:W1:Y:S01]  /*4b50*/  MUFU.TANH R185, R25 ;  /* 0x0000001900b97308 */ /* 0x0006620000002400 */
[----:B------:R-:W-:Y:S01]  /*4b60*/  HMMA.16816.F32 R64, R144, R6, R64 ;  /* 0x000000069040723c */ /* 0x000fe20000001840 */
[----:B------:R3:W-:Y:S03]  /*4b70*/  STL.64 [R1], R4 ;  /* 0x0000000401007387 */ /* 0x0007e60000100a00 */
        /* <DEDUP_REMOVED lines=73> */
[----:B------:R-:W-:Y:S01]  /*5010*/  USHF.L.U32 UR9, UR19, 0x7, URZ ;  /* 0x0000000713097899 */ /* 0x000fe2000800063f */
        /* <DEDUP_REMOVED lines=54> */
[----:B------:R-:W-:Y:S01]  /*5380*/  UIADD3 UR10, UR9, 0x80, URZ ;  /* 0x00000080090a7890 */ /* 0x000fe2000fffe03f */
[----:B------:R-:W-:Y:S01]  /*5390*/  MOV R15, R158 ;  /* 0x0000009e000f7202 */ /* 0x000fe20000000f00 */
[----:B------:R-:W-:Y:S01]  /*53a0*/  IMAD.MOV.U32 R38, RZ, RZ, R166 ;  /* 0x000000ffff267224 */ /* 0x000fe200078e00a6 */
[----:B------:R-:W-:Y:S01]  /*53b0*/  UIADD3 UR9, UR9, UR11, URZ ;  /* 0x0000000b09097290 */ /* 0x000fe2000fffe03f */
[----:B------:R-:W-:Y:S01]  /*53c0*/  MOV R22, R160 ;  /* 0x000000a000167202 */ /* 0x000fe20000000f00 */
[----:B------:R-:W-:Y:S01]  /*53d0*/  IMAD.MOV.U32 R18, RZ, RZ, R159 ;  /* 0x000000ffff127224 */ /* 0x000fe200078e009f */
[----:B------:R-:W-:Y:S01]  /*53e0*/  MOV R29, R154 ;  /* 0x0000009a001d7202 */ /* 0x000fe20000000f00 */
[----:B------:R-:W-:Y:S01]  /*53f0*/  UIADD3 UR9, UR12, UR9, -UR6 ;  /* 0x000000090c097290 */ /* 0x000fe2000fffe806 */
[----:B------:R-:W-:Y:S01]  /*5400*/  IMAD.U32 R0, RZ, RZ, UR10 ;  /* 0x0000000aff007e24 */ /* 0x000fe2000f8e00ff */
[----:B------:R-:W-:Y:S01]  /*5410*/  UIADD3 UR10, UR8, 0x80, URZ ;  /* 0x00000080080a7890 */ /* 0x000fe2000fffe03f */
[----:B------:R-:W-:Y:S01]  /*5420*/  MOV R33, R156 ;  /* 0x0000009c00217202 */ /* 0x000fe20000000f00 */
[----:B------:R-:W-:Y:S02]  /*5430*/  IMAD.MOV.U32 R21, RZ, RZ, R161 ;  /* 0x000000ffff157224 */ /* 0x000fe400078e00a1 */
[----:B------:R-:W-:Y:S01]  /*5440*/  UISETP.GE.AND UP0, UPT, UR10, UR9, UPT ;  /* 0x000000090a00728c */ /* 0x000fe2000bf06270 */
[----:B------:R-:W-:Y:S01]  /*5450*/  ISETP.LT.AND P0, PT, R0, UR6, PT ;  /* 0x0000000600007c0c */ /* 0x000fe2000bf01270 */
[----:B------:R-:W-:Y:S01]  /*5460*/  IMAD.MOV.U32 R28, RZ, RZ, R155 ;  /* 0x000000ffff1c7224 */ /* 0x000fe200078e009b */
[----:B------:R-:W-:Y:S01]  /*5470*/  UMOV UR10, UR12 ;  /* 0x0000000c000a7c82 */ /* 0x000fe20008000000 */
[----:B------:R-:W-:Y:S02]  /*5480*/  IMAD.MOV.U32 R32, RZ, RZ, R157 ;  /* 0x000000ffff207224 */ /* 0x000fe400078e009d */
[----:B------:R-:W-:Y:S11]  /*5490*/  PLOP3.LUT P2, PT, PT, PT, UP0, 0x80, 0x0 ;  /* 0x000000000000781c */ /* 0x000ff60003f4f008 */
[----:B------:R-:W-:Y:S02]  /*54a0*/  @!UPT UIADD3 URZ, URZ, URZ, URZ ;  /* 0x0000003f3f3ff290 */ /* 0x000fe4000fffe03f */
[----:B------:R-:W-:-:S05]  /*54b0*/  @!P2 BRA P0, `(.L_x_2262) ;  /* 0x00000eb00000a947 */ /* 0x000fca0000000000 */
.L_x_2261:
[----:B--2-4-:R-:W2:Y:S01]  /*54c0*/  LDL R0, [R1+0x50] ;  /* 0x0000500001007983 */ /* 0x014ea20000100800 */
[----:B------:R-:W-:Y:S02]  /*54d0*/  UIADD3 UR9, -UR10, UR6, -UR11 ;  /* 0x000000060a097290 */ /* 0x000fe4000fffe90b */
[----:B------:R-:W-:Y:S01]  /*54e0*/  UIADD3 UR12, UR6, 0x1, -UR11 ;  /* 0x00000001060c7890 */ /* 0x000fe2000fffe80b */
[----:B---3--:R-:W3:Y:S01]  /*54f0*/  LDL R4, [R1+0x68] ;  /* 0x0000680001047983 */ /* 0x008ee20000100800 */
[----:B--2---:R-:W-:Y:S01]  /*5500*/  IADD3 R21, R0, UR8, RZ ;  /* 0x0000000800157c10 */ /* 0x004fe2000fffe0ff */
[----:B------:R-:W-:Y:S01]  /*5510*/  IMAD.U32 R0, RZ, RZ, UR19 ;  /* 0x00000013ff007e24 */ /* 0x000fe2000f8e00ff */
[----:B------:R-:W-:Y:S02]  /*5520*/  UIADD3 UR8, UR12, UR42, URZ ;  /* 0x0000002a0c087290 */ /* 0x000fe4000fffe03f */
[C---:B------:R-:W-:Y:S01]  /*5530*/  IADD3 R2, R21.reuse, UR9, RZ ;  /* 0x0000000915027c10 */ /* 0x040fe2000fffe0ff */
[----:B---3--:R-:W-:Y:S01]  /*5540*/  IMAD R0, R0, 0x80, R4 ;  /* 0x0000008000007824 */ /* 0x008fe200078e0204 */
[C---:B------:R-:W-:Y:S01]  /*5550*/  IADD3 R4, R21.reuse, 0x8, RZ ;  /* 0x0000000815047810 */ /* 0x040fe20007ffe0ff */
[----:B------:R-:W-:Y:S01]  /*5560*/  UMOV UR12, UR10 ;  /* 0x0000000a000c7c82 */ /* 0x000fe20008000000 */
[----:B------:R-:W-:Y:S02]  /*5570*/  IMNMX R2, RZ, R2, !PT ;  /* 0x00000002ff027217 */ /* 0x000fe40007800200 */
[----:B------:R-:W-:Y:S02]  /*5580*/  IADD3 R5, R21, UR8, RZ ;  /* 0x0000000815057c10 */ /* 0x000fe4000fffe0ff */
[C---:B------:R-:W-:Y:S02]  /*5590*/  IADD3 R20, R0.reuse, 0x1, RZ ;  /* 0x0000000100147810 */ /* 0x040fe40007ffe0ff */
[C---:B------:R-:W-:Y:S02]  /*55a0*/  IADD3 R19, R0.reuse, 0x8, RZ ;  /* 0x0000000800137810 */ /* 0x040fe40007ffe0ff */
[C---:B------:R-:W-:Y:S02]  /*55b0*/  IADD3 R18, R0.reuse, 0x9, RZ ;  /* 0x0000000900127810 */ /* 0x040fe40007ffe0ff */
[----:B------:R-:W-:Y:S02]  /*55c0*/  IMNMX R5, R5, UR6, PT ;  /* 0x0000000605057c17 */ /* 0x000fe4000b800200 */
[-C--:B------:R-:W-:Y:S02]  /*55d0*/  ISETP.GE.AND P4, PT, R0, R2.reuse, PT ;  /* 0x000000020000720c */ /* 0x080fe40003f86270 */
[-C--:B------:R-:W-:Y:S02]  /*55e0*/  ISETP.GE.AND P3, PT, R20, R2.reuse, PT ;  /* 0x000000021400720c */ /* 0x080fe40003f66270 */
        /* <DEDUP_REMOVED lines=32> */
[----:B------:R-:W-:Y:S02]  /*57f0*/  IADD3 R22, R4, UR9, RZ ;  /* 0x0000000904167c10 */ /* 0x000fe4000fffe0ff */
[----:B-1----:R-:W-:Y:S02]  /*5800*/  FSEL R40, R186, -INF , !P6 ;  /* 0xff800000ba287808 */ /* 0x002fe40007000000 */
        /* <DEDUP_REMOVED lines=79> */
[----:B------:R-:W-:Y:S02]  /*5d00*/  IADD3 R21, R21, 0x48, RZ ;  /* 0x0000004815157810 */ /* 0x000fe40007ffe0ff */
        /* <DEDUP_REMOVED lines=8> */
[C---:B------:R-:W-:Y:S02]  /*5d90*/  IADD3 R4, R21.reuse, UR9, RZ ;  /* 0x0000000915047c10 */ /* 0x040fe4000fffe0ff */
        /* <DEDUP_REMOVED lines=93> */
.L_x_2262:
        /* <DEDUP_REMOVED lines=89> */
[--C-:B--2---:R-:W-:Y:S02]  /*6900*/  FFMA.FTZ R8, R15, c[0x0][0x23c], -R0.reuse ;  /* 0x00008f000f087a23 */ /* 0x104fe40000010800 */
[--C-:B------:R-:W-:Y:S07]  /*6910*/  FFMA.FTZ R15, R44, c[0x0][0x23c], -R5.reuse ;  /* 0x00008f002c0f7a23 */ /* 0x100fee0000010805 */
        /* <DEDUP_REMOVED lines=15> */
[----:B---3--:R-:W-:Y:S09]  /*6a10*/  F2FP.PACK_AB R7, R195, R197 ;  /* 0x000000c5c307723e */ /* 0x008ff200000000ff */
[----:B------:R-:W-:Y:S01]  /*6a20*/  MUFU.EX2 R101, R15 ;  /* 0x0000000f00657308 */ /* 0x000fe20000000800 */
[----:B--2---:R-:W-:Y:S09]  /*6a30*/  FFMA.FTZ R8, R16, c[0x0][0x23c], -R0 ;  /* 0x00008f0010087a23 */ /* 0x004ff20000010800 */
        /* <DEDUP_REMOVED lines=97> */
[-C--:B---3--:R-:W-:Y:S02]  /*7050*/  F2FP.PACK_AB R7, R252, R21.reuse ;  /* 0x00000015fc07723e */ /* 0x088fe400000000ff */
        /* <DEDUP_REMOVED lines=140> */
[----:B------:R-:W-:Y:S02]  /*7920*/  FMUL.FTZ R136, R232, R8 ;  /* 0x00000008e8887220 */ /* 0x000fe40000410000 */
[----:B------:R-:W-:Y:S02]  /*7930*/  FMUL.FTZ R138, R231, R9 ;  /* 0x00000009e78a7220 */ /* 0x000fe40000410000 */
[----:B------:R-:W-:Y:S01]  /*7940*/  FFMA.FTZ R9, -R157, R157, 1 ;  /* 0x3f8000009d097423 */ /* 0x000fe2000001019d */
[----:B------:R-:W-:Y:S01]  /*7950*/  MOV R157, R235 ;  /* 0x000000eb009d7202 */ /* 0x000fe20000000f00 */
[----:B------:R-:W-:Y:S02]  /*7960*/  FFMA.FTZ R8, -R156, R156, 1 ;  /* 0x3f8000009c087423 */ /* 0x000fe4000001019c */
[----:B------:R-:W-:Y:S02]  /*7970*/  FFMA.FTZ R2, -R155, R155, 1 ;  /* 0x3f8000009b027423 */ /* 0x000fe4000001019b */
[C---:B------:R-:W-:Y:S02]  /*7980*/  FADD.FTZ R10, -R148.reuse, R10 ;  /* 0x0000000a940a7221 */ /* 0x040fe40000010100 */
[----:B------:R-:W-:Y:S02]  /*7990*/  FADD.FTZ R11, -R148, R11 ;  /* 0x0000000b940b7221 */ /* 0x000fe40000010100 */
[----:B------:R-:W-:Y:S02]  /*79a0*/  FMUL.FTZ R9, R9, c[0x0][0x2ec] ;  /* 0x0000bb0009097a20 */ /* 0x000fe40000410000 */
[----:B------:R-:W-:Y:S02]  /*79b0*/  FMUL.FTZ R8, R8, c[0x0][0x2ec] ;  /* 0x0000bb0008087a20 */ /* 0x000fe40000410000 */
[----:B------:R-:W-:Y:S02]  /*79c0*/  FMUL.FTZ R2, R2, c[0x0][0x2ec] ;  /* 0x0000bb0002027a20 */ /* 0x000fe40000410000 */
[----:B------:R-:W-:Y:S02]  /*79d0*/  FMUL.FTZ R235, R137, R0 ;  /* 0x0000000089eb7220 */ /* 0x000fe40000410000 */
[----:B------:R-:W-:Y:S02]  /*79e0*/  FFMA.FTZ R0, -R161, R161, 1 ;  /* 0x3f800000a1007423 */ /* 0x000fe400000101a1 */
[----:B------:R-:W-:Y:S01]  /*79f0*/  FMUL.FTZ R10, R197, R10 ;  /* 0x0000000ac50a7220 */ /* 0x000fe20000410000 */
[----:B------:R-:W-:Y:S01]  /*7a00*/  MOV R197, R237 ;  /* 0x000000ed00c57202 */ /* 0x000fe20000000f00 */
        /* <DEDUP_REMOVED lines=10> */
[C---:B------:R-:W-:Y:S02]  /*7ab0*/  FADD.FTZ R14, -R148.reuse, R14 ;  /* 0x0000000e940e7221 */ /* 0x040fe40000010100 */
[----:B------:R-:W-:Y:S01]  /*7ac0*/  FADD.FTZ R15, -R148, R15 ;  /* 0x0000000f940f7221 */ /* 0x000fe20000010100 */
[C---:B------:R-:W-:Y:S01]  /*7ad0*/  HMMA.16816.F32 R24, R140.reuse, R4, R24 ;  /* 0x000000048c18723c */ /* 0x040fe20000001818 */
[----:B------:R-:W-:Y:S03]  /*7ae0*/  FMUL.FTZ R8, R8, c[0x0][0x2ec] ;  /* 0x0000bb0008087a20 */ /* 0x000fe60000410000 */
[----:B------:R-:W-:Y:S02]  /*7af0*/  FMUL.FTZ R2, R2, c[0x0][0x2ec] ;  /* 0x0000bb0002027a20 */ /* 0x000fe40000410000 */
[----:B------:R-:W-:Y:S02]  /*7b00*/  FMUL.FTZ R0, R0, c[0x0][0x2ec] ;  /* 0x0000bb0000007a20 */ /* 0x000fe40000410000 */
[----:B------:R-:W-:Y:S01]  /*7b10*/  FMUL.FTZ R14, R234, R14 ;  /* 0x0000000eea0e7220 */ /* 0x000fe20000410000 */
[-C--:B------:R-:W-:Y:S03]  /*7b20*/  HMMA.16816.F32 R28, R140, R6.reuse, R28 ;  /* 0x000000068c1c723c */ /* 0x080fe6000000181c */
[----:B------:R-:W-:Y:S02]  /*7b30*/  FMUL.FTZ R15, R233, R15 ;  /* 0x0000000fe90f7220 */ /* 0x000fe40000410000 */
[----:B------:R-:W-:Y:S02]  /*7b40*/  FMUL.FTZ R234, R136, R9 ;  /* 0x0000000988ea7220 */ /* 0x000fe40000410000 */
[----:B------:R-:W-:Y:S01]  /*7b50*/  FMUL.FTZ R233, R138, R8 ;  /* 0x000000088ae97220 */ /* 0x000fe20000410000 */
[C---:B------:R-:W-:Y:S01]  /*7b60*/  HMMA.16816.F32 R32, R132.reuse, R6, R32 ;  /* 0x000000068420723c */ /* 0x040fe20000001820 */
[----:B------:R-:W-:Y:S03]  /*7b70*/  FMUL.FTZ R232, R10, R2 ;  /* 0x000000020ae87220 */ /* 0x000fe60000410000 */
[----:B------:R-:W-:Y:S02]  /*7b80*/  FMUL.FTZ R231, R11, R0 ;  /* 0x000000000be77220 */ /* 0x000fe40000410000 */
[----:B------:R-:W-:Y:S01]  /*7b90*/  FFMA.FTZ R0, -R162, R162, 1 ;  /* 0x3f800000a2007423 */ /* 0x000fe200000101a2 */
[----:B------:R-:W1:Y:S01]  /*7ba0*/  LDSM.16.M88.4 R8, [R176+0x11000] ;  /* 0x01100000b008783b */ /* 0x000e620000000200 */
[----:B------:R-:W-:Y:S04]  /*7bb0*/  FADD.FTZ R13, -R149, R13 ;  /* 0x0000000d950d7221 */ /* 0x000fe80000010100 */
[----:B------:R-:W-:Y:S02]  /*7bc0*/  FFMA.FTZ R4, -R164, R164, 1 ;  /* 0x3f800000a4047423 */ /* 0x000fe400000101a4 */
[----:B------:R-:W-:Y:S02]  /*7bd0*/  FFMA.FTZ R2, -R163, R163, 1 ;  /* 0x3f800000a3027423 */ /* 0x000fe400000101a3 */
[----:B------:R-:W-:Y:S02]  /*7be0*/  FMUL.FTZ R0, R0, c[0x0][0x2ec] ;  /* 0x0000bb0000007a20 */ /* 0x000fe40000410000 */
[----:B------:R-:W-:Y:S02]  /*7bf0*/  FADD.FTZ R12, -R149, R12 ;  /* 0x0000000c950c7221 */ /* 0x000fe40000010100 */
[----:B------:R-:W-:Y:S02]  /*7c00*/  FMUL.FTZ R13, R248, R13 ;  /* 0x0000000df80d7220 */ /* 0x000fe40000410000 */
[----:B------:R-:W-:Y:S02]  /*7c10*/  FADD.FTZ R17, -R151, R17 ;  /* 0x0000001197117221 */ /* 0x000fe40000010100 */
[----:B------:R-:W-:Y:S02]  /*7c20*/  FADD.FTZ R18, -R150, R18 ;  /* 0x0000001296127221 */ /* 0x000fe40000010100 */
[----:B------:R-:W-:Y:S02]  /*7c30*/  FFMA.FTZ R5, -R169, R169, 1 ;  /* 0x3f800000a9057423 */ /* 0x000fe400000101a9 */
[----:B------:R-:W-:Y:S02]  /*7c40*/  FMUL.FTZ R4, R4, c[0x0][0x2ec] ;  /* 0x0000bb0004047a20 */ /* 0x000fe40000410000 */
[----:B------:R-:W-:Y:S02]  /*7c50*/  FMUL.FTZ R2, R2, c[0x0][0x2ec] ;  /* 0x0000bb0002027a20 */ /* 0x000fe40000410000 */
[----:B------:R-:W-:Y:S02]  /*7c60*/  FMUL.FTZ R169, R15, R0 ;  /* 0x000000000fa97220 */ /* 0x000fe40000410000 */
[----:B------:R-:W-:Y:S02]  /*7c70*/  FFMA.FTZ R0, -R165, R165, 1 ;  /* 0x3f800000a5007423 */ /* 0x000fe400000101a5 */
[----:B------:R-:W-:Y:S02]  /*7c80*/  FADD.FTZ R24, -R149, R24 ;  /* 0x0000001895187221 */ /* 0x000fe40000010100 */
[----:B------:R-:W-:Y:S02]  /*7c90*/  FMUL.FTZ R12, R249, R12 ;  /* 0x0000000cf90c7220 */ /* 0x000fe40000410000 */
[----:B------:R-:W-:Y:S02]  /*7ca0*/  FADD.FTZ R19, -R150, R19 ;  /* 0x0000001396137221 */ /* 0x000fe40000010100 */
[----:B------:R-:W-:Y:S02]  /*7cb0*/  FMUL.FTZ R17, R195, R17 ;  /* 0x00000011c3117220 */ /* 0x000fe40000410000 */
[----:B------:R-:W-:Y:S02]  /*7cc0*/  FMUL.FTZ R18, R197, R18 ;  /* 0x00000012c5127220 */ /* 0x000fe40000410000 */
[----:B------:R-:W-:Y:S01]  /*7cd0*/  FMUL.FTZ R5, R5, c[0x0][0x2ec] ;  /* 0x0000bb0005057a20 */ /* 0x000fe20000410000 */
[-C--:B-1----:R-:W-:Y:S01]  /*7ce0*/  HMMA.16816.F32 R36, R132, R8.reuse, R36 ;  /* 0x000000088424723c */ /* 0x082fe20000001824 */
[----:B------:R-:W-:Y:S02]  /*7cf0*/  FMUL.FTZ R197, R13, R4 ;  /* 0x000000040dc57220 */ /* 0x000fe40000410000 */
[----:B------:R-:W-:Y:S02]  /*7d00*/  FMUL.FTZ R195, R14, R2 ;  /* 0x000000020ec37220 */ /* 0x000fe40000410000 */
[----:B------:R-:W-:Y:S02]  /*7d10*/  FFMA.FTZ R2, -R166, R166, 1 ;  /* 0x3f800000a6027423 */ /* 0x000fe400000101a6 */
[----:B------:R-:W-:Y:S01]  /*7d20*/  FMUL.FTZ R4, R0, c[0x0][0x2ec] ;  /* 0x0000bb0000047a20 */ /* 0x000fe20000410000 */
[C---:B------:R-:W-:Y:S01]  /*7d30*/  HMMA.16816.F32 R40, R140.reuse, R8, R40 ;  /* 0x000000088c28723c */ /* 0x040fe20000001828 */
[----:B------:R-:W-:Y:S03]  /*7d40*/  FFMA.FTZ R0, -R167, R167, 1 ;  /* 0x3f800000a7007423 */ /* 0x000fe600000101a7 */
[----:B------:R-:W-:Y:S02]  /*7d50*/  FADD.FTZ R25, -R149, R25 ;  /* 0x0000001995197221 */ /* 0x000fe40000010100 */
[----:B------:R-:W-:Y:S02]  /*7d60*/  FMUL.FTZ R24, R110, R24 ;  /* 0x000000186e187220 */ /* 0x000fe40000410000 */
[----:B------:R-:W-:Y:S01]  /*7d70*/  FADD.FTZ R16, -R151, R16 ;  /* 0x0000001097107221 */ /* 0x000fe20000010100 */
[----:B------:R1:W5:Y:S01]  /*7d80*/  LDL.LU R110, [R1+0x14c] ;  /* 0x00014c00016e7983 */ /* 0x0003620000300800 */
[-C--:B------:R-:W-:Y:S02]  /*7d90*/  HMMA.16816.F32 R44, R140, R10.reuse, R44 ;  /* 0x0000000a8c2c723c */ /* 0x080fe4000000182c */
[----:B------:R-:W-:Y:S02]  /*7da0*/  FMUL.FTZ R19, R230, R19 ;  /* 0x00000013e6137220 */ /* 0x000fe40000410000 */
[----:B------:R-:W-:Y:S02]  /*7db0*/  FMUL.FTZ R230, R12, R5 ;  /* 0x000000050ce67220 */ /* 0x000fe40000410000 */
[----:B------:R-:W-:Y:S02]  /*7dc0*/  FMUL.FTZ R5, R2, c[0x0][0x2ec] ;  /* 0x0000bb0002057a20 */ /* 0x000fe40000410000 */
[----:B------:R-:W-:Y:S01]  /*7dd0*/  FFMA.FTZ R2, -R168, R168, 1 ;  /* 0x3f800000a8027423 */ /* 0x000fe200000101a8 */
[C---:B------:R-:W-:Y:S03]  /*7de0*/  HMMA.16816.F32 R48, R132.reuse, R10, R48 ;  /* 0x0000000a8430723c */ /* 0x040fe60000001830 */
[----:B------:R-:W-:Y:S02]  /*7df0*/  FMUL.FTZ R0, R0, c[0x0][0x2ec] ;  /* 0x0000bb0000007a20 */ /* 0x000fe40000410000 */
[----:B------:R-:W-:Y:S02]  /*7e00*/  FADD.FTZ R26, -R148, R26 ;  /* 0x0000001a941a7221 */ /* 0x000fe40000010100 */
[----:B------:R-:W-:Y:S02]  /*7e10*/  FMUL.FTZ R25, R109, R25 ;  /* 0x000000196d197220 */ /* 0x000fe40000410000 */
[----:B------:R-:W-:Y:S01]  /*7e20*/  FMUL.FTZ R16, R157, R16 ;  /* 0x000000109d107220 */ /* 0x000fe20000410000 */
[----:B------:R1:W5:Y:S02]  /*7e30*/  LDL.LU R109, [R1+0x148] ;  /* 0x00014800016d7983 */ /* 0x0003640000300800 */
[----:B------:R-:W-:Y:S02]  /*7e40*/  FADD.FTZ R23, -R150, R23 ;  /* 0x0000001796177221 */ /* 0x000fe40000010100 */
[----:B------:R-:W-:Y:S02]  /*7e50*/  FMUL.FTZ R2, R2, c[0x0][0x2ec] ;  /* 0x0000bb0002027a20 */ /* 0x000fe40000410000 */
[----:B------:R-:W-:Y:S02]  /*7e60*/  FMUL.FTZ R164, R19, R0 ;  /* 0x0000000013a47220 */ /* 0x000fe40000410000 */
[----:B------:R-:W-:Y:S02]  /*7e70*/  FFMA.FTZ R0, -R170, R170, 1 ;  /* 0x3f800000aa007423 */ /* 0x000fe400000101aa */
[----:B------:R-:W-:Y:S02]  /*7e80*/  FADD.FTZ R27, -R148, R27 ;  /* 0x0000001b941b7221 */ /* 0x000fe40000010100 */
[----:B------:R-:W-:Y:S02]  /*7e90*/  FMUL.FTZ R26, R108, R26 ;  /* 0x0000001a6c1a7220 */ /* 0x000fe40000410000 */
[----:B------:R-:W-:Y:S01]  /*7ea0*/  FADD.FTZ R20, -R151, R20 ;  /* 0x0000001497147221 */ /* 0x000fe20000010100 */
[----:B------:R1:W5:Y:S01]  /*7eb0*/  LDL.LU R108, [R1+0x144] ;  /* 0x00014400016c7983 */ /* 0x0003620000300800 */
[----:B------:R-:W-:Y:S02]  /*7ec0*/  FADD.FTZ R22, -R150, R22 ;  /* 0x0000001696167221 */ /* 0x000fe40000010100 */
[----:B------:R-:W-:Y:S02]  /*7ed0*/  FMUL.FTZ R23, R250, R23 ;  /* 0x00000017fa177220 */ /* 0x000fe40000410000 */
        /* <DEDUP_REMOVED lines=19> */
[----:B------:R-:W-:Y:S01]  /*8010*/  FMUL.FTZ R21, R252, R21 ;  /* 0x00000015fc157220 */ /* 0x000fe20000410000 */
[----:B------:R1:W5:Y:S01]  /*8020*/  LDL.LU R106, [R1+0x13c] ;  /* 0x00013c00016a7983 */ /* 0x0003620000300800 */
[----:B------:R-:W-:Y:S02]  /*8030*/  FMUL.FTZ R4, R4, c[0x0][0x2ec] ;  /* 0x0000bb0004047a20 */ /* 0x000fe40000410000 */
        /* <DEDUP_REMOVED lines=47> */
[----:B------:R-:W2:Y:S01]  /*8330*/  LDSM.16.M88.4 R4, [R176+0x11800] ;  /* 0x01180000b004783b */ /* 0x000ea20000000200 */
        /* <DEDUP_REMOVED lines=30> */
[-C--:B--2---:R-:W-:Y:S01]  /*8520*/  HMMA.16816.F32 R52, R132, R4.reuse, R52 ;  /* 0x000000048434723c */ /* 0x084fe20000001834 */
[----:B------:R-:W-:Y:S01]  /*8530*/  FMUL.FTZ R13, R90, R44 ;  /* 0x0000002c5a0d7220 */ /* 0x000fe20000410000 */
[----:B------:R1:W5:Y:S01]  /*8540*/  LDL.LU R91, [R1+0x100] ;  /* 0x00010000015b7983 */ /* 0x0003620000300800 */
[----:B------:R-:W-:Y:S02]  /*8550*/  FFMA.FTZ R0, -R193, R193, 1 ;  /* 0x3f800000c1007423 */ /* 0x000fe400000101c1 */
[----:B------:R-:W-:Y:S01]  /*8560*/  FADD.FTZ R46, -R148, R46 ;  /* 0x0000002e942e7221 */ /* 0x000fe20000010100 */
[----:B------:R1:W5:Y:S01]  /*8570*/  LDL.LU R90, [R1+0xfc] ;  /* 0x0000fc00015a7983 */ /* 0x0003620000300800 */
[----:B------:R-:W-:Y:S01]  /*8580*/  FMUL.FTZ R12, R89, R45 ;  /* 0x0000002d590c7220 */ /* 0x000fe20000410000 */
[C---:B------:R-:W-:Y:S01]  /*8590*/  HMMA.16816.F32 R56, R140.reuse, R4, R56 ;  /* 0x000000048c38723c */ /* 0x040fe20000001838 */
[----:B------:R-:W-:Y:S01]  /*85a0*/  FMUL.FTZ R0, R0, c[0x0][0x2ec] ;  /* 0x0000bb0000007a20 */ /* 0x000fe20000410000 */
[----:B------:R1:W5:Y:S02]  /*85b0*/  LDL.LU R89, [R1+0xf8] ;  /* 0x0000f80001597983 */ /* 0x0003640000300800 */
[----:B------:R-:W-:Y:S02]  /*85c0*/  FADD.FTZ R47, -R148, R47 ;  /* 0x0000002f942f7221 */ /* 0x000fe40000010100 */
[----:B------:R-:W-:Y:S02]  /*85d0*/  FMUL.FTZ R11, R88, R46 ;  /* 0x0000002e580b7220 */ /* 0x000fe40000410000 */
[----:B------:R-:W-:Y:S01]  /*85e0*/  FFMA.FTZ R2, -R194, R194, 1 ;  /* 0x3f800000c2027423 */ /* 0x000fe200000101c2 */
[----:B------:R1:W5:Y:S01]  /*85f0*/  LDL.LU R88, [R1+0xf4] ;  /* 0x0000f40001587983 */ /* 0x0003620000300800 */
[-C--:B------:R-:W-:Y:S02]  /*8600*/  HMMA.16816.F32 R60, R140, R6.reuse, R60 ;  /* 0x000000068c3c723c */ /* 0x080fe4000000183c */
[----:B------:R-:W-:Y:S02]  /*8610*/  FMUL.FTZ R15, R35, R0 ;  /* 0x00000000230f7220 */ /* 0x000fe40000410000 */
[----:B------:R-:W-:Y:S02]  /*8620*/  FFMA.FTZ R0, -R198, R198, 1 ;  /* 0x3f800000c6007423 */ /* 0x000fe400000101c6 */
[----:B------:R-:W-:Y:S02]  /*8630*/  FMUL.FTZ R10, R87, R47 ;  /* 0x0000002f570a7220 */ /* 0x000fe40000410000 */
[----:B------:R-:W-:Y:S01]  /*8640*/  FADD.FTZ R48, -R151, R48 ;  /* 0x0000003097307221 */ /* 0x000fe20000010100 */
[----:B------:R1:W5:Y:S01]  /*8650*/  LDL.LU R87, [R1+0xf0] ;  /* 0x0000f00001577983 */ /* 0x0003620000300800 */
[----:B------:R-:W-:Y:S02]  /*8660*/  HMMA.16816.F32 R64, R132, R6, R64 ;  /* 0x000000068440723c */ /* 0x000fe40000001840 */
[----:B------:R-:W-:Y:S02]  /*8670*/  FMUL.FTZ R2, R2, c[0x0][0x2ec] ;  /* 0x0000bb0002027a20 */ /* 0x000fe40000410000 */
[----:B------:R-:W-:Y:S02]  /*8680*/  FFMA.FTZ R9, -R201, R201, 1 ;  /* 0x3f800000c9097423 */ /* 0x000fe400000101c9 */
[----:B------:R-:W-:Y:S02]  /*8690*/  FMUL.FTZ R0, R0, c[0x0][0x2ec] ;  /* 0x0000bb0000007a20 */ /* 0x000fe40000410000 */
[----:B------:R-:W-:Y:S04]  /*86a0*/  FADD.FTZ R49, -R151, R49 ;  /* 0x0000003197317221 */ /* 0x000fe80000010100 */
        /* <DEDUP_REMOVED lines=11> */
[----:B------:R-:W-:Y:S02]  /*8760*/  FMUL.FTZ R2, R2, c[0x0][0x2ec] ;  /* 0x0000bb0002027a20 */ /* 0x000fe40000410000 */
[----:B------:R-:W-:Y:S02]  /*8770*/  FMUL.FTZ R154, R36, R9 ;  /* 0x00000009249a7220 */ /* 0x000fe40000410000 */
[----:B------:R-:W-:Y:S02]  /*8780*/  FMUL.FTZ R9, R0, c[0x0][0x2ec] ;  /* 0x0000bb0000097a20 */ /* 0x000fe40000410000 */
[----:B------:R-:W-:Y:S02]  /*8790*/  FFMA.FTZ R0, -R202, R202, 1 ;  /* 0x3f800000ca007423 */ /* 0x000fe400000101ca */
[----:B------:R-:W-:Y:S02]  /*87a0*/  FADD.FTZ R51, -R150, R51 ;  /* 0x0000003396337221 */ /* 0x000fe40000010100 */
[----:B------:R-:W-:Y:S02]  /*87b0*/  FMUL.FTZ R45, R84, R50 ;  /* 0x00000032542d7220 */ /* 0x000fe40000410000 */
[----:B------:R-:W-:Y:S01]  /*87c0*/  FMUL.FTZ R8, R8, c[0x0][0x2ec] ;  /* 0x0000bb0008087a20 */ /* 0x000fe20000410000 */
[----:B------:R1:W5:Y:S01]  /*87d0*/  LDL.LU R84, [R1+0xe4] ;  /* 0x0000e40001547983 */ /* 0x0003620000300800 */
[----:B------:R-:W-:Y:S02]  /*87e0*/  FMUL.FTZ R152, R38, R2 ;  /* 0x0000000226987220 */ /* 0x000fe40000410000 */
[----:B------:R-:W-:Y:S02]  /*87f0*/  FFMA.FTZ R2, -R203, R203, 1 ;  /* 0x3f800000cb027423 */ /* 0x000fe400000101cb */
[----:B------:R-:W-:Y:S02]  /*8800*/  FMUL.FTZ R0, R0, c[0x0][0x2ec] ;  /* 0x0000bb0000007a20 */ /* 0x000fe40000410000 */
[----:B------:R-:W-:Y:S02]  /*8810*/  FMUL.FTZ R44, R83, R51 ;  /* 0x00000033532c7220 */ /* 0x000fe40000410000 */
[----:B------:R-:W-:Y:S01]  /*8820*/  FADD.FTZ R52, -R151, R52 ;  /* 0x0000003497347221 */ /* 0x000fe20000010100 */
[----:B------:R1:W5:Y:S01]  /*8830*/  LDL.LU R83, [R1+0xe0] ;  /* 0x0000e00001537983 */ /* 0x0003620000300800 */
[----:B------:R-:W-:Y:S02]  /*8840*/  FMUL.FTZ R153, R37, R8 ;  /* 0x0000000825997220 */ /* 0x000fe40000410000 */
        /* <DEDUP_REMOVED lines=16> */
[----:B------:R-:W-:Y:S02]  /*8950*/  FMUL.FTZ R40, R79, R55 ;  /* 0x000000374f287220 */ /* 0x000fe40000410000 */
[C---:B------:R-:W-:Y:S01]  /*8960*/  FADD.FTZ R56, -R149.reuse, R56 ;  /* 0x0000003895387221 */ /* 0x040fe20000010100 */
[----:B------:R1:W5:Y:S01]  /*8970*/  LDL.LU R79, [R1+0xd0] ;  /* 0x0000d000014f7983 */ /* 0x0003620000300800 */
        /* <DEDUP_REMOVED lines=108> */
[----:B-1----:R-:W2:Y:S01]  /*9040*/  LDL.LU R9, [R1+0xc] ;  /* 0x00000c0001097983 */ /* 0x002ea20000300800 */
        /* <DEDUP_REMOVED lines=9> */
[----:B---3--:R-:W-:Y:S02]  /*90e0*/  IMAD.MOV.U32 R4, RZ, RZ, R8 ;  /* 0x000000ffff047224 */ /* 0x008fe400078e0008 */
[----:B--2---:R-:W-:Y:S03]  /*90f0*/  IMAD.MOV.U32 R5, RZ, RZ, R9 ;  /* 0x000000ffff057224 */ /* 0x004fe600078e0009 */
[C---:B------:R-:W-:Y:S02]  /*9100*/  LEA R8, P2, R2.reuse, R4, 0x1 ;  /* 0x0000000402087211 */ /* 0x040fe400078408ff */
[----:B------:R-:W-:Y:S02]  /*9110*/  MOV R4, 0x6 ;  /* 0x0000000600047802 */ /* 0x000fe40000000f00 */
[----:B------:R-:W-:Y:S01]  /*9120*/  LEA.HI.X.SX32 R9, R2, R5, 0x1, P2 ;  /* 0x0000000502097211 */ /* 0x000fe200010f0eff */
[----:B------:R1:W-:Y:S01]  /*9130*/  STL [R1+0x14], R8 ;  /* 0x0000140801007387 */ /* 0x0003e20000100800 */
[----:B------:R-:W-:Y:S02]  /*9140*/  SHF.L.U64.HI R2, R6, R4, c[0x0][0x194] ;  /* 0x0000650006027619 */ /* 0x000fe40000010204 */
[-C--:B------:R-:W-:Y:S01]  /*9150*/  IADD3 R6, P2, R8, R10.reuse, RZ ;  /* 0x0000000a08067210 */ /* 0x080fe20007f5e0ff */
[----:B------:R-:W-:Y:S01]  /*9160*/  @!PT LDS RZ, [RZ] ;  /* 0x00000000fffff984 */ /* 0x000fe20000000800 */
[----:B------:R-:W-:Y:S01]  /*9170*/  @!PT LDS RZ, [RZ] ;  /* 0x00000000fffff984 */ /* 0x000fe20000000800 */
[----:B------:R-:W-:Y:S01]  /*9180*/  @!PT LDS RZ, [RZ] ;  /* 0x00000000fffff984 */ /* 0x000fe20000000800 */
[----:B------:R1:W-:Y:S03]  /*9190*/  LDGSTS.E.BYPASS.LTC128B.128 [R239], [R8.64] ;  /* 0x0000000008ef7fae */ /* 0x0003e6000b901d44 */
[-C--:B------:R-:W-:Y:S01]  /*91a0*/  IADD3 R4, P3, R6, R10.reuse, RZ ;  /* 0x0000000a06047210 */ /* 0x080fe20007f7e0ff */
[----:B------:R1:W-:Y:S01]  /*91b0*/  STL [R1+0xc], R9 ;  /* 0x00000c0901007387 */ /* 0x0003e20000100800 */
[--C-:B------:R-:W-:Y:S02]  /*91c0*/  IMAD.X R7, R9, 0x1, R2.reuse, P2 ;  /* 0x0000000109077824 */ /* 0x100fe400010e0602 */
[----:B------:R-:W-:Y:S03]  /*91d0*/  IADD3 R10, P2, R4, R10, RZ ;  /* 0x0000000a040a7210 */ /* 0x000fe60007f5e0ff */
[----:B------:R1:W-:Y:S01]  /*91e0*/  LDGSTS.E.BYPASS.LTC128B.128 [R239+0x1000], [R6.64] ;  /* 0x0100000006ef7fae */ /* 0x0003e2000b901d44 */
[----:B------:R-:W-:Y:S05]  /*91f0*/  IADD3.X R5, R7, R2, RZ, P3, !PT ;  /* 0x0000000207057210 */ /* 0x000fea0001ffe4ff */
[----:B------:R1:W-:Y:S01]  /*9200*/  LDGSTS.E.BYPASS.LTC128B.128 [R239+0x2000], [R4.64] ;  /* 0x0200000004ef7fae */ /* 0x0003e2000b901d44 */
[----:B------:R-:W-:Y:S05]  /*9210*/  IMAD.X R11, R5, 0x1, R2, P2 ;  /* 0x00000001050b7824 */ /* 0x000fea00010e0602 */
[----:B------:R1:W-:Y:S04]  /*9220*/  LDGSTS.E.BYPASS.LTC128B.128 [R239+0x3000], [R10.64] ;  /* 0x030000000aef7fae */ /* 0x0003e8000b901d44 */
[----:B------:R-:W0:Y:S02]  /*9230*/  LDGDEPBAR ;  /* 0x00000000000079af */ /* 0x000e240000000000 */
.L_x_2263:
        /* <DEDUP_REMOVED lines=194> */
.L_x_2264:
        /* <DEDUP_REMOVED lines=12> */
[----:B------:R-:W5:Y:S04]  /*9f20*/  LDL R157, [R1+0x60] ;  /* 0x00006000019d7983 */ /* 0x000f680000100800 */
[----:B------:R-:W-:Y:S04]  /*9f30*/  LDSM.16.M88.4 R40, [R147+0x14000] ;  /* 0x014000009328783b */ /* 0x000fe80000000200 */
[----:B------:R-:W5:Y:S04]  /*9f40*/  LDL R156, [R1+0x64] ;  /* 0x00006400019c7983 */ /* 0x000f680000100800 */
[----:B------:R-:W1:Y:S04]  /*9f50*/  LDSM.16.MT88.4 R44, [R0+0xc800] ;  /* 0x00c80000002c783b */ /* 0x000e680000004200 */
[----:B------:R-:W5:Y:S04]  /*9f60*/  LDL.LU.64 R154, [R1] ;  /* 0x00000000019a7983 */ /* 0x000f680000300a00 */
        /* <DEDUP_REMOVED lines=10> */
[----:B------:R3:W2:Y:S02]  /*a010*/  LDL R153, [R1+0x20] ;  /* 0x0000200001997983 */ /* 0x0006a40000100800 */
[C---:B------:R-:W-:Y:S02]  /*a020*/  HMMA.16816.F32 R16, R32.reuse, R18, RZ ;  /* 0x000000122010723c */ /* 0x040fe400000018ff */
[----:B------:R-:W1:Y:S04]  /*a030*/  LDSM.16.M88.4 R64, [R146+0x16000] ;  /* 0x016000009240783b */ /* 0x000e680000000200 */
[----:B------:R-:W1:Y:S02]  /*a040*/  LDSM.16.MT88.4 R132, [R2+0xd000] ;  /* 0x00d000000284783b */ /* 0x000e640000004200 */
[-C--:B----4-:R-:W-:Y:S02]  /*a050*/  HMMA.16816.F32 R20, R32, R36.reuse, RZ ;  /* 0x000000242014723c */ /* 0x090fe400000018ff */
[----:B------:R-:W-:Y:S04]  /*a060*/  LDSM.16.M88.4 R136, [R144+0x16000] ;  /* 0x016000009088783b */ /* 0x000fe80000000200 */
[----:B------:R-:W-:Y:S02]  /*a070*/  LDSM.16.MT88.4 R140, [R2+0xd800] ;  /* 0x00d80000028c783b */ /* 0x000fe40000004200 */
        /* <DEDUP_REMOVED lines=45> */
[-C--:B------:R-:W-:Y:S04]  /*a350*/  HMMA.16816.F32 R20, R40, R60.reuse, R20 ;  /* 0x0000003c2814723c */ /* 0x080fe80000001814 */
[C---:B-----5:R-:W-:Y:S04]  /*a360*/  LEA R197, P2, R149.reuse, R154, 0x2 ;  /* 0x0000009a95c57211 */ /* 0x060fe800078410ff */
[C---:B------:R-:W-:Y:S04]  /*a370*/  HMMA.16816.F32 R24, R52.reuse, R60, R24 ;  /* 0x0000003c3418723c */ /* 0x040fe80000001818 */
[----:B------:R-:W-:Y:S01]  /*a380*/  LEA.HI.X.SX32 R195, R149, R155, 0x2, P2 ;  /* 0x0000009b95c37211 */ /* 0x000fe200010f16ff */
[----:B------:R-:W-:Y:S03]  /*a390*/  IMAD.MOV.U32 R149, RZ, RZ, c[0x0][0x22c] ;  /* 0x00008b00ff957624 */ /* 0x000fe600078e00ff */
[-C--:B------:R-:W-:Y:S01]  /*a3a0*/  HMMA.16816.F32 R28, R52, R62.reuse, R28 ;  /* 0x0000003e341c723c */ /* 0x080fe2000000181c */
[----:B------:R5:W-:Y:S03]  /*a3b0*/  LDSM.16.MT88.4 R52, [R0+0xf800] ;  /* 0x00f800000034783b */ /* 0x000be60000004200 */
[----:B------:R-:W-:Y:S04]  /*a3c0*/  IMAD R149, R149, c[0x0][0x1c0], RZ ;  /* 0x0000700095957a24 */ /* 0x000fe800078e02ff */
[----:B------:R-:W-:Y:S01]  /*a3d0*/  HMMA.16816.F32 R32, R40, R62, R32 ;  /* 0x0000003e2820723c */ /* 0x000fe20000001820 */
[----:B------:R-:W1:Y:S03]  /*a3e0*/  LDSM.16.M88.4 R40, [R144+0x18000] ;  /* 0x018000009028783b */ /* 0x000e660000000200 */
[----:B------:R-:W-:Y:S01]  /*a3f0*/  IMAD.SHL.U32 R149, R149, 0x8, RZ ;  /* 0x0000000895957824 */ /* 0x000fe200078e00ff */
[----:B------:R2:W-:Y:S03]  /*a400*/  LDSM.16.MT88.4 R60, [R2+0xf800] ;  /* 0x00f80000023c783b */ /* 0x0005e60000004200 */
[-C--:B----4-:R-:W-:Y:S08]  /*a410*/  HMMA.16816.F32 R4, R44, R56.reuse, R4 ;  /* 0x000000382c04723c */ /* 0x090ff00000001804 */
[C---:B------:R-:W-:Y:S01]  /*a420*/  HMMA.16816.F32 R8, R64.reuse, R56, R8 ;  /* 0x000000384008723c */ /* 0x040fe20000001808 */
[----:B-----5:R-:W-:Y:S04]  /*a430*/  IMAD.MOV.U32 R0, RZ, RZ, c[0x0][0x22c] ;  /* 0x00008b00ff007624 */ /* 0x020fe800078e00ff */
[----:B------:R-:W-:Y:S03]  /*a440*/  IMAD R0, R0, c[0x0][0x1c0], RZ ;  /* 0x0000700000007a24 */ /* 0x000fe600078e02ff */
[-C--:B------:R-:W-:Y:S04]  /*a450*/  HMMA.16816.F32 R12, R64, R58.reuse, R12 ;  /* 0x0000003a400c723c */ /* 0x080fe8000000180c */
[----:B------:R-:W-:Y:S02]  /*a460*/  IMAD R0, R0, 0x30, RZ ;  /* 0x0000003000007824 */ /* 0x000fe400078e02ff */
[----:B--2---:R-:W-:Y:S02]  /*a470*/  IMAD.MOV.U32 R2, RZ, RZ, c[0x0][0x22c] ;  /* 0x00008b00ff027624 */ /* 0x004fe400078e00ff */
        /* <DEDUP_REMOVED lines=9> */
[-C--:B-1----:R-:W-:Y:S05]  /*a510*/  HMMA.16816.F32 R4, R36, R48.reuse, R4 ;  /* 0x000000302404723c */ /* 0x082fea0000001804 */
        /* <DEDUP_REMOVED lines=11> */
[----:B------:R-:W-:Y:S04]  /*a5d0*/  @UP3 UIADD3 UR14, UP1, UR14, -0x200, URZ ;  /* 0xfffffe000e0e3890 */ /* 0x000fe8000ff3e03f */
[----:B------:R-:W-:Y:S01]  /*a5e0*/  @P0 IADD3.X R39, R156, UR13, RZ, P3, !PT ;  /* 0x0000000d9c270c10 */ /* 0x000fe20009ffe4ff */
[----:B------:R-:W-:Y:S01]  /*a5f0*/  IMAD.MOV.U32 R36, RZ, RZ, R197 ;  /* 0x000000ffff247224 */ /* 0x000fe200078e00c5 */
[----:B------:R-:W-:Y:S01]  /*a600*/  @UP3 UIADD3.X UR13, UR13, -0x1, URZ, UP1, !UPT ;  /* 0xffffffff0d0d3890 */ /* 0x000fe20008ffe43f */
[C---:B--2---:R-:W-:Y:S02]  /*a610*/  HMMA.16816.F32 R8, R56.reuse, R52, R8 ;  /* 0x000000343808723c */ /* 0x044fe40000001808 */
[----:B------:R-:W2:Y:S02]  /*a620*/  @P0 LDG.E R150, [R38.64+0x20] ;  /* 0x0000200426960981 */ /* 0x000ea4000c1e1900 */
[CC--:B------:R-:W-:Y:S01]  /*a630*/  LEA R50, P2, R149.reuse, R36.reuse, 0x2 ;  /* 0x0000002495327211 */ /* 0x0c0fe200078410ff */
[----:B------:R-:W-:Y:S01]  /*a640*/  IMAD.MOV.U32 R37, RZ, RZ, R195 ;  /* 0x000000ffff257224 */ /* 0x000fe200078e00c3 */
[----:B------:R-:W4:Y:S02]  /*a650*/  @P0 LDG.E R151, [R38.64+0x120] ;  /* 0x0001200426970981 */ /* 0x000f24000c1e1900 */
[-C--:B------:R-:W-:Y:S02]  /*a660*/  HMMA.16816.F32 R12, R56, R54.reuse, R12 ;  /* 0x00000036380c723c */ /* 0x080fe4000000180c */
[----:B------:R-:W5:Y:S02]  /*a670*/  @P0 LDG.E R152, [R38.64+0x100] ;  /* 0x0001000426980981 */ /* 0x000f64000c1e1900 */
[-C--:B------:R-:W-:Y:S02]  /*a680*/  LEA.HI.X.SX32 R51, R149, R37.reuse, 0x2, P2 ;  /* 0x0000002595337211 */ /* 0x080fe400010f16ff */
[----:B------:R-:W3:Y:S02]  /*a690*/  @P0 LDG.E R153, [R38.64] ;  /* 0x0000000426990981 */ /* 0x000ee4000c1e1900 */
        /* <DEDUP_REMOVED lines=11> */
[----:B----4-:R2:W-:Y:S04]  /*a750*/  @P0 STL [R1+0x1c], R151 ;  /* 0x00001c9701000387 */ /* 0x0105e80000100800 */
[----:B-----5:R4:W-:Y:S04]  /*a760*/  @P0 STL [R1+0x18], R152 ;  /* 0x0000189801000387 */ /* 0x0209e80000100800 */
[----:B---3--:R3:W-:Y:S04]  /*a770*/  @P0 STL [R1+0x20], R153 ;  /* 0x0000209901000387 */ /* 0x0087e80000100800 */
        /* <DEDUP_REMOVED lines=9> */
[----:B----4-:R-:W-:Y:S01]  /*a810*/  IMAD.MOV.U32 R152, RZ, RZ, c[0x0][0x22c] ;  /* 0x00008b00ff987624 */ /* 0x010fe200078e00ff */
[----:B------:R-:W4:Y:S01]  /*a820*/  LDL R54, [R1+0x34] ;  /* 0x0000340001367983 */ /* 0x000f220000100800 */
[----:B---3--:R-:W-:Y:S01]  /*a830*/  IMAD.MOV.U32 R153, RZ, RZ, c[0x0][0x22c] ;  /* 0x00008b00ff997624 */ /* 0x008fe200078e00ff */
[-C--:B------:R-:W-:Y:S01]  /*a840*/  LEA R44, P0, R150, R36.reuse, 0x2 ;  /* 0x00000024962c7211 */ /* 0x080fe200078010ff */
[----:B------:R-:W-:Y:S01]  /*a850*/  IMAD R152, R152, c[0x0][0x1c0], RZ ;  /* 0x0000700098987a24 */ /* 0x000fe200078e02ff */
[----:B------:R-:W4:Y:S01]  /*a860*/  LDL R53, [R1+0x30] ;  /* 0x0000300001357983 */ /* 0x000f220000100800 */
[----:B------:R-:W-:Y:S01]  /*a870*/  IMAD R153, R153, c[0x0][0x1c0], RZ ;  /* 0x0000700099997a24 */ /* 0x000fe200078e02ff */
[-C--:B------:R-:W-:Y:S01]  /*a880*/  LEA.HI.X.SX32 R45, R150, R37.reuse, 0x2, P0 ;  /* 0x00000025962d7211 */ /* 0x080fe200000f16ff */
[----:B------:R-:W-:Y:S01]  /*a890*/  IMAD.SHL.U32 R152, R152, 0x20, RZ ;  /* 0x0000002098987824 */ /* 0x000fe200078e00ff */
[----:B------:R-:W4:Y:S01]  /*a8a0*/  LDL R52, [R1+0x2c] ;  /* 0x00002c0001347983 */ /* 0x000f220000100800 */
        /* <DEDUP_REMOVED lines=63> */
[----:B------:R-:W3:Y:S01]  /*aca0*/  LDL R0, [R1+0x4c] ;  /* 0x00004c0001007983 */ /* 0x000ee20000100800 */
[-C--:B-1----:R-:W-:Y:S03]  /*acb0*/  LEA.HI.X.SX32 R17, R2, R37.reuse, 0x2, P2 ;  /* 0x0000002502117211 */ /* 0x082fe600010f16ff */
[----:B------:R-:W3:Y:S01]  /*acc0*/  LDL R2, [R1+0x28] ;  /* 0x0000280001027983 */ /* 0x000ee20000100800 */
        /* <DEDUP_REMOVED lines=34> */
[CC--:B----4-:R-:W-:Y:S02]  /*aef0*/  LEA R12, P5, R54.reuse, R36.reuse, 0x2 ;  /* 0x00000024360c7211 */ /* 0x0d0fe400078a10ff */
        /* <DEDUP_REMOVED lines=15> */
[CC--:B---3--:R-:W-:Y:S04]  /*aff0*/  LEA R4, P0, R0.reuse, R36.reuse, 0x2 ;  /* 0x0000002400047211 */ /* 0x0c8fe800078010ff */
        /* <DEDUP_REMOVED lines=237> */
.L_x_2266:
        /* <DEDUP_REMOVED lines=18> */
.L_x_2267:
        /* <DEDUP_REMOVED lines=47> */
.L_x_2269:
[----:B--234-:R-:W-:Y:S05]  /*c2e0*/  BSYNC B0 ;  /* 0x0000000000007941 */ /* 0x01cfea0003800000 */
.L_x_2268:
        /* <DEDUP_REMOVED lines=15> */
.L_x_2271:
[----:B------:R-:W-:Y:S05]  /*c3e0*/  BSYNC B0 ;  /* 0x0000000000007941 */ /* 0x000fea0003800000 */
.L_x_2270:
        /* <DEDUP_REMOVED lines=15> */
.L_x_2273:
[----:B------:R-:W-:Y:S05]  /*c4e0*/  BSYNC B0 ;  /* 0x0000000000007941 */ /* 0x000fea0003800000 */
.L_x_2272:
        /* <DEDUP_REMOVED lines=14> */
.L_x_2275:
[----:B------:R-:W-:Y:S05]  /*c5d0*/  BSYNC B0 ;  /* 0x0000000000007941 */ /* 0x000fea0003800000 */
.L_x_2274:
        /* <DEDUP_REMOVED lines=24> */
.L_x_2277:
[----:B------:R-:W-:Y:S05]  /*c760*/  BSYNC B0 ;  /* 0x0000000000007941 */ /* 0x000fea0003800000 */
.L_x_2276:
        /* <DEDUP_REMOVED lines=13> */
.L_x_2279:
[----:B------:R-:W-:Y:S05]  /*c840*/  BSYNC B0 ;  /* 0x0000000000007941 */ /* 0x000fea0003800000 */
.L_x_2278:
        /* <DEDUP_REMOVED lines=13> */
.L_x_2281:
[----:B------:R-:W-:Y:S05]  /*c920*/  BSYNC B0 ;  /* 0x0000000000007941 */ /* 0x000fea0003800000 */
.L_x_2280:
        /* <DEDUP_REMOVED lines=11> */
.L_x_2260:
[----:B------:R-:W-:Y:S05]  /*c9e0*/  BSYNC B1 ;  /* 0x0000000000017941 */ /* 0x000fea0003800000 */
.L_x_2238:
        /* <DEDUP_REMOVED lines=11> */
.L_x_2282:
[----:B------:R-:W-:Y:S05]  /*caa0*/  EXIT ;  /* 0x000000000000794d */ /* 0x000fea0003800000 */
.L_x_2284:
        /* <DEDUP_REMOVED lines=13> */
.L_x_2494:


//--------------------- .text._ZN5flash44flash_bwd_dq_dk_dv_loop_seqk_parallel_kernelI23Flash_bwd_kernel_traitsILi64ELi128ELi128ELi8ELi4ELi4ELi4ELb0ELb0EN7cutlass6half_tE19Flash_kernel_traitsILi64ELi128ELi128ELi8ES3_EELb1ELb0ELb1ELb1ELb0ELb0ELb0EEEvNS_16Flash_bwd_paramsE --------------------------
	.section	.text._ZN5flash44flash_bwd_dq_dk_dv_loop_seqk_parallel_kernelI23Flash_bwd_kernel_traitsILi64ELi128ELi128ELi8ELi4ELi4ELi4ELb0ELb0EN7cutlass6half_tE19Flash_kernel_traitsILi64ELi128ELi128ELi8ES3_EELb1ELb0ELb1ELb1ELb0ELb0ELb0EEEvNS_16Flash_bwd_paramsE,"ax",@progbits
	.sectioninfo	@"SHI_REGISTERS=255"
	.align	128
        .global         _ZN5flash44flash_bwd_dq_dk_dv_loop_seqk_parallel_kernelI23Flash_bwd_kernel_traitsILi64ELi128ELi128ELi8ELi4ELi4ELi4ELb0ELb0EN7cutlass6half_tE19Flash_kernel_traitsILi64ELi128ELi128ELi8ES3_EELb1ELb0ELb1ELb1ELb0ELb0ELb0EEEvNS_16Flash_bwd_paramsE
        .type           _ZN5flash44flash_bwd_dq_dk_dv_loop_seqk_parallel_kernelI23Flash_bwd_kernel_traitsILi64ELi128ELi128ELi8ELi4ELi4ELi4ELb0ELb0EN7cutlass6half_tE19Flash_kernel_traitsILi64ELi128ELi128ELi8ES3_EELb1ELb0ELb1ELb1ELb0ELb0ELb0EEEvNS_16Flash_bwd_paramsE,@function
        .size           _ZN5flash44flash_bwd_dq_dk_dv_loop_seqk_parallel_kernelI23Flash_bwd_kernel_traitsILi64ELi128ELi128ELi8ELi4ELi4ELi4ELb0ELb0EN7cutlass6half_tE19Flash_kernel_traitsILi64ELi128ELi128ELi8ES3_EELb1ELb0ELb1ELb1ELb0ELb0ELb0EEEvNS_16Flash_bwd_paramsE,(.L_x_2495 - _ZN5flash44flash_bwd_dq_dk_dv_loop_seqk_parallel_kernelI23Flash_bwd_kernel_traitsILi64ELi128ELi128ELi8ELi4ELi4ELi4ELb0ELb0EN7cutlass6half_tE19Flash_kernel_traitsILi64ELi128ELi128ELi8ES3_EELb1ELb0ELb1ELb1ELb0ELb0ELb0EEEvNS_16Flash_bwd_paramsE)
        .other          _ZN5flash44flash_bwd_dq_dk_dv_loop_seqk_parallel_kernelI23Flash_bwd_kernel_traitsILi64ELi128ELi128ELi8ELi4ELi4ELi4ELb0ELb0EN7cutlass6half_tE19Flash_kernel_traitsILi64ELi128ELi128ELi8ES3_EELb1ELb0ELb1ELb1ELb0ELb0ELb0EEEvNS_16Flash_bwd_paramsE,@"STO_CUDA_ENTRY STV_DEFAULT"
_ZN5flash44flash_bwd_dq_dk_dv_loop_seqk_parallel_kernelI23Flash_bwd_kernel_traitsILi64ELi128ELi128ELi8ELi4ELi4ELi4ELb0ELb0EN7cutlass6half_tE19Flash_kernel_traitsILi64ELi128ELi128ELi8ES3_EELb1ELb0ELb1ELb1ELb0ELb0ELb0EEEvNS_16Flash_bwd_paramsE:
.text._ZN5flash44flash_bwd_dq_dk_dv_loop_seqk_parallel_kernelI23Flash_bwd_kernel_traitsILi64ELi128ELi128ELi8ELi4ELi4ELi4ELb0ELb0EN7cutlass6half_tE19Flash_kernel_traitsILi64ELi128ELi128ELi8ES3_EELb1ELb0ELb1ELb1ELb0ELb0ELb0EEEvNS_16Flash_bwd_paramsE:
        /* <DEDUP_REMOVED lines=25> */
[----:B------:R-:W-:Y:S02]  /*0190*/  UISETP.NE.AND UP6, UPT, UR9, URZ, UPT ;  /* 0x0000003f0900728c */ /* 0x000fe4000bfc5270 */
[----:B------:R-:W-:Y:S01]  /*01a0*/  ULDC.U8 UR8, c[0x0][0x328] ;  /* 0x0000ca0000087ab9 */ /* 0x000fe20000000000 */
[----:B-1----:R-:W-:Y:S01]  /*01b0*/  SHF.R.S32.HI R5, RZ, 0x1f, R10 ;  /* 0x0000001fff057819 */ /* 0x002fe2000001140a */
[----:B--2---:R-:W-:-:S02]  /*01c0*/  ULOP3.LUT UR4, UR40, UR11, URZ, 0x3c, !UPT ;  /* 0x0000000b28047292 */ /* 0x004fc4000f8e3c3f */
[----:B------:R-:W-:Y:S01]  /*01d0*/  USHF.R.S32.HI UR9, URZ, 0x1f, UR40 ;  /* 0x0000001f3f097899 */ /* 0x000fe20008011428 */
[CC--:B------:R-:W-:Y:S01]  /*01e0*/  LEA.HI R0, R5.reuse, R10.reuse, RZ, 0x4 ;  /* 0x0000000a05007211 */ /* 0x0c0fe200078f20ff */
[----:B------:R-:W-:Y:S01]  /*01f0*/  UISETP.NE.AND UP5, UPT, UR8, URZ, UPT ;  /* 0x0000003f0800728c */ /* 0x000fe2000bfa5270 */
[CC--:B------:R-:W-:Y:S01]  /*0200*/  LEA.HI R250, R5.reuse, R10.reuse, RZ, 0x7 ;  /* 0x0000000a05fa7211 */ /* 0x0c0fe200078f38ff */
[----:B------:R-:W-:Y:S01]  /*0210*/  ULDC UR51, c[0x0][0x22c] ;  /* 0x00008b0000337ab9 */ /* 0x000fe20000000800 */
[CC--:B------:R-:W-:Y:S01]  /*0220*/  LEA.HI R2, R5.reuse, R10.reuse, RZ, 0x5 ;  /* 0x0000000a05027211 */ /* 0x0c0fe200078f28ff */
[----:B---3--:R-:W-:Y:S01]  /*0230*/  UIMAD UR5, UR39, UR7, UR40 ;  /* 0x00000007270572a4 */ /* 0x008fe2000f8e0228 */
[CC--:B------:R-:W-:Y:S01]  /*0240*/  LEA.HI R9, R5.reuse, R10.reuse, RZ, 0x3 ;  /* 0x0000000a05097211 */ /* 0x0c0fe200078f18ff */
[----:B------:R-:W-:Y:S01]  /*0250*/  UIMAD UR7, UR13, 0xc0, URZ ;  /* 0x000000c00d0778a4 */ /* 0x000fe2000f8e023f */
[CC--:B------:R-:W-:Y:S01]  /*0260*/  LEA.HI R13, R5.reuse, R10.reuse, RZ, 0x6 ;  /* 0x0000000a050d7211 */ /* 0x0c0fe200078f30ff */
[----:B------:R-:W-:Y:S01]  /*0270*/  ULDC UR42, c[0x0][0x1c0] ;  /* 0x00007000002a7ab9 */ /* 0x000fe20000000800 */
[----:B------:R-:W-:Y:S01]  /*0280*/  LEA.HI R5, R5, R10, RZ, 0x2 ;  /* 0x0000000a05057211 */ /* 0x000fe200078f10ff */
[----:B------:R-:W-:Y:S01]  /*0290*/  ULDC UR10, c[0x0][0x1c0] ;  /* 0x00007000000a7ab9 */ /* 0x000fe20000000800 */
[----:B------:R-:W-:Y:S01]  /*02a0*/  LOP3.LUT R3, R0, 0xfffffff0, RZ, 0xc0, !PT ;  /* 0xfffffff000037812 */ /* 0x000fe200078ec0ff */
[----:B------:R-:W-:Y:S01]  /*02b0*/  ULDC UR14, c[0x0][0x1c0] ;  /* 0x00007000000e7ab9 */ /* 0x000fe20000000800 */
[----:B------:R-:W-:Y:S01]  /*02c0*/  LOP3.LUT R4, R5, 0x7ffffffc, RZ, 0xc0, !PT ;  /* 0x7ffffffc05047812 */ /* 0x000fe200078ec0ff */
[----:B------:R-:W-:Y:S01]  /*02d0*/  ULDC UR16, c[0x0][0x224] ;  /* 0x0000890000107ab9 */ /* 0x000fe20000000800 */
[----:B------:R-:W-:Y:S01]  /*02e0*/  LOP3.LUT R6, R2, 0xffffffe0, RZ, 0xc0, !PT ;  /* 0xffffffe002067812 */ /* 0x000fe200078ec0ff */
[C---:B------:R-:W-:Y:S01]  /*02f0*/  IMAD.IADD R8, R10.reuse, 0x1, -R3 ;  /* 0x000000010a087824 */ /* 0x040fe200078e0a03 */
[----:B------:R-:W-:Y:S01]  /*0300*/  SHF.R.S32.HI R3, RZ, 0x4, R0 ;  /* 0x00000004ff037819 */ /* 0x000fe20000011400 */
[C---:B------:R-:W-:Y:S01]  /*0310*/  IMAD.IADD R14, R10.reuse, 0x1, -R4 ;  /* 0x000000010a0e7824 */ /* 0x040fe200078e0a04 */
[----:B------:R-:W-:Y:S01]  /*0320*/  SHF.R.S32.HI R4, RZ, 0x5, R2 ;  /* 0x00000005ff047819 */ /* 0x000fe20000011402 */
[----:B------:R-:W-:Y:S01]  /*0330*/  IMAD.IADD R6, R10, 0x1, -R6 ;  /* 0x000000010a067824 */ /* 0x000fe200078e0a06 */
[----:B------:R-:W-:Y:S01]  /*0340*/  LEA.HI R0, R0, R3, RZ, 0x1 ;  /* 0x0000000300007211 */ /* 0x000fe200078f08ff */
[----:B------:R-:W-:Y:S01]  /*0350*/  UIMAD.WIDE UR42, UR51, UR42, URZ ;  /* 0x0000002a332a72a5 */ /* 0x000fe2000f8e023f */
[----:B------:R-:W-:Y:S01]  /*0360*/  SHF.R.S32.HI R2, RZ, 0x1f, R2 ;  /* 0x0000001fff027819 */ /* 0x000fe20000011402 */
[----:B------:R-:W-:Y:S01]  /*0370*/  UIMAD UR52, UR40, UR51, URZ ;  /* 0x00000033283472a4 */ /* 0x000fe2000f8e023f */
[----:B------:R-:W-:Y:S01]  /*0380*/  LOP3.LUT R7, R9, 0xfffffff8, RZ, 0xc0, !PT ;  /* 0xfffffff809077812 */ /* 0x000fe200078ec0ff */
[----:B------:R-:W-:Y:S01]  /*0390*/  UIMAD UR51, UR51, UR10, URZ ;  /* 0x0000000a333372a4 */ /* 0x000fe2000f8e023f */
        /* <DEDUP_REMOVED lines=9> */
[----:B------:R-:W-:Y:S01]  /*0430*/  ULDC UR15, c[0x0][0x1c0] ;  /* 0x00007000000f7ab9 */ /* 0x000fe20000000800 */
[----:B------:R-:W-:Y:S01]  /*0440*/  SHF.R.S32.HI R0, RZ, 0x1f, R5 ;  /* 0x0000001fff007819 */ /* 0x000fe20000011405 */
[----:B------:R-:W-:Y:S01]  /*0450*/  IMAD.IADD R15, R4, 0x1, -R2 ;  /* 0x00000001040f7824 */ /* 0x000fe200078e0a02 */
[----:B------:R-:W-:Y:S01]  /*0460*/  SHF.R.S32.HI R2, RZ, 0x1f, R6 ;  /* 0x0000001fff027819 */ /* 0x000fe20000011406 */
[----:B------:R-:W-:Y:S01]  /*0470*/  UIMAD.WIDE.U32 UR48, UR39, UR16, URZ ;  /* 0x00000010273072a5 */ /* 0x000fe2000f8e003f */
[----:B------:R-:W-:Y:S01]  /*0480*/  LEA.HI R0, R0, R3, RZ, 0x3 ;  /* 0x0000000300007211 */ /* 0x000fe200078f18ff */
[----:B------:R-:W-:Y:S01]  /*0490*/  USHF.L.U32 UR50, UR51, 0x7, URZ ;  /* 0x0000000733327899 */ /* 0x000fe2000800063f */
        /* <DEDUP_REMOVED lines=22> */
[C---:B------:R-:W-:Y:S01]  /*0600*/  LOP3.LUT P3, RZ, R7.reuse, 0x4, RZ, 0xc0, !PT ;  /* 0x0000000407ff7812 */ /* 0x040fe2000786c0ff */
[----:B------:R-:W-:Y:S01]  /*0610*/  IMAD.IADD R12, R8, 0x1, -R0 ;  /* 0x00000001080c7824 */ /* 0x000fe200078e0a00 */
[----:B------:R-:W-:Y:S01]  /*0620*/  LOP3.LUT R4, R6, 0x1, RZ, 0xc0, !PT ;  /* 0x0000000106047812 */ /* 0x000fe200078ec0ff */
[----:B------:R-:W-:Y:S01]  /*0630*/  IMAD.SHL.U32 R0, R7, 0x40, RZ ;  /* 0x0000004007007824 */ /* 0x000fe200078e00ff */
[----:B------:R-:W-:Y:S01]  /*0640*/  LOP3.LUT R2, R3, 0xfffffe00, R2, 0xf8, !PT ;  /* 0xfffffe0003027812 */ /* 0x000fe200078ef802 */
[----:B------:R-:W-:Y:S01]  /*0650*/  IMAD.SHL.U32 R3, R10, 0x200, RZ ;  /* 0x000002000a037824 */ /* 0x000fe200078e00ff */
[----:B------:R-:W-:Y:S01]  /*0660*/  ISETP.NE.U32.AND P0, PT, R4, 0x1, PT ;  /* 0x000000010400780c */ /* 0x000fe20003f05070 */
[----:B------:R-:W-:Y:S01]  /*0670*/  IMAD.U32 R7, RZ, RZ, UR4 ;  /* 0x00000004ff077e24 */ /* 0x000fe2000f8e00ff */
[----:B------:R-:W-:Y:S01]  /*0680*/  LOP3.LUT R0, R0, 0x1c0, RZ, 0xc0, !PT ;  /* 0x000001c000007812 */ /* 0x000fe200078ec0ff */
[----:B------:R1:W-:Y:S01]  /*0690*/  STL [R1+0x4], R2 ;  /* 0x0000040201007387 */ /* 0x0003e20000100800 */
[----:B------:R-:W-:Y:S01]  /*06a0*/  UIMAD UR4, UR12, 0xc0, URZ ;  /* 0x000000c00c0478a4 */ /* 0x000fe2000f8e023f */
[----:B------:R-:W-:Y:S01]  /*06b0*/  R2P PR, R6, 0x6 ;  /* 0x0000000606007804 */ /* 0x000fe20000000000 */
[----:B------:R-:W-:Y:S01]  /*06c0*/  IMAD.SHL.U32 R8, R10, 0x10, RZ ;  /* 0x000000100a087824 */ /* 0x000fe200078e00ff */
[----:B------:R-:W-:Y:S01]  /*06d0*/  LOP3.LUT R159, R0, 0x8, R9, 0xf8, !PT ;  /* 0x00000008009f7812 */ /* 0x000fe200078ef809 */
[----:B------:R-:W-:Y:S01]  /*06e0*/  STL [R1+0x44], R7 ;  /* 0x0000440701007387 */ /* 0x000fe20000100800 */
[C---:B------:R-:W-:Y:S01]  /*06f0*/  SEL R161, R233.reuse, 0xffffffe0, !P4 ;  /* 0xffffffe0e9a17807 */ /* 0x040fe20006000000 */
[----:B------:R-:W-:Y:S01]  /*0700*/  UIMAD UR59, UR5, UR59, URZ ;  /* 0x0000003b053b72a4 */ /* 0x000fe2000f8e023f */
[----:B------:R-:W-:Y:S01]  /*0710*/  SEL R233, R233, 0xffffffe0, !P1 ;  /* 0xffffffe0e9e97807 */ /* 0x000fe20004800000 */
[----:B------:R-:W-:Y:S01]  /*0720*/  UIMAD UR56, UR43, UR48, URZ ;  /* 0x000000302b3872a4 */ /* 0x000fe2000f8e023f */
[----:B------:R-:W-:Y:S01]  /*0730*/  SEL R231, R231, 0x10, !P0 ;  /* 0x00000010e7e77807 */ /* 0x000fe20004000000 */
[----:B------:R-:W-:-:S02]  /*0740*/  USHF.R.S32.HI UR57, URZ, 0x1f, UR52 ;  /* 0x0000001f3f397899 */ /* 0x000fc40008011434 */
[----:B------:R-:W-:Y:S02]  /*0750*/  UIMAD.WIDE.U32 UR46, UR42, UR48, URZ ;  /* 0x000000302a2e72a5 */ /* 0x000fe4000f8e003f */
        /* <DEDUP_REMOVED lines=22> */
[----:B------:R-:W-:Y:S02]  /*08c0*/  IMAD.IADD R162, R159, 0x1, R161 ;  /* 0x000000019fa27824 */ /* 0x000fe400078e02a1 */
        /* <DEDUP_REMOVED lines=28> */
[----:B------:R-:W-:Y:S01]  /*0a90*/  LOP3.LUT R5, R2, 0x8, R5, 0xf8, !PT ;  /* 0x0000000802057812 */ /* 0x000fe200078ef805 */
[----:B------:R-:W-:Y:S01]  /*0aa0*/  ULDC.64 UR8, c[0x0][0x118] ;  /* 0x0000460000087ab9 */ /* 0x000fe20000000a00 */
[----:B------:R-:W-:-:S02]  /*0ab0*/  SHF.R.U32.HI R4, RZ, 0x3, R2 ;  /* 0x00000003ff047819 */ /* 0x000fc40000011602 */
        /* <DEDUP_REMOVED lines=48> */
.L_x_2363:
        /* <DEDUP_REMOVED lines=54> */
.L_x_2285:
        /* <DEDUP_REMOVED lines=30> */
[----:B------:R-:W-:Y:S02]  /*1300*/  ULDC UR10, c[0x0][0x2e4] ;  /* 0x0000b900000a7ab9 */ /* 0x000fe40000000800 */
[----:B------:R-:W-:Y:S02]  /*1310*/  @UP3 UIADD3 UR30, UR13, UR4, URZ ;  /* 0x000000040d1e3290 */ /* 0x000fe4000fffe03f */
[----:B------:R-:W-:-:S02]  /*1320*/  UIADD3 UR4, UR11, 0x7f, URZ ;  /* 0x0000007f0b047890 */ /* 0x000fc4000fffe03f */
[----:B-1----:R-:W-:Y:S02]  /*1330*/  UISETP.NE.AND UP0, UPT, UR38, -0x1, UPT ;  /* 0xffffffff2600788c */ /* 0x002fe4000bf05270 */
[----:B------:R-:W-:Y:S02]  /*1340*/  USHF.R.S32.HI UR7, URZ, 0x1f, UR4 ;  /* 0x0000001f3f077899 */ /* 0x000fe40008011404 */
[----:B------:R-:W-:Y:S02]  /*1350*/  USEL UR32, UR14, UR12, !UP3 ;  /* 0x0000000c0e207287 */ /* 0x000fe4000d800000 */
[----:B------:R-:W-:Y:S01]  /*1360*/  ULEA.HI UR16, UR7, UR4, URZ, 0x7 ;  /* 0x0000000407107291 */ /* 0x000fe2000f8f383f */
[----:B------:R-:W-:Y:S01]  /*1370*/  PLOP3.LUT P0, PT, PT, PT, UP0, 0x80, 0x0 ;  /* 0x000000000000781c */ /* 0x000fe20003f0f008 */
[----:B------:R-:W-:Y:S02]  /*1380*/  UIADD3 UR4, UR11, 0x80, UR20 ;  /* 0x000000800b047890 */ /* 0x000fe4000fffe014 */
[----:B------:R-:W-:-:S02]  /*1390*/  ULDC.64 UR14, c[0x0][0x198] ;  /* 0x00006600000e7ab9 */ /* 0x000fc40000000a00 */
[----:B------:R-:W-:-:S04]  /*13a0*/  UIADD3 UR4, UR4, UR10, -UR5 ;  /* 0x0000000a04047290 */ /* 0x000fc8000fffe805 */
[----:B------:R-:W-:-:S04]  /*13b0*/  UIADD3 UR4, UR4, 0x7f, URZ ;  /* 0x0000007f04047890 */ /* 0x000fc8000fffe03f */
[----:B------:R-:W-:-:S04]  /*13c0*/  USHF.R.S32.HI UR7, URZ, 0x1f, UR4 ;  /* 0x0000001f3f077899 */ /* 0x000fc80008011404 */
[----:B------:R-:W-:Y:S02]  /*13d0*/  ULEA.HI UR10, UR7, UR4, URZ, 0x7 ;  /* 0x00000004070a7291 */ /* 0x000fe4000f8f383f */
[----:B------:R-:W-:Y:S02]  /*13e0*/  @UP0 UIADD3 UR4, UR35, UR38, URZ ;  /* 0x0000002623040290 */ /* 0x000fe4000fffe03f */
[----:B------:R-:W-:Y:S02]  /*13f0*/  USHF.R.S32.HI UR7, URZ, 0x7, UR16 ;  /* 0x000000073f077899 */ /* 0x000fe40008011410 */
[----:B------:R-:W-:-:S04]  /*1400*/  @UP0 UIMAD.WIDE.U32 UR12, UR4, UR14, URZ ;  /* 0x0000000e040c02a5 */ /* 0x000fc8000f8e003f */
[----:B------:R-:W-:Y:S02]  /*1410*/  @UP0 UIMAD UR27, UR4, UR15, UR13 ;  /* 0x0000000f041b02a4 */ /* 0x000fe4000f8e020d */
        /* <DEDUP_REMOVED lines=19> */
.L_x_2287:
        /* <DEDUP_REMOVED lines=18> */
.L_x_2288:
        /* <DEDUP_REMOVED lines=41> */
[----:B------:R-:W-:Y:S02]  /*1900*/  UIMAD UR4, UR43, UR12, URZ ;  /* 0x0000000c2b0472a4 */ /* 0x000fe4000f8e023f */
[----:B------:R-:W-:Y:S02]  /*1910*/  UIMAD.WIDE.U32 UR12, UR42, UR12, URZ ;  /* 0x0000000c2a0c72a5 */ /* 0x000fe4000f8e003f */
[----:B------:R-:W-:Y:S02]  /*1920*/  UIMAD UR7, UR42, UR7, UR4 ;  /* 0x000000072a0772a4 */ /* 0x000fe4000f8e0204 */
[----:B------:R-:W-:Y:S02]  /*1930*/  @UP5 USEL UR4, UR61, UR18, !UP3 ;  /* 0x000000123d045287 */ /* 0x000fe4000d800000 */
        /* <DEDUP_REMOVED lines=28> */
.L_x_2289:
[----:B------:R-:W-:Y:S02]  /*1b00*/  UMOV UR10, UR59 ;  /* 0x0000003b000a7c82 */ /* 0x000fe40008000000 */
.L_x_2290:
        /* <DEDUP_REMOVED lines=13> */
[----:B------:R-:W-:Y:S02]  /*1be0*/  UMOV UR22, 0x4 ;  /* 0x0000000400167882 */ /* 0x000fe40000000000 */
[----:B------:R-:W-:-:S03]  /*1bf0*/  UIMAD UR16, UR40, UR13, UR4 ;  /* 0x0000000d281072a4 */ /* 0x000fc6000f8e0204 */
[----:B------:R-:W-:Y:S02]  /*1c00*/  ULDC.64 UR12, c[0x0][0x378] ;  /* 0x0000de00000c7ab9 */ /* 0x000fe40000000a00 */
[----:B------:R-:W-:Y:S01]  /*1c10*/  UIMAD UR4, UR9, UR12, URZ ;  /* 0x0000000c090472a4 */ /* 0x000fe2000f8e023f */
[----:B-1----:R-:W-:Y:S02]  /*1c20*/  SHF.R.S32.HI R20, RZ, 0x1f, R19 ;  /* 0x0000001fff147819 */ /* 0x002fe40000011413 */
[----:B------:R-:W-:Y:S02]  /*1c30*/  ULDC.64 UR8, c[0x0][0x3c8] ;  /* 0x0000f20000087ab9 */ /* 0x000fe40000000a00 */
[----:B------:R-:W-:Y:S01]  /*1c40*/  UIMAD UR14, UR40, UR13, UR4 ;  /* 0x0000000d280e72a4 */ /* 0x000fe2000f8e0204 */
[----:B------:R-:W-:Y:S02]  /*1c50*/  LEA.HI R0, R20, R19, RZ, 0x3 ;  /* 0x0000001314007211 */ /* 0x000fe400078f18ff */
[----:B------:R-:W-:-:S02]  /*1c60*/  ULDC.64 UR12, c[0x0][0x370] ;  /* 0x0000dc00000c7ab9 */ /* 0x000fc40000000a00 */
[----:B------:R-:W-:Y:S01]  /*1c70*/  SHF.R.S32.HI R0, RZ, 0x3, R0 ;  /* 0x00000003ff007819 */ /* 0x000fe20000011400 */
[----:B------:R-:W-:Y:S02]  /*1c80*/  UIMAD UR4, UR29, UR12, URZ ;  /* 0x0000000c1d0472a4 */ /* 0x000fe4000f8e023f */
[----:B------:R-:W-:Y:S01]  /*1c90*/  UIADD3 UR12, UR17, UR10, URZ ;  /* 0x0000000a110c7290 */ /* 0x000fe2000fffe03f */
[----:B------:R-:W-:Y:S01]  /*1ca0*/  SHF.R.S32.HI R18, RZ, 0x1f, R0 ;  /* 0x0000001fff127819 */ /* 0x000fe20000011400 */
[----:B------:R-:W-:Y:S01]  /*1cb0*/  UIMAD UR7, UR17, UR13, UR4 ;  /* 0x0000000d110772a4 */ /* 0x000fe2000f8e0204 */
[----:B------:R-:W-:Y:S01]  /*1cc0*/  IADD3 R2, P1, R0, UR17, RZ ;  /* 0x0000001100027c10 */ /* 0x000fe2000ff3e0ff */
[----:B------:R-:W-:Y:S02]  /*1cd0*/  UIADD3 UR4, -UR5, UR11, UR20 ;  /* 0x0000000b05047290 */ /* 0x000fe4000fffe114 */
[----:B------:R-:W-:Y:S01]  /*1ce0*/  UIMAD.WIDE UR12, UR12, UR22, UR8 ;  /* 0x000000160c0c72a5 */ /* 0x000fe2000f8e0208 */
[----:B------:R-:W-:Y:S01]  /*1cf0*/  IADD3.X R7, R18, UR29, RZ, P1, !PT ;  /* 0x0000001d12077c10 */ /* 0x000fe20008ffe4ff */
[----:B------:R-:W-:Y:S01]  /*1d00*/  IMAD.WIDE.U32 R4, R2, c[0x0][0x190], R238 ;  /* 0x0000640002047a25 */ /* 0x000fe200078e00ee */
[----:B------:R1:W2:Y:S01]  /*1d10*/  R2UR UR8, R8 ;  /* 0x00000000080873c2 */ /* 0x0002a200000e0000 */
[----:B------:R-:W-:-:S02]  /*1d20*/  UIADD3 UR10, UR17, UR15, URZ ;  /* 0x0000000f110a7290 */ /* 0x000fc4000fffe03f */
[----:B------:R-:W-:Y:S01]  /*1d30*/  IMAD R7, R7, c[0x0][0x190], RZ ;  /* 0x0000640007077a24 */ /* 0x000fe200078e02ff */
[----:B------:R-:W-:Y:S01]  /*1d40*/  IADD3 R6, P1, R4, UR32, RZ ;  /* 0x0000002004067c10 */ /* 0x000fe2000ff3e0ff */
[----:B------:R-:W-:Y:S02]  /*1d50*/  ULDC UR32, c[0x0][0x2e8] ;  /* 0x0000ba0000207ab9 */ /* 0x000fe40000000800 */
[----:B------:R-:W-:Y:S01]  /*1d60*/  IMAD R2, R2, c[0x0][0x194], R7 ;  /* 0x0000650002027a24 */ /* 0x000fe200078e0207 */
[----:B------:R-:W-:Y:S01]  /*1d70*/  UIADD3 UR4, UR4, -UR32, URZ ;  /* 0x8000002004047290 */ /* 0x000fe2000fffe03f */
[----:B------:R3:W4:Y:S01]  /*1d80*/  R2UR UR9, R10 ;  /* 0x000000000a0973c2 */ /* 0x00072200000e0000 */
[----:B------:R-:W-:Y:S02]  /*1d90*/  UMOV UR29, UR13 ;  /* 0x0000000d001d7c82 */ /* 0x000fe40008000000 */
[----:B------:R-:W-:Y:S01]  /*1da0*/  IADD3.X R7, R5, UR30, R2, P1, !PT ;  /* 0x0000001e05077c10 */ /* 0x000fe20008ffe402 */
[----:B------:R-:W-:Y:S01]  /*1db0*/  USHF.R.S32.HI UR32, URZ, 0x1f, UR4 ;  /* 0x0000001f3f207899 */ /* 0x000fe20008011404 */
[----:B------:R-:W-:Y:S01]  /*1dc0*/  IADD3 R4, P1, R238, UR25, RZ ;  /* 0x00000019ee047c10 */ /* 0x000fe2000ff3e0ff */
[----:B------:R-:W-:-:S02]  /*1dd0*/  UMOV UR30, UR12 ;  /* 0x0000000c001e7c82 */ /* 0x000fc40008000000 */
[----:B------:R-:W-:Y:S01]  /*1de0*/  ULEA.HI UR32, UR32, UR4, URZ, 0x7 ;  /* 0x0000000420207291 */ /* 0x000fe2000f8f383f */
[----:B------:R-:W-:Y:S01]  /*1df0*/  IADD3.X R5, R239, UR28, RZ, P1, !PT ;  /* 0x0000001cef057c10 */ /* 0x000fe20008ffe4ff */
[----:B------:R-:W-:Y:S02]  /*1e00*/  ULDC.64 UR12, c[0x0][0x200] ;  /* 0x00008000000c7ab9 */ /* 0x000fe40000000a00 */
[----:B------:R-:W-:Y:S01]  /*1e10*/  USHF.R.S32.HI UR32, URZ, 0x7, UR32 ;  /* 0x000000073f207899 */ /* 0x000fe20008011420 */
[----:B-1----:R-:W-:Y:S01]  /*1e20*/  LEA.HI R8, R20, R19, RZ, 0x5 ;  /* 0x0000001314087211 */ /* 0x002fe200078f28ff */
[----:B------:R-:W-:Y:S02]  /*1e30*/  IMAD.WIDE.U32 R4, R9, c[0x0][0x370], R4 ;  /* 0x0000dc0009047a25 */ /* 0x000fe400078e0004 */
[----:B------:R-:W-:Y:S01]  /*1e40*/  UISETP.LT.AND UP1, UPT, URZ, UR32, UPT ;  /* 0x000000203f00728c */ /* 0x000fe2000bf21270 */
[----:B------:R-:W-:Y:S01]  /*1e50*/  LOP3.LUT R2, R8, 0xffffffe0, RZ, 0xc0, !PT ;  /* 0xffffffe008027812 */ /* 0x000fe200078ec0ff */
[----:B------:R-:W-:Y:S01]  /*1e60*/  UIMAD.WIDE UR12, UR10, UR22, UR12 ;  /* 0x000000160a0c72a5 */ /* 0x000fe2000f8e020c */
[----:B------:R-:W-:Y:S01]  /*1e70*/  SHF.R.S32.HI R8, RZ, 0x5, R8 ;  /* 0x00000005ff087819 */ /* 0x000fe20000011408 */
[----:B------:R-:W-:Y:S01]  /*1e80*/  USEL UR32, URZ, UR32, !UP1 ;  /* 0x000000203f207287 */ /* 0x000fe2000c800000 */
[----:B------:R-:W-:Y:S01]  /*1e90*/  IADD3 R5, R5, UR7, RZ ;  /* 0x0000000705057c10 */ /* 0x000fe2000fffe0ff */
[----:B------:R-:W-:Y:S01]  /*1ea0*/  IMAD.IADD R14, R19, 0x1, -R2 ;  /* 0x00000001130e7824 */ /* 0x000fe200078e0a02 */
[----:B------:R-:W-:-:S02]  /*1eb0*/  UIADD3 UR7, UR31, -0x1, URZ ;  /* 0xffffffff1f077890 */ /* 0x000fc4000fffe03f */
[----:B------:R-:W-:Y:S01]  /*1ec0*/  UISETP.GT.AND UP1, UPT, UR31, UR32, UPT ;  /* 0x000000201f00728c */ /* 0x000fe2000bf24270 */
[----:B------:R-:W-:-:S05]  /*1ed0*/  IMAD R2, R8, UR51, R14 ;  /* 0x0000003308027c24 */ /* 0x000fca000f8e020e */
        /* <DEDUP_REMOVED lines=37> */
.L_x_2292:
        /* <DEDUP_REMOVED lines=11> */
[----:B------:R-:W-:-:S04]  /*21e0*/  UIMAD.WIDE.U32 UR10, UR35, UR10, URZ ;  /* 0x0000000a230a72a5 */ /* 0x000fc8000f8e003f */
[----:B------:R-:W-:Y:S02]  /*21f0*/  UIADD3 UR11, UR11, UR4, URZ ;  /* 0x000000040b0b7290 */ /* 0x000fe4000fffe03f */
[----:B------:R-:W-:Y:S02]  /*2200*/  UIMAD UR4, UR33, UR12, URZ ;  /* 0x0000000c210472a4 */ /* 0x000fe4000f8e023f */
[----:B------:R-:W-:Y:S02]  /*2210*/  UIMAD.WIDE.U32 UR10, UR39, UR12, UR10 ;  /* 0x0000000c270a72a5 */ /* 0x000fe4000f8e000a */
[----:B------:R-:W-:-:S04]  /*2220*/  UIMAD UR4, UR39, UR13, UR4 ;  /* 0x0000000d270472a4 */ /* 0x000fc8000f8e0204 */
[----:B------:R-:W-:Y:S02]  /*2230*/  UIADD3 UR13, UR11, UR4, URZ ;  /* 0x000000040b0d7290 */ /* 0x000fe4000fffe03f */
[----:B------:R-:W-:Y:S02]  /*2240*/  UMOV UR7, UR10 ;  /* 0x0000000a00077c82 */ /* 0x000fe40008000000 */
.L_x_2293:
        /* <DEDUP_REMOVED lines=29> */
.L_x_2295:
[----:B------:R-:W-:Y:S05]  /*2420*/  BSYNC B0 ;  /* 0x0000000000007941 */ /* 0x000fea0003800000 */
.L_x_2294:
        /* <DEDUP_REMOVED lines=15> */
.L_x_2297:
[----:B------:R-:W-:Y:S05]  /*2520*/  BSYNC B0 ;  /* 0x0000000000007941 */ /* 0x000fea0003800000 */
.L_x_2296:
        /* <DEDUP_REMOVED lines=15> */
.L_x_2299:
[----:B------:R-:W-:Y:S05]  /*2620*/  BSYNC B0 ;  /* 0x0000000000007941 */ /* 0x000fea0003800000 */
.L_x_2298:
        /* <DEDUP_REMOVED lines=14> */
.L_x_2301:
[----:B------:R-:W-:Y:S05]  /*2710*/  BSYNC B0 ;  /* 0x0000000000007941 */ /* 0x000fea0003800000 */
.L_x_2300:
        /* <DEDUP_REMOVED lines=25> */
.L_x_2303:
[----:B------:R-:W-:Y:S05]  /*28b0*/  BSYNC B0 ;  /* 0x0000000000007941 */ /* 0x000fea0003800000 */
.L_x_2302:
        /* <DEDUP_REMOVED lines=13> */
.L_x_2305:
[----:B------:R-:W-:Y:S05]  /*2990*/  BSYNC B0 ;  /* 0x0000000000007941 */ /* 0x000fea0003800000 */
.L_x_2304:
        /* <DEDUP_REMOVED lines=13> */
.L_x_2307:
[----:B------:R-:W-:Y:S05]  /*2a70*/  BSYNC B0 ;  /* 0x0000000000007941 */ /* 0x000fea0003800000 */
.L_x_2306:
        /* <DEDUP_REMOVED lines=12> */
.L_x_2291:
[----:B------:R-:W2:Y:S01]  /*2b40*/  LDL R7, [R1+0x4] ;  /* 0x0000040001077983 */ /* 0x000ea20000100800 */
        /* <DEDUP_REMOVED lines=21> */
.L_x_2310:
[----:B------:R-:W-:Y:S05]  /*2ca0*/  BSYNC B0 ;  /* 0x0000000000007941 */ /* 0x000fea0003800000 */
.L_x_2309:
        /* <DEDUP_REMOVED lines=16> */
.L_x_2312:
[----:B------:R-:W-:Y:S05]  /*2db0*/  BSYNC B0 ;  /* 0x0000000000007941 */ /* 0x000fea0003800000 */
.L_x_2311:
        /* <DEDUP_REMOVED lines=16> */
.L_x_2314:
[----:B------:R-:W-:Y:S05]  /*2ec0*/  BSYNC B0 ;  /* 0x0000000000007941 */ /* 0x000fea0003800000 */
.L_x_2313:
        /* <DEDUP_REMOVED lines=19> */
.L_x_2316:
[----:B------:R-:W-:Y:S05]  /*3000*/  BSYNC B0 ;  /* 0x0000000000007941 */ /* 0x000fea0003800000 */
.L_x_2315:
        /* <DEDUP_REMOVED lines=22> */
.L_x_2318:
[----:B------:R-:W-:Y:S05]  /*3170*/  BSYNC B0 ;  /* 0x0000000000007941 */ /* 0x000fea0003800000 */
.L_x_2317:
        /* <DEDUP_REMOVED lines=20> */
.L_x_2320:
[----:B------:R-:W-:Y:S05]  /*32c0*/  BSYNC B0 ;  /* 0x0000000000007941 */ /* 0x000fea0003800000 */
.L_x_2319:
        /* <DEDUP_REMOVED lines=20> */
.L_x_2322:
[----:B------:R-:W-:Y:S05]  /*3410*/  BSYNC B0 ;  /* 0x0000000000007941 */ /* 0x000fea0003800000 */
.L_x_2321:
        /* <DEDUP_REMOVED lines=23> */
.L_x_2324:
[----:B------:R-:W-:Y:S05]  /*3590*/  BSYNC B0 ;  /* 0x0000000000007941 */ /* 0x000fea0003800000 */
.L_x_2323:
        /* <DEDUP_REMOVED lines=51> */
.L_x_2326:
[----:B-1----:R-:W-:Y:S05]  /*38d0*/  BSYNC B0 ;  /* 0x0000000000007941 */ /* 0x002fea0003800000 */
.L_x_2325:
        /* <DEDUP_REMOVED lines=21> */
.L_x_2328:
[----:B------:R-:W-:Y:S05]  /*3a30*/  BSYNC B0 ;  /* 0x0000000000007941 */ /* 0x000fea0003800000 */
.L_x_2327:
        /* <DEDUP_REMOVED lines=21> */
.L_x_2330:
[----:B------:R-:W-:Y:S05]  /*3b90*/  BSYNC B0 ;  /* 0x0000000000007941 */ /* 0x000fea0003800000 */
.L_x_2329:
        /* <DEDUP_REMOVED lines=21> */
.L_x_2332:
[----:B------:R-:W-:Y:S05]  /*3cf0*/  BSYNC B0 ;  /* 0x0000000000007941 */ /* 0x000fea0003800000 */
.L_x_2331:
        /* <DEDUP_REMOVED lines=29> */
.L_x_2334:
[----:B------:R-:W-:Y:S05]  /*3ed0*/  BSYNC B0 ;  /* 0x0000000000007941 */ /* 0x000fea0003800000 */
.L_x_2333:
        /* <DEDUP_REMOVED lines=20> */
.L_x_2336:
[----:B------:R-:W-:Y:S05]  /*4020*/  BSYNC B0 ;  /* 0x0000000000007941 */ /* 0x000fea0003800000 */
.L_x_2335:
        /* <DEDUP_REMOVED lines=20> */
.L_x_2338:
[----:B------:R-:W-:Y:S05]  /*4170*/  BSYNC B0 ;  /* 0x0000000000007941 */ /* 0x000fea0003800000 */
.L_x_2337:
        /* <DEDUP_REMOVED lines=19> */
.L_x_2340:
[----:B------:R-:W-:Y:S05]  /*42b0*/  BSYNC B0 ;  /* 0x0000000000007941 */ /* 0x000fea0003800000 */
.L_x_2339:
[----:B------:R-:W-:Y:S01]  /*42c0*/  ULDC.64 UR16, c[0x0][0x318] ;  /* 0x0000c60000107ab9 */ /* 0x000fe20000000a00 */
[----:B------:R-:W1:Y:S01]  /*42d0*/  S2R R0, SR_TID.X ;  /* 0x0000000000007919 */ /* 0x000e620000002100 */
[----:B------:R-:W-:Y:S02]  /*42e0*/  UISETP.NE.U32.AND UP1, UPT, URZ, UR16, UPT ;  /* 0x000000103f00728c */ /* 0x000fe4000bf25070 */
[----:B------:R-:W-:Y:S02]  /*42f0*/  USHF.R.S32.HI UR10, URZ, 0x1f, UR40 ;  /* 0x0000001f3f0a7899 */ /* 0x000fe40008011428 */
[----:B------:R-:W-:Y:S01]  /*4300*/  ULDC.64 UR18, c[0x0][0x320] ;  /* 0x0000c80000127ab9 */ /* 0x000fe20000000a00 */
[----:B--2---:R-:W-:Y:S01]  /*4310*/  IMAD.MOV.U32 R8, RZ, RZ, c[0x0][0x308] ;  /* 0x0000c200ff087624 */ /* 0x004fe200078e00ff */
[----:B------:R-:W-:Y:S01]  /*4320*/  UISETP.NE.AND.EX UP1, UPT, URZ, UR17, UPT, UP1 ;  /* 0x000000113f00728c */ /* 0x000fe2000bf25310 */
[----:B------:R-:W-:Y:S01]  /*4330*/  IMAD.MOV.U32 R9, RZ, RZ, c[0x0][0x30c] ;  /* 0x0000c300ff097624 */ /* 0x000fe200078e00ff */
[----:B------:R-:W0:Y:S04]  /*4340*/  LDGDEPBAR ;  /* 0x00000000000079af */ /* 0x000e280000000000 */
[----:B------:R-:W-:-:S05]  /*4350*/  PLOP3.LUT P0, PT, PT, PT, UP1, 0x80, 0x0 ;  /* 0x000000000000781c */ /* 0x000fca0003f0f018 */
[----:B------:R-:W-:Y:S02]  /*4360*/  @UP1 UIMAD UR4, UR33, UR18, URZ ;  /* 0x00000012210412a4 */ /* 0x000fe4000f8e023f */
[----:B------:R-:W-:Y:S02]  /*4370*/  @UP1 UMOV UR14, UR40 ;  /* 0x00000028000e1c82 */ /* 0x000fe40008000000 */
[----:B------:R-:W-:Y:S02]  /*4380*/  @UP1 UMOV UR15, UR10 ;  /* 0x0000000a000f1c82 */ /* 0x000fe40008000000 */
[----:B------:R-:W-:Y:S01]  /*4390*/  @UP1 UIMAD.WIDE.U32 UR14, UR39, UR18, UR14 ;  /* 0x00000012270e12a5 */ /* 0x000fe2000f8e000e */
[----:B-1----:R-:W-:Y:S01]  /*43a0*/  IMAD.SHL.U32 R0, R0, 0x2, RZ ;  /* 0x0000000200007824 */ /* 0x002fe200078e00ff */
[----:B------:R-:W-:Y:S02]  /*43b0*/  @UP1 UIMAD UR19, UR39, UR19, UR4 ;  /* 0x00000013271312a4 */ /* 0x000fe4000f8e0204 */
[----:B------:R-:W-:-:S02]  /*43c0*/  @UP1 ULEA UR16, UP0, UR14, UR16, 0x2 ;  /* 0x000000100e101291 */ /* 0x000fc4000f80103f */
[----:B------:R-:W-:Y:S01]  /*43d0*/  @UP1 UIADD3 UR19, UR15, UR19, URZ ;  /* 0x000000130f131290 */ /* 0x000fe2000fffe03f */
[----:B------:R-:W-:-:S03]  /*43e0*/  LOP3.LUT R0, R0, 0x6, RZ, 0xc0, !PT ;  /* 0x0000000600007812 */ /* 0x000fc600078ec0ff */
[----:B------:R-:W-:Y:S01]  /*43f0*/  @UP1 ULEA.HI.X UR17, UR14, UR17, UR19, 0x2, UP0 ;  /* 0x000000110e111291 */ /* 0x000fe200080f1413 */
[----:B------:R-:W-:Y:S02]  /*4400*/  IMAD.U32 R4, RZ, RZ, UR16 ;  /* 0x00000010ff047e24 */ /* 0x000fe4000f8e00ff */
[----:B------:R-:W-:-:S03]  /*4410*/  IMAD R0, R250, 0x40, R0 ;  /* 0x00000040fa007824 */ /* 0x000fc600078e0200 */
[----:B------:R-:W-:Y:S02]  /*4420*/  IMAD.U32 R5, RZ, RZ, UR17 ;  /* 0x00000011ff057e24 */ /* 0x000fe4000f8e00ff */
[----:B------:R-:W-:-:S03]  /*4430*/  IADD3 R7, R243, -UR20, -R0 ;  /* 0x80000014f3077c10 */ /* 0x000fc6000fffe800 */
[----:B------:R-:W2:Y:S01]  /*4440*/  @P0 LDG.E R4, [R4.64] ;  /* 0x0000002404040981 */ /* 0x000ea2000c1e1900 */
[----:B------:R-:W2:Y:S01]  /*4450*/  @P0 MUFU.RCP R0, c[0x0][0x238] ;  /* 0x00008e0000000b08 */ /* 0x000ea20000001000 */
[----:B------:R-:W-:Y:S02]  /*4460*/  IMAD.U32 R6, RZ, RZ, UR5 ;  /* 0x00000005ff067e24 */ /* 0x000fe4000f8e00ff */
[----:B------:R-:W-:Y:S02]  /*4470*/  IMAD.MOV.U32 R165, RZ, RZ, 0x20 ;  /* 0x00000020ffa57424 */ /* 0x000fe400078e00ff */
[----:B------:R-:W-:Y:S02]  /*4480*/  IMAD.MOV.U32 R157, RZ, RZ, 0x40 ;  /* 0x00000040ff9d7424 */ /* 0x000fe400078e00ff */
[----:B------:R-:W-:Y:S01]  /*4490*/  IMAD.MOV.U32 R252, RZ, RZ, 0x40 ;  /* 0x00000040fffc7424 */ /* 0x000fe200078e00ff */
        /* <DEDUP_REMOVED lines=33> */
[----:B------:R-:W-:Y:S01]  /*46b0*/  UMOV UR4, URZ ;  /* 0x0000003f00047c82 */ /* 0x000fe20008000000 */
[----:B--2---:R-:W-:-:S04]  /*46c0*/  @P0 FMUL.FTZ R4, R4, R0 ;  /* 0x0000000004040220 */ /* 0x004fc80000410000 */
[----:B------:R1:W2:Y:S02]  /*46d0*/  @P0 R2UR UR10, R4 ;  /* 0x00000000040a03c2 */ /* 0x0002a400000e0000 */
[----:B-1-3--:R1:W3:Y:S01]  /*46e0*/  LDG.E.64 R4, [R8.64+0x8] ;  /* 0x0000082408047981 */ /* 0x00a2e2000c1e1b00 */
[----:B------:R-:W-:Y:S01]  /*46f0*/  LEA.HI R0, R20, R19, RZ, 0x4 ;  /* 0x0000001314007211 */ /* 0x000fe200078f20ff */
[----:B--2---:R-:W-:Y:S02]  /*4700*/  @UP1 UMOV UR4, UR10 ;  /* 0x0000000a00041c82 */ /* 0x004fe40008000000 */
[----:B-1----:R-:W2:Y:S01]  /*4710*/  LDG.E.64 R8, [R8.64] ;  /* 0x0000002408087981 */ /* 0x002ea2000c1e1b00 */
[----:B------:R-:W-:-:S05]  /*4720*/  LOP3.LUT R0, R0, 0xfffffff0, RZ, 0xc0, !PT ;  /* 0xfffffff000007812 */ /* 0x000fca00078ec0ff */
[----:B------:R-:W-:Y:S01]  /*4730*/  IMAD.IADD R0, R19, 0x1, -R0 ;  /* 0x0000000113007824 */ /* 0x000fe200078e0a00 */
[----:B------:R-:W-:-:S04]  /*4740*/  IADD3 R6, R6, -UR11, R7 ;  /* 0x8000000b06067c10 */ /* 0x000fc8000fffe007 */
[----:B----4-:R-:W-:-:S04]  /*4750*/  SHF.R.S32.HI R2, RZ, 0x1f, R0 ;  /* 0x0000001fff027819 */ /* 0x010fc80000011400 */
[----:B------:R-:W-:Y:S01]  /*4760*/  LEA.HI R2, R2, R0, RZ, 0x3 ;  /* 0x0000000002027211 */ /* 0x000fe200078f18ff */
[----:B------:R1:W-:Y:S03]  /*4770*/  STL [R1], R6 ;  /* 0x0000000601007387 */ /* 0x0003e60000100800 */
[----:B------:R-:W-:-:S05]  /*4780*/  LOP3.LUT R2, R2, 0xfffffff8, RZ, 0xc0, !PT ;  /* 0xfffffff802027812 */ /* 0x000fca00078ec0ff */
[----:B------:R-:W-:Y:S01]  /*4790*/  IMAD.IADD R0, R0, 0x1, -R2 ;  /* 0x0000000100007824 */ /* 0x000fe200078e0a02 */
[----:B------:R-:W-:-:S04]  /*47a0*/  SHF.R.S32.HI R2, RZ, 0x1f, R14 ;  /* 0x0000001fff027819 */ /* 0x000fc8000001140e */
[C---:B------:R-:W-:Y:S02]  /*47b0*/  LOP3.LUT P0, RZ, R0.reuse, 0x2, RZ, 0xc0, !PT ;  /* 0x0000000200ff7812 */ /* 0x040fe4000780c0ff */
[----:B------:R-:W-:Y:S02]  /*47c0*/  LOP3.LUT P4, RZ, R0, 0x4, RZ, 0xc0, !PT ;  /* 0x0000000400ff7812 */ /* 0x000fe4000788c0ff */
[----:B------:R-:W-:Y:S02]  /*47d0*/  IADD3 R0, R166, 0x2000, RZ ;  /* 0x00002000a6007810 */ /* 0x000fe40007ffe0ff */
[----:B------:R-:W-:Y:S02]  /*47e0*/  SEL R165, R165, 0xffffffe0, !P0 ;  /* 0xffffffe0a5a57807 */ /* 0x000fe40004000000 */
[----:B------:R-:W-:Y:S02]  /*47f0*/  SEL R0, R0, R166, !P1 ;  /* 0x000000a600007207 */ /* 0x000fe40004800000 */
[----:B------:R-:W-:Y:S01]  /*4800*/  SEL R157, R157, 0xffffffc0, !P4 ;  /* 0xffffffc09d9d7807 */ /* 0x000fe20006000000 */
[----:B------:R-:W-:Y:S01]  /*4810*/  IMAD.IADD R164, R158, 0x1, R165 ;  /* 0x000000019ea47824 */ /* 0x000fe200078e02a5 */
[----:B------:R-:W-:Y:S01]  /*4820*/  SEL R252, R252, 0xffffffc0, !P4 ;  /* 0xffffffc0fcfc7807 */ /* 0x000fe20006000000 */
[----:B------:R-:W-:Y:S01]  /*4830*/  IMAD.SHL.U32 R156, R0, 0x2, RZ ;  /* 0x00000002009c7824 */ /* 0x000fe200078e00ff */
[----:B------:R-:W-:Y:S01]  /*4840*/  ULDC UR27, c[0x0][0x2e4] ;  /* 0x0000b900001b7ab9 */ /* 0x000fe20000000800 */
[----:B---3--:R-:W-:-:S04]  /*4850*/  IADD3 R251, P3, P2, R4, UR45, R14 ;  /* 0x0000002d04fb7c10 */ /* 0x008fc8000fa7e00e */
[----:B------:R-:W-:Y:S02]  /*4860*/  IADD3.X R4, R5, UR53, R2, P3, P2 ;  /* 0x0000003505047c10 */ /* 0x000fe40009fe4402 */
[----:B------:R-:W-:Y:S01]  /*4870*/  IADD3 R2, R167, 0x2000, RZ ;  /* 0x00002000a7027810 */ /* 0x000fe20007ffe0ff */
[----:B--2---:R-:W2:Y:S08]  /*4880*/  R2UR UR17, R8 ;  /* 0x00000000081173c2 */ /* 0x004eb000000e0000 */
[----:B------:R-:W3:Y:S01]  /*4890*/  R2UR UR31, R9 ;  /* 0x00000000091f73c2 */ /* 0x000ee200000e0000 */
[----:B------:R-:W-:-:S05]  /*48a0*/  SEL R2, R2, R167, !P1 ;  /* 0x000000a702027207 */ /* 0x000fca0004800000 */
[----:B------:R-:W-:Y:S01]  /*48b0*/  IMAD.SHL.U32 R163, R2, 0x2, RZ ;  /* 0x0000000202a37824 */ /* 0x000fe200078e00ff */
[----:B--2---:R-:W-:Y:S01]  /*48c0*/  LOP3.LUT R249, R4, UR17, RZ, 0x3c, !PT ;  /* 0x0000001104f97c12 */ /* 0x004fe2000f8e3cff */
[----:B------:R-:W-:Y:S02]  /*48d0*/  UIADD3 UR26, UR17, -0x61c88647, URZ ;  /* 0x9e3779b9111a7890 */ /* 0x000fe4000fffe03f */
[----:B------:R-:W-:Y:S02]  /*48e0*/  UIADD3 UR25, UR17, 0x3c6ef372, URZ ;  /* 0x3c6ef37211197890 */ /* 0x000fe4000fffe03f */
[----:B------:R-:W-:Y:S02]  /*48f0*/  UIADD3 UR23, UR17, -0x255992d5, URZ ;  /* 0xdaa66d2b11177890 */ /* 0x000fe4000fffe03f */
[----:B------:R-:W-:Y:S02]  /*4900*/  UIADD3 UR21, UR17, 0x78dde6e4, URZ ;  /* 0x78dde6e411157890 */ /* 0x000fe4000fffe03f */
[----:B------:R-:W-:-:S02]  /*4910*/  UIADD3 UR19, UR17, 0x1715609d, URZ ;  /* 0x1715609d11137890 */ /* 0x000fc4000fffe03f */
[----:B------:R-:W-:Y:S02]  /*4920*/  UIADD3 UR17, UR17, -0x4ab325aa, URZ ;  /* 0xb54cda5611117890 */ /* 0x000fe4000fffe03f */
[----:B---3--:R-:W-:Y:S02]  /*4930*/  UIADD3 UR33, UR31, -0x4498517b, URZ ;  /* 0xbb67ae851f217890 */ /* 0x008fe4000fffe03f */
[----:B------:R-:W-:Y:S02]  /*4940*/  UIADD3 UR24, UR31, 0x76cf5d0a, URZ ;  /* 0x76cf5d0a1f187890 */ /* 0x000fe4000fffe03f */
[----:B------:R-:W-:Y:S02]  /*4950*/  UIADD3 UR22, UR31, 0x32370b8f, URZ ;  /* 0x32370b8f1f167890 */ /* 0x000fe4000fffe03f */
[----:B------:R-:W-:Y:S02]  /*4960*/  UIADD3 UR20, UR31, -0x126145ec, URZ ;  /* 0xed9eba141f147890 */ /* 0x000fe4000fffe03f */
[----:B------:R-:W-:-:S02]  /*4970*/  UIADD3 UR18, UR31, -0x56f99767, URZ ;  /* 0xa90668991f127890 */ /* 0x000fc4000fffe03f */
[----:B-1----:R-:W-:Y:S02]  /*4980*/  UIADD3 UR16, UR31, 0x646e171e, URZ ;  /* 0x646e171e1f107890 */ /* 0x002fe4000fffe03f */
.L_x_2345:
[----:B------:R-:W2:Y:S01]  /*4990*/  LDL R2, [R1] ;  /* 0x0000000001027983 */ /* 0x000ea20000100800 */
[----:B------:R-:W-:Y:S01]  /*49a0*/  IMAD.IADD R0, R163, 0x1, R165 ;  /* 0x00000001a3007824 */ /* 0x000fe200078e02a5 */
[----:B------:R-:W-:Y:S02]  /*49b0*/  USHF.L.U32 UR14, UR34, 0x7, URZ ;  /* 0x00000007220e7899 */ /* 0x000fe4000800063f */
[----:B------:R-:W0:Y:S02]  /*49c0*/  LDGDEPBAR ;  /* 0x00000000000079af */ /* 0x000e240000000000 */
[----:B------:R-:W-:Y:S04]  /*49d0*/  UIADD3 UR28, UR14, UR11, URZ ;  /* 0x0000000b0e1c7290 */ /* 0x000fe8000fffe03f */
[----:B------:R-:W-:Y:S04]  /*49e0*/  UIADD3 UR10, -UR5, 0x80, UR28 ;  /* 0x00000080050a7890 */ /* 0x000fe8000fffe11c */
[----:B------:R-:W-:Y:S02]  /*49f0*/  UIADD3 UR15, UR10, -UR44, URZ ;  /* 0x8000002c0a0f7290 */ /* 0x000fe4000fffe03f */
[----:B------:R-:W-:Y:S04]  /*4a00*/  USHF.L.U32 UR10, UR7, 0x7, URZ ;  /* 0x00000007070a7899 */ /* 0x000fe8000800063f */
[----:B------:R-:W-:Y:S03]  /*4a10*/  UISETP.GE.AND UP0, UPT, UR10, UR15, UPT ;  /* 0x0000000f0a00728c */ /* 0x000fe6000bf06270 */
[----:B------:R-:W-:Y:S01]  /*4a20*/  ULDC UR15, c[0x0][0x2e4] ;  /* 0x0000b900000f7ab9 */ /* 0x000fe20000000800 */
[----:B--2---:R-:W-:Y:S01]  /*4a30*/  IADD3 R2, R2, UR10, RZ ;  /* 0x0000000a02027c10 */ /* 0x004fe2000fffe0ff */
[----:B------:R-:W-:Y:S04]  /*4a40*/  DEPBAR.LE SB0, 0x0 ;  /* 0x000080000000791a */ /* 0x000fe80000000000 */
[----:B------:R-:W-:Y:S01]  /*4a50*/  BAR.SYNC.DEFER_BLOCKING 0x0 ;  /* 0x0000000000007b1d */ /* 0x000fe20000010000 */
[C---:B------:R-:W-:Y:S02]  /*4a60*/  IADD3 R168, R2.reuse, 0x8, RZ ;  /* 0x0000000802a87810 */ /* 0x040fe40007ffe0ff */
[----:B------:R-:W-:Y:S02]  /*4a70*/  IADD3 R170, R2, 0x7, RZ ;  /* 0x0000000702aa7810 */ /* 0x000fe40007ffe0ff */
[----:B------:R-:W-:Y:S02]  /*4a80*/  ISETP.GE.AND P1, PT, R168, RZ, PT ;  /* 0x000000ffa800720c */ /* 0x000fe40003f26270 */
[C---:B------:R-:W-:Y:S02]  /*4a90*/  IADD3 R169, R2.reuse, 0x47, RZ ;  /* 0x0000004702a97810 */ /* 0x040fe40007ffe0ff */
[C---:B------:R-:W-:Y:S02]  /*4aa0*/  IADD3 R175, R2.reuse, 0x40, RZ ;  /* 0x0000004002af7810 */ /* 0x040fe40007ffe0ff */
[C---:B------:R-:W-:Y:S02]  /*4ab0*/  IADD3 R176, R2.reuse, 0x2f, RZ ;  /* 0x0000002f02b07810 */ /* 0x040fe40007ffe0ff */
[----:B------:R-:W-:Y:S04]  /*4ac0*/  IADD3 R174, R2, 0x48, RZ ;  /* 0x0000004802ae7810 */ /* 0x000fe80007ffe0ff */
[----:B------:R-:W-:Y:S02]  /*4ad0*/  ISETP.GE.AND P2, PT, R174, RZ, PT ;  /* 0x000000ffae00720c */ /* 0x000fe40003f46270 */
[C---:B------:R-:W-:Y:S02]  /*4ae0*/  @!P1 IADD3 R168, -R2.reuse, -0x8, RZ ;  /* 0xfffffff802a89810 */ /* 0x040fe40007ffe1ff */
[----:B------:R-:W-:Y:S01]  /*4af0*/  ISETP.GE.AND P1, PT, R169, RZ, PT ;  /* 0x000000ffa900720c */ /* 0x000fe20003f26270 */
[----:B------:R-:W-:Y:S01]  /*4b00*/  LDSM.16.M88.4 R64, [R163] ;  /* 0x00000000a340783b */ /* 0x000fe20000000200 */
[----:B------:R-:W-:Y:S07]  /*4b10*/  I2F R195, R168 ;  /* 0x000000a800c37306 */ /* 0x000fee0000201400 */
[C---:B------:R-:W-:Y:S01]  /*4b20*/  @!P2 IADD3 R174, -R2.reuse, -0x48, RZ ;  /* 0xffffffb802aea810 */ /* 0x040fe20007ffe1ff */
[----:B------:R-:W1:Y:S03]  /*4b30*/  LDSM.16.M88.4 R16, [R159+0xc000] ;  /* 0x00c000009f10783b */ /* 0x000e660000000200 */
[C---:B------:R-:W-:Y:S01]  /*4b40*/  @!P1 IADD3 R169, -R2.reuse, -0x47, RZ ;  /* 0xffffffb902a99810 */ /* 0x040fe20007ffe1ff */
[----:B------:R2:W-:Y:S04]  /*4b50*/  I2F R196, R174 ;  /* 0x000000ae00c47306 */ /* 0x0005e80000201400 */
[----:B------:R-:W3:Y:S06]  /*4b60*/  LDSM.16.M88.4 R60, [R163+0x2000] ;  /* 0x00200000a33c783b */ /* 0x000eec0000000200 */
[----:B------:R-:W-:Y:S02]  /*4b70*/  I2F R197, R169 ;  /* 0x000000a900c57306 */ /* 0x000fe40000201400 */
[----:B------:R-:W4:Y:S08]  /*4b80*/  LDSM.16.M88.4 R32, [R159+0xc800] ;  /* 0x00c800009f20783b */ /* 0x000f300000000200 */
[----:B------:R-:W4:Y:S01]  /*4b90*/  LDSM.16.M88.4 R48, [R159+0xd000] ;  /* 0x00d000009f30783b */ /* 0x000f220000000200 */
[C---:B--2---:R-:W-:Y:S07]  /*4ba0*/  IADD3 R174, R2.reuse, 0x28, RZ ;  /* 0x0000002802ae7810 */ /* 0x044fee0007ffe0ff */
[----:B------:R-:W2:Y:S01]  /*4bb0*/  LDSM.16.M88.4 R132, [R159+0xd800] ;  /* 0x00d800009f84783b */ /* 0x000ea20000000200 */
[-C--:B-1----:R-:W-:Y:S07]  /*4bc0*/  HMMA.16816.F32 R4, R64, R16.reuse, RZ ;  /* 0x000000104004723c */ /* 0x082fee00000018ff */
[----:B------:R-:W-:Y:S01]  /*4bd0*/  LDSM.16.M88.4 R136, [R0] ;  /* 0x000000000088783b */ /* 0x000fe20000000200 */
[C---:B---3--:R-:W-:Y:S07]  /*4be0*/  HMMA.16816.F32 R8, R60.reuse, R16, RZ ;  /* 0x000000103c08723c */ /* 0x048fee00000018ff */
[----:B------:R-:W1:Y:S01]  /*4bf0*/  LDSM.16.M88.4 R140, [R162+0xc000] ;  /* 0x00c00000a28c783b */ /* 0x000e620000000200 */
[-C--:B------:R-:W-:Y:S07]  /*4c00*/  HMMA.16816.F32 R12, R60, R18.reuse, RZ ;  /* 0x000000123c0c723c */ /* 0x080fee00000018ff */
[----:B------:R-:W3:Y:S01]  /*4c10*/  LDSM.16.M88.4 R144, [R0+0x2000] ;  /* 0x002000000090783b */ /* 0x000ee20000000200 */
[C---:B------:R-:W-:Y:S07]  /*4c20*/  HMMA.16816.F32 R16, R64.reuse, R18, RZ ;  /* 0x000000124010723c */ /* 0x040fee00000018ff */
[----:B------:R-:W1:Y:S01]  /*4c30*/  LDSM.16.M88.4 R148, [R162+0xc800] ;  /* 0x00c80000a294783b */ /* 0x000e620000000200 */
[-C--:B----4-:R-:W-:Y:S07]  /*4c40*/  HMMA.16816.F32 R20, R64, R32.reuse, RZ ;  /* 0x000000204014723c */ /* 0x090fee00000018ff */
[----:B------:R-:W4:Y:S01]  /*4c50*/  LDSM.16.M88.4 R152, [R162+0xd000] ;  /* 0x00d00000a298783b */ /* 0x000f220000000200 */
        /* <DEDUP_REMOVED lines=11> */
[----:B------:R-:W2:Y:S07]  /*4d10*/  LDSM.16.M88.4 R132, [R162+0xd800] ;  /* 0x00d80000a284783b */ /* 0x000eae0000000200 */
[-C--:B-1----:R-:W-:Y:S08]  /*4d20*/  HMMA.16816.F32 R4, R136, R140.reuse, R4 ;  /* 0x0000008c8804723c */ /* 0x082ff00000001804 */
[C---:B---3--:R-:W-:Y:S07]  /*4d30*/  HMMA.16816.F32 R8, R144.reuse, R140, R8 ;  /* 0x0000008c9008723c */ /* 0x048fee0000001808 */
[----:B------:R-:W-:Y:S01]  /*4d40*/  IABS R140, R2 ;  /* 0x00000002008c7213 */ /* 0x000fe20000000000 */
[-C--:B------:R-:W-:Y:S03]  /*4d50*/  HMMA.16816.F32 R12, R144, R142.reuse, R12 ;  /* 0x0000008e900c723c */ /* 0x080fe6000000180c */
[----:B------:R1:W-:Y:S05]  /*4d60*/  I2F R198, R140 ;  /* 0x0000008c00c67306 */ /* 0x0003ea0000201400 */
[C---:B------:R-:W-:Y:S08]  /*4d70*/  HMMA.16816.F32 R16, R136.reuse, R142, R16 ;  /* 0x0000008e8810723c */ /* 0x040ff00000001810 */
[-C--:B------:R-:W-:Y:S08]  /*4d80*/  HMMA.16816.F32 R20, R136, R148.reuse, R20 ;  /* 0x000000948814723c */ /* 0x080ff00000001814 */
[C---:B------:R-:W-:Y:S08]  /*4d90*/  HMMA.16816.F32 R24, R144.reuse, R148, R24 ;  /* 0x000000949018723c */ /* 0x040ff00000001818 */
[-C--:B------:R-:W-:Y:S08]  /*4da0*/  HMMA.16816.F32 R28, R144, R150.reuse, R28 ;  /* 0x00000096901c723c */ /* 0x080ff0000000181c */
[C---:B------:R-:W-:Y:S01]  /*4db0*/  HMMA.16816.F32 R32, R136.reuse, R150, R32 ;  /* 0x000000968820723c */ /* 0x040fe20000001820 */
[----:B------:R-:W-:Y:S07]  /*4dc0*/  LDSM.16.M88.4 R148, [R160+0xc000] ;  /* 0x00c00000a094783b */ /* 0x000fee0000000200 */
[-C--:B----4-:R-:W-:Y:S08]  /*4dd0*/  HMMA.16816.F32 R36, R136, R152.reuse, R36 ;  /* 0x000000988824723c */ /* 0x090ff00000001824 */
[C---:B------:R-:W-:Y:S07]  /*4de0*/  HMMA.16816.F32 R40, R144.reuse, R152, R40 ;  /* 0x000000989028723c */ /* 0x040fee0000001828 */
[C---:B------:R-:W-:Y:S01]  /*4df0*/  IADD3 R153, R2.reuse, -0x1, RZ ;  /* 0xffffffff02997810 */ /* 0x040fe20007ffe0ff */
[-C--:B------:R-:W-:Y:S03]  /*4e00*/  HMMA.16816.F32 R44, R144, R154.reuse, R44 ;  /* 0x0000009a902c723c */ /* 0x080fe6000000182c */
[----:B------:R-:W-:Y:S01]  /*4e10*/  ISETP.GE.AND P0, PT, R153, RZ, PT ;  /* 0x000000ff9900720c */ /* 0x000fe20003f06270 */
[--C-:B------:R-:W-:Y:S04]  /*4e20*/  IMAD.IADD R152, R163, 0x1, R157.reuse ;  /* 0x00000001a3987824 */ /* 0x100fe800078e029d */
[C---:B------:R-:W-:Y:S01]  /*4e30*/  HMMA.16816.F32 R48, R136.reuse, R154, R48 ;  /* 0x0000009a8830723c */ /* 0x040fe20000001830 */
[----:B-1----:R-:W1:Y:S07]  /*4e40*/  LDSM.16.M88.4 R140, [R152] ;  /* 0x00000000988c783b */ /* 0x002e6e0000000200 */
[----:B------:R-:W-:Y:S01]  /*4e50*/  @!P0 IADD3 R153, -R2, 0x1, RZ ;  /* 0x0000000102998810 */ /* 0x000fe20007ffe1ff */
[-C--:B--2---:R-:W-:Y:S03]  /*4e60*/  HMMA.16816.F32 R52, R136, R132.reuse, R52 ;  /* 0x000000848834723c */ /* 0x084fe60000001834 */
[----:B------:R2:W3:Y:S01]  /*4e70*/  I2F R193, R153 ;  /* 0x0000009900c17306 */ /* 0x0004e20000201400 */
[----:B------:R-:W-:Y:S04]  /*4e80*/  ISETP.GE.AND P0, PT, R170, RZ, PT ;  /* 0x000000ffaa00720c */ /* 0x000fe80003f06270 */
[C---:B------:R-:W-:Y:S07]  /*4e90*/  HMMA.16816.F32 R56, R144.reuse, R132, R56 ;  /* 0x000000849038723c */ /* 0x040fee0000001838 */
[----:B------:R-:W-:Y:S01]  /*4ea0*/  IMAD.U32 R132, RZ, RZ, UR30 ;  /* 0x0000001eff847e24 */ /* 0x000fe2000f8e00ff */
[-C--:B------:R-:W-:Y:S01]  /*4eb0*/  HMMA.16816.F32 R60, R144, R134.reuse, R60 ;  /* 0x00000086903c723c */ /* 0x080fe2000000183c */
[----:B------:R-:W-:Y:S01]  /*4ec0*/  IMAD.U32 R133, RZ, RZ, UR29 ;  /* 0x0000001dff857e24 */ /* 0x000fe2000f8e00ff */
[----:B------:R-:W-:Y:S02]  /*4ed0*/  LDSM.16.M88.4 R144, [R160+0xc800] ;  /* 0x00c80000a090783b */ /* 0x000fe40000000200 */
[C---:B------:R-:W-:Y:S02]  /*4ee0*/  @!P0 IADD3 R170, -R2.reuse, -0x7, RZ ;  /* 0xfffffff902aa8810 */ /* 0x040fe40007ffe1ff */
[C---:B------:R-:W-:Y:S02]  /*4ef0*/  LEA R132, P0, R243.reuse, R132, 0x2 ;  /* 0x00000084f3847211 */ /* 0x040fe400078010ff */
[----:B------:R4:W3:Y:S01]  /*4f00*/  I2F R194, R170 ;  /* 0x000000aa00c27306 */ /* 0x0008e20000201400 */
[----:B------:R-:W-:Y:S01]  /*4f10*/  HMMA.16816.F32 R64, R136, R134, R64 ;  /* 0x000000868840723c */ /* 0x000fe20000001840 */
[----:B--2---:R-:W2:Y:S03]  /*4f20*/  LDSM.16.M88.4 R152, [R152+0x2000] ;  /* 0x002000009898783b */ /* 0x004ea60000000200 */
[----:B------:R-:W-:Y:S02]  /*4f30*/  LEA.HI.X.SX32 R133, R243, R133, 0x2, P0 ;  /* 0x00000085f3857211 */ /* 0x000fe400000f16ff */
[----:B------:R-:W-:Y:S02]  /*4f40*/  ISETP.GE.AND P0, PT, R175, RZ, PT ;  /* 0x000000ffaf00720c */ /* 0x000fe40003f06270 */
[-C--:B-1----:R-:W-:Y:S01]  /*4f50*/  HMMA.16816.F32 R4, R140, R148.reuse, R4 ;  /* 0x000000948c04723c */ /* 0x082fe20000001804 */
[----:B-----5:R1:W5:Y:S04]  /*4f60*/  LDG.E R171, [R132.64] ;  /* 0x0000002484ab7981 */ /* 0x020368000c1e1900 */
[C---:B------:R-:W-:Y:S01]  /*4f70*/  IADD3 R136, R2.reuse, 0x38, RZ ;  /* 0x0000003802887810 */ /* 0x040fe20007ffe0ff */
[----:B------:R1:W5:Y:S01]  /*4f80*/  LDG.E R169, [R132.64+0x100] ;  /* 0x0001002484a97981 */ /* 0x000362000c1e1900 */
[C---:B------:R-:W-:Y:S03]  /*4f90*/  IADD3 R137, R2.reuse, 0x37, RZ ;  /* 0x0000003702897810 */ /* 0x040fe60007ffe0ff */
[----:B------:R1:W5:Y:S02]  /*4fa0*/  LDG.E R168, [R132.64+0x120] ;  /* 0x0001202484a87981 */ /* 0x000364000c1e1900 */
[----:B------:R-:W-:Y:S02]  /*4fb0*/  @!P0 IADD3 R175, -R2, -0x40, RZ ;  /* 0xffffffc002af8810 */ /* 0x000fe40007ffe1ff */
[----:B------:R-:W-:Y:S01]  /*4fc0*/  ISETP.GE.AND P0, PT, R136, RZ, PT ;  /* 0x000000ff8800720c */ /* 0x000fe20003f06270 */
[----:B----4-:R1:W5:Y:S01]  /*4fd0*/  LDG.E R170, [R132.64+0x20] ;  /* 0x0000202484aa7981 */ /* 0x010362000c1e1900 */
[----:B------:R4:W1:Y:S11]  /*4fe0*/  I2F R191, R175 ;  /* 0x000000af00bf7306 */ /* 0x0008760000201400 */
[C---:B------:R-:W-:Y:S04]  /*4ff0*/  @!P0 IADD3 R136, -R2.reuse, -0x38, RZ ;  /* 0xffffffc802888810 */ /* 0x040fe80007ffe1ff */
[----:B------:R-:W-:Y:S01]  /*5000*/  I2F R192, R136 ;  /* 0x0000008800c07306 */ /* 0x000fe20000201400 */
[C---:B--2---:R-:W-:Y:S04]  /*5010*/  HMMA.16816.F32 R8, R152.reuse, R148, R8 ;  /* 0x000000949808723c */ /* 0x044fe80000001808 */
[----:B-1----:R-:W-:Y:S04]  /*5020*/  IADD3 R132, R2, 0x3f, RZ ;  /* 0x0000003f02847810 */ /* 0x002fe80007ffe0ff */
[-C--:B------:R-:W-:Y:S03]  /*5030*/  HMMA.16816.F32 R12, R152, R150.reuse, R12 ;  /* 0x00000096980c723c */ /* 0x080fe6000000180c */
[----:B------:R-:W-:Y:S02]  /*5040*/  ISETP.GE.AND P1, PT, R132, RZ, PT ;  /* 0x000000ff8400720c */ /* 0x000fe40003f26270 */
[C---:B------:R-:W-:Y:S02]  /*5050*/  IADD3 R148, R2.reuse, -0x8, RZ ;  /* 0xfffffff802947810 */ /* 0x040fe40007ffe0ff */
[----:B----4-:R-:W-:Y:S01]  /*5060*/  IADD3 R175, R2, 0x30, RZ ;  /* 0x0000003002af7810 */ /* 0x010fe20007ffe0ff */
[C---:B------:R-:W-:Y:S04]  /*5070*/  HMMA.16816.F32 R16, R140.reuse, R150, R16 ;  /* 0x000000968c10723c */ /* 0x040fe80000001810 */
[----:B------:R-:W-:Y:S04]  /*5080*/  ISETP.GE.AND P0, PT, R148, RZ, PT ;  /* 0x000000ff9400720c */ /* 0x000fe80003f06270 */
[C---:B------:R-:W-:Y:S01]  /*5090*/  @!P1 IADD3 R132, -R2.reuse, -0x3f, RZ ;  /* 0xffffffc102849810 */ /* 0x040fe20007ffe1ff */
[-C--:B------:R-:W-:Y:S03]  /*50a0*/  HMMA.16816.F32 R20, R140, R144.reuse, R20 ;  /* 0x000000908c14723c */ /* 0x080fe60000001814 */
[----:B------:R1:W2:Y:S01]  /*50b0*/  I2F R189, R132 ;  /* 0x0000008400bd7306 */ /* 0x0002a20000201400 */
[----:B------:R-:W-:Y:S04]  /*50c0*/  ISETP.GE.AND P1, PT, R137, RZ, PT ;  /* 0x000000ff8900720c */ /* 0x000fe80003f26270 */
[C---:B------:R-:W-:Y:S04]  /*50d0*/  HMMA.16816.F32 R24, R152.reuse, R144, R24 ;  /* 0x000000909818723c */ /* 0x040fe80000001818 */
[C---:B------:R-:W-:Y:S03]  /*50e0*/  @!P0 IADD3 R148, -R2.reuse, 0x8, RZ ;  /* 0x0000000802948810 */ /* 0x040fe60007ffe1ff */
[C---:B------:R-:W-:Y:S01]  /*50f0*/  IADD3 R145, R2.reuse, -0x9, RZ ;  /* 0xfffffff702917810 */ /* 0x040fe20007ffe0ff */
[----:B------:R4:W-:Y:S01]  /*5100*/  I2F R187, R148 ;  /* 0x0000009400bb7306 */ /* 0x0009e20000201400 */
[C---:B------:R-:W-:Y:S01]  /*5110*/  @!P1 IADD3 R137, -R2.reuse, -0x37, RZ ;  /* 0xffffffc902899810 */ /* 0x040fe20007ffe1ff */
[-C--:B------:R-:W-:Y:S03]  /*5120*/  HMMA.16816.F32 R28, R152, R146.reuse, R28 ;  /* 0x00000092981c723c */ /* 0x080fe6000000181c */
[----:B------:R-:W-:Y:S02]  /*5130*/  ISETP.GE.AND P1, PT, R145, RZ, PT ;  /* 0x000000ff9100720c */ /* 0x000fe40003f26270 */
[----:B------:R-:W-:Y:S03]  /*5140*/  IADD3 R144, R2, -0x10, RZ ;  /* 0xfffffff002907810 */ /* 0x000fe60007ffe0ff */
[----:B------:R2:W2:Y:S01]  /*5150*/  I2F R190, R137 ;  /* 0x0000008900be7306 */ /* 0x0004a20000201400 */
[----:B-1----:R-:W1:Y:S01]  /*5160*/  LDSM.16.M88.4 R132, [R160+0xd000] ;  /* 0x00d00000a084783b */ /* 0x002e620000000200 */
[C---:B------:R-:W-:Y:S04]  /*5170*/  HMMA.16816.F32 R32, R140.reuse, R146, R32 ;  /* 0x000000928c20723c */ /* 0x040fe80000001820 */
[----:B------:R-:W-:Y:S02]  /*5180*/  ISETP.GE.AND P0, PT, R144, RZ, PT ;  /* 0x000000ff9000720c */ /* 0x000fe40003f06270 */
[C---:B------:R-:W-:Y:S02]  /*5190*/  @!P1 IADD3 R145, -R2.reuse, 0x9, RZ ;  /* 0x0000000902919810 */ /* 0x040fe40007ffe1ff */
[----:B------:R-:W-:Y:S02]  /*51a0*/  IADD3 R146, R2, -0x11, RZ ;  /* 0xffffffef02927810 */ /* 0x000fe40007ffe0ff */
[----:B------:R-:W1:Y:S02]  /*51b0*/  I2F R185, R145 ;  /* 0x0000009100b97306 */ /* 0x000e640000201400 */
[----:B------:R-:W-:Y:S01]  /*51c0*/  ISETP.GE.AND P1, PT, R146, RZ, PT ;  /* 0x000000ff9200720c */ /* 0x000fe20003f26270 */
[----:B----4-:R-:W-:Y:S04]  /*51d0*/  LDSM.16.M88.4 R148, [R161+0xc000] ;  /* 0x00c00000a194783b */ /* 0x010fe80000000200 */
[C---:B------:R-:W-:Y:S02]  /*51e0*/  @!P0 IADD3 R144, -R2.reuse, 0x10, RZ ;  /* 0x0000001002908810 */ /* 0x040fe40007ffe1ff */
[----:B------:R-:W-:Y:S02]  /*51f0*/  ISETP.GE.AND P0, PT, R175, RZ, PT ;  /* 0x000000ffaf00720c */ /* 0x000fe40003f06270 */
[----:B------:R-:W4:Y:S01]  /*5200*/  I2F R188, R144 ;  /* 0x0000009000bc7306 */ /* 0x000f220000201400 */
[----:B--2---:R-:W2:Y:S03]  /*5210*/  LDSM.16.M88.4 R136, [R160+0xd800] ;  /* 0x00d80000a088783b */ /* 0x004ea60000000200 */
[----:B------:R-:W-:Y:S02]  /*5220*/  @!P1 IADD3 R146, -R2, 0x11, RZ ;  /* 0x0000001102929810 */ /* 0x000fe40007ffe1ff */
[----:B------:R-:W-:Y:S04]  /*5230*/  ISETP.GE.AND P1, PT, R176, RZ, PT ;  /* 0x000000ffb000720c */ /* 0x000fe80003f26270 */
[----:B------:R3:W2:Y:S01]  /*5240*/  I2F R186, R146 ;  /* 0x0000009200ba7306 */ /* 0x0006a20000201400 */
[----:B------:R-:W-:Y:S02]  /*5250*/  @!P0 IADD3 R175, -R2, -0x30, RZ ;  /* 0xffffffd002af8810 */ /* 0x000fe40007ffe1ff */
[----:B------:R-:W-:Y:S01]  /*5260*/  ISETP.GE.AND P0, PT, R174, RZ, PT ;  /* 0x000000ffae00720c */ /* 0x000fe20003f06270 */
[-C--:B-1----:R-:W-:Y:S06]  /*5270*/  HMMA.16816.F32 R36, R140, R132.reuse, R36 ;  /* 0x000000848c24723c */ /* 0x082fec0000001824 */
[----:B------:R1:W1:Y:S01]  /*5280*/  I2F R183, R175 ;  /* 0x000000af00b77306 */ /* 0x0002620000201400 */
[C---:B------:R-:W-:Y:S01]  /*5290*/  @!P1 IADD3 R176, -R2.reuse, -0x2f, RZ ;  /* 0xffffffd102b09810 */ /* 0x040fe20007ffe1ff */
[C---:B------:R-:W-:Y:S08]  /*52a0*/  HMMA.16816.F32 R40, R152.reuse, R132, R40 ;  /* 0x000000849828723c */ /* 0x040ff00000001828 */
[----:B------:R-:W4:Y:S01]  /*52b0*/  I2F R182, R176 ;  /* 0x000000b000b67306 */ /* 0x000f220000201400 */
[----:B------:R-:W-:Y:S03]  /*52c0*/  @!P0 IADD3 R174, -R2, -0x28, RZ ;  /* 0xffffffd802ae8810 */ /* 0x000fe60007ffe1ff */
[----:B------:R-:W-:Y:S01]  /*52d0*/  IMAD.IADD R132, R0, 0x1, R157 ;  /* 0x0000000100847824 */ /* 0x000fe200078e029d */
[-C--:B------:R-:W-:Y:S04]  /*52e0*/  HMMA.16816.F32 R44, R152, R134.reuse, R44 ;  /* 0x00000086982c723c */ /* 0x080fe8000000182c */
[----:B---3--:R-:W3:Y:S01]  /*52f0*/  LDSM.16.M88.4 R144, [R132] ;  /* 0x000000008490783b */ /* 0x008ee20000000200 */
[----:B------:R-:W-:Y:S01]  /*5300*/  IADD3 R0, R2, 0x27, RZ ;  /* 0x0000002702007810 */ /* 0x000fe20007ffe0ff */
[----:B------:R-:W3:Y:S02]  /*5310*/  I2F R184, R174 ;  /* 0x000000ae00b87306 */ /* 0x000ee40000201400 */
[C---:B------:R-:W-:Y:S04]  /*5320*/  HMMA.16816.F32 R48, R140.reuse, R134, R48 ;  /* 0x000000868c30723c */ /* 0x040fe80000001830 */
[----:B------:R-:W4:Y:S01]  /*5330*/  LDSM.16.M88.4 R132, [R132+0x2000] ;  /* 0x002000008484783b */ /* 0x000f220000000200 */
[----:B------:R-:W-:Y:S02]  /*5340*/  ISETP.GE.AND P1, PT, R0, RZ, PT ;  /* 0x000000ff0000720c */ /* 0x000fe40003f26270 */
[C---:B-1----:R-:W-:Y:S01]  /*5350*/  IADD3 R175, R2.reuse, -0x18, RZ ;  /* 0xffffffe802af7810 */ /* 0x042fe20007ffe0ff */
[-C--:B--2---:R-:W-:Y:S03]  /*5360*/  HMMA.16816.F32 R52, R140, R136.reuse, R52 ;  /* 0x000000888c34723c */ /* 0x084fe60000001834 */
[----:B------:R-:W-:Y:S05]  /*5370*/  ISETP.GE.AND P0, PT, R175, RZ, PT ;  /* 0x000000ffaf00720c */ /* 0x000fea0003f06270 */
[C---:B------:R-:W-:Y:S04]  /*5380*/  HMMA.16816.F32 R56, R152.reuse, R136, R56 ;  /* 0x000000889838723c */ /* 0x040fe80000001838 */
[C---:B------:R-:W-:Y:S04]  /*5390*/  @!P1 IADD3 R0, -R2.reuse, -0x27, RZ ;  /* 0xffffffd902009810 */ /* 0x040fe80007ffe1ff */
[----:B------:R1:W2:Y:S01]  /*53a0*/  I2F R181, R0 ;  /* 0x0000000000b57306 */ /* 0x0002a20000201400 */
[-C--:B------:R-:W-:Y:S03]  /*53b0*/  HMMA.16816.F32 R60, R152, R138.reuse, R60 ;  /* 0x0000008a983c723c */ /* 0x080fe6000000183c */
[C---:B------:R-:W-:Y:S04]  /*53c0*/  @!P0 IADD3 R175, -R2.reuse, 0x18, RZ ;  /* 0x0000001802af8810 */ /* 0x040fe80007ffe1ff */
[----:B------:R-:W-:Y:S01]  /*53d0*/  IADD3 R152, R2, -0x19, RZ ;  /* 0xffffffe702987810 */ /* 0x000fe20007ffe0ff */
[----:B------:R-:W-:Y:S01]  /*53e0*/  HMMA.16816.F32 R64, R140, R138, R64 ;  /* 0x0000008a8c40723c */ /* 0x000fe20000001840 */
[----:B------:R-:W1:Y:S01]  /*53f0*/  I2F R179, R175 ;  /* 0x000000af00b37306 */ /* 0x000e620000201400 */
[----:B------:R-:W2:Y:S02]  /*5400*/  LDSM.16.M88.4 R136, [R161+0xc800] ;  /* 0x00c80000a188783b */ /* 0x000ea40000000200 */
[----:B------:R-:W-:Y:S02]  /*5410*/  ISETP.GE.AND P1, PT, R152, RZ, PT ;  /* 0x000000ff9800720c */ /* 0x000fe40003f26270 */
[C---:B------:R-:W-:Y:S02]  /*5420*/  IADD3 R153, R2.reuse, -0x39, RZ ;  /* 0xffffffc702997810 */ /* 0x040fe40007ffe0ff */
[-C--:B---3--:R-:W-:Y:S05]  /*5430*/  HMMA.16816.F32 R4, R144, R148.reuse, R4 ;  /* 0x000000949004723c */ /* 0x088fea0000001804 */
[C---:B------:R-:W-:Y:S02]  /*5440*/  IADD3 R141, R2.reuse, -0x20, RZ ;  /* 0xffffffe0028d7810 */ /* 0x040fe40007ffe0ff */
[C---:B------:R-:W-:Y:S01]  /*5450*/  IADD3 R140, R2.reuse, -0x21, RZ ;  /* 0xffffffdf028c7810 */ /* 0x040fe20007ffe0ff */
[C---:B----4-:R-:W-:Y:S04]  /*5460*/  HMMA.16816.F32 R8, R132.reuse, R148, R8 ;  /* 0x000000948408723c */ /* 0x050fe80000001808 */
[----:B------:R-:W-:Y:S02]  /*5470*/  ISETP.GE.AND P0, PT, R141, RZ, PT ;  /* 0x000000ff8d00720c */ /* 0x000fe40003f06270 */
[----:B------:R-:W-:Y:S02]  /*5480*/  @!P1 IADD3 R152, -R2, 0x19, RZ ;  /* 0x0000001902989810 */ /* 0x000fe40007ffe1ff */
[-C--:B------:R-:W-:Y:S02]  /*5490*/  HMMA.16816.F32 R12, R132, R150.reuse, R12 ;  /* 0x00000096840c723c */ /* 0x080fe4000000180c */
[----:B------:R-:W3:Y:S01]  /*54a0*/  I2F R177, R152 ;  /* 0x0000009800b17306 */ /* 0x000ee20000201400 */
[----:B------:R-:W-:Y:S02]  /*54b0*/  ISETP.GE.AND P1, PT, R140, RZ, PT ;  /* 0x000000ff8c00720c */ /* 0x000fe40003f26270 */
[C---:B-1----:R-:W-:Y:S02]  /*54c0*/  IADD3 R0, R2.reuse, 0x20, RZ ;  /* 0x0000002002007810 */ /* 0x042fe40007ffe0ff */
[C---:B------:R-:W-:Y:S01]  /*54d0*/  IADD3 R149, R2.reuse, 0x1f, RZ ;  /* 0x0000001f02957810 */ /* 0x040fe20007ffe0ff */
[C---:B------:R-:W-:Y:S04]  /*54e0*/  HMMA.16816.F32 R16, R144.reuse, R150, R16 ;  /* 0x000000969010723c */ /* 0x040fe80000001810 */
[----:B------:R-:W-:Y:S01]  /*54f0*/  @!P0 IADD3 R141, -R2, 0x20, RZ ;  /* 0x00000020028d8810 */ /* 0x000fe20007ffe1ff */
[----:B------:R-:W-:Y:S01]  /*5500*/  FFMA.FTZ R5, R193, -UR4, R5 ;  /* 0x80000004c1057c23 */ /* 0x000fe20008010005 */
[----:B------:R-:W-:Y:S01]  /*5510*/  ISETP.GE.AND P0, PT, R0, RZ, PT ;  /* 0x000000ff0000720c */ /* 0x000fe20003f06270 */
[----:B------:R-:W-:Y:S01]  /*5520*/  FFMA.FTZ R6, R195, -UR4, R6 ;  /* 0x80000004c3067c23 */ /* 0x000fe20008010006 */
[----:B------:R-:W1:Y:S01]  /*5530*/  I2F R180, R141 ;  /* 0x0000008d00b47306 */ /* 0x000e620000201400 */
[C---:B------:R-:W-:Y:S01]  /*5540*/  @!P1 IADD3 R140, -R2.reuse, 0x21, RZ ;  /* 0x00000021028c9810 */ /* 0x040fe20007ffe1ff */
[-C--:B--2---:R-:W-:Y:S03]  /*5550*/  HMMA.16816.F32 R20, R144, R136.reuse, R20 ;  /* 0x000000889014723c */ /* 0x084fe60000001814 */
[----:B------:R-:W-:Y:S01]  /*5560*/  IADD3 R148, R2, 0x18, RZ ;  /* 0x0000001802947810 */ /* 0x000fe20007ffe0ff */
[----:B------:R-:W-:Y:S01]  /*5570*/  FFMA.FTZ R7, R194, -UR4, R7 ;  /* 0x80000004c2077c23 */ /* 0x000fe20008010007 */
[----:B------:R-:W-:Y:S01]  /*5580*/  ISETP.GE.AND P1, PT, R149, RZ, PT ;  /* 0x000000ff9500720c */ /* 0x000fe20003f26270 */
[----:B------:R-:W-:Y:S01]  /*5590*/  FFMA.FTZ R4, R198, -UR4, R4 ;  /* 0x80000004c6047c23 */ /* 0x000fe20008010004 */
[C---:B------:R-:W-:Y:S01]  /*55a0*/  IADD3 R150, R2.reuse, 0x10, RZ ;  /* 0x0000001002967810 */ /* 0x040fe20007ffe0ff */
[----:B------:R2:W4:Y:S01]  /*55b0*/  I2F R178, R140 ;  /* 0x0000008c00b27306 */ /* 0x0005220000201400 */
[----:B------:R-:W-:Y:S01]  /*55c0*/  @!P0 IADD3 R0, -R2, -0x20, RZ ;  /* 0xffffffe002008810 */ /* 0x000fe20007ffe1ff */
[C---:B------:R-:W-:Y:S04]  /*55d0*/  HMMA.16816.F32 R24, R132.reuse, R136, R24 ;  /* 0x000000888418723c */ /* 0x040fe80000001818 */
[----:B------:R-:W-:Y:S01]  /*55e0*/  ISETP.GE.AND P0, PT, R148, RZ, PT ;  /* 0x000000ff9400720c */ /* 0x000fe20003f06270 */
[----:B------:R-:W-:Y:S01]  /*55f0*/  FFMA.FTZ R11, R197, -UR4, R11 ;  /* 0x80000004c50b7c23 */ /* 0x000fe2000801000b */
[----:B------:R-:W-:Y:S01]  /*5600*/  IADD3 R151, R2, 0xf, RZ ;  /* 0x0000000f02977810 */ /* 0x000fe20007ffe0ff */
[----:B------:R-:W-:Y:S01]  /*5610*/  FFMA.FTZ R10, R196, -UR4, R10 ;  /* 0x80000004c40a7c23 */ /* 0x000fe2000801000a */
[----:B------:R1:W1:Y:S01]  /*5620*/  I2F R175, R0 ;  /* 0x0000000000af7306 */ /* 0x0002620000201400 */
[----:B------:R-:W-:Y:S01]  /*5630*/  FFMA.FTZ R8, R191, -UR4, R8 ;  /* 0x80000004bf087c23 */ /* 0x000fe20008010008 */
[-C--:B------:R-:W-:Y:S03]  /*5640*/  HMMA.16816.F32 R28, R132, R138.reuse, R28 ;  /* 0x0000008a841c723c */ /* 0x080fe6000000181c */
[----:B------:R-:W-:Y:S01]  /*5650*/  FFMA.FTZ R9, R189, -UR4, R9 ;  /* 0x80000004bd097c23 */ /* 0x000fe20008010009 */
[C---:B------:R-:W-:Y:S01]  /*5660*/  IADD3 R137, R2.reuse, 0x17, RZ ;  /* 0x0000001702897810 */ /* 0x040fe20007ffe0ff */
[----:B------:R-:W-:Y:S01]  /*5670*/  FFMA.FTZ R14, R191, -UR4, R14 ;  /* 0x80000004bf0e7c23 */ /* 0x000fe2000801000e */
[C---:B------:R-:W-:Y:S01]  /*5680*/  IADD3 R136, R2.reuse, -0x28, RZ ;  /* 0xffffffd802887810 */ /* 0x040fe20007ffe0ff */
[----:B------:R-:W-:Y:S01]  /*5690*/  FFMA.FTZ R15, R189, -UR4, R15 ;  /* 0x80000004bd0f7c23 */ /* 0x000fe2000801000f */
[----:B------:R-:W-:Y:S01]  /*56a0*/  @!P1 IADD3 R149, -R2, -0x1f, RZ ;  /* 0xffffffe102959810 */ /* 0x000fe20007ffe1ff */
[C---:B------:R-:W-:Y:S03]  /*56b0*/  HMMA.16816.F32 R32, R144.reuse, R138, R32 ;  /* 0x0000008a9020723c */ /* 0x040fe60000001820 */
[----:B------:R3:W3:Y:S01]  /*56c0*/  I2F R174, R149 ;  /* 0x0000009500ae7306 */ /* 0x0006e20000201400 */
[----:B------:R-:W-:Y:S01]  /*56d0*/  FFMA.FTZ R12, R192, -UR4, R12 ;  /* 0x80000004c00c7c23 */ /* 0x000fe2000801000c */
[----:B------:R-:W-:Y:S01]  /*56e0*/  ISETP.GE.AND P1, PT, R137, RZ, PT ;  /* 0x000000ff8900720c */ /* 0x000fe20003f26270 */
[----:B------:R-:W-:Y:S01]  /*56f0*/  FFMA.FTZ R13, R190, -UR4, R13 ;  /* 0x80000004be0d7c23 */ /* 0x000fe2000801000d */
[----:B------:R-:W-:Y:S01]  /*5700*/  @!P0 IADD3 R148, -R2, -0x18, RZ ;  /* 0xffffffe802948810 */ /* 0x000fe20007ffe1ff */
[----:B------:R-:W-:Y:S01]  /*5710*/  FFMA.FTZ R19, R193, -UR4, R19 ;  /* 0x80000004c1137c23 */ /* 0x000fe20008010013 */
[----:B------:R-:W-:Y:S01]  /*5720*/  ISETP.GE.AND P0, PT, R136, RZ, PT ;  /* 0x000000ff8800720c */ /* 0x000fe20003f06270 */
[----:B--2---:R-:W2:Y:S01]  /*5730*/  LDSM.16.M88.4 R140, [R161+0xd000] ;  /* 0x00d00000a18c783b */ /* 0x004ea20000000200 */
[----:B------:R-:W-:Y:S01]  /*5740*/  ISETP.GE.AND P2, PT, R153, RZ, PT ;  /* 0x000000ff9900720c */ /* 0x000fe20003f46270 */
[----:B------:R-:W-:Y:S01]  /*5750*/  FFMA.FTZ R18, R198, -UR4, R18 ;  /* 0x80000004c6127c23 */ /* 0x000fe20008010012 */
[----:B------:R4:W2:Y:S01]  /*5760*/  I2F R176, R148 ;  /* 0x0000009400b07306 */ /* 0x0008a20000201400 */
[----:B------:R-:W-:Y:S01]  /*5770*/  FFMA.FTZ R16, R187, -UR4, R16 ;  /* 0x80000004bb107c23 */ /* 0x000fe20008010010 */
[C---:B-1----:R-:W-:Y:S01]  /*5780*/  IADD3 R0, R2.reuse, -0x29, RZ ;  /* 0xffffffd702007810 */ /* 0x042fe20007ffe0ff */
[----:B------:R-:W-:Y:S01]  /*5790*/  FFMA.FTZ R17, R185, -UR4, R17 ;  /* 0x80000004b9117c23 */ /* 0x000fe20008010011 */
[C---:B------:R-:W-:Y:S01]  /*57a0*/  IADD3 R152, R2.reuse, -0x38, RZ ;  /* 0xffffffc802987810 */ /* 0x040fe20007ffe0ff */
[----:B------:R-:W-:Y:S01]  /*57b0*/  FFMA.FTZ R22, R187, -UR4, R22 ;  /* 0x80000004bb167c23 */ /* 0x000fe20008010016 */
[----:B------:R-:W-:Y:S01]  /*57c0*/  @!P1 IADD3 R137, -R2, -0x17, RZ ;  /* 0xffffffe902899810 */ /* 0x000fe20007ffe1ff */
[----:B------:R-:W-:Y:S01]  /*57d0*/  FFMA.FTZ R23, R185, -UR4, R23 ;  /* 0x80000004b9177c23 */ /* 0x000fe20008010017 */
[----:B------:R-:W-:Y:S01]  /*57e0*/  ISETP.GE.AND P6, PT, R0, RZ, PT ;  /* 0x000000ff0000720c */ /* 0x000fe20003fc6270 */
[----:B------:R-:W-:Y:S01]  /*57f0*/  FFMA.FTZ R20, R188, -UR4, R20 ;  /* 0x80000004bc147c23 */ /* 0x000fe20008010014 */
[----:B------:R-:W1:Y:S01]  /*5800*/  I2F R155, R137 ;  /* 0x00000089009b7306 */ /* 0x000e620000201400 */
[----:B------:R-:W-:Y:S01]  /*5810*/  FFMA.FTZ R21, R186, -UR4, R21 ;  /* 0x80000004ba157c23 */ /* 0x000fe20008010015 */
[----:B------:R-:W-:Y:S01]  /*5820*/  @!P0 IADD3 R136, -R2, 0x28, RZ ;  /* 0x0000002802888810 */ /* 0x000fe20007ffe1ff */
[----:B------:R-:W-:Y:S01]  /*5830*/  FFMA.FTZ R26, R192, -UR4, R26 ;  /* 0x80000004c01a7c23 */ /* 0x000fe2000801001a */
[----:B---3--:R-:W-:Y:S01]  /*5840*/  IADD3 R149, R2, -0x31, RZ ;  /* 0xffffffcf02957810 */ /* 0x008fe20007ffe0ff */
[----:B------:R-:W-:Y:S01]  /*5850*/  FFMA.FTZ R27, R190, -UR4, R27 ;  /* 0x80000004be1b7c23 */ /* 0x000fe2000801001b */
[----:B------:R-:W-:Y:S01]  /*5860*/  ISETP.GE.AND P1, PT, R150, RZ, PT ;  /* 0x000000ff9600720c */ /* 0x000fe20003f26270 */
[----:B------:R-:W-:Y:S01]  /*5870*/  FFMA.FTZ R24, R183, -UR4, R24 ;  /* 0x80000004b7187c23 */ /* 0x000fe20008010018 */
[----:B------:R-:W-:Y:S01]  /*5880*/  ISETP.GE.AND P4, PT, R149, RZ, PT ;  /* 0x000000ff9500720c */ /* 0x000fe20003f86270 */
[C---:B------:R-:W-:Y:S01]  /*5890*/  FFMA.FTZ R25, R182.reuse, -UR4, R25 ;  /* 0x80000004b6197c23 */ /* 0x040fe20008010019 */
[----:B------:R3:W1:Y:S01]  /*58a0*/  I2F R154, R136 ;  /* 0x00000088009a7306 */ /* 0x0006620000201400 */
[----:B------:R-:W-:Y:S01]  /*58b0*/  FFMA.FTZ R30, R183, -UR4, R30 ;  /* 0x80000004b71e7c23 */ /* 0x000fe2000801001e */
[----:B------:R-:W-:Y:S01]  /*58c0*/  ISETP.GE.AND P0, PT, R151, RZ, PT ;  /* 0x000000ff9700720c */ /* 0x000fe20003f06270 */
[----:B------:R-:W-:Y:S01]  /*58d0*/  FFMA.FTZ R31, R182, -UR4, R31 ;  /* 0x80000004b61f7c23 */ /* 0x000fe2000801001f */
[----:B----4-:R-:W-:Y:S01]  /*58e0*/  IADD3 R148, R2, -0x30, RZ ;  /* 0xffffffd002947810 */ /* 0x010fe20007ffe0ff */
[----:B------:R-:W-:Y:S01]  /*58f0*/  FFMA.FTZ R28, R184, -UR4, R28 ;  /* 0x80000004b81c7c23 */ /* 0x000fe2000801001c */
[----:B------:R-:W-:Y:S01]  /*5900*/  ISETP.GE.AND P3, PT, R152, RZ, PT ;  /* 0x000000ff9800720c */ /* 0x000fe20003f66270 */
[----:B------:R-:W-:Y:S01]  /*5910*/  FFMA.FTZ R29, R181, -UR4, R29 ;  /* 0x80000004b51d7c23 */ /* 0x000fe2000801001d */
[----:B------:R-:W-:Y:S01]  /*5920*/  ISETP.GE.AND P5, PT, R148, RZ, PT ;  /* 0x000000ff9400720c */ /* 0x000fe20003fa6270 */
[----:B------:R-:W-:Y:S01]  /*5930*/  FFMA.FTZ R34, R188, -UR4, R34 ;  /* 0x80000004bc227c23 */ /* 0x000fe20008010022 */
[----:B------:R-:W-:Y:S01]  /*5940*/  @!P6 IADD3 R0, -R2, 0x29, RZ ;  /* 0x000000290200e810 */ /* 0x000fe20007ffe1ff */
[----:B------:R-:W-:Y:S01]  /*5950*/  FFMA.FTZ R35, R186, -UR4, R35 ;  /* 0x80000004ba237c23 */ /* 0x000fe20008010023 */
[C---:B------:R-:W-:Y:S01]  /*5960*/  @!P4 IADD3 R149, -R2.reuse, 0x31, RZ ;  /* 0x000000310295c810 */ /* 0x040fe20007ffe1ff */
[----:B------:R-:W-:Y:S01]  /*5970*/  FFMA.FTZ R32, R179, -UR4, R32 ;  /* 0x80000004b3207c23 */ /* 0x000fe20008010020 */
[C---:B------:R-:W-:Y:S01]  /*5980*/  @!P1 IADD3 R150, -R2.reuse, -0x10, RZ ;  /* 0xfffffff002969810 */ /* 0x040fe20007ffe1ff */
[----:B------:R-:W-:Y:S01]  /*5990*/  FFMA.FTZ R33, R177, -UR4, R33 ;  /* 0x80000004b1217c23 */ /* 0x000fe20008010021 */
[----:B------:R-:W4:Y:S01]  /*59a0*/  I2F R0, R0 ;  /* 0x0000000000007306 */ /* 0x000f220000201400 */
[-C--:B--2---:R-:W-:Y:S03]  /*59b0*/  HMMA.16816.F32 R36, R144, R140.reuse, R36 ;  /* 0x0000008c9024723c */ /* 0x084fe60000001824 */
[C---:B------:R-:W-:Y:S02]  /*59c0*/  @!P0 IADD3 R151, -R2.reuse, -0xf, RZ ;  /* 0xfffffff102978810 */ /* 0x040fe40007ffe1ff */
[C---:B------:R-:W-:Y:S01]  /*59d0*/  @!P5 IADD3 R148, -R2.reuse, 0x30, RZ ;  /* 0x000000300294d810 */ /* 0x040fe20007ffe1ff */
[----:B---3--:R-:W2:Y:S02]  /*59e0*/  LDSM.16.M88.4 R136, [R161+0xd800] ;  /* 0x00d80000a188783b */ /* 0x008ea40000000200 */
[C---:B------:R-:W-:Y:S01]  /*59f0*/  HMMA.16816.F32 R40, R132.reuse, R140, R40 ;  /* 0x0000008c8428723c */ /* 0x040fe20000001828 */
[----:B------:R-:W-:Y:S01]  /*5a00*/  I2F R149, R149 ;  /* 0x0000009500957306 */ /* 0x000fe20000201400 */
[----:B------:R-:W-:Y:S02]  /*5a10*/  PLOP3.LUT P0, PT, PT, PT, UP0, 0x80, 0x0 ;  /* 0x000000000000781c */ /* 0x000fe40003f0f008 */
[C---:B------:R-:W-:Y:S02]  /*5a20*/  @!P3 IADD3 R152, -R2.reuse, 0x38, RZ ;  /* 0x000000380298b810 */ /* 0x040fe40007ffe1ff */
[----:B------:R-:W-:Y:S02]  /*5a30*/  @!P2 IADD3 R153, -R2, 0x39, RZ ;  /* 0x000000390299a810 */ /* 0x000fe40007ffe1ff */
[-C--:B------:R-:W-:Y:S03]  /*5a40*/  HMMA.16816.F32 R44, R132, R142.reuse, R44 ;  /* 0x0000008e842c723c */ /* 0x080fe6000000182c */
[----:B------:R-:W3:Y:S05]  /*5a50*/  I2F R148, R148 ;  /* 0x0000009400947306 */ /* 0x000eea0000201400 */
[----:B------:R-:W-:Y:S01]  /*5a60*/  FFMA.FTZ R38, R179, -UR4, R38 ;  /* 0x80000004b3267c23 */ /* 0x000fe20008010026 */
[C---:B------:R-:W-:Y:S04]  /*5a70*/  HMMA.16816.F32 R48, R144.reuse, R142, R48 ;  /* 0x0000008e9030723c */ /* 0x040fe80000001830 */
[----:B------:R-:W-:Y:S01]  /*5a80*/  FFMA.FTZ R39, R177, -UR4, R39 ;  /* 0x80000004b1277c23 */ /* 0x000fe20008010027 */
[----:B------:R-:W3:Y:S01]  /*5a90*/  I2F R150, R150 ;  /* 0x0000009600967306 */ /* 0x000ee20000201400 */
[----:B------:R-:W-:Y:S02]  /*5aa0*/  FFMA.FTZ R36, R180, -UR4, R36 ;  /* 0x80000004b4247c23 */ /* 0x000fe40008010024 */
[----:B------:R-:W-:Y:S04]  /*5ab0*/  FFMA.FTZ R37, R178, -UR4, R37 ;  /* 0x80000004b2257c23 */ /* 0x000fe80008010025 */
[----:B------:R-:W-:Y:S02]  /*5ac0*/  FFMA.FTZ R42, R184, -UR4, R42 ;  /* 0x80000004b82a7c23 */ /* 0x000fe4000801002a */
[----:B------:R-:W-:Y:S01]  /*5ad0*/  FFMA.FTZ R43, R181, -UR4, R43 ;  /* 0x80000004b52b7c23 */ /* 0x000fe2000801002b */
[----:B------:R-:W3:Y:S01]  /*5ae0*/  I2F R151, R151 ;  /* 0x0000009700977306 */ /* 0x000ee20000201400 */
[C---:B------:R-:W-:Y:S02]  /*5af0*/  FFMA.FTZ R40, R175.reuse, -UR4, R40 ;  /* 0x80000004af287c23 */ /* 0x040fe40008010028 */
[C---:B------:R-:W-:Y:S02]  /*5b00*/  FFMA.FTZ R41, R174.reuse, -UR4, R41 ;  /* 0x80000004ae297c23 */ /* 0x040fe40008010029 */
[----:B------:R-:W-:Y:S02]  /*5b10*/  FFMA.FTZ R46, R175, -UR4, R46 ;  /* 0x80000004af2e7c23 */ /* 0x000fe4000801002e */
[----:B------:R-:W-:Y:S01]  /*5b20*/  FFMA.FTZ R47, R174, -UR4, R47 ;  /* 0x80000004ae2f7c23 */ /* 0x000fe2000801002f */
[-C--:B--2---:R-:W-:Y:S02]  /*5b30*/  HMMA.16816.F32 R52, R144, R136.reuse, R52 ;  /* 0x000000889034723c */ /* 0x084fe40000001834 */
[----:B------:R-:W2:Y:S01]  /*5b40*/  I2F R152, R152 ;  /* 0x0000009800987306 */ /* 0x000ea20000201400 */
[----:B------:R-:W-:Y:S02]  /*5b50*/  FFMA.FTZ R44, R176, -UR4, R44 ;  /* 0x80000004b02c7c23 */ /* 0x000fe4000801002c */
[----:B-1----:R-:W-:Y:S02]  /*5b60*/  FFMA.FTZ R45, R155, -UR4, R45 ;  /* 0x800000049b2d7c23 */ /* 0x002fe4000801002d */
[----:B------:R-:W-:Y:S01]  /*5b70*/  FFMA.FTZ R50, R180, -UR4, R50 ;  /* 0x80000004b4327c23 */ /* 0x000fe20008010032 */
[C---:B------:R-:W-:Y:S04]  /*5b80*/  HMMA.16816.F32 R56, R132.reuse, R136, R56 ;  /* 0x000000888438723c */ /* 0x040fe80000001838 */
[----:B------:R-:W-:Y:S01]  /*5b90*/  FFMA.FTZ R51, R178, -UR4, R51 ;  /* 0x80000004b2337c23 */ /* 0x000fe20008010033 */
[----:B------:R-:W1:Y:S01]  /*5ba0*/  I2F R153, R153 ;  /* 0x0000009900997306 */ /* 0x000e620000201400 */
[----:B------:R-:W-:Y:S02]  /*5bb0*/  FFMA.FTZ R48, R154, -UR4, R48 ;  /* 0x800000049a307c23 */ /* 0x000fe40008010030 */
[----:B----4-:R-:W-:Y:S01]  /*5bc0*/  FFMA.FTZ R49, R0, -UR4, R49 ;  /* 0x8000000400317c23 */ /* 0x010fe20008010031 */
[-C--:B------:R-:W-:Y:S07]  /*5bd0*/  HMMA.16816.F32 R60, R132, R138.reuse, R60 ;  /* 0x0000008a843c723c */ /* 0x080fee000000183c */
[----:B------:R-:W-:Y:S01]  /*5be0*/  FFMA.FTZ R54, R154, -UR4, R54 ;  /* 0x800000049a367c23 */ /* 0x000fe20008010036 */
[----:B------:R-:W-:Y:S04]  /*5bf0*/  HMMA.16816.F32 R64, R144, R138, R64 ;  /* 0x0000008a9040723c */ /* 0x000fe80000001840 */
[----:B------:R-:W-:Y:S02]  /*5c00*/  FFMA.FTZ R55, R0, -UR4, R55 ;  /* 0x8000000400377c23 */ /* 0x000fe40008010037 */
[----:B---3--:R-:W-:Y:S02]  /*5c10*/  FFMA.FTZ R52, R148, -UR4, R52 ;  /* 0x8000000494347c23 */ /* 0x008fe40008010034 */
[----:B------:R-:W-:Y:S04]  /*5c20*/  FFMA.FTZ R53, R149, -UR4, R53 ;  /* 0x8000000495357c23 */ /* 0x000fe80008010035 */
[----:B------:R-:W-:Y:S02]  /*5c30*/  FFMA.FTZ R58, R176, -UR4, R58 ;  /* 0x80000004b03a7c23 */ /* 0x000fe4000801003a */
        /* <DEDUP_REMOVED lines=9> */
[----:B--2---:R-:W-:Y:S02]  /*5cd0*/  FFMA.FTZ R64, R152, -UR4, R64 ;  /* 0x8000000498407c23 */ /* 0x004fe40008010040 */
[----:B-1----:R-:W-:Y:S01]  /*5ce0*/  FFMA.FTZ R65, R153, -UR4, R65 ;  /* 0x8000000499417c23 */ /* 0x002fe20008010041 */
[----:B------:R-:W-:-:S05]  /*5cf0*/  @!P0 BRA `(.L_x_2341) ;  /* 0x000000a000008947 */ /* 0x000fca0003800000 */
[----:B------:R-:W-:Y:S02]  /*5d00*/  UIADD3 UR28, UR27, UR28, -UR5 ;  /* 0x0000001c1b1c7290 */ /* 0x000fe4000fffe805 */
[----:B------:R-:W-:Y:S04]  /*5d10*/  UIADD3 UR15, UR10, 0x80, URZ ;  /* 0x000000800a0f7890 */ /* 0x000fe8000fffe03f */
[----:B------:R-:W-:Y:S02]  /*5d20*/  UISETP.GE.AND UP0, UPT, UR15, UR28, UPT ;  /* 0x0000001c0f00728c */ /* 0x000fe4000bf06270 */
[----:B------:R-:W-:Y:S04]  /*5d30*/  UIADD3 UR15, UR14, 0x80, URZ ;  /* 0x000000800e0f7890 */ /* 0x000fe8000fffe03f */
[----:B------:R-:W-:Y:S02]  /*5d40*/  PLOP3.LUT P1, PT, PT, PT, UP0, 0x80, 0x0 ;  /* 0x000000000000781c */ /* 0x000fe40003f2f008 */
[----:B------:R-:W-:Y:S01]  /*5d50*/  IMAD.U32 R0, RZ, RZ, UR15 ;  /* 0x0000000fff007e24 */ /* 0x000fe2000f8e00ff */
[----:B------:R-:W-:Y:S04]  /*5d60*/  UMOV UR15, UR27 ;  /* 0x0000001b000f7c82 */ /* 0x000fe80008000000 */
[----:B------:R-:W-:Y:S11]  /*5d70*/  ISETP.LT.AND P0, PT, R0, UR5, PT ;  /* 0x0000000500007c0c */ /* 0x000ff6000bf01270 */
[----:B------:R-:W-:Y:S02]  /*5d80*/  @!UPT UIADD3 URZ, URZ, URZ, URZ ;  /* 0x0000003f3f3ff290 */ /* 0x000fe4000fffe03f */
[----:B------:R-:W-:-:S05]  /*5d90*/  @!P1 BRA P0, `(.L_x_2342) ;  /* 0x00000ec000009947 */ /* 0x000fca0000000000 */
.L_x_2341:
[----:B------:R-:W-:Y:S01]  /*5da0*/  IADD3 R0, R243, UR10, RZ ;  /* 0x0000000af3007c10 */ /* 0x000fe2000fffe0ff */
[----:B------:R-:W1:Y:S01]  /*5db0*/  S2R R140, SR_TID.X ;  /* 0x00000000008c7919 */ /* 0x000e620000002100 */
[----:B------:R-:W-:Y:S02]  /*5dc0*/  UIADD3 UR10, -UR15, UR5, -UR11 ;  /* 0x000000050f0a7290 */ /* 0x000fe4000fffe90b */
[C---:B------:R-:W-:Y:S01]  /*5dd0*/  IADD3 R133, R0.reuse, 0x8, RZ ;  /* 0x0000000800857810 */ /* 0x040fe20007ffe0ff */
[----:B------:R-:W-:Y:S01]  /*5de0*/  UMOV UR27, UR15 ;  /* 0x0000000f001b7c82 */ /* 0x000fe20008000000 */
[C---:B------:R-:W-:Y:S02]  /*5df0*/  IADD3 R132, R0.reuse, 0x40, RZ ;  /* 0x0000004000847810 */ /* 0x040fe40007ffe0ff */
[C---:B------:R-:W-:Y:S02]  /*5e00*/  IADD3 R2, R0.reuse, 0x48, RZ ;  /* 0x0000004800027810 */ /* 0x040fe40007ffe0ff */
[----:B------:R-:W-:Y:S02]  /*5e10*/  IADD3 R138, R0, UR10, RZ ;  /* 0x0000000a008a7c10 */ /* 0x000fe4000fffe0ff */
[C---:B------:R-:W-:Y:S02]  /*5e20*/  IADD3 R136, R133.reuse, UR10, RZ ;  /* 0x0000000a85887c10 */ /* 0x040fe4000fffe0ff */
[----:B------:R-:W-:Y:S02]  /*5e30*/  IADD3 R134, R132, UR10, RZ ;  /* 0x0000000a84867c10 */ /* 0x000fe4000fffe0ff */
[----:B------:R-:W-:Y:S01]  /*5e40*/  IADD3 R135, R2, UR10, RZ ;  /* 0x0000000a02877c10 */ /* 0x000fe2000fffe0ff */
[----:B------:R-:W-:Y:S01]  /*5e50*/  UIADD3 UR10, UR5, 0x1, -UR11 ;  /* 0x00000001050a7890 */ /* 0x000fe2000fffe80b */
[----:B------:R-:W-:Y:S02]  /*5e60*/  IMNMX R138, RZ, R138, !PT ;  /* 0x0000008aff8a7217 */ /* 0x000fe40007800200 */
[----:B------:R-:W-:Y:S01]  /*5e70*/  IMNMX R136, RZ, R136, !PT ;  /* 0x00000088ff887217 */ /* 0x000fe20007800200 */
[----:B------:R-:W-:Y:S01]  /*5e80*/  UIADD3 UR10, UR10, UR41, URZ ;  /* 0x000000290a0a7290 */ /* 0x000fe2000fffe03f */
[----:B------:R-:W-:Y:S05]  /*5e90*/  IMNMX R134, RZ, R134, !PT ;  /* 0x00000086ff867217 */ /* 0x000fea0007800200 */
[----:B------:R-:W-:Y:S01]  /*5ea0*/  IADD3 R137, R0, UR10, RZ ;  /* 0x0000000a00897c10 */ /* 0x000fe2000fffe0ff */
[----:B-1----:R-:W-:Y:S01]  /*5eb0*/  IMAD.SHL.U32 R0, R140, 0x2, RZ ;  /* 0x000000028c007824 */ /* 0x002fe200078e00ff */
[----:B------:R-:W-:Y:S02]  /*5ec0*/  IADD3 R139, R133, UR10, RZ ;  /* 0x0000000a858b7c10 */ /* 0x000fe4000fffe0ff */
[----:B------:R-:W-:Y:S02]  /*5ed0*/  IMNMX R137, R137, UR5, PT ;  /* 0x0000000589897c17 */ /* 0x000fe4000b800200 */
[----:B------:R-:W-:Y:S02]  /*5ee0*/  LOP3.LUT R0, R0, 0x6, RZ, 0xc0, !PT ;  /* 0x0000000600007812 */ /* 0x000fe400078ec0ff */
[----:B------:R-:W-:Y:S02]  /*5ef0*/  IADD3 R133, R132, UR10, RZ ;  /* 0x0000000a84857c10 */ /* 0x000fe4000fffe0ff */
[----:B------:R-:W-:Y:S01]  /*5f00*/  IADD3 R2, R2, UR10, RZ ;  /* 0x0000000a02027c10 */ /* 0x000fe2000fffe0ff */
[----:B------:R-:W-:Y:S01]  /*5f10*/  IMAD R0, R250, 0x40, R0 ;  /* 0x00000040fa007824 */ /* 0x000fe200078e0200 */
[----:B------:R-:W-:Y:S02]  /*5f20*/  IMNMX R132, RZ, R135, !PT ;  /* 0x00000087ff847217 */ /* 0x000fe40007800200 */
[----:B------:R-:W-:Y:S02]  /*5f30*/  IMNMX R135, R139, UR5, PT ;  /* 0x000000058b877c17 */ /* 0x000fe4000b800200 */
[----:B------:R-:W-:Y:S02]  /*5f40*/  IADD3 R0, R0, UR14, RZ ;  /* 0x0000000e00007c10 */ /* 0x000fe4000fffe0ff */
[----:B------:R-:W-:Y:S02]  /*5f50*/  IMNMX R133, R133, UR5, PT ;  /* 0x0000000585857c17 */ /* 0x000fe4000b800200 */
[C---:B------:R-:W-:Y:S02]  /*5f60*/  ISETP.GE.AND P0, PT, R0.reuse, R138, PT ;  /* 0x0000008a0000720c */ /* 0x040fe40003f06270 */
[C---:B------:R-:W-:Y:S02]  /*5f70*/  IADD3 R152, R0.reuse, 0x1, RZ ;  /* 0x0000000100987810 */ /* 0x040fe40007ffe0ff */
[C---:B------:R-:W-:Y:S02]  /*5f80*/  IADD3 R151, R0.reuse, 0x8, RZ ;  /* 0x0000000800977810 */ /* 0x040fe40007ffe0ff */
[C---:B------:R-:W-:Y:S02]  /*5f90*/  IADD3 R150, R0.reuse, 0x9, RZ ;  /* 0x0000000900967810 */ /* 0x040fe40007ffe0ff */
[C---:B------:R-:W-:Y:S02]  /*5fa0*/  IADD3 R149, R0.reuse, 0x10, RZ ;  /* 0x0000001000957810 */ /* 0x040fe40007ffe0ff */
[----:B------:R-:W-:Y:S02]  /*5fb0*/  ISETP.GE.OR P0, PT, R0, R137, !P0 ;  /* 0x000000890000720c */ /* 0x000fe40004706670 */
[----:B------:R-:W-:Y:S02]  /*5fc0*/  IMNMX R2, R2, UR5, PT ;  /* 0x0000000502027c17 */ /* 0x000fe4000b800200 */
        /* <DEDUP_REMOVED lines=201> */
.L_x_2342:
        /* <DEDUP_REMOVED lines=21> */
[----:B------:R-:W-:Y:S02]  /*6db0*/  IMAD.U32 R5, RZ, RZ, UR7 ;  /* 0x00000007ff057e24 */ /* 0x000fe4000f8e00ff */
[--C-:B------:R-:W-:Y:S02]  /*6dc0*/  FFMA.FTZ R32, R32, c[0x0][0x23c], -R132.reuse ;  /* 0x00008f0020207a23 */ /* 0x100fe40000010884 */
[--C-:B------:R-:W-:Y:S01]  /*6dd0*/  FFMA.FTZ R36, R36, c[0x0][0x23c], -R132.reuse ;  /* 0x00008f0024247a23 */ /* 0x100fe20000010884 */
[----:B------:R-:W-:Y:S01]  /*6de0*/  MUFU.EX2 R224, R64 ;  /* 0x0000004000e07308 */ /* 0x000fe20000000800 */
[--C-:B------:R-:W-:Y:S02]  /*6df0*/  FFMA.FTZ R176, R37, c[0x0][0x23c], -R132.reuse ;  /* 0x00008f0025b07a23 */ /* 0x100fe40000010884 */
[----:B------:R-:W-:Y:S01]  /*6e00*/  FFMA.FTZ R52, R52, c[0x0][0x23c], -R132 ;  /* 0x00008f0034347a23 */ /* 0x000fe20000010884 */
[----:B-1----:R-:W-:Y:S01]  /*6e10*/  FSEL R16, R0, RZ, P0 ;  /* 0x000000ff00107208 */ /* 0x002fe20000000000 */
[----:B------:R-:W-:Y:S01]  /*6e20*/  FMUL.FTZ R0, R245, 1.4426950216293334961 ;  /* 0x3fb8aa3bf5007820 */ /* 0x000fe20000410000 */
[----:B------:R-:W-:Y:S01]  /*6e30*/  FSETP.NEU.FTZ.AND P0, PT, R244, -INF , PT ;  /* 0xff800000f400780b */ /* 0x000fe20003f1d000 */
[----:B------:R-:W-:Y:S02]  /*6e40*/  IMAD.MOV.U32 R248, RZ, RZ, c[0x0][0x22c] ;  /* 0x00008b00fff87624 */ /* 0x000fe400078e00ff */
[--C-:B------:R-:W-:Y:S01]  /*6e50*/  FFMA.FTZ R51, R51, c[0x0][0x23c], -R16.reuse ;  /* 0x00008f0033337a23 */ /* 0x100fe20000010810 */
[----:B------:R-:W-:Y:S01]  /*6e60*/  FSEL R2, R2, RZ, P0 ;  /* 0x000000ff02027208 */ /* 0x000fe20000000000 */
[----:B------:R1:W-:Y:S01]  /*6e70*/  MUFU.EX2 R199, R4 ;  /* 0x0000000400c77308 */ /* 0x0003e20000000800 */
[----:B------:R-:W-:Y:S01]  /*6e80*/  FSETP.NEU.FTZ.AND P0, PT, R245, -INF , PT ;  /* 0xff800000f500780b */ /* 0x000fe20003f1d000 */
[----:B------:R-:W-:Y:S02]  /*6e90*/  FFMA.FTZ R19, R19, c[0x0][0x23c], -R16 ;  /* 0x00008f0013137a23 */ /* 0x000fe40000010810 */
[----:B------:R-:W-:Y:S01]  /*6ea0*/  FFMA.FTZ R12, R12, c[0x0][0x23c], -R2 ;  /* 0x00008f000c0c7a23 */ /* 0x000fe20000010802 */
[----:B------:R-:W-:Y:S01]  /*6eb0*/  FSEL R0, R0, RZ, P0 ;  /* 0x000000ff00007208 */ /* 0x000fe20000000000 */
[--C-:B------:R-:W-:Y:S02]  /*6ec0*/  FFMA.FTZ R7, R7, c[0x0][0x23c], -R16.reuse ;  /* 0x00008f0007077a23 */ /* 0x100fe40000010810 */
[----:B------:R-:W-:Y:S02]  /*6ed0*/  FFMA.FTZ R23, R23, c[0x0][0x23c], -R16 ;  /* 0x00008f0017177a23 */ /* 0x000fe40000010810 */
[----:B------:R3:W-:Y:S01]  /*6ee0*/  MUFU.EX2 R201, R12 ;  /* 0x0000000c00c97308 */ /* 0x0007e20000000800 */
[----:B------:R-:W-:Y:S02]  /*6ef0*/  FFMA.FTZ R15, R15, c[0x0][0x23c], -R0 ;  /* 0x00008f000f0f7a23 */ /* 0x000fe40000010800 */
[----:B------:R-:W-:Y:S02]  /*6f00*/  FFMA.FTZ R18, R18, c[0x0][0x23c], -R16 ;  /* 0x00008f0012127a23 */ /* 0x000fe40000010810 */
[----:B------:R-:W-:Y:S02]  /*6f10*/  FFMA.FTZ R150, R25, c[0x0][0x23c], -R2 ;  /* 0x00008f0019967a23 */ /* 0x000fe40000010802 */
[----:B------:R-:W-:Y:S02]  /*6f20*/  FFMA.FTZ R25, R14, c[0x0][0x23c], -R0 ;  /* 0x00008f000e197a23 */ /* 0x000fe40000010800 */
[----:B------:R-:W-:Y:S01]  /*6f30*/  FFMA.FTZ R28, R28, c[0x0][0x23c], -R2 ;  /* 0x00008f001c1c7a23 */ /* 0x000fe20000010802 */
[----:B------:R4:W2:Y:S01]  /*6f40*/  MUFU.EX2 R209, R19 ;  /* 0x0000001300d17308 */ /* 0x0008a20000000800 */
[----:B------:R-:W-:Y:S02]  /*6f50*/  FFMA.FTZ R30, R30, c[0x0][0x23c], -R0 ;  /* 0x00008f001e1e7a23 */ /* 0x000fe40000010800 */
[--C-:B------:R-:W-:Y:S02]  /*6f60*/  FFMA.FTZ R34, R34, c[0x0][0x23c], -R16.reuse ;  /* 0x00008f0022227a23 */ /* 0x100fe40000010810 */
[----:B-1----:R-:W-:Y:S02]  /*6f70*/  IMAD.U32 R4, RZ, RZ, UR34 ;  /* 0x00000022ff047e24 */ /* 0x002fe4000f8e00ff */
[----:B------:R-:W-:Y:S02]  /*6f80*/  FFMA.FTZ R35, R35, c[0x0][0x23c], -R16 ;  /* 0x00008f0023237a23 */ /* 0x000fe40000010810 */
[----:B------:R-:W-:Y:S01]  /*6f90*/  IMAD R4, R4, 0x2, R250 ;  /* 0x0000000204047824 */ /* 0x000fe200078e02fa */
[----:B------:R1:W-:Y:S01]  /*6fa0*/  MUFU.EX2 R205, R20 ;  /* 0x0000001400cd7308 */ /* 0x0003e20000000800 */
[----:B------:R-:W-:Y:S02]  /*6fb0*/  FFMA.FTZ R31, R31, c[0x0][0x23c], -R0 ;  /* 0x00008f001f1f7a23 */ /* 0x000fe40000010800 */
[----:B------:R-:W-:Y:S02]  /*6fc0*/  IMAD.SHL.U32 R4, R4, 0x2, RZ ;  /* 0x0000000204047824 */ /* 0x000fe400078e00ff */
[----:B---3--:R-:W-:Y:S02]  /*6fd0*/  FFMA.FTZ R12, R6, c[0x0][0x23c], -R16 ;  /* 0x00008f00060c7a23 */ /* 0x008fe40000010810 */
[----:B------:R-:W-:Y:S02]  /*6fe0*/  FFMA.FTZ R24, R24, c[0x0][0x23c], -R2 ;  /* 0x00008f0018187a23 */ /* 0x000fe40000010802 */
[----:B------:R-:W-:Y:S01]  /*6ff0*/  FFMA.FTZ R27, R27, c[0x0][0x23c], -R0 ;  /* 0x00008f001b1b7a23 */ /* 0x000fe20000010800 */
[----:B------:R3:W-:Y:S01]  /*7000*/  MUFU.EX2 R200, R7 ;  /* 0x0000000700c87308 */ /* 0x0007e20000000800 */
[--C-:B------:R-:W-:Y:S02]  /*7010*/  FFMA.FTZ R50, R50, c[0x0][0x23c], -R16.reuse ;  /* 0x00008f0032327a23 */ /* 0x100fe40000010810 */
[----:B------:R-:W-:Y:S02]  /*7020*/  FFMA.FTZ R67, R67, c[0x0][0x23c], -R16 ;  /* 0x00008f0043437a23 */ /* 0x000fe40000010810 */
[----:B----4-:R-:W-:Y:S02]  /*7030*/  FFMA.FTZ R19, R17, c[0x0][0x23c], -R132 ;  /* 0x00008f0011137a23 */ /* 0x010fe40000010884 */
[----:B------:R-:W-:Y:S02]  /*7040*/  FFMA.FTZ R60, R60, c[0x0][0x23c], -R2 ;  /* 0x00008f003c3c7a23 */ /* 0x000fe40000010802 */
[----:B------:R-:W-:Y:S01]  /*7050*/  FFMA.FTZ R63, R63, c[0x0][0x23c], -R0 ;  /* 0x00008f003f3f7a23 */ /* 0x000fe20000010800 */
[----:B------:R-:W-:Y:S01]  /*7060*/  MUFU.EX2 R202, R15 ;  /* 0x0000000f00ca7308 */ /* 0x000fe20000000800 */
[--C-:B------:R-:W-:Y:S02]  /*7070*/  FFMA.FTZ R17, R8, c[0x0][0x23c], -R2.reuse ;  /* 0x00008f0008117a23 */ /* 0x100fe40000010802 */
[----:B------:R-:W-:Y:S02]  /*7080*/  FFMA.FTZ R148, R13, c[0x0][0x23c], -R2 ;  /* 0x00008f000d947a23 */ /* 0x000fe40000010802 */
[----:B-1----:R-:W-:Y:S04]  /*7090*/  IMAD.WIDE.U32 R20, R251, -0x2daee0ad, RZ ;  /* 0xd2511f53fb147825 */ /* 0x002fe800078e00ff */
[----:B------:R-:W-:Y:S01]  /*70a0*/  FFMA.FTZ R147, R10, c[0x0][0x23c], -R0 ;  /* 0x00008f000a937a23 */ /* 0x000fe20000010800 */
[----:B------:R-:W-:Y:S01]  /*70b0*/  LOP3.LUT R8, R21, UR31, R4, 0x96, !PT ;  /* 0x0000001f15087c12 */ /* 0x000fe2000f8e9604 */
[----:B------:R1:W-:Y:S01]  /*70c0*/  MUFU.EX2 R204, R23 ;  /* 0x0000001700cc7308 */ /* 0x0003e20000000800 */
[----:B------:R-:W-:Y:S01]  /*70d0*/  LOP3.LUT R6, R20, UR33, RZ, 0x3c, !PT ;  /* 0x0000002114067c12 */ /* 0x000fe2000f8e3cff */
[--C-:B------:R-:W-:Y:S01]  /*70e0*/  FFMA.FTZ R145, R9, c[0x0][0x23c], -R2.reuse ;  /* 0x00008f0009917a23 */ /* 0x100fe20000010802 */
[----:B---3--:R-:W-:Y:S01]  /*70f0*/  IADD3 R7, R4, 0x1, RZ ;  /* 0x0000000104077810 */ /* 0x008fe20007ffe0ff */
[----:B------:R-:W-:Y:S02]  /*7100*/  FFMA.FTZ R184, R29, c[0x0][0x23c], -R2 ;  /* 0x00008f001db87a23 */ /* 0x000fe40000010802 */
[--C-:B------:R-:W-:Y:S01]  /*7110*/  FFMA.FTZ R38, R38, c[0x0][0x23c], -R16.reuse ;  /* 0x00008f0026267a23 */ /* 0x100fe20000010810 */
[----:B------:R-:W-:Y:S01]  /*7120*/  LOP3.LUT R7, R21, UR31, R7, 0x96, !PT ;  /* 0x0000001f15077c12 */ /* 0x000fe2000f8e9607 */
[----:B------:R-:W-:Y:S02]  /*7130*/  FFMA.FTZ R39, R39, c[0x0][0x23c], -R16 ;  /* 0x00008f0027277a23 */ /* 0x000fe40000010810 */
[----:B------:R-:W-:Y:S01]  /*7140*/  MUFU.EX2 R203, R18 ;  /* 0x0000001200cb7308 */ /* 0x000fe20000000800 */
[----:B------:R-:W-:Y:S02]  /*7150*/  FFMA.FTZ R44, R44, c[0x0][0x23c], -R2 ;  /* 0x00008f002c2c7a23 */ /* 0x000fe40000010802 */
[----:B------:R-:W-:Y:S02]  /*7160*/  FFMA.FTZ R47, R47, c[0x0][0x23c], -R0 ;  /* 0x00008f002f2f7a23 */ /* 0x000fe40000010800 */
[----:B------:R-:W-:Y:S02]  /*7170*/  FFMA.FTZ R40, R40, c[0x0][0x23c], -R2 ;  /* 0x00008f0028287a23 */ /* 0x000fe40000010802 */
[--C-:B------:R-:W-:Y:S02]  /*7180*/  FFMA.FTZ R43, R43, c[0x0][0x23c], -R0.reuse ;  /* 0x00008f002b2b7a23 */ /* 0x100fe40000010800 */
[----:B------:R-:W-:Y:S01]  /*7190*/  FFMA.FTZ R46, R46, c[0x0][0x23c], -R0 ;  /* 0x00008f002e2e7a23 */ /* 0x000fe20000010800 */
[----:B------:R-:W-:Y:S01]  /*71a0*/  MUFU.EX2 R185, R12 ;  /* 0x0000000c00b97308 */ /* 0x000fe20000000800 */
[----:B------:R-:W-:Y:S02]  /*71b0*/  FFMA.FTZ R55, R55, c[0x0][0x23c], -R16 ;  /* 0x00008f0037377a23 */ /* 0x000fe40000010810 */
[----:B------:R-:W-:Y:S02]  /*71c0*/  FFMA.FTZ R45, R45, c[0x0][0x23c], -R2 ;  /* 0x00008f002d2d7a23 */ /* 0x000fe40000010802 */
[--C-:B-1----:R-:W-:Y:S02]  /*71d0*/  FFMA.FTZ R23, R11, c[0x0][0x23c], -R0.reuse ;  /* 0x00008f000b177a23 */ /* 0x102fe40000010800 */
[----:B------:R-:W-:Y:S03]  /*71e0*/  IMAD.WIDE.U32 R10, R8, -0x326172a9, RZ ;  /* 0xcd9e8d57080a7825 */ /* 0x000fe600078e00ff */
[----:B------:R-:W-:Y:S01]  /*71f0*/  MUFU.EX2 R198, R19 ;  /* 0x0000001300c67308 */ /* 0x000fe20000000800 */
[----:B------:R-:W-:Y:S04]  /*7200*/  IMAD.WIDE.U32 R8, R7, -0x326172a9, RZ ;  /* 0xcd9e8d5707087825 */ /* 0x000fe800078e00ff */
[----:B------:R-:W-:Y:S02]  /*7210*/  FFMA.FTZ R42, R42, c[0x0][0x23c], -R0 ;  /* 0x00008f002a2a7a23 */ /* 0x000fe40000010800 */
[----:B------:R-:W-:Y:S02]  /*7220*/  FFMA.FTZ R54, R54, c[0x0][0x23c], -R16 ;  /* 0x00008f0036367a23 */ /* 0x000fe40000010810 */
[--C-:B------:R-:W-:Y:S01]  /*7230*/  FFMA.FTZ R41, R41, c[0x0][0x23c], -R2.reuse ;  /* 0x00008f0029297a23 */ /* 0x100fe20000010802 */
[----:B------:R-:W-:Y:S01]  /*7240*/  MUFU.EX2 R215, R28 ;  /* 0x0000001c00d77308 */ /* 0x000fe20000000800 */
[--C-:B------:R-:W-:Y:S02]  /*7250*/  FFMA.FTZ R56, R56, c[0x0][0x23c], -R2.reuse ;  /* 0x00008f0038387a23 */ /* 0x100fe40000010802 */
[--C-:B------:R-:W-:Y:S02]  /*7260*/  FFMA.FTZ R57, R57, c[0x0][0x23c], -R2.reuse ;  /* 0x00008f0039397a23 */ /* 0x100fe40000010802 */
[----:B------:R-:W-:Y:S02]  /*7270*/  FFMA.FTZ R2, R61, c[0x0][0x23c], -R2 ;  /* 0x00008f003d027a23 */ /* 0x000fe40000010802 */
[--C-:B------:R-:W-:Y:S02]  /*7280*/  FFMA.FTZ R59, R59, c[0x0][0x23c], -R0.reuse ;  /* 0x00008f003b3b7a23 */ /* 0x100fe40000010800 */
[----:B------:R-:W-:Y:S01]  /*7290*/  FFMA.FTZ R58, R58, c[0x0][0x23c], -R0 ;  /* 0x00008f003a3a7a23 */ /* 0x000fe20000010800 */
[----:B------:R-:W-:Y:S01]  /*72a0*/  MUFU.EX2 R210, R30 ;  /* 0x0000001e00d27308 */ /* 0x000fe20000000800 */
[----:B------:R-:W-:Y:S09]  /*72b0*/  IMAD R248, R248, c[0x0][0x1c0], RZ ;  /* 0x00007000f8f87a24 */ /* 0x000ff200078e02ff */
        /* <DEDUP_REMOVED lines=66> */
[C---:B------:R-:W-:Y:S02]  /*76e0*/  LOP3.LUT R7, R6.reuse, R19, RZ, 0x3c, !PT ;  /* 0x0000001306077212 */ /* 0x040fe400078e3cff */
        /* <DEDUP_REMOVED lines=30> */
[----:B-1----:R-:W-:Y:S01]  /*78d0*/  IMAD.WIDE.U32 R24, R24, -0x326172a9, RZ ;  /* 0xcd9e8d5718187825 */ /* 0x002fe200078e00ff */
        /* <DEDUP_REMOVED lines=40> */
[----:B----4-:R-:W-:Y:S01]  /*7b60*/  LOP3.LUT R34, R8, 0xffff, RZ, 0xc0, !PT ;  /* 0x0000ffff08227812 */ /* 0x010fe200078ec0ff */
[----:B------:R-:W-:Y:S01]  /*7b70*/  IMAD.WIDE.U32 R12, R13, -0x326172a9, RZ ;  /* 0xcd9e8d570d0c7825 */ /* 0x000fe200078e00ff */
[----:B------:R-:W-:Y:S02]  /*7b80*/  LOP3.LUT R14, R10, 0xff, RZ, 0xc0, !PT ;  /* 0x000000ff0a0e7812 */ /* 0x000fe400078ec0ff */
[----:B------:R-:W-:Y:S02]  /*7b90*/  SHF.R.U32.HI R8, RZ, 0x18, R4 ;  /* 0x00000018ff087819 */ /* 0x000fe40000011604 */
[----:B------:R-:W-:Y:S02]  /*7ba0*/  LOP3.LUT R23, R13, UR19, R20, 0x96, !PT ;  /* 0x000000130d177c12 */ /* 0x000fe4000f8e9614 */
[----:B------:R-:W-:Y:S02]  /*7bb0*/  LOP3.LUT R20, R9, UR17, R22, 0x96, !PT ;  /* 0x0000001109147c12 */ /* 0x000fe4000f8e9616 */
[C---:B------:R-:W-:Y:S02]  /*7bc0*/  LOP3.LUT R9, R4.reuse, 0xff, RZ, 0xc0, !PT ;  /* 0x000000ff04097812 */ /* 0x040fe400078ec0ff */
[----:B------:R-:W-:Y:S02]  /*7bd0*/  SHF.R.U32.HI R32, RZ, 0x10, R4 ;  /* 0x00000010ff207819 */ /* 0x000fe40000011604 */
[----:B------:R-:W-:Y:S02]  /*7be0*/  LOP3.LUT R36, R4, 0xffff, RZ, 0xc0, !PT ;  /* 0x0000ffff04247812 */ /* 0x000fe400078ec0ff */
        /* <DEDUP_REMOVED lines=411> */
[----:B------:R-:W-:Y:S01]  /*95a0*/  LEA R172, P0, R8, R172, 0x2 ;  /* 0x000000ac08ac7211 */ /* 0x000fe200078010ff */
        /* <DEDUP_REMOVED lines=341> */
.L_x_2343:
        /* <DEDUP_REMOVED lines=212> */
.L_x_2344:
        /* <DEDUP_REMOVED lines=520> */
.L_x_2346:
        /* <DEDUP_REMOVED lines=19> */
.L_x_2347:
        /* <DEDUP_REMOVED lines=45> */
.L_x_2349:
[----:B------:R-:W-:Y:S05]  /*dcc0*/  BSYNC B0 ;  /* 0x0000000000007941 */ /* 0x000fea0003800000 */
.L_x_2348:
        /* <DEDUP_REMOVED lines=15> */
.L_x_2351:
[----:B------:R-:W-:Y:S05]  /*ddc0*/  BSYNC B0 ;  /* 0x0000000000007941 */ /* 0x000fea0003800000 */
.L_x_2350:
        /* <DEDUP_REMOVED lines=15> */
.L_x_2353:
[----:B------:R-:W-:Y:S05]  /*dec0*/  BSYNC B0 ;  /* 0x0000000000007941 */ /* 0x000fea0003800000 */
.L_x_2352:
        /* <DEDUP_REMOVED lines=14> */
.L_x_2355:
[----:B------:R-:W-:Y:S05]  /*dfb0*/  BSYNC B0 ;  /* 0x0000000000007941 */ /* 0x000fea0003800000 */
.L_x_2354:
        /* <DEDUP_REMOVED lines=25> */
.L_x_2357:
[----:B------:R-:W-:Y:S05]  /*e150*/  BSYNC B0 ;  /* 0x0000000000007941 */ /* 0x000fea0003800000 */
.L_x_2356:
        /* <DEDUP_REMOVED lines=13> */
.L_x_2359:
[----:B------:R-:W-:Y:S05]  /*e230*/  BSYNC B0 ;  /* 0x0000000000007941 */ /* 0x000fea0003800000 */
.L_x_2358:
        /* <DEDUP_REMOVED lines=13> */
.L_x_2361:
[----:B------:R-:W-:Y:S05]  /*e310*/  BSYNC B0 ;  /* 0x0000000000007941 */ /* 0x000fea0003800000 */
.L_x_2360:
        /* <DEDUP_REMOVED lines=11> */
.L_x_2308:
[----:B------:R-:W-:Y:S05]  /*e3d0*/  BSYNC B1 ;  /* 0x0000000000017941 */ /* 0x000fea0003800000 */
.L_x_2286:
        /* <DEDUP_REMOVED lines=11> */
.L_x_2362:
[----:B------:R-:W-:Y:S05]  /*e490*/  EXIT ;  /* 0x000000000000794d */ /* 0x000fea0003800000 */
.L_x_2364:
        /* <DEDUP_REMOVED lines=14> */
.L_x_2495:


//--------------------- .text._ZN5flash44flash_bwd_dq_dk_dv_loop_seqk_parallel_kernelI23Flash_bwd_kernel_traitsILi64ELi128ELi128ELi8ELi4ELi4ELi4ELb0ELb0EN7cutlass6half_tE19Flash_kernel_traitsILi64ELi128ELi128ELi8ES3_EELb0ELb0ELb1ELb1ELb0ELb0ELb1EEEvNS_16Flash_bwd_paramsE --------------------------
	.section	.text._ZN5flash44flash_bwd_dq_dk_dv_loop_seqk_parallel_kernelI23Flash_bwd_kernel_traitsILi64ELi128ELi128ELi8ELi4ELi4ELi4ELb0ELb0EN7cutlass6half_tE19Flash_kernel_traitsILi64ELi128ELi128ELi8ES3_EELb0ELb0ELb1ELb1ELb0ELb0ELb1EEEvNS_16Flash_bwd_paramsE,"ax",@progbits
	.sectioninfo	@"SHI_REGISTERS=255"
	.align	128
        .global         _ZN5flash44flash_bwd_dq_dk_dv_loop_seqk_parallel_kernelI23Flash_bwd_kernel_traitsILi64ELi128ELi128ELi8ELi4ELi4ELi4ELb0ELb0EN7cutlass6half_tE19Flash_kernel_traitsILi64ELi128ELi128ELi8ES3_EELb0ELb0ELb1ELb1ELb0ELb0ELb1EEEvNS_16Flash_bwd_paramsE
        .type           _ZN5flash44flash_bwd_dq_dk_dv_loop_seqk_parallel_kernelI23Flash_bwd_kernel_traitsILi64ELi128ELi128ELi8ELi4ELi4ELi4ELb0ELb0EN7cutlass6half_tE19Flash_kernel_traitsILi64ELi128ELi128ELi8ES3_EELb0ELb0ELb1ELb1ELb0ELb0ELb1EEEvNS_16Flash_bwd_paramsE,@function
        .size           _ZN5flash44flash_bwd_dq_dk_dv_loop_seqk_parallel_kernelI23Flash_bwd_kernel_traitsILi64ELi128ELi128ELi8ELi4ELi4ELi4ELb0ELb0EN7cutlass6half_tE19Flash_kernel_traitsILi64ELi128ELi128ELi8ES3_EELb0ELb0ELb1ELb1ELb0ELb0ELb1EEEvNS_16Flash_bwd_paramsE,(.L_x_2496 - _ZN5flash44flash_bwd_dq_dk_dv_loop_seqk_parallel_kernelI23Flash_bwd_kernel_traitsILi64ELi128ELi128ELi8ELi4ELi4ELi4ELb0ELb0EN7cutlass6half_tE19Flash_kernel_traitsILi64ELi128ELi128ELi8ES3_EELb0ELb0ELb1ELb1ELb0ELb0ELb1EEEvNS_16Flash_bwd_paramsE)
        .other          _ZN5flash44flash_bwd_dq_dk_dv_loop_seqk_parallel_kernelI23Flash_bwd_kernel_traitsILi64ELi128ELi128ELi8ELi4ELi4ELi4ELb0ELb0EN7cutlass6half_tE19Flash_kernel_traitsILi64ELi128ELi128ELi8ES3_EELb0ELb0ELb1ELb1ELb0ELb0ELb1EEEvNS_16Flash_bwd_paramsE,@"STO_CUDA_ENTRY STV_DEFAULT"
_ZN5flash44flash_bwd_dq_dk_dv_loop_seqk_parallel_kernelI23Flash_bwd_kernel_traitsILi64ELi128ELi128ELi8ELi4ELi4ELi4ELb0ELb0EN7cutlass6half_tE19Flash_kernel_traitsILi64ELi128ELi128ELi8ES3_EELb0ELb0ELb1ELb1ELb0ELb0ELb1EEEvNS_16Flash_bwd_paramsE:
.text._ZN5flash44flash_bwd_dq_dk_dv_loop_seqk_parallel_kernelI23Flash_bwd_kernel_traitsILi64ELi128ELi128ELi8ELi4ELi4ELi4ELb0ELb0EN7cutlass6half_tE19Flash_kernel_traitsILi64ELi128ELi128ELi8ES3_EELb0ELb0ELb1ELb1ELb0ELb0ELb1EEEvNS_16Flash_bwd_paramsE:
        /* <DEDUP_REMOVED lines=32> */
[-C--:B------:R-:W-:Y:S01]  /*0200*/  LEA.HI R9, R6, R11.reuse, RZ, 0x3 ;  /* 0x0000000b06097211 */ /* 0x080fe200078f18ff */
[----:B------:R-:W-:Y:S01]  /*0210*/  ULDC UR52, c[0x0][0x22c] ;  /* 0x00008b0000347ab9 */ /* 0x000fe20000000800 */
[----:B------:R-:W-:Y:S01]  /*0220*/  LOP3.LUT R2, R0, 0xffffffe0, RZ, 0xc0, !PT ;  /* 0xffffffe000027812 */ /* 0x000fe200078ec0ff */
[----:B------:R-:W-:Y:S01]  /*0230*/  ULDC UR40, c[0x0][0x1c0] ;  /* 0x0000700000287ab9 */ /* 0x000fe20000000800 */
[--C-:B------:R-:W-:Y:S01]  /*0240*/  SHF.R.S32.HI R4, RZ, 0x5, R0.reuse ;  /* 0x00000005ff047819 */ /* 0x100fe20000011400 */
[----:B------:R-:W-:Y:S01]  /*0250*/  ULDC UR13, c[0x0][0x1c0] ;  /* 0x00007000000d7ab9 */ /* 0x000fe20000000800 */
[----:B------:R-:W-:Y:S01]  /*0260*/  SHF.R.S32.HI R0, RZ, 0x1f, R0 ;  /* 0x0000001fff007819 */ /* 0x000fe20000011400 */
[----:B------:R-:W-:Y:S01]  /*0270*/  IMAD.IADD R5, R11, 0x1, -R2 ;  /* 0x000000010b057824 */ /* 0x000fe200078e0a02 */
[CC--:B------:R-:W-:Y:S01]  /*0280*/  LEA.HI R3, R6.reuse, R11.reuse, RZ, 0x4 ;  /* 0x0000000b06037211 */ /* 0x0c0fe200078f20ff */
[----:B------:R-:W-:Y:S01]  /*0290*/  UIMAD.WIDE UR40, UR52, UR40, URZ ;  /* 0x00000028342872a5 */ /* 0x000fe2000f8e023f */
[CC--:B------:R-:W-:Y:S01]  /*02a0*/  LEA.HI R14, R6.reuse, R11.reuse, RZ, 0x7 ;  /* 0x0000000b060e7211 */ /* 0x0c0fe200078f38ff */
[----:B------:R-:W-:Y:S01]  /*02b0*/  UIMAD UR53, UR39, UR52, URZ ;  /* 0x00000034273572a4 */ /* 0x000fe2000f8e023f */
[CC--:B------:R-:W-:Y:S01]  /*02c0*/  LEA.HI R13, R6.reuse, R11.reuse, RZ, 0x6 ;  /* 0x0000000b060d7211 */ /* 0x0c0fe200078f30ff */
[----:B------:R-:W-:Y:S01]  /*02d0*/  UIMAD UR52, UR52, UR13, URZ ;  /* 0x0000000d343472a4 */ /* 0x000fe2000f8e023f */
[----:B------:R-:W-:Y:S01]  /*02e0*/  LEA.HI R6, R6, R11, RZ, 0x2 ;  /* 0x0000000b06067211 */ /* 0x000fe200078f10ff */
[----:B------:R-:W-:Y:S01]  /*02f0*/  ULDC UR16, c[0x0][0x1c0] ;  /* 0x0000700000107ab9 */ /* 0x000fe20000000800 */
[----:B------:R-:W-:Y:S01]  /*0300*/  LEA.HI R0, R0, R4, RZ, 0x2 ;  /* 0x0000000400007211 */ /* 0x000fe200078f10ff */
[----:B------:R-:W-:Y:S01]  /*0310*/  ULDC UR12, c[0x0][0x1c0] ;  /* 0x00007000000c7ab9 */ /* 0x000fe20000000800 */
[----:B------:R-:W-:Y:S01]  /*0320*/  LOP3.LUT R7, R9, 0xfffffff8, RZ, 0xc0, !PT ;  /* 0xfffffff809077812 */ /* 0x000fe200078ec0ff */
[----:B---3--:R-:W-:Y:S01]  /*0330*/  UIMAD.WIDE.U32 UR50, UR36, UR17, URZ ;  /* 0x00000011243272a5 */ /* 0x008fe2000f8e003f */
[----:B------:R-:W-:Y:S01]  /*0340*/  LOP3.LUT R8, R3, 0xfffffff0, RZ, 0xc0, !PT ;  /* 0xfffffff003087812 */ /* 0x000fe200078ec0ff */
[----:B------:R-:W-:Y:S01]  /*0350*/  USHF.L.U32 UR47, UR52, 0x7, URZ ;  /* 0x00000007342f7899 */ /* 0x000fe2000800063f */
[----:B------:R-:W-:Y:S01]  /*0360*/  LOP3.LUT R10, R6, 0x7ffffffc, RZ, 0xc0, !PT ;  /* 0x7ffffffc060a7812 */ /* 0x000fe200078ec0ff */
[C---:B------:R-:W-:Y:S01]  /*0370*/  IMAD.IADD R7, R11.reuse, 0x1, -R7 ;  /* 0x000000010b077824 */ /* 0x040fe200078e0a07 */
[----:B------:R-:W-:Y:S01]  /*0380*/  LOP3.LUT R0, R0, 0xfffffffc, RZ, 0xc0, !PT ;  /* 0xfffffffc00007812 */ /* 0x000fe200078ec0ff */
[C---:B------:R-:W-:Y:S01]  /*0390*/  IMAD.IADD R8, R11.reuse, 0x1, -R8 ;  /* 0x000000010b087824 */ /* 0x040fe200078e0a08 */
[----:B------:R-:W-:Y:S01]  /*03a0*/  SHF.R.S32.HI R2, RZ, 0x4, R3 ;  /* 0x00000004ff027819 */ /* 0x000fe20000011403 */
[----:B------:R-:W-:Y:S01]  /*03b0*/  IMAD.IADD R15, R11, 0x1, -R10 ;  /* 0x000000010b0f7824 */ /* 0x000fe200078e0a0a */
[----:B------:R-:W-:Y:S01]  /*03c0*/  LOP3.LUT P4, RZ, R7, 0x2, RZ, 0xc0, !PT ;  /* 0x0000000207ff7812 */ /* 0x000fe2000788c0ff */
[----:B------:R-:W-:Y:S01]  /*03d0*/  IMAD.IADD R11, R4, 0x1, -R0 ;  /* 0x00000001040b7824 */ /* 0x000fe200078e0a00 */
[----:B------:R-:W-:Y:S01]  /*03e0*/  LEA.HI R0, R3, R2, RZ, 0x1 ;  /* 0x0000000203007211 */ /* 0x000fe200078f08ff */
[----:B------:R-:W-:Y:S01]  /*03f0*/  IMAD.SHL.U32 R16, R7, 0x8, RZ ;  /* 0x0000000807107824 */ /* 0x000fe200078e00ff */
[----:B------:R-:W-:Y:S01]  /*0400*/  SHF.R.S32.HI R3, RZ, 0x1f, R5 ;  /* 0x0000001fff037819 */ /* 0x000fe20000011405 */
[----:B------:R-:W-:Y:S01]  /*0410*/  ULDC UR55, c[0x0][0x214] ;  /* 0x0000850000377ab9 */ /* 0x000fe20000000800 */
[----:B------:R-:W-:Y:S01]  /*0420*/  LOP3.LUT R0, R0, 0xfffffffe, RZ, 0xc0, !PT ;  /* 0xfffffffe00007812 */ /* 0x000fe200078ec0ff */
[----:B------:R-:W-:Y:S01]  /*0430*/  ULDC.U8 UR11, c[0x0][0x3d0] ;  /* 0x0000f400000b7ab9 */ /* 0x000fe20000000000 */
[----:B------:R-:W-:Y:S01]  /*0440*/  SHF.R.S32.HI R4, RZ, 0x2, R6 ;  /* 0x00000002ff047819 */ /* 0x000fe20000011406 */
[----:B------:R1:W-:Y:S01]  /*0450*/  STL [R1+0x40], R16 ;  /* 0x0000401001007387 */ /* 0x0003e20000100800 */
[----:B------:R-:W-:Y:S01]  /*0460*/  LEA.HI R5, R3, R5, RZ, 0x2 ;  /* 0x0000000503057211 */ /* 0x000fe200078f10ff */
[----:B------:R-:W-:Y:S01]  /*0470*/  IMAD.IADD R12, R2, 0x1, -R0 ;  /* 0x00000001020c7824 */ /* 0x000fe200078e0a00 */
[----:B------:R-:W-:Y:S01]  /*0480*/  SHF.R.S32.HI R2, RZ, 0x3, R9 ;  /* 0x00000003ff027819 */ /* 0x000fe20000011409 */
[----:B------:R-:W-:Y:S01]  /*0490*/  ULDC UR56, c[0x0][0x224] ;  /* 0x0000890000387ab9 */ /* 0x000fe20000000800 */
[----:B------:R-:W-:Y:S01]  /*04a0*/  SHF.R.S32.HI R0, RZ, 0x1f, R6 ;  /* 0x0000001fff007819 */ /* 0x000fe20000011406 */
[----:B------:R-:W-:Y:S01]  /*04b0*/  @UP5 UIMAD UR60, UR36, UR55, URZ ;  /* 0x00000037243c52a4 */ /* 0x000fe2000f8e023f */
[----:B------:R-:W-:Y:S01]  /*04c0*/  LOP3.LUT P3, RZ, R7, 0x4, RZ, 0xc0, !PT ;  /* 0x0000000407ff7812 */ /* 0x000fe2000786c0ff */
[----:B------:R-:W-:Y:S01]  /*04d0*/  IMAD.SHL.U32 R2, R2, 0x40, RZ ;  /* 0x0000004002027824 */ /* 0x000fe200078e00ff */
[----:B------:R-:W-:Y:S01]  /*04e0*/  LEA.HI R3, R0, R4, RZ, 0x3 ;  /* 0x0000000400037211 */ /* 0x000fe200078f18ff */
[----:B------:R-:W-:Y:S01]  /*04f0*/  ULDC UR46, c[0x0][0x2e8] ;  /* 0x0000ba00002e7ab9 */ /* 0x000fe20000000800 */
[----:B------:R-:W-:Y:S01]  /*0500*/  SHF.R.S32.HI R6, RZ, 0x7, R14 ;  /* 0x00000007ff067819 */ /* 0x000fe2000001140e */
[----:B------:R-:W-:Y:S01]  /*0510*/  ULDC UR45, c[0x0][0x2e8] ;  /* 0x0000ba00002d7ab9 */ /* 0x000fe20000000800 */
[----:B------:R-:W-:Y:S01]  /*0520*/  LOP3.LUT R0, R2, 0x1c0, RZ, 0xc0, !PT ;  /* 0x000001c002007812 */ /* 0x000fe200078ec0ff */
[----:B------:R-:W-:Y:S01]  /*0530*/  ULDC.64 UR6, c[0x0][0x118] ;  /* 0x0000460000067ab9 */ /* 0x000fe20000000a00 */
[----:B------:R-:W-:Y:S01]  /*0540*/  LOP3.LUT R2, R3, 0xfffffff8, RZ, 0xc0, !PT ;  /* 0xfffffff803027812 */ /* 0x000fe200078ec0ff */
[----:B------:R-:W-:Y:S01]  /*0550*/  UISETP.NE.AND UP6, UPT, UR11, URZ, UPT ;  /* 0x0000003f0b00728c */ /* 0x000fe2000bfc5270 */
[----:B------:R-:W-:Y:S01]  /*0560*/  SHF.R.U32.HI R3, RZ, 0x3, R0 ;  /* 0x00000003ff037819 */ /* 0x000fe20000011600 */
[----:B------:R-:W-:Y:S01]  /*0570*/  UIMAD.WIDE.U32 UR48, UR40, UR50, URZ ;  /* 0x00000032283072a5 */ /* 0x000fe2000f8e003f */
[----:B------:R-:W-:Y:S01]  /*0580*/  LOP3.LUT R0, R0, 0x38, R16, 0xf8, !PT ;  /* 0x0000003800007812 */ /* 0x000fe200078ef810 */
[----:B------:R-:W-:Y:S01]  /*0590*/  IMAD.IADD R4, R4, 0x1, -R2 ;  /* 0x0000000104047824 */ /* 0x000fe200078e0a02 */
[----:B------:R-:W-:Y:S01]  /*05a0*/  SEL R160, R229, 0xffffffe0, !P4 ;  /* 0xffffffe0e5a07807 */ /* 0x000fe20006000000 */
[----:B------:R-:W-:Y:S01]  /*05b0*/  IMAD.SHL.U32 R2, R13, 0x8, RZ ;  /* 0x000000080d027824 */ /* 0x000fe200078e00ff */
[----:B------:R-:W-:Y:S01]  /*05c0*/  LOP3.LUT R0, R0, R3, RZ, 0x3c, !PT ;  /* 0x0000000300007212 */ /* 0x000fe200078e3cff */
[----:B------:R-:W-:Y:S01]  /*05d0*/  UIMAD UR57, UR41, UR50, URZ ;  /* 0x00000032293972a4 */ /* 0x000fe2000f8e023f */
[----:B------:R-:W-:Y:S01]  /*05e0*/  SHF.R.S32.HI R3, RZ, 0x1f, R8 ;  /* 0x0000001fff037819 */ /* 0x000fe20000011408 */
[----:B------:R-:W-:Y:S01]  /*05f0*/  USHF.R.S32.HI UR59, URZ, 0x1f, UR53 ;  /* 0x0000001f3f3b7899 */ /* 0x000fe20008011435 */
[----:B------:R-:W-:Y:S01]  /*0600*/  LOP3.LUT R0, R0, 0xfffffe00, R2, 0xf8, !PT ;  /* 0xfffffe0000007812 */ /* 0x000fe200078ef802 */
[----:B------:R-:W-:Y:S01]  /*0610*/  USHF.R.S32.HI UR54, URZ, 0x1f, UR47 ;  /* 0x0000001f3f367899 */ /* 0x000fe2000801142f */
[----:B------:R-:W-:Y:S01]  /*0620*/  LEA.HI R10, R3, R8, RZ, 0x3 ;  /* 0x00000008030a7211 */ /* 0x000fe200078f18ff */
[----:B------:R-:W-:Y:S01]  /*0630*/  IMAD.U32 R3, RZ, RZ, UR5 ;  /* 0x00000005ff037e24 */ /* 0x000fe2000f8e00ff */
[----:B------:R-:W-:Y:S01]  /*0640*/  USHF.R.S32.HI UR5, URZ, 0x1f, UR17 ;  /* 0x0000001f3f057899 */ /* 0x000fe20008011411 */
[----:B------:R2:W-:Y:S01]  /*0650*/  STL [R1+0xa4], R0 ;  /* 0x0000a40001007387 */ /* 0x0005e20000100800 */
[----:B------:R-:W-:Y:S01]  /*0660*/  LOP3.LUT R2, R10, 0xfffffff8, RZ, 0xc0, !PT ;  /* 0xfffffff80a027812 */ /* 0x000fe200078ec0ff */
[----:B------:R-:W-:-:S02]  /*0670*/  UMOV UR44, 0xffffc000 ;  /* 0xffffc000002c7882 */ /* 0x000fc40000000000 */
[----:B------:R-:W-:Y:S02]  /*0680*/  UIMAD UR58, UR5, UR36, URZ ;  /* 0x00000024053a72a4 */ /* 0x000fe4000f8e023f */
[----:B-1----:R-:W-:Y:S01]  /*0690*/  IMAD.IADD R16, R8, 0x1, -R2 ;  /* 0x0000000108107824 */ /* 0x002fe200078e0a02 */
[----:B------:R-:W-:Y:S01]  /*06a0*/  @!UP5 UIMAD UR5, UR36, UR16, UR39 ;  /* 0x000000102405d2a4 */ /* 0x000fe2000f8e0227 */
[----:B------:R-:W-:-:S03]  /*06b0*/  IMAD.SHL.U32 R2, R11, 0x10, RZ ;  /* 0x000000100b027824 */ /* 0x000fc600078e00ff */
[----:B------:R-:W-:Y:S01]  /*06c0*/  STL [R1+0xac], R16 ;  /* 0x0000ac1001007387 */ /* 0x000fe20000100800 */
[----:B------:R-:W-:Y:S01]  /*06d0*/  @!UP5 UIMAD UR55, UR5, UR55, URZ ;  /* 0x000000370537d2a4 */ /* 0x000fe2000f8e023f */
[----:B------:R-:W-:Y:S01]  /*06e0*/  LEA.HI.SX32 R13, R5, R2, 0x1e ;  /* 0x00000002050d7211 */ /* 0x000fe200078ff2ff */
[----:B------:R-:W-:Y:S01]  /*06f0*/  IMAD.SHL.U32 R5, R12, 0x200, RZ ;  /* 0x000002000c057824 */ /* 0x000fe200078e00ff */
[----:B------:R1:W-:Y:S04]  /*0700*/  STL [R1+0xec], R3 ;  /* 0x0000ec0301007387 */ /* 0x0003e80000100800 */
[----:B------:R-:W-:Y:S01]  /*0710*/  STL [R1+0x6c], R13 ;  /* 0x00006c0d01007387 */ /* 0x000fe20000100800 */
[----:B--2---:R-:W-:Y:S02]  /*0720*/  IMAD.SHL.U32 R0, R7, 0x40, RZ ;  /* 0x0000004007007824 */ /* 0x004fe400078e00ff */
[----:B------:R-:W-:Y:S01]  /*0730*/  IMAD.U32 R7, RZ, RZ, UR4 ;  /* 0x00000004ff077e24 */ /* 0x000fe2000f8e00ff */
[----:B------:R-:W-:-:S02]  /*0740*/  USHF.L.U32 UR4, UR36, 0x7, URZ ;  /* 0x0000000724047899 */ /* 0x000fc4000800063f */
[----:B------:R-:W-:-:S04]  /*0750*/  LOP3.LUT R0, R0, 0x1c0, RZ, 0xc0, !PT ;  /* 0x000001c000007812 */ /* 0x000fc800078ec0ff */
[----:B------:R-:W-:Y:S01]  /*0760*/  LOP3.LUT R7, R0, 0x30, R2, 0xf8, !PT ;  /* 0x0000003000077812 */ /* 0x000fe200078ef802 */
[----:B------:R-:W-:Y:S01]  /*0770*/  IMAD R2, R6, 0x1000, R5 ;  /* 0x0000100006027824 */ /* 0x000fe200078e0205 */
[----:B------:R-:W-:Y:S02]  /*0780*/  LOP3.LUT R158, R0, 0x8, R9, 0xf8, !PT ;  /* 0x00000008009e7812 */ /* 0x000fe400078ef809 */
[----:B------:R-:W-:Y:S02]  /*0790*/  SHF.R.U32.HI R0, RZ, 0x3, R0 ;  /* 0x00000003ff007819 */ /* 0x000fe40000011600 */
[----:B-1----:R-:W-:Y:S02]  /*07a0*/  LOP3.LUT R3, R4, 0x1, RZ, 0xc0, !PT ;  /* 0x0000000104037812 */ /* 0x002fe400078ec0ff */
[----:B------:R-:W-:Y:S02]  /*07b0*/  LOP3.LUT R158, R158, R0, RZ, 0x3c, !PT ;  /* 0x000000009e9e7212 */ /* 0x000fe400078e3cff */
[----:B------:R-:W-:-:S02]  /*07c0*/  ISETP.NE.U32.AND P0, PT, R3, 0x1, PT ;  /* 0x000000010300780c */ /* 0x000fc40003f05070 */
[----:B------:R-:W-:Y:S01]  /*07d0*/  LOP3.LUT R3, R7, 0x8, R9, 0xf8, !PT ;  /* 0x0000000807037812 */ /* 0x000fe200078ef809 */
[----:B------:R-:W-:Y:S01]  /*07e0*/  IMAD.IADD R158, R2, 0x1, R158 ;  /* 0x00000001029e7824 */ /* 0x000fe200078e029e */
[C---:B------:R-:W-:Y:S01]  /*07f0*/  R2P PR, R4.reuse, 0x6 ;  /* 0x0000000604007804 */ /* 0x040fe20000000000 */
[----:B------:R-:W-:Y:S01]  /*0800*/  IMAD.U32 R2, RZ, RZ, UR4 ;  /* 0x00000004ff027e24 */ /* 0x000fe2000f8e00ff */
[----:B------:R-:W-:Y:S01]  /*0810*/  LOP3.LUT R5, R5, R3, R0, 0xf6, !PT ;  /* 0x0000000305057212 */ /* 0x000fe200078ef600 */
[----:B------:R-:W-:Y:S01]  /*0820*/  IMAD.SHL.U32 R0, R4, 0x40, RZ ;  /* 0x0000004004007824 */ /* 0x000fe200078e00ff */
[----:B------:R-:W-:Y:S01]  /*0830*/  SEL R227, R227, 0x10, !P0 ;  /* 0x00000010e3e37807 */ /* 0x000fe20004000000 */
[----:B------:R-:W-:Y:S01]  /*0840*/  IMAD.SHL.U32 R2, R6, 0x8, RZ ;  /* 0x0000000806027824 */ /* 0x000fe200078e00ff */
[----:B------:R-:W-:Y:S01]  /*0850*/  SEL R229, R229, 0xffffffe0, !P1 ;  /* 0xffffffe0e5e57807 */ /* 0x000fe20004800000 */
[----:B------:R-:W-:Y:S01]  /*0860*/  IMAD.SHL.U32 R4, R15, 0x2, RZ ;  /* 0x000000020f047824 */ /* 0x000fe200078e00ff */
[----:B------:R-:W-:Y:S01]  /*0870*/  LOP3.LUT R0, R0, 0x1c0, RZ, 0xc0, !PT ;  /* 0x000001c000007812 */ /* 0x000fe200078ec0ff */
[----:B------:R-:W-:Y:S01]  /*0880*/  IMAD.SHL.U32 R7, R12, 0x10, RZ ;  /* 0x000000100c077824 */ /* 0x000fe200078e00ff */
[----:B------:R-:W-:Y:S01]  /*0890*/  LOP3.LUT R2, R2, 0x8, RZ, 0xc0, !PT ;  /* 0x0000000802027812 */ /* 0x000fe200078ec0ff */
[----:B------:R-:W-:Y:S01]  /*08a0*/  IMAD R8, R6, 0x2000, R4 ;  /* 0x0000200006087824 */ /* 0x000fe200078e0204 */
[----:B------:R-:W-:Y:S01]  /*08b0*/  SHF.R.U32.HI R3, RZ, 0x3, R0 ;  /* 0x00000003ff037819 */ /* 0x000fe20000011600 */
[----:B------:R-:W-:Y:S01]  /*08c0*/  IMAD.SHL.U32 R158, R158, 0x2, RZ ;  /* 0x000000029e9e7824 */ /* 0x000fe200078e00ff */
[----:B------:R-:W-:Y:S01]  /*08d0*/  LOP3.LUT R9, R2, 0x10, R7, 0xf8, !PT ;  /* 0x0000001002097812 */ /* 0x000fe200078ef807 */
[----:B------:R-:W-:Y:S01]  /*08e0*/  IMAD.SHL.U32 R7, R12, 0x8, RZ ;  /* 0x000000080c077824 */ /* 0x000fe200078e00ff */
[-C--:B------:R-:W-:Y:S01]  /*08f0*/  LOP3.LUT R6, R3, R0.reuse, R2, 0x1e, !PT ;  /* 0x0000000003067212 */ /* 0x080fe200078e1e02 */
[----:B------:R-:W-:Y:S01]  /*0900*/  IMAD R2, R11, 0x400, R8 ;  /* 0x000004000b027824 */ /* 0x000fe200078e0208 */
[----:B------:R-:W-:Y:S01]  /*0910*/  LOP3.LUT R3, R3, R0, RZ, 0xfc, !PT ;  /* 0x0000000003037212 */ /* 0x000fe200078efcff */
[----:B------:R-:W-:Y:S01]  /*0920*/  IMAD R0, R11, 0x400, R4 ;  /* 0x000004000b007824 */ /* 0x000fe200078e0204 */
[----:B------:R-:W-:Y:S01]  /*0930*/  UIMAD UR4, UR36, UR12, UR39 ;  /* 0x0000000c240472a4 */ /* 0x000fe2000f8e0227 */
[----:B------:R-:W-:-:S02]  /*0940*/  IMAD.IADD R161, R158, 0x1, R160 ;  /* 0x000000019ea17824 */ /* 0x000fc400078e02a0 */
[----:B------:R-:W-:Y:S01]  /*0950*/  IMAD.IADD R225, R3, 0x1, R2 ;  /* 0x0000000103e17824 */ /* 0x000fe200078e0202 */
[----:B------:R-:W-:Y:S01]  /*0960*/  UIMAD UR56, UR4, UR56, URZ ;  /* 0x00000038043872a4 */ /* 0x000fe2000f8e023f */
[----:B------:R-:W-:Y:S01]  /*0970*/  IMAD.U32 R2, RZ, RZ, UR8 ;  /* 0x00000008ff027e24 */ /* 0x000fe2000f8e00ff */
[----:B------:R-:W-:Y:S01]  /*0980*/  USHF.R.S32.HI UR8, URZ, 0x1f, UR36 ;  /* 0x0000001f3f087899 */ /* 0x000fe20008011424 */
[----:B------:R-:W-:Y:S02]  /*0990*/  IMAD.U32 R3, RZ, RZ, UR9 ;  /* 0x00000009ff037e24 */ /* 0x000fe4000f8e00ff */
[----:B------:R-:W-:Y:S01]  /*09a0*/  IMAD.IADD R8, R0, 0x1, R6 ;  /* 0x0000000100087824 */ /* 0x000fe200078e0206 */
[----:B------:R1:W-:Y:S01]  /*09b0*/  STL [R1+0xe8], R2 ;  /* 0x0000e80201007387 */ /* 0x0003e20000100800 */
[----:B------:R-:W-:Y:S02]  /*09c0*/  IMAD.SHL.U32 R0, R10, 0x40, RZ ;  /* 0x000000400a007824 */ /* 0x000fe400078e00ff */
[----:B------:R-:W-:Y:S01]  /*09d0*/  IMAD.U32 R4, RZ, RZ, UR8 ;  /* 0x00000008ff047e24 */ /* 0x000fe2000f8e00ff */
[----:B------:R2:W-:Y:S01]  /*09e0*/  STL [R1+0xe4], R3 ;  /* 0x0000e40301007387 */ /* 0x0005e20000100800 */
[----:B------:R-:W-:Y:S01]  /*09f0*/  LEA R8, R8, 0xc000, 0x1 ;  /* 0x0000c00008087811 */ /* 0x000fe200078e08ff */
[----:B------:R-:W-:Y:S01]  /*0a00*/  USHF.R.S32.HI UR8, URZ, 0x1f, UR39 ;  /* 0x0000001f3f087899 */ /* 0x000fe20008011427 */
[----:B------:R-:W-:Y:S01]  /*0a10*/  LOP3.LUT R0, R0, 0xfffffe00, RZ, 0xc0, !PT ;  /* 0xfffffe0000007812 */ /* 0x000fe200078ec0ff */
[----:B------:R-:W-:Y:S01]  /*0a20*/  IMAD.SHL.U32 R225, R225, 0x2, RZ ;  /* 0x00000002e1e17824 */ /* 0x000fe200078e00ff */
[----:B------:R-:W-:-:S02]  /*0a30*/  IADD3 R14, R8, 0x420, RZ ;  /* 0x00000420080e7810 */ /* 0x000fc40007ffe0ff */
[C---:B------:R-:W-:Y:S01]  /*0a40*/  @P1 IADD3 R14, R8.reuse, 0x3e0, RZ ;  /* 0x000003e0080e1810 */ /* 0x040fe20007ffe0ff */
[----:B------:R-:W-:Y:S01]  /*0a50*/  IMAD.U32 R10, RZ, RZ, UR8 ;  /* 0x00000008ff0a7e24 */ /* 0x000fe2000f8e00ff */
[C---:B------:R-:W-:Y:S01]  /*0a60*/  IADD3 R10, R8.reuse, 0x2020, RZ ;  /* 0x00002020080a7810 */ /* 0x040fe20007ffe0ff */
[C---:B------:R-:W-:Y:S01]  /*0a70*/  IMAD.IADD R228, R225.reuse, 0x1, R227 ;  /* 0x00000001e1e47824 */ /* 0x040fe200078e02e3 */
[----:B------:R-:W-:Y:S01]  /*0a80*/  @P1 IADD3 R10, R8, 0x1fe0, RZ ;  /* 0x00001fe0080a1810 */ /* 0x000fe20007ffe0ff */
[--C-:B------:R-:W-:Y:S02]  /*0a90*/  IMAD.IADD R232, R225, 0x1, R229.reuse ;  /* 0x00000001e1e87824 */ /* 0x100fe400078e02e5 */
[----:B------:R-:W-:Y:S02]  /*0aa0*/  IMAD.IADD R231, R228, 0x1, R229 ;  /* 0x00000001e4e77824 */ /* 0x000fe400078e02e5 */
[----:B-1----:R-:W-:Y:S01]  /*0ab0*/  IMAD.SHL.U32 R2, R16, 0x40, RZ ;  /* 0x0000004010027824 */ /* 0x002fe200078e00ff */
[----:B--2---:R-:W-:-:S04]  /*0ac0*/  IADD3 R3, R13, -0x80, RZ ;  /* 0xffffff800d037810 */ /* 0x004fc80007ffe0ff */
[----:B------:R-:W-:Y:S02]  /*0ad0*/  LOP3.LUT R2, R2, 0x1c0, RZ, 0xc0, !PT ;  /* 0x000001c002027812 */ /* 0x000fe400078ec0ff */
[----:B------:R-:W-:Y:S02]  /*0ae0*/  SHF.R.S32.HI R4, RZ, 0x1f, R3 ;  /* 0x0000001fff047819 */ /* 0x000fe40000011403 */
[--C-:B------:R-:W-:Y:S02]  /*0af0*/  SHF.R.U32.HI R6, RZ, 0x3, R2.reuse ;  /* 0x00000003ff067819 */ /* 0x100fe40000011602 */
[----:B------:R-:W-:Y:S02]  /*0b00*/  LOP3.LUT R7, R2, 0x8, R7, 0xf8, !PT ;  /* 0x0000000802077812 */ /* 0x000fe400078ef807 */
[----:B------:R-:W-:Y:S02]  /*0b10*/  LOP3.LUT R2, R6, R9, R2, 0x1e, !PT ;  /* 0x0000000906027212 */ /* 0x000fe400078e1e02 */
[----:B------:R-:W-:Y:S01]  /*0b20*/  SHF.L.U64.HI R3, R3, 0x2, R4 ;  /* 0x0000000203037819 */ /* 0x000fe20000010204 */
[----:B------:R-:W-:Y:S01]  /*0b30*/  IMAD R4, R11, 0x400, R0 ;  /* 0x000004000b047824 */ /* 0x000fe200078e0200 */
[----:B------:R-:W-:Y:S01]  /*0b40*/  LOP3.LUT R165, R2, R0, RZ, 0xfc, !PT ;  /* 0x0000000002a57212 */ /* 0x000fe200078efcff */
[----:B------:R-:W-:Y:S01]  /*0b50*/  IMAD.MOV.U32 R2, RZ, RZ, 0x40 ;  /* 0x00000040ff027424 */ /* 0x000fe200078e00ff */
[C---:B------:R-:W-:Y:S01]  /*0b60*/  IADD3 R13, R8.reuse, 0x2420, RZ ;  /* 0x00002420080d7810 */ /* 0x040fe20007ffe0ff */
[----:B------:R1:W-:Y:S01]  /*0b70*/  STL [R1+0xa8], R3 ;  /* 0x0000a80301007387 */ /* 0x0003e20000100800 */
[----:B------:R-:W-:Y:S01]  /*0b80*/  IMAD.MOV.U32 R0, RZ, RZ, 0x440 ;  /* 0x00000440ff007424 */ /* 0x000fe200078e00ff */
[----:B------:R-:W-:-:S02]  /*0b90*/  @P1 IADD3 R13, R8, 0x23e0, RZ ;  /* 0x000023e0080d1810 */ /* 0x000fc40007ffe0ff */
[C---:B------:R-:W-:Y:S01]  /*0ba0*/  SEL R159, R2.reuse, 0xffffffc0, !P3 ;  /* 0xffffffc0029f7807 */ /* 0x040fe20005800000 */
[----:B------:R-:W-:Y:S01]  /*0bb0*/  STL [R1+0xb0], R8 ;  /* 0x0000b00801007387 */ /* 0x000fe20000100800 */
[----:B------:R-:W-:Y:S02]  /*0bc0*/  SEL R2, R2, 0xffffffc0, !P2 ;  /* 0xffffffc002027807 */ /* 0x000fe40005000000 */
[----:B------:R-:W-:Y:S01]  /*0bd0*/  SEL R0, R0, 0x3c0, !P2 ;  /* 0x000003c000007807 */ /* 0x000fe20005000000 */
[----:B------:R-:W-:Y:S02]  /*0be0*/  IMAD.IADD R159, R158, 0x1, R159 ;  /* 0x000000019e9f7824 */ /* 0x000fe400078e029f */
[C---:B------:R-:W-:Y:S02]  /*0bf0*/  IMAD.IADD R12, R2.reuse, 0x1, R8 ;  /* 0x00000001020c7824 */ /* 0x040fe400078e0208 */
[----:B------:R-:W-:Y:S02]  /*0c00*/  IMAD.IADD R226, R225, 0x1, R2 ;  /* 0x00000001e1e27824 */ /* 0x000fe400078e0202 */
[----:B------:R-:W-:Y:S01]  /*0c10*/  IMAD.IADD R2, R2, 0x1, R10 ;  /* 0x0000000102027824 */ /* 0x000fe200078e020a */
[----:B------:R-:W-:Y:S01]  /*0c20*/  STL [R1+0xc4], R12 ;  /* 0x0000c40c01007387 */ /* 0x000fe20000100800 */
[----:B------:R-:W-:-:S02]  /*0c30*/  IMAD.IADD R227, R227, 0x1, R226 ;  /* 0x00000001e3e37824 */ /* 0x000fc400078e02e2 */
[----:B------:R-:W-:Y:S02]  /*0c40*/  IMAD.IADD R230, R229, 0x1, R226 ;  /* 0x00000001e5e67824 */ /* 0x000fe400078e02e2 */
[----:B------:R-:W-:Y:S01]  /*0c50*/  IMAD.IADD R160, R160, 0x1, R159 ;  /* 0x00000001a0a07824 */ /* 0x000fe200078e029f */
[----:B-1----:R-:W-:Y:S02]  /*0c60*/  LOP3.LUT R3, R7, R6, RZ, 0x3c, !PT ;  /* 0x0000000607037212 */ /* 0x002fe400078e3cff */
[C---:B------:R-:W-:Y:S02]  /*0c70*/  IADD3 R6, R8.reuse, 0x2040, RZ ;  /* 0x0000204008067810 */ /* 0x040fe40007ffe0ff */
[----:B------:R-:W-:Y:S01]  /*0c80*/  @P2 IADD3 R6, R8, 0x1fc0, RZ ;  /* 0x00001fc008062810 */ /* 0x000fe20007ffe0ff */
[----:B------:R-:W-:Y:S02]  /*0c90*/  IMAD.IADD R164, R4, 0x1, R3 ;  /* 0x0000000104a47824 */ /* 0x000fe400078e0203 */
[----:B------:R-:W-:-:S02]  /*0ca0*/  IMAD.SHL.U32 R3, R5, 0x2, RZ ;  /* 0x0000000205037824 */ /* 0x000fc400078e00ff */
[----:B------:R-:W-:Y:S02]  /*0cb0*/  IMAD.IADD R5, R229, 0x1, R8 ;  /* 0x00000001e5057824 */ /* 0x000fe400078e0208 */
[----:B------:R-:W-:Y:S02]  /*0cc0*/  IMAD.IADD R4, R8, 0x1, R0 ;  /* 0x0000000108047824 */ /* 0x000fe400078e0200 */
[----:B------:R-:W-:Y:S01]  /*0cd0*/  IMAD.IADD R0, R0, 0x1, R10 ;  /* 0x0000000100007824 */ /* 0x000fe200078e020a */
[----:B------:R1:W-:Y:S04]  /*0ce0*/  STL [R1+0xe0], R5 ;  /* 0x0000e00501007387 */ /* 0x0003e80000100800 */
[----:B------:R2:W-:Y:S04]  /*0cf0*/  STL [R1+0xc0], R4 ;  /* 0x0000c00401007387 */ /* 0x0005e80000100800 */
[----:B------:R-:W-:Y:S04]  /*0d00*/  STL [R1+0xcc], R14 ;  /* 0x0000cc0e01007387 */ /* 0x000fe80000100800 */
[----:B------:R-:W-:Y:S04]  /*0d10*/  STL [R1+0xb4], R10 ;  /* 0x0000b40a01007387 */ /* 0x000fe80000100800 */
[----:B------:R-:W-:Y:S04]  /*0d20*/  STL [R1+0xc8], R13 ;  /* 0x0000c80d01007387 */ /* 0x000fe80000100800 */
[----:B------:R-:W-:Y:S01]  /*0d30*/  STL [R1+0xbc], R6 ;  /* 0x0000bc0601007387 */ /* 0x000fe20000100800 */
[----:B-1----:R-:W-:-:S02]  /*0d40*/  IADD3 R5, R8, 0x2440, RZ ;  /* 0x0000244008057810 */ /* 0x002fc40007ffe0ff */
        /* <DEDUP_REMOVED lines=9> */
.L_x_2443:
        /* <DEDUP_REMOVED lines=12> */
[----:B-123--:R-:W-:Y:S01]  /*0ea0*/  IMAD.U32 R4, RZ, RZ, UR13 ;  /* 0x0000000dff047e24 */ /* 0x00efe2000f8e00ff */
        /* <DEDUP_REMOVED lines=41> */
.L_x_2365:
        /* <DEDUP_REMOVED lines=67> */
.L_x_2367:
        /* <DEDUP_REMOVED lines=18> */
.L_x_2368:
        /* <DEDUP_REMOVED lines=73> */
.L_x_2369:
[----:B------:R-:W-:Y:S02]  /*1b20*/  UMOV UR13, UR56 ;  /* 0x00000038000d7c82 */ /* 0x000fe40008000000 */
.L_x_2370:
        /* <DEDUP_REMOVED lines=108> */
.L_x_2372:
        /* <DEDUP_REMOVED lines=18> */
.L_x_2373:
        /* <DEDUP_REMOVED lines=29> */
.L_x_2375:
[----:B------:R-:W-:Y:S05]  /*24e0*/  BSYNC B0 ;  /* 0x0000000000007941 */ /* 0x000fea0003800000 */
.L_x_2374:
        /* <DEDUP_REMOVED lines=15> */
.L_x_2377:
[----:B------:R-:W-:Y:S05]  /*25e0*/  BSYNC B0 ;  /* 0x0000000000007941 */ /* 0x000fea0003800000 */
.L_x_2376:
        /* <DEDUP_REMOVED lines=15> */
.L_x_2379:
[----:B------:R-:W-:Y:S05]  /*26e0*/  BSYNC B0 ;  /* 0x0000000000007941 */ /* 0x000fea0003800000 */
.L_x_2378:
        /* <DEDUP_REMOVED lines=14> */
.L_x_2381:
[----:B------:R-:W-:Y:S05]  /*27d0*/  BSYNC B0 ;  /* 0x0000000000007941 */ /* 0x000fea0003800000 */
.L_x_2380:
[----:B------:R-:W-:Y:S01]  /*27e0*/  ULDC.64 UR4, c[0x0][0x3a8] ;  /* 0x0000ea0000047ab9 */ /* 0x000fe20000000a00 */
[----:B-1----:R-:W-:Y:S01]  /*27f0*/  IMAD.U32 R4, RZ, RZ, UR22 ;  /* 0x00000016ff047e24 */ /* 0x002fe2000f8e00ff */
        /* <DEDUP_REMOVED lines=24> */
.L_x_2383:
[----:B------:R-:W-:Y:S05]  /*2980*/  BSYNC B0 ;  /* 0x0000000000007941 */ /* 0x000fea0003800000 */
.L_x_2382:
        /* <DEDUP_REMOVED lines=13> */
.L_x_2385:
[----:B------:R-:W-:Y:S05]  /*2a60*/  BSYNC B0 ;  /* 0x0000000000007941 */ /* 0x000fea0003800000 */
.L_x_2384:
        /* <DEDUP_REMOVED lines=13> */
.L_x_2387:
[----:B------:R-:W-:Y:S05]  /*2b40*/  BSYNC B0 ;  /* 0x0000000000007941 */ /* 0x000fea0003800000 */
.L_x_2386:
        /* <DEDUP_REMOVED lines=12> */
.L_x_2371:
        /* <DEDUP_REMOVED lines=22> */
.L_x_2390:
[----:B------:R-:W-:Y:S05]  /*2d70*/  BSYNC B0 ;  /* 0x0000000000007941 */ /* 0x000fea0003800000 */
.L_x_2389:
        /* <DEDUP_REMOVED lines=16> */
.L_x_2392:
[----:B------:R-:W-:Y:S05]  /*2e80*/  BSYNC B0 ;  /* 0x0000000000007941 */ /* 0x000fea0003800000 */
.L_x_2391:
        /* <DEDUP_REMOVED lines=16> */
.L_x_2394:
[----:B------:R-:W-:Y:S05]  /*2f90*/  BSYNC B0 ;  /* 0x0000000000007941 */ /* 0x000fea0003800000 */
.L_x_2393:
        /* <DEDUP_REMOVED lines=19> */
.L_x_2396:
[----:B------:R-:W-:Y:S05]  /*30d0*/  BSYNC B0 ;  /* 0x0000000000007941 */ /* 0x000fea0003800000 */
.L_x_2395:
        /* <DEDUP_REMOVED lines=22> */
.L_x_2398:
[----:B------:R-:W-:Y:S05]  /*3240*/  BSYNC B0 ;  /* 0x0000000000007941 */ /* 0x000fea0003800000 */
.L_x_2397:
        /* <DEDUP_REMOVED lines=20> */
.L_x_2400:
[----:B------:R-:W-:Y:S05]  /*3390*/  BSYNC B0 ;  /* 0x0000000000007941 */ /* 0x000fea0003800000 */
.L_x_2399:
        /* <DEDUP_REMOVED lines=20> */
.L_x_2402:
[----:B------:R-:W-:Y:S05]  /*34e0*/  BSYNC B0 ;  /* 0x0000000000007941 */ /* 0x000fea0003800000 */
.L_x_2401:
        /* <DEDUP_REMOVED lines=23> */
.L_x_2404:
[----:B------:R-:W-:Y:S05]  /*3660*/  BSYNC B0 ;  /* 0x0000000000007941 */ /* 0x000fea0003800000 */
.L_x_2403:
[----:B--2---:R-:W2:Y:S01]  /*3670*/  LDL R20, [R1+0x6c] ;  /* 0x00006c0001147983 */ /* 0x004ea20000100800 */
[----:B------:R-:W-:Y:S01]  /*3680*/  ULDC.64 UR12, c[0x0][0x198] ;  /* 0x00006600000c7ab9 */ /* 0x000fe20000000a00 */
[----:B-1----:R-:W-:Y:S01]  /*3690*/  IMAD.U32 R4, RZ, RZ, UR22 ;  /* 0x00000016ff047e24 */ /* 0x002fe2000f8e00ff */
[----:B------:R-:W-:Y:S01]  /*36a0*/  UIMAD UR9, UR19, UR12, URZ ;  /* 0x0000000c130972a4 */ /* 0x000fe2000f8e023f */
[----:B------:R-:W-:Y:S02]  /*36b0*/  IMAD.MOV.U32 R21, RZ, RZ, 0x7f800000 ;  /* 0x7f800000ff157424 */ /* 0x000fe400078e00ff */
[----:B------:R-:W-:Y:S01]  /*36c0*/  IMAD.WIDE.U32 R4, R4, c[0x0][0x198], R22 ;  /* 0x0000660004047a25 */ /* 0x000fe200078e0016 */
        /* <DEDUP_REMOVED lines=9> */
[----:B------:R-:W-:Y:S02]  /*3760*/  IADD3 R5, R20, 0x8, RZ ;  /* 0x0000000814057810 */ /* 0x000fe40007ffe0ff */
        /* <DEDUP_REMOVED lines=44> */
.L_x_2406:
[----:B------:R-:W-:Y:S05]  /*3a30*/  BSYNC B0 ;  /* 0x0000000000007941 */ /* 0x000fea0003800000 */
.L_x_2405:
        /* <DEDUP_REMOVED lines=21> */
.L_x_2408:
[----:B------:R-:W-:Y:S05]  /*3b90*/  BSYNC B0 ;  /* 0x0000000000007941 */ /* 0x000fea0003800000 */
.L_x_2407:
        /* <DEDUP_REMOVED lines=21> */
.L_x_2410:
[----:B------:R-:W-:Y:S05]  /*3cf0*/  BSYNC B0 ;  /* 0x0000000000007941 */ /* 0x000fea0003800000 */
.L_x_2409:
        /* <DEDUP_REMOVED lines=21> */
.L_x_2412:
[----:B------:R-:W-:Y:S05]  /*3e50*/  BSYNC B0 ;  /* 0x0000000000007941 */ /* 0x000fea0003800000 */
.L_x_2411:
[----:B------:R-:W-:Y:S01]  /*3e60*/  ULDC.64 UR12, c[0x0][0x1a0] ;  /* 0x00006800000c7ab9 */ /* 0x000fe20000000a00 */
[----:B-1----:R-:W-:Y:S01]  /*3e70*/  MOV R4, UR22 ;  /* 0x0000001600047c02 */ /* 0x002fe20008000f00 */
[----:B------:R-:W-:Y:S01]  /*3e80*/  UIMAD UR4, UR19, UR12, URZ ;  /* 0x0000000c130472a4 */ /* 0x000fe2000f8e023f */
[----:B------:R1:W-:Y:S01]  /*3e90*/  @P5 STS.128 [R2+0x10000], RZ ;  /* 0x010000ff02005388 */ /* 0x0003e20000000c00 */
[----:B------:R-:W-:Y:S02]  /*3ea0*/  BSSY B0, `(.L_x_2413) ;  /* 0x000001a000007945 */ /* 0x000fe40003800000 */
[----:B------:R-:W-:Y:S01]  /*3eb0*/  UIMAD UR4, UR22, UR13, UR4 ;  /* 0x0000000d160472a4 */ /* 0x000fe2000f8e0204 */
[----:B------:R-:W-:-:S05]  /*3ec0*/  IMAD.WIDE.U32 R4, R4, c[0x0][0x1a0], R22 ;  /* 0x0000680004047a25 */ /* 0x000fca00078e0016 */
[----:B------:R-:W-:Y:S02]  /*3ed0*/  IADD3 R4, P1, R4, UR21, RZ ;  /* 0x0000001504047c10 */ /* 0x000fe4000ff3e0ff */
[----:B------:R-:W-:-:S04]  /*3ee0*/  MOV R6, UR4 ;  /* 0x0000000400067c02 */ /* 0x000fc80008000f00 */
[----:B------:R-:W-:Y:S01]  /*3ef0*/  IADD3.X R5, R5, UR24, R6, P1, !PT ;  /* 0x0000001805057c10 */ /* 0x000fe20008ffe406 */
[----:B------:R-:W-:-:S04]  /*3f00*/  IMAD R6, R13, c[0x0][0x1b8], RZ ;  /* 0x00006e000d067a24 */ /* 0x000fc800078e02ff */
        /* <DEDUP_REMOVED lines=19> */
.L_x_2414:
[----:B-1----:R-:W-:Y:S05]  /*4040*/  BSYNC B0 ;  /* 0x0000000000007941 */ /* 0x002fea0003800000 */
.L_x_2413:
        /* <DEDUP_REMOVED lines=20> */
.L_x_2416:
[----:B------:R-:W-:Y:S05]  /*4190*/  BSYNC B0 ;  /* 0x0000000000007941 */ /* 0x000fea0003800000 */
.L_x_2415:
        /* <DEDUP_REMOVED lines=20> */
.L_x_2418:
[----:B------:R-:W-:Y:S05]  /*42e0*/  BSYNC B0 ;  /* 0x0000000000007941 */ /* 0x000fea0003800000 */
.L_x_2417:
        /* <DEDUP_REMOVED lines=19> */
.L_x_2420:
[----:B------:R-:W-:Y:S05]  /*4420*/  BSYNC B0 ;  /* 0x0000000000007941 */ /* 0x000fea0003800000 */
.L_x_2419:
[----:B------:R-:W-:Y:S02]  /*4430*/  ULDC.64 UR20, c[0x0][0x318] ;  /* 0x0000c60000147ab9 */ /* 0x000fe40000000a00 */
[----:B------:R-:W-:Y:S02]  /*4440*/  USHF.R.S32.HI UR9, URZ, 0x1f, UR39 ;  /* 0x0000001f3f097899 */ /* 0x000fe40008011427 */
[----:B------:R-:W-:Y:S01]  /*4450*/  ULDC.64 UR24, c[0x0][0x320] ;  /* 0x0000c80000187ab9 */ /* 0x000fe20000000a00 */
[----:B-1234-:R-:W-:Y:S01]  /*4460*/  IMAD.U32 R2, RZ, RZ, UR37 ;  /* 0x00000025ff027e24 */ /* 0x01efe2000f8e00ff */
        /* <DEDUP_REMOVED lines=12> */
[----:B------:R-:W-:-:S05]  /*4530*/  IMAD.U32 R4, RZ, RZ, UR20 ;  /* 0x00000014ff047e24 */ /* 0x000fca000f8e00ff */
[----:B------:R-:W-:-:S05]  /*4540*/  IMAD.U32 R5, RZ, RZ, UR21 ;  /* 0x00000015ff057e24 */ /* 0x000fca000f8e00ff */
[----:B------:R-:W2:Y:S01]  /*4550*/  @P1 LDG.E R4, [R4.64] ;  /* 0x0000001a04041981 */ /* 0x000ea2000c1e1900 */
[----:B------:R-:W2:Y:S01]  /*4560*/  @P1 MUFU.RCP R0, c[0x0][0x238] ;  /* 0x00008e0000001b08 */ /* 0x000ea20000001000 */
[----:B------:R-:W-:Y:S01]  /*4570*/  SHF.L.U64.HI R6, R20, 0x2, R14 ;  /* 0x0000000214067819 */ /* 0x000fe2000001020e */
[----:B------:R-:W-:Y:S01]  /*4580*/  CS2R R126, SRZ ;  /* 0x00000000007e7805 */ /* 0x000fe2000001ff00 */
[----:B------:R-:W-:Y:S01]  /*4590*/  STL [R1+0x48], R173 ;  /* 0x000048ad01007387 */ /* 0x000fe20000100800 */
        /* <DEDUP_REMOVED lines=33> */
[----:B------:R-:W-:Y:S01]  /*47b0*/  IMAD.SHL.U32 R163, R164, 0x2, RZ ;  /* 0x00000002a4a37824 */ /* 0x000fe200078e00ff */
[----:B------:R-:W-:-:S02]  /*47c0*/  UMOV UR4, URZ ;  /* 0x0000003f00047c82 */ /* 0x000fc40008000000 */
[----:B------:R-:W-:Y:S02]  /*47d0*/  UIADD3 UR19, UR22, 0x80, URZ ;  /* 0x0000008016137890 */ /* 0x000fe4000fffe03f */
[----:B------:R-:W-:Y:S01]  /*47e0*/  ULDC UR13, c[0x0][0x2e4] ;  /* 0x0000b900000d7ab9 */ /* 0x000fe20000000800 */
[----:B--2---:R-:W-:Y:S01]  /*47f0*/  @P1 FMUL.FTZ R4, R4, R0 ;  /* 0x0000000004041220 */ /* 0x004fe20000410000 */
[----:B------:R-:W-:-:S03]  /*4800*/  LEA.HI R0, R19, R18, RZ, 0x7 ;  /* 0x0000001213007211 */ /* 0x000fc600078f38ff */
[----:B------:R1:W2:Y:S01]  /*4810*/  @P1 R2UR UR9, R4 ;  /* 0x00000000040913c2 */ /* 0x0002a200000e0000 */
[----:B------:R-:W-:Y:S02]  /*4820*/  SHF.R.S32.HI R0, RZ, 0x7, R0 ;  /* 0x00000007ff007819 */ /* 0x000fe40000011400 */
[----:B-1----:R-:W-:Y:S01]  /*4830*/  SHF.L.U32 R4, R18, 0x1, RZ ;  /* 0x0000000112047819 */ /* 0x002fe200000006ff */
[----:B--2---:R-:W-:-:S03]  /*4840*/  @UP1 UMOV UR4, UR9 ;  /* 0x0000000900041c82 */ /* 0x004fc60008000000 */
[----:B------:R-:W-:-:S05]  /*4850*/  LOP3.LUT R4, R4, 0x6, RZ, 0xc0, !PT ;  /* 0x0000000604047812 */ /* 0x000fca00078ec0ff */
[----:B------:R-:W-:-:S05]  /*4860*/  IMAD R0, R0, 0x40, R4 ;  /* 0x0000004000007824 */ /* 0x000fca00078e0204 */
[----:B------:R-:W-:Y:S02]  /*4870*/  LEA R172, R2, R0, 0x7 ;  /* 0x0000000002ac7211 */ /* 0x000fe400078e38ff */
[----:B------:R-:W-:Y:S02]  /*4880*/  IADD3 R2, R164, 0x2000, RZ ;  /* 0x00002000a4027810 */ /* 0x000fe40007ffe0ff */
[----:B------:R-:W-:Y:S02]  /*4890*/  IADD3 R0, R165, 0x2000, RZ ;  /* 0x00002000a5007810 */ /* 0x000fe40007ffe0ff */
[----:B------:R-:W-:Y:S02]  /*48a0*/  SEL R2, R2, R164, !P0 ;  /* 0x000000a402027207 */ /* 0x000fe40004000000 */
[----:B------:R-:W-:-:S03]  /*48b0*/  SEL R0, R0, R165, !P0 ;  /* 0x000000a500007207 */ /* 0x000fc60004000000 */
[----:B------:R-:W-:Y:S01]  /*48c0*/  IMAD.SHL.U32 R162, R2, 0x2, RZ ;  /* 0x0000000202a27824 */ /* 0x000fe200078e00ff */
[----:B------:R-:W-:Y:S01]  /*48d0*/  MOV R2, c[0x0][0x22c] ;  /* 0x00008b0000027a02 */ /* 0x000fe20000000f00 */
[----:B------:R-:W-:-:S04]  /*48e0*/  IMAD.SHL.U32 R156, R0, 0x2, RZ ;  /* 0x00000002009c7824 */ /* 0x000fc800078e00ff */
[----:B------:R-:W-:-:S04]  /*48f0*/  IMAD R2, R2, c[0x0][0x1c0], RZ ;  /* 0x0000700002027a24 */ /* 0x000fc800078e02ff */
[C---:B------:R-:W-:Y:S02]  /*4900*/  IMAD.SHL.U32 R5, R2.reuse, 0x10, RZ ;  /* 0x0000001002057824 */ /* 0x040fe400078e00ff */
[----:B------:R-:W-:-:S03]  /*4910*/  IMAD.SHL.U32 R4, R2, 0x8, RZ ;  /* 0x0000000802047824 */ /* 0x000fc600078e00ff */
[----:B------:R-:W-:Y:S02]  /*4920*/  IADD3 R0, R5, 0x20, RZ ;  /* 0x0000002005007810 */ /* 0x000fe40007ffe0ff */
[----:B------:R-:W-:Y:S02]  /*4930*/  SHF.L.U32 R5, R20, 0x2, RZ ;  /* 0x0000000214057819 */ /* 0x000fe400000006ff */
[----:B------:R-:W-:-:S05]  /*4940*/  IADD3 R0, R4, R0, RZ ;  /* 0x0000000004007210 */ /* 0x000fca0007ffe0ff */
[----:B------:R-:W-:-:S04]  /*4950*/  IMAD.IADD R0, R4, 0x1, R0 ;  /* 0x0000000104007824 */ /* 0x000fc800078e0200 */
[----:B------:R-:W-:-:S05]  /*4960*/  IMAD.IADD R0, R4, 0x1, R0 ;  /* 0x0000000104007824 */ /* 0x000fca00078e0200 */
[----:B------:R-:W-:-:S05]  /*4970*/  IADD3 R0, R4, R0, RZ ;  /* 0x0000000004007210 */ /* 0x000fca0007ffe0ff */
[----:B------:R1:W-:Y:S02]  /*4980*/  STL [R1+0x90], R0 ;  /* 0x0000900001007387 */ /* 0x0003e40000100800 */
[----:B-1----:R-:W-:-:S04]  /*4990*/  IMAD.IADD R0, R4, 0x1, R0 ;  /* 0x0000000104007824 */ /* 0x002fc800078e0200 */
[----:B------:R-:W-:Y:S01]  /*49a0*/  IMAD.IADD R2, R4, 0x1, R0 ;  /* 0x0000000104027824 */ /* 0x000fe200078e0200 */
[----:B------:R1:W-:Y:S04]  /*49b0*/  STL [R1+0x8c], R0 ;  /* 0x00008c0001007387 */ /* 0x0003e80000100800 */
[----:B------:R-:W-:Y:S04]  /*49c0*/  STL [R1+0x9c], R6 ;  /* 0x00009c0601007387 */ /* 0x000fe80000100800 */
[----:B------:R2:W-:Y:S04]  /*49d0*/  STL [R1+0x88], R2 ;  /* 0x0000880201007387 */ /* 0x0005e80000100800 */
[----:B------:R3:W-:Y:S01]  /*49e0*/  STL [R1+0xa0], R5 ;  /* 0x0000a00501007387 */ /* 0x0007e20000100800 */
[----:B-1----:R-:W-:Y:S01]  /*49f0*/  IADD3 R0, R20, -0x80, RZ ;  /* 0xffffff8014007810 */ /* 0x002fe20007ffe0ff */
[----:B--2---:R-:W-:-:S05]  /*4a00*/  IMAD.IADD R2, R4, 0x1, R2 ;  /* 0x0000000104027824 */ /* 0x004fca00078e0202 */
        /* <DEDUP_REMOVED lines=15> */
.L_x_2425:
[----:B------:R-:W2:Y:S01]  /*4b00*/  LDL R52, [R1+0x6c] ;  /* 0x00006c0001347983 */ /* 0x000ea20000100800 */
[----:B------:R-:W-:Y:S03]  /*4b10*/  UIADD3 UR11, UR22, UR10, URZ ;  /* 0x0000000a160b7290 */ /* 0x000fe6000fffe03f */
[----:B-1----:R-:W3:Y:S01]  /*4b20*/  LDL R0, [R1+0xac] ;  /* 0x0000ac0001007983 */ /* 0x002ee20000100800 */
[----:B------:R-:W-:Y:S03]  /*4b30*/  UIADD3 UR9, -UR5, 0x80, UR11 ;  /* 0x0000008005097890 */ /* 0x000fe6000fffe10b */
[----:B------:R-:W0:Y:S01]  /*4b40*/  LDGDEPBAR ;  /* 0x00000000000079af */ /* 0x000e220000000000 */
[----:B------:R-:W-:Y:S02]  /*4b50*/  UIADD3 UR12, UR9, -UR46, URZ ;  /* 0x8000002e090c7290 */ /* 0x000fe4000fffe03f */
[----:B------:R-:W-:Y:S04]  /*4b60*/  USHF.L.U32 UR9, UR8, 0x7, URZ ;  /* 0x0000000708097899 */ /* 0x000fe8000800063f */
[----:B------:R-:W-:Y:S01]  /*4b70*/  UISETP.GE.AND UP0, UPT, UR9, UR12, UPT ;  /* 0x0000000c0900728c */ /* 0x000fe2000bf06270 */
[----:B------:R-:W4:Y:S01]  /*4b80*/  LDL R234, [R1+0xa0] ;  /* 0x0000a00001ea7983 */ /* 0x000f220000100800 */
[----:B------:R-:W-:Y:S01]  /*4b90*/  MOV R168, UR9 ;  /* 0x0000000900a87c02 */ /* 0x000fe20008000f00 */
[----:B------:R-:W-:Y:S02]  /*4ba0*/  ULDC UR12, c[0x0][0x2e4] ;  /* 0x0000b900000c7ab9 */ /* 0x000fe40000000800 */
        /* <DEDUP_REMOVED lines=8> */
[----:B------:R-:W2:Y:S08]  /*4c30*/  LDSM.16.M88.4 R132, [R158+0xd800] ;  /* 0x00d800009e84783b */ /* 0x000eb00000000200 */
[----:B------:R-:W-:Y:S01]  /*4c40*/  LDSM.16.M88.4 R140, [R161+0xc000] ;  /* 0x00c00000a18c783b */ /* 0x000fe20000000200 */
        /* <DEDUP_REMOVED lines=11> */
[C---:B------:R-:W-:Y:S04]  /*4d00*/  HMMA.16816.F32 R48, R64.reuse, R50, RZ ;  /* 0x000000324030723c */ /* 0x040fe800000018ff */
[----:B--2---:R-:W-:Y:S04]  /*4d10*/  IADD3 R56, R52, -UR10, -R172 ;  /* 0x8000000a34387c10 */ /* 0x004fe8000fffe8ac */
[-C--:B------:R-:W-:Y:S01]  /*4d20*/  HMMA.16816.F32 R52, R64, R132.reuse, RZ ;  /* 0x000000844034723c */ /* 0x080fe200000018ff */
[----:B------:R-:W-:Y:S02]  /*4d30*/  IADD3 R168, R168, UR5, R56 ;  /* 0x00000005a8a87c10 */ /* 0x000fe4000fffe038 */
[----:B---3--:R-:W-:Y:S02]  /*4d40*/  R2P PR, R0, 0x6 ;  /* 0x0000000600007804 */ /* 0x008fe40000000000 */
[----:B------:R-:W-:Y:S03]  /*4d50*/  IADD3 R151, R168, 0x40, RZ ;  /* 0x00000040a8977810 */ /* 0x000fe60007ffe0ff */
[C---:B------:R-:W-:Y:S04]  /*4d60*/  HMMA.16816.F32 R56, R60.reuse, R132, RZ ;  /* 0x000000843c38723c */ /* 0x040fe800000018ff */
[----:B------:R-:W-:Y:S02]  /*4d70*/  SEL R2, R167, 0xffffffe0, !P1 ;  /* 0xffffffe0a7027807 */ /* 0x000fe40004800000 */
[----:B------:R-:W-:Y:S02]  /*4d80*/  SEL R157, R166, 0xffffffc0, !P2 ;  /* 0xffffffc0a69d7807 */ /* 0x000fe40005000000 */
[C---:B------:R-:W-:Y:S01]  /*4d90*/  IADD3 R0, R162.reuse, R2, RZ ;  /* 0x00000002a2007210 */ /* 0x040fe20007ffe0ff */
[-C--:B------:R-:W-:Y:S03]  /*4da0*/  HMMA.16816.F32 R60, R60, R134.reuse, RZ ;  /* 0x000000863c3c723c */ /* 0x080fe600000018ff */
[----:B------:R-:W-:Y:S01]  /*4db0*/  IABS R132, R168 ;  /* 0x000000a800847213 */ /* 0x000fe20000000000 */
[----:B------:R-:W1:Y:S01]  /*4dc0*/  LDSM.16.M88.4 R136, [R0] ;  /* 0x000000000088783b */ /* 0x000e620000000200 */
[-C--:B------:R-:W-:Y:S02]  /*4dd0*/  IADD3 R152, R162, R157.reuse, RZ ;  /* 0x0000009da2987210 */ /* 0x080fe40007ffe0ff */
[----:B------:R2:W-:Y:S01]  /*4de0*/  I2F R197, R132 ;  /* 0x0000008400c57306 */ /* 0x0005e20000201400 */
[----:B------:R-:W-:Y:S04]  /*4df0*/  HMMA.16816.F32 R64, R64, R134, RZ ;  /* 0x000000864040723c */ /* 0x000fe800000018ff */
[----:B------:R-:W3:Y:S01]  /*4e00*/  LDSM.16.M88.4 R144, [R0+0x2000] ;  /* 0x002000000090783b */ /* 0x000ee20000000200 */
[C---:B------:R-:W-:Y:S02]  /*4e10*/  IADD3 R171, R168.reuse, 0x2f, RZ ;  /* 0x0000002fa8ab7810 */ /* 0x040fe40007ffe0ff */
[C---:B------:R-:W-:Y:S02]  /*4e20*/  IADD3 R150, R168.reuse, 0x8, RZ ;  /* 0x00000008a8967810 */ /* 0x040fe40007ffe0ff */
[----:B------:R-:W-:Y:S02]  /*4e30*/  IADD3 R170, R168, -0x11, RZ ;  /* 0xffffffefa8aa7810 */ /* 0x000fe40007ffe0ff */
[----:B------:R-:W-:Y:S02]  /*4e40*/  ISETP.GE.AND P1, PT, R150, RZ, PT ;  /* 0x000000ff9600720c */ /* 0x000fe40003f26270 */
[C---:B------:R-:W-:Y:S02]  /*4e50*/  IADD3 R169, R168.reuse, 0x30, RZ ;  /* 0x00000030a8a97810 */ /* 0x040fe40007ffe0ff */
[C---:B------:R-:W-:Y:S02]  /*4e60*/  IADD3 R148, R168.reuse, -0x1, RZ ;  /* 0xffffffffa8947810 */ /* 0x040fe40007ffe0ff */
[----:B------:R-:W-:Y:S02]  /*4e70*/  IADD3 R149, R168, 0x7, RZ ;  /* 0x00000007a8957810 */ /* 0x000fe40007ffe0ff */
[----:B------:R-:W-:Y:S01]  /*4e80*/  ISETP.GE.AND P0, PT, R148, RZ, PT ;  /* 0x000000ff9400720c */ /* 0x000fe20003f06270 */
[----:B--2---:R-:W2:Y:S04]  /*4e90*/  LDSM.16.M88.4 R132, [R161+0xc800] ;  /* 0x00c80000a184783b */ /* 0x004ea80000000200 */
[C---:B------:R-:W-:Y:S04]  /*4ea0*/  @!P1 IADD3 R150, -R168.reuse, -0x8, RZ ;  /* 0xfffffff8a8969810 */ /* 0x040fe80007ffe1ff */
[----:B------:R4:W-:Y:S04]  /*4eb0*/  I2F R199, R150 ;  /* 0x0000009600c77306 */ /* 0x0009e80000201400 */
[C---:B------:R-:W-:Y:S02]  /*4ec0*/  @!P0 IADD3 R148, -R168.reuse, 0x1, RZ ;  /* 0x00000001a8948810 */ /* 0x040fe40007ffe1ff */
[----:B------:R-:W-:Y:S01]  /*4ed0*/  ISETP.GE.AND P0, PT, R149, RZ, PT ;  /* 0x000000ff9500720c */ /* 0x000fe20003f06270 */
[-C--:B-1----:R-:W-:Y:S03]  /*4ee0*/  HMMA.16816.F32 R4, R136, R140.reuse, R4 ;  /* 0x0000008c8804723c */ /* 0x082fe60000001804 */
[----:B------:R1:W-:Y:S05]  /*4ef0*/  I2F R196, R148 ;  /* 0x0000009400c47306 */ /* 0x0003ea0000201400 */
[C---:B---3--:R-:W-:Y:S04]  /*4f00*/  HMMA.16816.F32 R8, R144.reuse, R140, R8 ;  /* 0x0000008c9008723c */ /* 0x048fe80000001808 */
[C---:B------:R-:W-:Y:S04]  /*4f10*/  @!P0 IADD3 R149, -R168.reuse, -0x7, RZ ;  /* 0xfffffff9a8958810 */ /* 0x040fe80007ffe1ff */
[----:B------:R3:W-:Y:S01]  /*4f20*/  I2F R198, R149 ;  /* 0x0000009500c67306 */ /* 0x0007e20000201400 */
[-C--:B------:R-:W-:Y:S03]  /*4f30*/  HMMA.16816.F32 R12, R144, R142.reuse, R12 ;  /* 0x0000008e900c723c */ /* 0x080fe6000000180c */
[----:B----4-:R-:W-:Y:S04]  /*4f40*/  IADD3 R150, R168, 0x47, RZ ;  /* 0x00000047a8967810 */ /* 0x010fe80007ffe0ff */
[----:B------:R-:W-:Y:S01]  /*4f50*/  ISETP.GE.AND P0, PT, R150, RZ, PT ;  /* 0x000000ff9600720c */ /* 0x000fe20003f06270 */
[C---:B------:R-:W-:Y:S01]  /*4f60*/  HMMA.16816.F32 R16, R136.reuse, R142, R16 ;  /* 0x0000008e8810723c */ /* 0x040fe20000001810 */
[----:B------:R-:W4:Y:S03]  /*4f70*/  LDSM.16.M88.4 R140, [R161+0xd000] ;  /* 0x00d00000a18c783b */ /* 0x000f260000000200 */
[----:B-1----:R-:W-:Y:S04]  /*4f80*/  IADD3 R148, R168, 0x48, RZ ;  /* 0x00000048a8947810 */ /* 0x002fe80007ffe0ff */
[-C--:B--2---:R-:W-:Y:S03]  /*4f90*/  HMMA.16816.F32 R20, R136, R132.reuse, R20 ;  /* 0x000000848814723c */ /* 0x084fe60000001814 */
[----:B------:R-:W-:Y:S02]  /*4fa0*/  ISETP.GE.AND P1, PT, R148, RZ, PT ;  /* 0x000000ff9400720c */ /* 0x000fe40003f26270 */
[C---:B------:R-:W-:Y:S02]  /*4fb0*/  @!P0 IADD3 R150, -R168.reuse, -0x47, RZ ;  /* 0xffffffb9a8968810 */ /* 0x040fe40007ffe1ff */
[C---:B---3--:R-:W-:Y:S01]  /*4fc0*/  IADD3 R149, R168.reuse, 0x3f, RZ ;  /* 0x0000003fa8957810 */ /* 0x048fe20007ffe0ff */
[C---:B------:R-:W-:Y:S01]  /*4fd0*/  HMMA.16816.F32 R24, R144.reuse, R132, R24 ;  /* 0x000000849018723c */ /* 0x040fe20000001818 */
[----:B------:R1:W-:Y:S03]  /*4fe0*/  I2F R223, R150 ;  /* 0x0000009600df7306 */ /* 0x0003e60000201400 */
[----:B------:R-:W-:Y:S04]  /*4ff0*/  ISETP.GE.AND P0, PT, R149, RZ, PT ;  /* 0x000000ff9500720c */ /* 0x000fe80003f06270 */
[-C--:B------:R-:W-:Y:S04]  /*5000*/  HMMA.16816.F32 R28, R144, R134.reuse, R28 ;  /* 0x00000086901c723c */ /* 0x080fe8000000181c */
[C---:B------:R-:W-:Y:S02]  /*5010*/  @!P1 IADD3 R148, -R168.reuse, -0x48, RZ ;  /* 0xffffffb8a8949810 */ /* 0x040fe40007ffe1ff */
[----:B------:R-:W-:Y:S02]  /*5020*/  ISETP.GE.AND P1, PT, R151, RZ, PT ;  /* 0x000000ff9700720c */ /* 0x000fe40003f26270 */
[----:B------:R2:W-:Y:S01]  /*5030*/  I2F R224, R148 ;  /* 0x0000009400e07306 */ /* 0x0005e20000201400 */
[C---:B------:R-:W-:Y:S01]  /*5040*/  HMMA.16816.F32 R32, R136.reuse, R134, R32 ;  /* 0x000000868820723c */ /* 0x040fe20000001820 */
[----:B------:R-:W3:Y:S03]  /*5050*/  LDSM.16.M88.4 R132, [R161+0xd800] ;  /* 0x00d80000a184783b */ /* 0x000ee60000000200 */
[C---:B------:R-:W-:Y:S04]  /*5060*/  @!P0 IADD3 R149, -R168.reuse, -0x3f, RZ ;  /* 0xffffffc1a8958810 */ /* 0x040fe80007ffe1ff */
[-C--:B----4-:R-:W-:Y:S01]  /*5070*/  HMMA.16816.F32 R36, R136, R140.reuse, R36 ;  /* 0x0000008c8824723c */ /* 0x090fe20000001824 */
[----:B------:R4:W-:Y:S03]  /*5080*/  I2F R189, R149 ;  /* 0x0000009500bd7306 */ /* 0x0009e60000201400 */
[C---:B------:R-:W-:Y:S02]  /*5090*/  @!P1 IADD3 R151, -R168.reuse, -0x40, RZ ;  /* 0xffffffc0a8979810 */ /* 0x040fe40007ffe1ff */
[----:B-1----:R-:W-:Y:S02]  /*50a0*/  IADD3 R150, R168, 0x37, RZ ;  /* 0x00000037a8967810 */ /* 0x002fe40007ffe0ff */
[C---:B------:R-:W-:Y:S03]  /*50b0*/  HMMA.16816.F32 R40, R144.reuse, R140, R40 ;  /* 0x0000008c9028723c */ /* 0x040fe60000001828 */
[----:B------:R-:W-:Y:S01]  /*50c0*/  I2F R191, R151 ;  /* 0x0000009700bf7306 */ /* 0x000fe20000201400 */
[----:B------:R-:W-:Y:S02]  /*50d0*/  ISETP.GE.AND P0, PT, R150, RZ, PT ;  /* 0x000000ff9600720c */ /* 0x000fe40003f06270 */
[----:B--2---:R-:W-:Y:S02]  /*50e0*/  IADD3 R148, R168, 0x38, RZ ;  /* 0x00000038a8947810 */ /* 0x004fe40007ffe0ff */
[-C--:B------:R-:W-:Y:S03]  /*50f0*/  HMMA.16816.F32 R44, R144, R142.reuse, R44 ;  /* 0x0000008e902c723c */ /* 0x080fe6000000182c */
[----:B------:R-:W-:Y:S05]  /*5100*/  ISETP.GE.AND P1, PT, R148, RZ, PT ;  /* 0x000000ff9400720c */ /* 0x000fea0003f26270 */
[C---:B------:R-:W-:Y:S01]  /*5110*/  HMMA.16816.F32 R48, R136.reuse, R142, R48 ;  /* 0x0000008e8830723c */ /* 0x040fe20000001830 */
[----:B------:R-:W-:Y:S03]  /*5120*/  LDSM.16.M88.4 R140, [R152] ;  /* 0x00000000988c783b */ /* 0x000fe60000000200 */
[C---:B----4-:R-:W-:Y:S02]  /*5130*/  IADD3 R149, R168.reuse, -0x8, RZ ;  /* 0xfffffff8a8957810 */ /* 0x050fe40007ffe0ff */
[C---:B------:R-:W-:Y:S02]  /*5140*/  @!P0 IADD3 R150, -R168.reuse, -0x37, RZ ;  /* 0xffffffc9a8968810 */ /* 0x040fe40007ffe1ff */
[C---:B------:R-:W-:Y:S01]  /*5150*/  @!P1 IADD3 R148, -R168.reuse, -0x38, RZ ;  /* 0xffffffc8a8949810 */ /* 0x040fe20007ffe1ff */
[----:B------:R-:W-:Y:S01]  /*5160*/  LDSM.16.M88.4 R152, [R152+0x2000] ;  /* 0x002000009898783b */ /* 0x000fe20000000200 */
[----:B------:R1:W-:Y:S01]  /*5170*/  I2F R194, R150 ;  /* 0x0000009600c27306 */ /* 0x0003e20000201400 */
[-C--:B---3--:R-:W-:Y:S03]  /*5180*/  HMMA.16816.F32 R52, R136, R132.reuse, R52 ;  /* 0x000000848834723c */ /* 0x088fe60000001834 */
[----:B------:R-:W-:Y:S05]  /*5190*/  ISETP.GE.AND P1, PT, R149, RZ, PT ;  /* 0x000000ff9500720c */ /* 0x000fea0003f26270 */
[C---:B------:R-:W-:Y:S01]  /*51a0*/  HMMA.16816.F32 R56, R144.reuse, R132, R56 ;  /* 0x000000849038723c */ /* 0x040fe20000001838 */
[----:B------:R2:W-:Y:S07]  /*51b0*/  I2F R195, R148 ;  /* 0x0000009400c37306 */ /* 0x0005ee0000201400 */
[C---:B------:R-:W-:Y:S01]  /*51c0*/  @!P1 IADD3 R149, -R168.reuse, 0x8, RZ ;  /* 0x00000008a8959810 */ /* 0x040fe20007ffe1ff */
[-C--:B------:R-:W-:Y:S03]  /*51d0*/  HMMA.16816.F32 R60, R144, R134.reuse, R60 ;  /* 0x00000086903c723c */ /* 0x080fe6000000183c */
[----:B------:R-:W-:Y:S01]  /*51e0*/  I2F R190, R149 ;  /* 0x0000009500be7306 */ /* 0x000fe20000201400 */
[----:B-1----:R-:W-:Y:S04]  /*51f0*/  IADD3 R150, R168, -0x10, RZ ;  /* 0xfffffff0a8967810 */ /* 0x002fe80007ffe0ff */
[----:B------:R-:W-:Y:S01]  /*5200*/  HMMA.16816.F32 R64, R136, R134, R64 ;  /* 0x000000868840723c */ /* 0x000fe20000001840 */
[----:B------:R-:W-:Y:S03]  /*5210*/  LDSM.16.M88.4 R132, [R159+0xc800] ;  /* 0x00c800009f84783b */ /* 0x000fe60000000200 */
[----:B------:R-:W-:Y:S02]  /*5220*/  ISETP.GE.AND P1, PT, R150, RZ, PT ;  /* 0x000000ff9600720c */ /* 0x000fe40003f26270 */
[C---:B------:R-:W-:Y:S02]  /*5230*/  IADD3 R146, R168.reuse, -0x20, RZ ;  /* 0xffffffe0a8927810 */ /* 0x040fe40007ffe0ff */
[----:B--2---:R-:W-:Y:S04]  /*5240*/  IADD3 R148, R168, -0x9, RZ ;  /* 0xfffffff7a8947810 */ /* 0x004fe80007ffe0ff */
[----:B------:R-:W-:Y:S02]  /*5250*/  ISETP.GE.AND P0, PT, R148, RZ, PT ;  /* 0x000000ff9400720c */ /* 0x000fe40003f06270 */
[C---:B------:R-:W-:Y:S02]  /*5260*/  IADD3 R136, R168.reuse, -0x18, RZ ;  /* 0xffffffe8a8887810 */ /* 0x040fe40007ffe0ff */
[C---:B------:R-:W-:Y:S02]  /*5270*/  IADD3 R144, R168.reuse, -0x19, RZ ;  /* 0xffffffe7a8907810 */ /* 0x040fe40007ffe0ff */
[C---:B------:R-:W-:Y:S02]  /*5280*/  @!P1 IADD3 R150, -R168.reuse, 0x10, RZ ;  /* 0x00000010a8969810 */ /* 0x040fe40007ffe1ff */
[----:B------:R-:W-:Y:S02]  /*5290*/  ISETP.GE.AND P1, PT, R169, RZ, PT ;  /* 0x000000ffa900720c */ /* 0x000fe40003f26270 */
[----:B------:R-:W-:Y:S01]  /*52a0*/  I2F R193, R150 ;  /* 0x0000009600c17306 */ /* 0x000fe20000201400 */
[C---:B------:R-:W-:Y:S02]  /*52b0*/  IADD3 R145, R168.reuse, 0x27, RZ ;  /* 0x00000027a8917810 */ /* 0x040fe40007ffe0ff */
[----:B------:R-:W-:Y:S02]  /*52c0*/  @!P0 IADD3 R148, -R168, 0x9, RZ ;  /* 0x00000009a8948810 */ /* 0x000fe40007ffe1ff */
[----:B------:R-:W-:Y:S05]  /*52d0*/  ISETP.GE.AND P0, PT, R170, RZ, PT ;  /* 0x000000ffaa00720c */ /* 0x000fea0003f06270 */
[----:B------:R1:W-:Y:S01]  /*52e0*/  I2F R188, R148 ;  /* 0x0000009400bc7306 */ /* 0x0003e20000201400 */
[C---:B------:R-:W-:Y:S07]  /*52f0*/  @!P1 IADD3 R169, -R168.reuse, -0x30, RZ ;  /* 0xffffffd0a8a99810 */ /* 0x040fee0007ffe1ff */
[C---:B------:R-:W-:Y:S02]  /*5300*/  @!P0 IADD3 R170, -R168.reuse, 0x11, RZ ;  /* 0x00000011a8aa8810 */ /* 0x040fe40007ffe1ff */
[----:B------:R2:W-:Y:S01]  /*5310*/  I2F R185, R169 ;  /* 0x000000a900b97306 */ /* 0x0005e20000201400 */
[----:B------:R-:W-:Y:S09]  /*5320*/  ISETP.GE.AND P0, PT, R171, RZ, PT ;  /* 0x000000ffab00720c */ /* 0x000ff20003f06270 */
[----:B------:R3:W-:Y:S01]  /*5330*/  I2F R192, R170 ;  /* 0x000000aa00c07306 */ /* 0x0007e20000201400 */
[----:B-1----:R-:W1:Y:S03]  /*5340*/  LDSM.16.M88.4 R148, [R159+0xc000] ;  /* 0x00c000009f94783b */ /* 0x002e660000000200 */
[C---:B------:R-:W-:Y:S02]  /*5350*/  @!P0 IADD3 R171, -R168.reuse, -0x2f, RZ ;  /* 0xffffffd1a8ab8810 */ /* 0x040fe40007ffe1ff */
[----:B------:R-:W-:Y:S04]  /*5360*/  ISETP.GE.AND P0, PT, R145, RZ, PT ;  /* 0x000000ff9100720c */ /* 0x000fe80003f06270 */
[----:B------:R-:W-:Y:S01]  /*5370*/  I2F R182, R171 ;  /* 0x000000ab00b67306 */ /* 0x000fe20000201400 */
[C---:B--2---:R-:W-:Y:S08]  /*5380*/  IADD3 R169, R168.reuse, 0x10, RZ ;  /* 0x00000010a8a97810 */ /* 0x044ff00007ffe0ff */
[----:B------:R-:W-:Y:S02]  /*5390*/  @!P0 IADD3 R145, -R168, -0x27, RZ ;  /* 0xffffffd9a8918810 */ /* 0x000fe40007ffe1ff */
[----:B------:R-:W-:Y:S02]  /*53a0*/  ISETP.GE.AND P0, PT, R144, RZ, PT ;  /* 0x000000ff9000720c */ /* 0x000fe40003f06270 */
[----:B------:R2:W-:Y:S01]  /*53b0*/  I2F R186, R145 ;  /* 0x0000009100ba7306 */ /* 0x0005e20000201400 */
[----:B---3--:R-:W-:Y:S04]  /*53c0*/  IADD3 R170, R168, 0x28, RZ ;  /* 0x00000028a8aa7810 */ /* 0x008fe80007ffe0ff */
[----:B------:R-:W-:Y:S06]  /*53d0*/  ISETP.GE.AND P1, PT, R170, RZ, PT ;  /* 0x000000ffaa00720c */ /* 0x000fec0003f26270 */
[C---:B------:R-:W-:Y:S04]  /*53e0*/  @!P0 IADD3 R144, -R168.reuse, 0x19, RZ ;  /* 0x00000019a8908810 */ /* 0x040fe80007ffe1ff */
[----:B------:R3:W-:Y:S03]  /*53f0*/  I2F R178, R144 ;  /* 0x0000009000b27306 */ /* 0x0007e60000201400 */
[----:B------:R-:W-:Y:S01]  /*5400*/  @!P1 IADD3 R170, -R168, -0x28, RZ ;  /* 0xffffffd8a8aa9810 */ /* 0x000fe20007ffe1ff */
[-C--:B-1----:R-:W-:Y:S06]  /*5410*/  HMMA.16816.F32 R4, R140, R148.reuse, R4 ;  /* 0x000000948c04723c */ /* 0x082fec0000001804 */
[----:B------:R-:W-:Y:S01]  /*5420*/  I2F R187, R170 ;  /* 0x000000aa00bb7306 */ /* 0x000fe20000201400 */
[----:B------:R-:W-:Y:S01]  /*5430*/  ISETP.GE.AND P1, PT, R136, RZ, PT ;  /* 0x000000ff8800720c */ /* 0x000fe20003f26270 */
[C---:B------:R-:W-:Y:S04]  /*5440*/  HMMA.16816.F32 R8, R152.reuse, R148, R8 ;  /* 0x000000949808723c */ /* 0x040fe80000001808 */
[----:B--2---:R-:W-:Y:S03]  /*5450*/  IADD3 R145, R168, -0x21, RZ ;  /* 0xffffffdfa8917810 */ /* 0x004fe60007ffe0ff */
[----:B------:R-:W-:Y:S01]  /*5460*/  IADD3 R148, R0, R157, RZ ;  /* 0x0000009d00947210 */ /* 0x000fe20007ffe0ff */
[-C--:B------:R-:W-:Y:S03]  /*5470*/  HMMA.16816.F32 R12, R152, R150.reuse, R12 ;  /* 0x00000096980c723c */ /* 0x080fe6000000180c */
[----:B------:R-:W-:Y:S02]  /*5480*/  ISETP.GE.AND P0, PT, R145, RZ, PT ;  /* 0x000000ff9100720c */ /* 0x000fe40003f06270 */
[C---:B------:R-:W-:Y:S02]  /*5490*/  @!P1 IADD3 R136, -R168.reuse, 0x18, RZ ;  /* 0x00000018a8889810 */ /* 0x040fe40007ffe1ff */
[----:B------:R-:W-:Y:S01]  /*54a0*/  IADD3 R149, R168, -0x29, RZ ;  /* 0xffffffd7a8957810 */ /* 0x000fe20007ffe0ff */
[C---:B------:R-:W-:Y:S01]  /*54b0*/  HMMA.16816.F32 R16, R140.reuse, R150, R16 ;  /* 0x000000968c10723c */ /* 0x040fe20000001810 */
[----:B------:R1:W-:Y:S03]  /*54c0*/  I2F R180, R136 ;  /* 0x0000008800b47306 */ /* 0x0003e60000201400 */
[----:B------:R-:W-:Y:S02]  /*54d0*/  ISETP.GE.AND P1, PT, R146, RZ, PT ;  /* 0x000000ff9200720c */ /* 0x000fe40003f26270 */
[C---:B---3--:R-:W-:Y:S02]  /*54e0*/  IADD3 R144, R168.reuse, 0x20, RZ ;  /* 0x00000020a8907810 */ /* 0x048fe40007ffe0ff */
[-C--:B------:R-:W-:Y:S04]  /*54f0*/  HMMA.16816.F32 R20, R140, R132.reuse, R20 ;  /* 0x000000848c14723c */ /* 0x080fe80000001814 */
[C---:B------:R-:W-:Y:S02]  /*5500*/  IADD3 R150, R168.reuse, -0x28, RZ ;  /* 0xffffffd8a8967810 */ /* 0x040fe40007ffe0ff */
[C---:B------:R-:W-:Y:S02]  /*5510*/  @!P0 IADD3 R145, -R168.reuse, 0x21, RZ ;  /* 0x00000021a8918810 */ /* 0x040fe40007ffe1ff */
[C---:B------:R-:W-:Y:S02]  /*5520*/  HMMA.16816.F32 R24, R152.reuse, R132, R24 ;  /* 0x000000849818723c */ /* 0x040fe40000001818 */
[----:B------:R2:W-:Y:S02]  /*5530*/  I2F R183, R145 ;  /* 0x0000009100b77306 */ /* 0x0005e40000201400 */
[----:B------:R-:W-:Y:S02]  /*5540*/  @!P1 IADD3 R146, -R168, 0x20, RZ ;  /* 0x00000020a8929810 */ /* 0x000fe40007ffe1ff */
[----:B------:R-:W-:Y:S02]  /*5550*/  ISETP.GE.AND P1, PT, R144, RZ, PT ;  /* 0x000000ff9000720c */ /* 0x000fe40003f26270 */
[-C--:B------:R-:W-:Y:S01]  /*5560*/  HMMA.16816.F32 R28, R152, R134.reuse, R28 ;  /* 0x00000086981c723c */ /* 0x080fe2000000181c */
[----:B-1----:R-:W1:Y:S03]  /*5570*/  LDSM.16.M88.4 R136, [R159+0xd000] ;  /* 0x00d000009f88783b */ /* 0x002e660000000200 */
[----:B------:R3:W-:Y:S01]  /*5580*/  I2F R184, R146 ;  /* 0x0000009200b87306 */ /* 0x0007e20000201400 */
[C---:B------:R-:W-:Y:S02]  /*5590*/  IADD3 R0, R168.reuse, -0x31, RZ ;  /* 0xffffffcfa8007810 */ /* 0x040fe40007ffe0ff */
[C---:B------:R-:W-:Y:S01]  /*55a0*/  IADD3 R170, R168.reuse, -0x30, RZ ;  /* 0xffffffd0a8aa7810 */ /* 0x040fe20007ffe0ff */
[C---:B------:R-:W-:Y:S01]  /*55b0*/  HMMA.16816.F32 R32, R140.reuse, R134, R32 ;  /* 0x000000868c20723c */ /* 0x040fe20000001820 */
[----:B------:R-:W4:Y:S03]  /*55c0*/  LDSM.16.M88.4 R132, [R159+0xd800] ;  /* 0x00d800009f84783b */ /* 0x000f260000000200 */
[C---:B------:R-:W-:Y:S04]  /*55d0*/  @!P1 IADD3 R144, -R168.reuse, -0x20, RZ ;  /* 0xffffffe0a8909810 */ /* 0x040fe80007ffe1ff */
[----:B------:R1:W-:Y:S01]  /*55e0*/  I2F R176, R144 ;  /* 0x0000009000b07306 */ /* 0x0003e20000201400 */
[C---:B--2---:R-:W-:Y:S04]  /*55f0*/  IADD3 R145, R168.reuse, 0x18, RZ ;  /* 0x00000018a8917810 */ /* 0x044fe80007ffe0ff */
[----:B------:R-:W-:Y:S02]  /*5600*/  ISETP.GE.AND P1, PT, R145, RZ, PT ;  /* 0x000000ff9100720c */ /* 0x000fe40003f26270 */
[----:B---3--:R-:W-:Y:S04]  /*5610*/  IADD3 R146, R168, 0x1f, RZ ;  /* 0x0000001fa8927810 */ /* 0x008fe80007ffe0ff */
[----:B------:R-:W-:Y:S07]  /*5620*/  ISETP.GE.AND P0, PT, R146, RZ, PT ;  /* 0x000000ff9200720c */ /* 0x000fee0003f06270 */
[----:B------:R-:W-:Y:S02]  /*5630*/  @!P1 IADD3 R145, -R168, -0x18, RZ ;  /* 0xffffffe8a8919810 */ /* 0x000fe40007ffe1ff */
[----:B------:R-:W-:Y:S02]  /*5640*/  ISETP.GE.AND P1, PT, R150, RZ, PT ;  /* 0x000000ff9600720c */ /* 0x000fe40003f26270 */
[----:B------:R-:W-:Y:S01]  /*5650*/  I2F R181, R145 ;  /* 0x0000009100b57306 */ /* 0x000fe20000201400 */
[-C--:B-1----:R-:W-:Y:S03]  /*5660*/  HMMA.16816.F32 R36, R140, R136.reuse, R36 ;  /* 0x000000888c24723c */ /* 0x082fe60000001824 */
[C---:B------:R-:W-:Y:S02]  /*5670*/  @!P0 IADD3 R146, -R168.reuse, -0x1f, RZ ;  /* 0xffffffe1a8928810 */ /* 0x040fe40007ffe1ff */
[C---:B------:R-:W-:Y:S03]  /*5680*/  IADD3 R144, R168.reuse, 0x17, RZ ;  /* 0x00000017a8907810 */ /* 0x040fe60007ffe0ff */
[C---:B------:R-:W-:Y:S01]  /*5690*/  HMMA.16816.F32 R40, R152.reuse, R136, R40 ;  /* 0x000000889828723c */ /* 0x040fe20000001828 */
[----:B------:R-:W-:Y:S03]  /*56a0*/  I2F R175, R146 ;  /* 0x0000009200af7306 */ /* 0x000fe60000201400 */
[----:B------:R-:W-:Y:S02]  /*56b0*/  @!P1 IADD3 R150, -R168, 0x28, RZ ;  /* 0x00000028a8969810 */ /* 0x000fe40007ffe1ff */
[----:B------:R-:W-:Y:S02]  /*56c0*/  ISETP.GE.AND P0, PT, R144, RZ, PT ;  /* 0x000000ff9000720c */ /* 0x000fe40003f06270 */
[-C--:B------:R-:W-:Y:S03]  /*56d0*/  HMMA.16816.F32 R44, R152, R138.reuse, R44 ;  /* 0x0000008a982c723c */ /* 0x080fe6000000182c */
[----:B------:R-:W-:Y:S01]  /*56e0*/  I2F R174, R150 ;  /* 0x0000009600ae7306 */ /* 0x000fe20000201400 */
[----:B------:R-:W-:Y:S04]  /*56f0*/  ISETP.GE.AND P1, PT, R170, RZ, PT ;  /* 0x000000ffaa00720c */ /* 0x000fe80003f26270 */
[C---:B------:R-:W-:Y:S01]  /*5700*/  HMMA.16816.F32 R48, R140.reuse, R138, R48 ;  /* 0x0000008a8c30723c */ /* 0x040fe20000001830 */
[----:B------:R-:W-:Y:S03]  /*5710*/  LDSM.16.M88.4 R136, [R148] ;  /* 0x000000009488783b */ /* 0x000fe60000000200 */
[C---:B------:R-:W-:Y:S02]  /*5720*/  @!P0 IADD3 R144, -R168.reuse, -0x17, RZ ;  /* 0xffffffe9a8908810 */ /* 0x040fe40007ffe1ff */
[----:B------:R-:W-:Y:S02]  /*5730*/  ISETP.GE.AND P0, PT, R149, RZ, PT ;  /* 0x000000ff9500720c */ /* 0x000fe40003f06270 */
[----:B------:R1:W-:Y:S01]  /*5740*/  I2F R179, R144 ;  /* 0x0000009000b37306 */ /* 0x0003e20000201400 */
[-C--:B----4-:R-:W-:Y:S03]  /*5750*/  HMMA.16816.F32 R52, R140, R132.reuse, R52 ;  /* 0x000000848c34723c */ /* 0x090fe60000001834 */
[C---:B------:R-:W-:Y:S02]  /*5760*/  @!P1 IADD3 R170, -R168.reuse, 0x30, RZ ;  /* 0x00000030a8aa9810 */ /* 0x040fe40007ffe1ff */
[----:B------:R-:W-:Y:S03]  /*5770*/  ISETP.GE.AND P1, PT, R169, RZ, PT ;  /* 0x000000ffa900720c */ /* 0x000fe60003f26270 */
[C---:B------:R-:W-:Y:S01]  /*5780*/  HMMA.16816.F32 R56, R152.reuse, R132, R56 ;  /* 0x000000849838723c */ /* 0x040fe20000001838 */
[----:B------:R-:W-:Y:S03]  /*5790*/  I2F R177, R170 ;  /* 0x000000aa00b17306 */ /* 0x000fe60000201400 */
[----:B------:R-:W-:Y:S02]  /*57a0*/  @!P0 IADD3 R149, -R168, 0x29, RZ ;  /* 0x00000029a8958810 */ /* 0x000fe40007ffe1ff */
[----:B------:R-:W-:Y:S02]  /*57b0*/  ISETP.GE.AND P0, PT, R0, RZ, PT ;  /* 0x000000ff0000720c */ /* 0x000fe40003f06270 */
[-C--:B------:R-:W-:Y:S03]  /*57c0*/  HMMA.16816.F32 R60, R152, R134.reuse, R60 ;  /* 0x00000086983c723c */ /* 0x080fe6000000183c */
[----:B------:R2:W-:Y:S01]  /*57d0*/  I2F R171, R149 ;  /* 0x0000009500ab7306 */ /* 0x0005e20000201400 */
[C---:B------:R-:W-:Y:S02]  /*57e0*/  IADD3 R133, R168.reuse, 0xf, RZ ;  /* 0x0000000fa8857810 */ /* 0x040fe40007ffe0ff */
[C---:B------:R-:W-:Y:S01]  /*57f0*/  @!P1 IADD3 R169, -R168.reuse, -0x10, RZ ;  /* 0xfffffff0a8a99810 */ /* 0x040fe20007ffe1ff */
[----:B-1----:R-:W1:Y:S01]  /*5800*/  LDSM.16.M88.4 R144, [R160+0xc000] ;  /* 0x00c00000a090783b */ /* 0x002e620000000200 */
[----:B------:R-:W-:Y:S04]  /*5810*/  HMMA.16816.F32 R64, R140, R134, R64 ;  /* 0x000000868c40723c */ /* 0x000fe80000001840 */
[C---:B------:R-:W-:Y:S01]  /*5820*/  @!P0 IADD3 R0, -R168.reuse, 0x31, RZ ;  /* 0x00000031a8008810 */ /* 0x040fe20007ffe1ff */
[----:B------:R-:W-:Y:S01]  /*5830*/  I2F R134, R169 ;  /* 0x000000a900867306 */ /* 0x000fe20000201400 */
[----:B------:R-:W-:Y:S02]  /*5840*/  ISETP.GE.AND P0, PT, R133, RZ, PT ;  /* 0x000000ff8500720c */ /* 0x000fe40003f06270 */
[----:B------:R-:W-:Y:S04]  /*5850*/  IADD3 R132, R168, -0x38, RZ ;  /* 0xffffffc8a8847810 */ /* 0x000fe80007ffe0ff */
[----:B------:R-:W-:Y:S03]  /*5860*/  ISETP.GE.AND P2, PT, R132, RZ, PT ;  /* 0x000000ff8400720c */ /* 0x000fe60003f46270 */
[----:B------:R3:W-:Y:S01]  /*5870*/  I2F R170, R0 ;  /* 0x0000000000aa7306 */ /* 0x0007e20000201400 */
[----:B--2---:R-:W2:Y:S03]  /*5880*/  LDSM.16.M88.4 R148, [R148+0x2000] ;  /* 0x002000009494783b */ /* 0x004ea60000000200 */
[C---:B------:R-:W-:Y:S06]  /*5890*/  @!P0 IADD3 R133, -R168.reuse, -0xf, RZ ;  /* 0xfffffff1a8858810 */ /* 0x040fec0007ffe1ff */
[C---:B------:R-:W-:Y:S01]  /*58a0*/  @!P2 IADD3 R132, -R168.reuse, 0x38, RZ ;  /* 0x00000038a884a810 */ /* 0x040fe20007ffe1ff */
[----:B------:R-:W-:Y:S10]  /*58b0*/  I2F R133, R133 ;  /* 0x0000008500857306 */ /* 0x000ff40000201400 */
[----:B------:R-:W-:Y:S01]  /*58c0*/  I2F R211, R132 ;  /* 0x0000008400d37306 */ /* 0x000fe20000201400 */
[-C--:B-1----:R-:W-:Y:S05]  /*58d0*/  HMMA.16816.F32 R4, R136, R144.reuse, R4 ;  /* 0x000000908804723c */ /* 0x082fea0000001804 */
[----:B---3--:R-:W-:Y:S04]  /*58e0*/  IADD3 R0, R168, -0x39, RZ ;  /* 0xffffffc7a8007810 */ /* 0x008fe80007ffe0ff */
[----:B------:R-:W-:Y:S01]  /*58f0*/  ISETP.GE.AND P1, PT, R0, RZ, PT ;  /* 0x000000ff0000720c */ /* 0x000fe20003f26270 */
[C---:B--2---:R-:W-:Y:S11]  /*5900*/  HMMA.16816.F32 R8, R148.reuse, R144, R8 ;  /* 0x000000909408723c */ /* 0x044ff60000001808 */
[----:B------:R-:W-:Y:S03]  /*5910*/  @!UPT UIADD3 URZ, URZ, URZ, URZ ;  /* 0x0000003f3f3ff290 */ /* 0x000fe6000fffe03f */
[----:B------:R-:W-:Y:S01]  /*5920*/  FMUL.FTZ R5, R5, c[0x0][0x2ec] ;  /* 0x0000bb0005057a20 */ /* 0x000fe20000410000 */
[----:B------:R-:W-:Y:S01]  /*5930*/  @!P1 IADD3 R0, -R168, 0x39, RZ ;  /* 0x00000039a8009810 */ /* 0x000fe20007ffe1ff */
[----:B------:R-:W-:Y:S02]  /*5940*/  FMUL.FTZ R6, R6, c[0x0][0x2ec] ;  /* 0x0000bb0006067a20 */ /* 0x000fe40000410000 */
[----:B------:R-:W-:Y:S01]  /*5950*/  MUFU.TANH R218, R5 ;  /* 0x0000000500da7308 */ /* 0x000fe20000002400 */
[----:B------:R-:W-:Y:S01]  /*5960*/  FMUL.FTZ R7, R7, c[0x0][0x2ec] ;  /* 0x0000bb0007077a20 */ /* 0x000fe20000410000 */
[-C--:B------:R-:W-:Y:S03]  /*5970*/  HMMA.16816.F32 R12, R148, R146.reuse, R12 ;  /* 0x00000092940c723c */ /* 0x080fe6000000180c */
[----:B------:R-:W-:Y:S05]  /*5980*/  FMUL.FTZ R4, R4, c[0x0][0x2ec] ;  /* 0x0000bb0004047a20 */ /* 0x000fea0000410000 */
[----:B------:R-:W-:Y:S01]  /*5990*/  MUFU.TANH R217, R6 ;  /* 0x0000000600d97308 */ /* 0x000fe20000002400 */
[C---:B------:R-:W-:Y:S04]  /*59a0*/  HMMA.16816.F32 R16, R136.reuse, R146, R16 ;  /* 0x000000928810723c */ /* 0x040fe80000001810 */
[----:B------:R-:W-:Y:S02]  /*59b0*/  FMUL.FTZ R10, R10, c[0x0][0x2ec] ;  /* 0x0000bb000a0a7a20 */ /* 0x000fe40000410000 */
[----:B------:R-:W-:Y:S03]  /*59c0*/  FMUL.FTZ R11, R11, c[0x0][0x2ec] ;  /* 0x0000bb000b0b7a20 */ /* 0x000fe60000410000 */
[----:B------:R-:W-:Y:S03]  /*59d0*/  MUFU.TANH R216, R7 ;  /* 0x0000000700d87308 */ /* 0x000fe60000002400 */
        /* <DEDUP_REMOVED lines=10> */
[----:B------:R-:W-:Y:S10]  /*5a80*/  MUFU.TANH R219, R10 ;  /* 0x0000000a00db7308 */ /* 0x000ff40000002400 */
[----:B------:R-:W2:Y:S01]  /*5a90*/  MUFU.TANH R213, R11 ;  /* 0x0000000b00d57308 */ /* 0x000ea20000002400 */
[----:B-1----:R-:W1:Y:S09]  /*5aa0*/  LDSM.16.M88.4 R4, [R160+0xc800] ;  /* 0x00c80000a004783b */ /* 0x002e720000000200 */
[----:B------:R-:W-:Y:S10]  /*5ab0*/  MUFU.TANH R214, R8 ;  /* 0x0000000800d67308 */ /* 0x000ff40000002400 */
[----:B------:R3:W-:Y:S10]  /*5ac0*/  MUFU.TANH R215, R9 ;  /* 0x0000000900d77308 */ /* 0x0007f40000002400 */
[----:B------:R4:W-:Y:S10]  /*5ad0*/  MUFU.TANH R209, R12 ;  /* 0x0000000c00d17308 */ /* 0x0009f40000002400 */
[----:B------:R2:W-:Y:S01]  /*5ae0*/  MUFU.TANH R208, R13 ;  /* 0x0000000d00d07308 */ /* 0x0005e20000002400 */
[----:B---3--:R-:W3:Y:S01]  /*5af0*/  LDSM.16.M88.4 R8, [R160+0xd000] ;  /* 0x00d00000a008783b */ /* 0x008ee20000000200 */
[-C--:B-1----:R-:W-:Y:S08]  /*5b00*/  HMMA.16816.F32 R20, R136, R4.reuse, R20 ;  /* 0x000000048814723c */ /* 0x082ff00000001814 */
[----:B------:R-:W-:Y:S01]  /*5b10*/  MUFU.TANH R207, R14 ;  /* 0x0000000e00cf7308 */ /* 0x000fe20000002400 */
[C---:B------:R-:W-:Y:S04]  /*5b20*/  HMMA.16816.F32 R24, R148.reuse, R4, R24 ;  /* 0x000000049418723c */ /* 0x040fe80000001818 */
[----:B----4-:R-:W-:Y:S05]  /*5b30*/  IADD3 R12, P0, R234, UR17, RZ ;  /* 0x00000011ea0c7c10 */ /* 0x010fea000ff1e0ff */
[----:B------:R-:W-:Y:S01]  /*5b40*/  I2F R212, R0 ;  /* 0x0000000000d47306 */ /* 0x000fe20000201400 */
[-C--:B------:R-:W-:Y:S03]  /*5b50*/  HMMA.16816.F32 R28, R148, R6.reuse, R28 ;  /* 0x00000006941c723c */ /* 0x080fe6000000181c */
[----:B--2---:R-:W-:Y:S02]  /*5b60*/  IADD3.X R13, R233, UR16, RZ, P0, !PT ;  /* 0x00000010e90d7c10 */ /* 0x004fe400087fe4ff */
[----:B------:R-:W-:Y:S03]  /*5b70*/  PLOP3.LUT P0, PT, PT, PT, UP0, 0x80, 0x0 ;  /* 0x000000000000781c */ /* 0x000fe60003f0f008 */
[C---:B------:R-:W-:Y:S01]  /*5b80*/  HMMA.16816.F32 R32, R136.reuse, R6, R32 ;  /* 0x000000068820723c */ /* 0x040fe20000001820 */
[----:B------:R-:W-:Y:S01]  /*5b90*/  MUFU.TANH R206, R15 ;  /* 0x0000000f00ce7308 */ /* 0x000fe20000002400 */
[----:B------:R-:W1:Y:S02]  /*5ba0*/  LDSM.16.M88.4 R4, [R160+0xd800] ;  /* 0x00d80000a004783b */ /* 0x000e640000000200 */
[----:B------:R-:W-:Y:S02]  /*5bb0*/  FMUL.FTZ R20, R20, c[0x0][0x2ec] ;  /* 0x0000bb0014147a20 */ /* 0x000fe40000410000 */
[----:B------:R-:W-:Y:S02]  /*5bc0*/  FMUL.FTZ R21, R21, c[0x0][0x2ec] ;  /* 0x0000bb0015157a20 */ /* 0x000fe40000410000 */
[----:B------:R-:W-:Y:S02]  /*5bd0*/  FMUL.FTZ R22, R22, c[0x0][0x2ec] ;  /* 0x0000bb0016167a20 */ /* 0x000fe40000410000 */
[----:B------:R2:W5:Y:S01]  /*5be0*/  LDG.E R155, [R12.64] ;  /* 0x0000001a0c9b7981 */ /* 0x000562000c1e1900 */
[----:B------:R-:W-:Y:S01]  /*5bf0*/  MUFU.TANH R205, R17 ;  /* 0x0000001100cd7308 */ /* 0x000fe20000002400 */
[----:B------:R-:W-:Y:S02]  /*5c00*/  FMUL.FTZ R27, R27, c[0x0][0x2ec] ;  /* 0x0000bb001b1b7a20 */ /* 0x000fe40000410000 */
[----:B------:R2:W5:Y:S01]  /*5c10*/  LDG.E R154, [R12.64+0x20] ;  /* 0x0000201a0c9a7981 */ /* 0x000562000c1e1900 */
[-C--:B---3--:R-:W-:Y:S03]  /*5c20*/  HMMA.16816.F32 R36, R136, R8.reuse, R36 ;  /* 0x000000088824723c */ /* 0x088fe60000001824 */
[----:B------:R2:W5:Y:S01]  /*5c30*/  LDG.E R153, [R12.64+0x100] ;  /* 0x0001001a0c997981 */ /* 0x000562000c1e1900 */
[----:B------:R-:W-:Y:S02]  /*5c40*/  FMUL.FTZ R31, R31, c[0x0][0x2ec] ;  /* 0x0000bb001f1f7a20 */ /* 0x000fe40000410000 */
[----:B------:R-:W-:Y:S01]  /*5c50*/  MUFU.TANH R200, R27 ;  /* 0x0000001b00c87308 */ /* 0x000fe20000002400 */
[----:B------:R2:W5:Y:S01]  /*5c60*/  LDG.E R152, [R12.64+0x120] ;  /* 0x0001201a0c987981 */ /* 0x000562000c1e1900 */
[C---:B------:R-:W-:Y:S04]  /*5c70*/  HMMA.16816.F32 R40, R148.reuse, R8, R40 ;  /* 0x000000089428723c */ /* 0x040fe80000001828 */
[----:B------:R-:W-:Y:S02]  /*5c80*/  FMUL.FTZ R32, R32, c[0x0][0x2ec] ;  /* 0x0000bb0020207a20 */ /* 0x000fe40000410000 */
[----:B------:R-:W-:Y:S02]  /*5c90*/  FMUL.FTZ R35, R35, c[0x0][0x2ec] ;  /* 0x0000bb0023237a20 */ /* 0x000fe40000410000 */
[----:B------:R-:W-:Y:S01]  /*5ca0*/  MUFU.TANH R132, R20 ;  /* 0x0000001400847308 */ /* 0x000fe20000002400 */
[-C--:B------:R-:W-:Y:S03]  /*5cb0*/  HMMA.16816.F32 R44, R148, R10.reuse, R44 ;  /* 0x0000000a942c723c */ /* 0x080fe6000000182c */
[----:B------:R-:W-:Y:S02]  /*5cc0*/  FMUL.FTZ R33, R33, c[0x0][0x2ec] ;  /* 0x0000bb0021217a20 */ /* 0x000fe40000410000 */
[----:B------:R-:W-:Y:S02]  /*5cd0*/  FMUL.FTZ R34, R34, c[0x0][0x2ec] ;  /* 0x0000bb0022227a20 */ /* 0x000fe40000410000 */
[----:B------:R-:W-:Y:S01]  /*5ce0*/  FMUL.FTZ R39, R39, c[0x0][0x2ec] ;  /* 0x0000bb0027277a20 */ /* 0x000fe20000410000 */
[C---:B------:R-:W-:Y:S01]  /*5cf0*/  HMMA.16816.F32 R48, R136.reuse, R10, R48 ;  /* 0x0000000a8830723c */ /* 0x040fe20000001830 */
[----:B------:R3:W-:Y:S03]  /*5d00*/  MUFU.TANH R142, R35 ;  /* 0x00000023008e7308 */ /* 0x0007e60000002400 */
[----:B------:R-:W-:Y:S02]  /*5d10*/  FMUL.FTZ R37, R37, c[0x0][0x2ec] ;  /* 0x0000bb0025257a20 */ /* 0x000fe40000410000 */
[----:B------:R-:W-:Y:S02]  /*5d20*/  FMUL.FTZ R29, R29, c[0x0][0x2ec] ;  /* 0x0000bb001d1d7a20 */ /* 0x000fe40000410000 */
[-C--:B-1----:R-:W-:Y:S03]  /*5d30*/  HMMA.16816.F32 R52, R136, R4.reuse, R52 ;  /* 0x000000048834723c */ /* 0x082fe60000001834 */
[----:B------:R1:W-:Y:S01]  /*5d40*/  MUFU.TANH R169, R29 ;  /* 0x0000001d00a97308 */ /* 0x0003e20000002400 */
[----:B------:R-:W-:Y:S02]  /*5d50*/  FMUL.FTZ R43, R43, c[0x0][0x2ec] ;  /* 0x0000bb002b2b7a20 */ /* 0x000fe40000410000 */
[----:B------:R-:W-:Y:S02]  /*5d60*/  FMUL.FTZ R42, R42, c[0x0][0x2ec] ;  /* 0x0000bb002a2a7a20 */ /* 0x000fe40000410000 */
[C---:B------:R-:W-:Y:S04]  /*5d70*/  HMMA.16816.F32 R56, R148.reuse, R4, R56 ;  /* 0x000000049438723c */ /* 0x040fe80000001838 */
[----:B------:R-:W-:Y:S01]  /*5d80*/  FMUL.FTZ R46, R46, c[0x0][0x2ec] ;  /* 0x0000bb002e2e7a20 */ /* 0x000fe20000410000 */
[----:B------:R-:W-:Y:S01]  /*5d90*/  MUFU.TANH R20, R43 ;  /* 0x0000002b00147308 */ /* 0x000fe20000002400 */
[----:B------:R-:W-:Y:S02]  /*5da0*/  FMUL.FTZ R47, R47, c[0x0][0x2ec] ;  /* 0x0000bb002f2f7a20 */ /* 0x000fe40000410000 */
[-C--:B------:R-:W-:Y:S04]  /*5db0*/  HMMA.16816.F32 R60, R148, R6.reuse, R60 ;  /* 0x00000006943c723c */ /* 0x080fe8000000183c */
[----:B---3--:R-:W-:Y:S02]  /*5dc0*/  FMUL.FTZ R35, R45, c[0x0][0x2ec] ;  /* 0x0000bb002d237a20 */ /* 0x008fe40000410000 */
[----:B------:R-:W-:Y:S01]  /*5dd0*/  FMUL.FTZ R50, R50, c[0x0][0x2ec] ;  /* 0x0000bb0032327a20 */ /* 0x000fe20000410000 */
[----:B------:R-:W3:Y:S01]  /*5de0*/  MUFU.TANH R210, R19 ;  /* 0x0000001300d27308 */ /* 0x000ee20000002400 */
[----:B------:R-:W-:Y:S01]  /*5df0*/  FMUL.FTZ R55, R55, c[0x0][0x2ec] ;  /* 0x0000bb0037377a20 */ /* 0x000fe20000410000 */
[----:B------:R-:W-:Y:S04]  /*5e00*/  HMMA.16816.F32 R64, R136, R6, R64 ;  /* 0x000000068840723c */ /* 0x000fe80000001840 */
        /* <DEDUP_REMOVED lines=21> */
[----:B-1----:R-:W-:Y:S02]  /*5f60*/  FFMA.FTZ R29, R223, -UR4, R213 ;  /* 0x80000004df1d7c23 */ /* 0x002fe400080100d5 */
[----:B---3--:R-:W-:Y:S02]  /*5f70*/  FFMA.FTZ R17, -R210, R210, 1 ;  /* 0x3f800000d2117423 */ /* 0x008fe400000101d2 */
[----:B------:R-:W-:Y:S02]  /*5f80*/  FMUL.FTZ R25, R25, c[0x0][0x2ec] ;  /* 0x0000bb0019197a20 */ /* 0x000fe40000410000 */
[----:B------:R-:W-:Y:S01]  /*5f90*/  FFMA.FTZ R0, -R218, R218, 1 ;  /* 0x3f800000da007423 */ /* 0x000fe200000101da */
[----:B------:R-:W-:Y:S01]  /*5fa0*/  MUFU.TANH R202, R24 ;  /* 0x0000001800ca7308 */ /* 0x000fe20000002400 */
[----:B------:R-:W-:Y:S02]  /*5fb0*/  FMUL.FTZ R23, R23, c[0x0][0x2ec] ;  /* 0x0000bb0017177a20 */ /* 0x000fe40000410000 */
[----:B------:R-:W-:Y:S02]  /*5fc0*/  FFMA.FTZ R4, -R216, R216, 1 ;  /* 0x3f800000d8047423 */ /* 0x000fe400000101d8 */
[----:B------:R-:W-:Y:S02]  /*5fd0*/  FFMA.FTZ R5, -R217, R217, 1 ;  /* 0x3f800000d9057423 */ /* 0x000fe400000101d9 */
[----:B------:R-:W-:Y:S02]  /*5fe0*/  FMUL.FTZ R30, R30, c[0x0][0x2ec] ;  /* 0x0000bb001e1e7a20 */ /* 0x000fe40000410000 */
[----:B--2---:R-:W-:Y:S01]  /*5ff0*/  FFMA.FTZ R12, R199, -UR4, R217 ;  /* 0x80000004c70c7c23 */ /* 0x004fe200080100d9 */
[----:B------:R-:W-:Y:S01]  /*6000*/  MUFU.TANH R203, R23 ;  /* 0x0000001700cb7308 */ /* 0x000fe20000002400 */
[----:B------:R-:W-:Y:S02]  /*6010*/  FMUL.FTZ R26, R26, c[0x0][0x2ec] ;  /* 0x0000bb001a1a7a20 */ /* 0x000fe40000410000 */
[----:B------:R-:W-:Y:S02]  /*6020*/  FFMA.FTZ R7, R196, -UR4, R218 ;  /* 0x80000004c4077c23 */ /* 0x000fe400080100da */
[----:B------:R-:W-:Y:S02]  /*6030*/  FMUL.FTZ R218, R17, c[0x0][0x2ec] ;  /* 0x0000bb0011da7a20 */ /* 0x000fe40000410000 */
[----:B------:R-:W-:Y:S02]  /*6040*/  FFMA.FTZ R17, -R200, R200, 1 ;  /* 0x3f800000c8117423 */ /* 0x000fe400000101c8 */
[----:B------:R-:W-:Y:S01]  /*6050*/  FFMA.FTZ R6, -R220, R220, 1 ;  /* 0x3f800000dc067423 */ /* 0x000fe200000101dc */
[----:B------:R-:W1:Y:S01]  /*6060*/  MUFU.TANH R201, R26 ;  /* 0x0000001a00c97308 */ /* 0x000e620000002400 */
[----:B------:R-:W-:Y:S02]  /*6070*/  FFMA.FTZ R11, R198, -UR4, R216 ;  /* 0x80000004c60b7c23 */ /* 0x000fe400080100d8 */
[----:B------:R-:W-:Y:S02]  /*6080*/  FFMA.FTZ R9, -R213, R213, 1 ;  /* 0x3f800000d5097423 */ /* 0x000fe400000101d5 */
[----:B------:R-:W-:Y:S02]  /*6090*/  FMUL.FTZ R213, R4, c[0x0][0x2ec] ;  /* 0x0000bb0004d57a20 */ /* 0x000fe40000410000 */
[----:B------:R-:W-:Y:S02]  /*60a0*/  FFMA.FTZ R4, -R208, R208, 1 ;  /* 0x3f800000d0047423 */ /* 0x000fe400000101d0 */
[----:B------:R-:W-:Y:S01]  /*60b0*/  FFMA.FTZ R13, -R214, R214, 1 ;  /* 0x3f800000d60d7423 */ /* 0x000fe200000101d6 */
[----:B------:R2:W-:Y:S01]  /*60c0*/  MUFU.TANH R24, R25 ;  /* 0x0000001900187308 */ /* 0x0005e20000002400 */
[----:B------:R-:W-:Y:S02]  /*60d0*/  FMUL.FTZ R216, R0, c[0x0][0x2ec] ;  /* 0x0000bb0000d87a20 */ /* 0x000fe40000410000 */
[----:B------:R-:W-:Y:S02]  /*60e0*/  FMUL.FTZ R151, R6, c[0x0][0x2ec] ;  /* 0x0000bb0006977a20 */ /* 0x000fe40000410000 */
[----:B------:R-:W-:Y:S02]  /*60f0*/  FFMA.FTZ R6, -R207, R207, 1 ;  /* 0x3f800000cf067423 */ /* 0x000fe400000101cf */
[----:B------:R-:W-:Y:S02]  /*6100*/  FMUL.FTZ R150, R67, c[0x0][0x2ec] ;  /* 0x0000bb0043967a20 */ /* 0x000fe40000410000 */
[----:B------:R-:W-:Y:S01]  /*6110*/  FFMA.FTZ R0, -R215, R215, 1 ;  /* 0x3f800000d7007423 */ /* 0x000fe200000101d7 */
[----:B------:R3:W-:Y:S01]  /*6120*/  MUFU.TANH R22, R36 ;  /* 0x0000002400167308 */ /* 0x0007e20000002400 */
[----:B------:R-:W-:Y:S02]  /*6130*/  FFMA.FTZ R15, R189, -UR4, R215 ;  /* 0x80000004bd0f7c23 */ /* 0x000fe400080100d7 */
[----:B------:R-:W-:Y:S02]  /*6140*/  FFMA.FTZ R43, R194, -UR4, R208 ;  /* 0x80000004c22b7c23 */ /* 0x000fe400080100d0 */
[----:B-1----:R-:W-:Y:S02]  /*6150*/  FFMA.FTZ R26, R195, -UR4, R201 ;  /* 0x80000004c31a7c23 */ /* 0x002fe400080100c9 */
[----:B------:R-:W-:Y:S02]  /*6160*/  FFMA.FTZ R16, R191, -UR4, R214 ;  /* 0x80000004bf107c23 */ /* 0x000fe400080100d6 */
[----:B------:R-:W-:Y:S01]  /*6170*/  FMUL.FTZ R214, R5, c[0x0][0x2ec] ;  /* 0x0000bb0005d67a20 */ /* 0x000fe20000410000 */
[----:B------:R-:W-:Y:S01]  /*6180*/  MUFU.TANH R140, R46 ;  /* 0x0000002e008c7308 */ /* 0x000fe20000002400 */
[----:B------:R-:W-:Y:S02]  /*6190*/  FFMA.FTZ R27, R189, -UR4, R206 ;  /* 0x80000004bd1b7c23 */ /* 0x000fe400080100ce */
[----:B------:R-:W-:Y:S02]  /*61a0*/  FFMA.FTZ R5, -R206, R206, 1 ;  /* 0x3f800000ce057423 */ /* 0x000fe400000101ce */
[----:B--2---:R-:W-:Y:S02]  /*61b0*/  FFMA.FTZ R25, R194, -UR4, R200 ;  /* 0x80000004c2197c23 */ /* 0x004fe400080100c8 */
[----:B------:R-:W-:Y:S02]  /*61c0*/  FMUL.FTZ R189, R0, c[0x0][0x2ec] ;  /* 0x0000bb0000bd7a20 */ /* 0x000fe40000410000 */
[----:B------:R-:W-:Y:S01]  /*61d0*/  FFMA.FTZ R0, -R209, R209, 1 ;  /* 0x3f800000d1007423 */ /* 0x000fe200000101d1 */
[----:B------:R-:W-:Y:S01]  /*61e0*/  MUFU.TANH R46, R55 ;  /* 0x00000037002e7308 */ /* 0x000fe20000002400 */
[----:B------:R-:W-:Y:S02]  /*61f0*/  FFMA.FTZ R10, -R219, R219, 1 ;  /* 0x3f800000db0a7423 */ /* 0x000fe400000101db */
[----:B------:R-:W-:Y:S02]  /*6200*/  FMUL.FTZ R208, R0, c[0x0][0x2ec] ;  /* 0x0000bb0000d07a20 */ /* 0x000fe40000410000 */
[----:B---3--:R-:W-:Y:S02]  /*6210*/  FMUL.FTZ R36, R44, c[0x0][0x2ec] ;  /* 0x0000bb002c247a20 */ /* 0x008fe40000410000 */
[----:B------:R-:W-:Y:S02]  /*6220*/  FFMA.FTZ R0, -R205, R205, 1 ;  /* 0x3f800000cd007423 */ /* 0x000fe400000101cd */
[----:B------:R-:W-:Y:S01]  /*6230*/  FFMA.FTZ R44, R195, -UR4, R209 ;  /* 0x80000004c32c7c23 */ /* 0x000fe200080100d1 */
[----:B------:R-:W1:Y:S01]  /*6240*/  MUFU.TANH R204, R21 ;  /* 0x0000001500cc7308 */ /* 0x000e620000002400 */
[----:B------:R-:W-:Y:S02]  /*6250*/  FFMA.FTZ R28, R191, -UR4, R207 ;  /* 0x80000004bf1c7c23 */ /* 0x000fe400080100cf */
[----:B------:R-:W-:Y:S02]  /*6260*/  FMUL.FTZ R209, R5, c[0x0][0x2ec] ;  /* 0x0000bb0005d17a20 */ /* 0x000fe40000410000 */
[----:B------:R-:W-:Y:S02]  /*6270*/  FFMA.FTZ R5, -R14, R14, 1 ;  /* 0x3f8000000e057423 */ /* 0x000fe4000001010e */
[----:B------:R-:W-:Y:S02]  /*6280*/  FMUL.FTZ R215, R0, c[0x0][0x2ec] ;  /* 0x0000bb0000d77a20 */ /* 0x000fe40000410000 */
[----:B------:R-:W-:Y:S01]  /*6290*/  FMUL.FTZ R217, R5, c[0x0][0x2ec] ;  /* 0x0000bb0005d97a20 */ /* 0x000fe20000410000 */
[----:B------:R-:W2:Y:S01]  /*62a0*/  MUFU.TANH R147, R31 ;  /* 0x0000001f00937308 */ /* 0x000ea20000002400 */
[----:B------:R-:W-:Y:S02]  /*62b0*/  FMUL.FTZ R207, R10, c[0x0][0x2ec] ;  /* 0x0000bb000acf7a20 */ /* 0x000fe40000410000 */
[----:B------:R-:W-:Y:S02]  /*62c0*/  FFMA.FTZ R5, -R202, R202, 1 ;  /* 0x3f800000ca057423 */ /* 0x000fe400000101ca */
[----:B------:R-:W-:Y:S02]  /*62d0*/  FFMA.FTZ R0, -R132, R132, 1 ;  /* 0x3f80000084007423 */ /* 0x000fe40000010184 */
[----:B------:R-:W-:Y:S02]  /*62e0*/  FMUL.FTZ R223, R5, c[0x0][0x2ec] ;  /* 0x0000bb0005df7a20 */ /* 0x000fe40000410000 */
[----:B------:R-:W-:Y:S01]  /*62f0*/  FMUL.FTZ R191, R13, c[0x0][0x2ec] ;  /* 0x0000bb000dbf7a20 */ /* 0x000fe20000410000 */
[----:B------:R3:W-:Y:S01]  /*6300*/  MUFU.TANH R31, R42 ;  /* 0x0000002a001f7308 */ /* 0x0007e20000002400 */
[----:B------:R-:W-:Y:S02]  /*6310*/  FFMA.FTZ R10, R197, -UR4, R19 ;  /* 0x80000004c50a7c23 */ /* 0x000fe40008010013 */
[----:B------:R-:W-:Y:S02]  /*6320*/  FFMA.FTZ R13, R188, -UR4, R205 ;  /* 0x80000004bc0d7c23 */ /* 0x000fe400080100cd */
[----:B------:R-:W-:Y:S02]  /*6330*/  FMUL.FTZ R205, R4, c[0x0][0x2ec] ;  /* 0x0000bb0004cd7a20 */ /* 0x000fe40000410000 */
[----:B-1----:R-:W-:Y:S02]  /*6340*/  FFMA.FTZ R4, -R204, R204, 1 ;  /* 0x3f800000cc047423 */ /* 0x002fe400000101cc */
[----:B------:R-:W-:Y:S01]  /*6350*/  FFMA.FTZ R67, R192, -UR4, R204 ;  /* 0x80000004c0437c23 */ /* 0x000fe200080100cc */
[----:B------:R1:W-:Y:S01]  /*6360*/  MUFU.TANH R145, R33 ;  /* 0x0000002100917308 */ /* 0x0003e20000002400 */
[----:B------:R-:W-:Y:S02]  /*6370*/  FFMA.FTZ R19, -R19, R19, 1 ;  /* 0x3f80000013137423 */ /* 0x000fe40000010113 */
[----:B------:R-:W-:Y:S02]  /*6380*/  FMUL.FTZ R200, R4, c[0x0][0x2ec] ;  /* 0x0000bb0004c87a20 */ /* 0x000fe40000410000 */
[----:B------:R-:W-:Y:S02]  /*6390*/  FFMA.FTZ R4, -R169, R169, 1 ;  /* 0x3f800000a9047423 */ /* 0x000fe400000101a9 */
[----:B------:R-:W-:Y:S02]  /*63a0*/  FMUL.FTZ R206, R9, c[0x0][0x2ec] ;  /* 0x0000bb0009ce7a20 */ /* 0x000fe40000410000 */
[----:B------:R-:W-:Y:S01]  /*63b0*/  FFMA.FTZ R9, R196, -UR4, R210 ;  /* 0x80000004c4097c23 */ /* 0x000fe200080100d2 */
[----:B------:R4:W-:Y:S01]  /*63c0*/  MUFU.TANH R144, R38 ;  /* 0x0000002600907308 */ /* 0x0009e20000002400 */
[----:B------:R-:W-:Y:S02]  /*63d0*/  FMUL.FTZ R210, R6, c[0x0][0x2ec] ;  /* 0x0000bb0006d27a20 */ /* 0x000fe40000410000 */
[----:B------:R-:W-:Y:S02]  /*63e0*/  FFMA.FTZ R6, -R203, R203, 1 ;  /* 0x3f800000cb067423 */ /* 0x000fe400000101cb */
[----:B---3--:R-:W-:Y:S02]  /*63f0*/  FFMA.FTZ R42, R185, -UR4, R202 ;  /* 0x80000004b92a7c23 */ /* 0x008fe400080100ca */
[----:B------:R-:W-:Y:S02]  /*6400*/  FMUL.FTZ R204, R6, c[0x0][0x2ec] ;  /* 0x0000bb0006cc7a20 */ /* 0x000fe40000410000 */
[----:B--2---:R-:W-:Y:S01]  /*6410*/  FFMA.FTZ R6, -R147, R147, 1 ;  /* 0x3f80000093067423 */ /* 0x004fe20000010193 */
[----:B------:R-:W2:Y:S01]  /*6420*/  MUFU.TANH R141, R39 ;  /* 0x00000027008d7308 */ /* 0x000ea20000002400 */
[----:B------:R-:W-:Y:S02]  /*6430*/  FFMA.FTZ R55, R188, -UR4, R203 ;  /* 0x80000004bc377c23 */ /* 0x000fe400080100cb */
[----:B------:R-:W-:Y:S02]  /*6440*/  FMUL.FTZ R234, R6, c[0x0][0x2ec] ;  /* 0x0000bb0006ea7a20 */ /* 0x000fe40000410000 */
[----:B-1----:R-:W-:Y:S02]  /*6450*/  FMUL.FTZ R33, R57, c[0x0][0x2ec] ;  /* 0x0000bb0039217a20 */ /* 0x002fe40000410000 */
[----:B------:R-:W-:Y:S02]  /*6460*/  FMUL.FTZ R57, R64, c[0x0][0x2ec] ;  /* 0x0000bb0040397a20 */ /* 0x000fe40000410000 */
[----:B------:R-:W-:Y:S01]  /*6470*/  FFMA.FTZ R64, R184, -UR4, R22 ;  /* 0x80000004b8407c23 */ /* 0x000fe20008010016 */
[----:B------:R-:W1:Y:S01]  /*6480*/  MUFU.TANH R21, R37 ;  /* 0x0000002500157308 */ /* 0x000e620000002400 */
[----:B------:R-:W-:Y:S02]  /*6490*/  FMUL.FTZ R203, R19, c[0x0][0x2ec] ;  /* 0x0000bb0013cb7a20 */ /* 0x000fe40000410000 */
[----:B------:R-:W-:Y:S02]  /*64a0*/  FFMA.FTZ R19, -R201, R201, 1 ;  /* 0x3f800000c9137423 */ /* 0x000fe400000101c9 */
[----:B----4-:R-:W-:Y:S02]  /*64b0*/  FMUL.FTZ R38, R40, c[0x0][0x2ec] ;  /* 0x0000bb0028267a20 */ /* 0x010fe40000410000 */
[----:B------:R-:W-:Y:S02]  /*64c0*/  FFMA.FTZ R40, R187, -UR4, R168 ;  /* 0x80000004bb287c23 */ /* 0x000fe400080100a8 */
[----:B------:R-:W-:Y:S01]  /*64d0*/  FMUL.FTZ R201, R0, c[0x0][0x2ec] ;  /* 0x0000bb0000c97a20 */ /* 0x000fe20000410000 */
[----:B------:R-:W3:Y:S01]  /*64e0*/  MUFU.TANH R35, R35 ;  /* 0x0000002300237308 */ /* 0x000ee20000002400 */
[----:B------:R-:W-:Y:S02]  /*64f0*/  FFMA.FTZ R0, -R24, R24, 1 ;  /* 0x3f80000018007423 */ /* 0x000fe40000010118 */
[----:B------:R-:W-:Y:S02]  /*6500*/  FMUL.FTZ R233, R19, c[0x0][0x2ec] ;  /* 0x0000bb0013e97a20 */ /* 0x000fe40000410000 */
[----:B--2---:R-:W-:Y:S02]  /*6510*/  FFMA.FTZ R6, -R141, R141, 1 ;  /* 0x3f8000008d067423 */ /* 0x004fe4000001018d */
[----:B------:R-:W-:Y:S02]  /*6520*/  FMUL.FTZ R202, R0, c[0x0][0x2ec] ;  /* 0x0000bb0000ca7a20 */ /* 0x000fe40000410000 */
[----:B------:R-:W-:Y:S01]  /*6530*/  FMUL.FTZ R243, R6, c[0x0][0x2ec] ;  /* 0x0000bb0006f37a20 */ /* 0x000fe20000410000 */
[----:B------:R-:W2:Y:S01]  /*6540*/  MUFU.TANH R139, R50 ;  /* 0x00000032008b7308 */ /* 0x000ea20000002400 */
[----:B------:R-:W-:Y:S02]  /*6550*/  FFMA.FTZ R0, -R168, R168, 1 ;  /* 0x3f800000a8007423 */ /* 0x000fe400000101a8 */
[----:B------:R-:W-:Y:S02]  /*6560*/  FMUL.FTZ R168, R4, c[0x0][0x2ec] ;  /* 0x0000bb0004a87a20 */ /* 0x000fe40000410000 */
[----:B-1----:R-:W-:Y:S02]  /*6570*/  FFMA.FTZ R4, -R21, R21, 1 ;  /* 0x3f80000015047423 */ /* 0x002fe40000010115 */
[----:B------:R-:W-:Y:S02]  /*6580*/  FMUL.FTZ R37, R41, c[0x0][0x2ec] ;  /* 0x0000bb0029257a20 */ /* 0x000fe40000410000 */
[----:B------:R-:W-:Y:S01]  /*6590*/  FMUL.FTZ R238, R4, c[0x0][0x2ec] ;  /* 0x0000bb0004ee7a20 */ /* 0x000fe20000410000 */
[----:B------:R1:W-:Y:S01]  /*65a0*/  MUFU.TANH R23, R30 ;  /* 0x0000001e00177308 */ /* 0x0003e20000002400 */
[----:B------:R-:W-:Y:S02]  /*65b0*/  FFMA.FTZ R39, R186, -UR4, R169 ;  /* 0x80000004ba277c23 */ /* 0x000fe400080100a9 */
[----:B------:R-:W-:Y:S02]  /*65c0*/  FMUL.FTZ R169, R0, c[0x0][0x2ec] ;  /* 0x0000bb0000a97a20 */ /* 0x000fe40000410000 */
[----:B---3--:R-:W-:Y:S02]  /*65d0*/  FFMA.FTZ R4, -R35, R35, 1 ;  /* 0x3f80000023047423 */ /* 0x008fe40000010123 */
[----:B------:R-:W-:Y:S02]  /*65e0*/  FFMA.FTZ R0, -R145, R145, 1 ;  /* 0x3f80000091007423 */ /* 0x000fe40000010191 */
[----:B------:R-:W-:Y:S01]  /*65f0*/  FMUL.FTZ R247, R4, c[0x0][0x2ec] ;  /* 0x0000bb0004f77a20 */ /* 0x000fe20000410000 */
[----:B------:R-:W3:Y:S01]  /*6600*/  MUFU.TANH R146, R32 ;  /* 0x0000002000927308 */ /* 0x000ee20000002400 */
[----:B------:R-:W-:Y:S02]  /*6610*/  FMUL.FTZ R235, R0, c[0x0][0x2ec] ;  /* 0x0000bb0000eb7a20 */ /* 0x000fe40000410000 */
[----:B------:R-:W-:Y:S02]  /*6620*/  FFMA.FTZ R0, -R22, R22, 1 ;  /* 0x3f80000016007423 */ /* 0x000fe40000010116 */
[----:B------:R-:W-:Y:S02]  /*6630*/  FFMA.FTZ R22, R187, -UR4, R31 ;  /* 0x80000004bb167c23 */ /* 0x000fe4000801001f */
[----:B------:R-:W-:Y:S02]  /*6640*/  FFMA.FTZ R31, -R31, R31, 1 ;  /* 0x3f8000001f1f7423 */ /* 0x000fe4000001011f */
[----:B------:R-:W-:Y:S01]  /*6650*/  FMUL.FTZ R241, R0, c[0x0][0x2ec] ;  /* 0x0000bb0000f17a20 */ /* 0x000fe20000410000 */
[----:B------:R-:W4:Y:S01]  /*6660*/  MUFU.TANH R38, R38 ;  /* 0x0000002600267308 */ /* 0x000f220000002400 */
[----:B------:R-:W-:Y:S02]  /*6670*/  FMUL.FTZ R246, R31, c[0x0][0x2ec] ;  /* 0x0000bb001ff67a20 */ /* 0x000fe40000410000 */
[----:B--2---:R-:W-:Y:S02]  /*6680*/  FFMA.FTZ R31, -R139, R139, 1 ;  /* 0x3f8000008b1f7423 */ /* 0x004fe4000001018b */
[----:B-1----:R-:W-:Y:S02]  /*6690*/  FFMA.FTZ R30, R224, -UR4, R219 ;  /* 0x80000004e01e7c23 */ /* 0x002fe400080100db */
[----:B------:R-:W-:Y:S02]  /*66a0*/  FMUL.FTZ R4, R31, c[0x0][0x2ec] ;  /* 0x0000bb001f047a20 */ /* 0x000fe40000410000 */
[----:B------:R-:W-:Y:S01]  /*66b0*/  FMUL.FTZ R224, R17, c[0x0][0x2ec] ;  /* 0x0000bb0011e07a20 */ /* 0x000fe20000410000 */
[----:B------:R-:W1:Y:S01]  /*66c0*/  MUFU.TANH R37, R37 ;  /* 0x0000002500257308 */ /* 0x000e620000002400 */
[----:B------:R-:W-:Y:S01]  /*66d0*/  FFMA.FTZ R17, -R142, R142, 1 ;  /* 0x3f8000008e117423 */ /* 0x000fe2000001018e */
[----:B------:R2:W-:Y:S01]  /*66e0*/  STL [R1+0x24], R4 ;  /* 0x0000240401007387 */ /* 0x0005e20000100800 */
[----:B------:R-:W-:Y:S02]  /*66f0*/  FMUL.FTZ R50, R63, c[0x0][0x2ec] ;  /* 0x0000bb003f327a20 */ /* 0x000fe40000410000 */
[----:B---3--:R-:W-:Y:S02]  /*6700*/  FFMA.FTZ R5, -R146, R146, 1 ;  /* 0x3f80000092057423 */ /* 0x008fe40000010192 */
[----:B------:R-:W-:Y:S02]  /*6710*/  FMUL.FTZ R239, R17, c[0x0][0x2ec] ;  /* 0x0000bb0011ef7a20 */ /* 0x000fe40000410000 */
[----:B------:R-:W-:Y:S01]  /*6720*/  FFMA.FTZ R17, -R20, R20, 1 ;  /* 0x3f80000014117423 */ /* 0x000fe20000010114 */
[----:B------:R-:W3:Y:S01]  /*6730*/  MUFU.TANH R135, R47 ;  /* 0x0000002f00877308 */ /* 0x000ee20000002400 */
[----:B------:R-:W-:Y:S02]  /*6740*/  FMUL.FTZ R237, R5, c[0x0][0x2ec] ;  /* 0x0000bb0005ed7a20 */ /* 0x000fe40000410000 */
[----:B------:R-:W-:Y:S02]  /*6750*/  FMUL.FTZ R249, R17, c[0x0][0x2ec] ;  /* 0x0000bb0011f97a20 */ /* 0x000fe40000410000 */
[----:B----4-:R-:W-:Y:S02]  /*6760*/  FFMA.FTZ R5, -R38, R38, 1 ;  /* 0x3f80000026057423 */ /* 0x010fe40000010126 */
[----:B------:R-:W-:Y:S02]  /*6770*/  FMUL.FTZ R149, R65, c[0x0][0x2ec] ;  /* 0x0000bb0041957a20 */ /* 0x000fe40000410000 */
[----:B------:R-:W-:Y:S01]  /*6780*/  FMUL.FTZ R245, R5, c[0x0][0x2ec] ;  /* 0x0000bb0005f57a20 */ /* 0x000fe20000410000 */
[----:B------:R-:W4:Y:S01]  /*6790*/  MUFU.TANH R47, R51 ;  /* 0x00000033002f7308 */ /* 0x000f220000002400 */
[----:B------:R-:W-:Y:S02]  /*67a0*/  FFMA.FTZ R63, R183, -UR4, R21 ;  /* 0x80000004b73f7c23 */ /* 0x000fe40008010015 */
[----:B------:R-:W-:Y:S02]  /*67b0*/  FFMA.FTZ R21, R186, -UR4, R20 ;  /* 0x80000004ba157c23 */ /* 0x000fe40008010014 */
[----:B-1----:R-:W-:Y:S02]  /*67c0*/  FFMA.FTZ R0, -R37, R37, 1 ;  /* 0x3f80000025007423 */ /* 0x002fe40000010125 */
[----:B------:R-:W-:Y:S02]  /*67d0*/  FFMA.FTZ R20, R176, -UR4, R140 ;  /* 0x80000004b0147c23 */ /* 0x000fe4000801008c */
[----:B------:R-:W-:Y:S01]  /*67e0*/  FMUL.FTZ R242, R0, c[0x0][0x2ec] ;  /* 0x0000bb0000f27a20 */ /* 0x000fe20000410000 */
[----:B------:R-:W1:Y:S01]  /*67f0*/  MUFU.TANH R36, R36 ;  /* 0x0000002400247308 */ /* 0x000e620000002400 */
[----:B------:R-:W-:Y:S01]  /*6800*/  FFMA.FTZ R8, R197, -UR4, R220 ;  /* 0x80000004c5087c23 */ /* 0x000fe200080100dc */
[----:B------:R-:W-:Y:S01]  /*6810*/  MOV R220, R222 ;  /* 0x000000de00dc7202 */ /* 0x000fe20000000f00 */
[----:B------:R-:W-:Y:S02]  /*6820*/  FFMA.FTZ R14, R190, -UR4, R14 ;  /* 0x80000004be0e7c23 */ /* 0x000fe4000801000e */
[----:B---3--:R-:W-:Y:S02]  /*6830*/  FFMA.FTZ R6, -R135, R135, 1 ;  /* 0x3f80000087067423 */ /* 0x008fe40000010187 */
[----:B------:R-:W-:Y:S02]  /*6840*/  FFMA.FTZ R132, R193, -UR4, R132 ;  /* 0x80000004c1847c23 */ /* 0x000fe40008010084 */
[----:B------:R-:W-:Y:S01]  /*6850*/  FMUL.FTZ R250, R6, c[0x0][0x2ec] ;  /* 0x0000bb0006fa7a20 */ /* 0x000fe20000410000 */
[----:B------:R-:W3:Y:S01]  /*6860*/  MUFU.TANH R62, R48 ;  /* 0x00000030003e7308 */ /* 0x000ee20000002400 */
[----:B------:R-:W-:Y:S02]  /*6870*/  FFMA.FTZ R6, -R46, R46, 1 ;  /* 0x3f8000002e067423 */ /* 0x000fe4000001012e */
[----:B------:R-:W-:Y:S02]  /*6880*/  FFMA.FTZ R41, R182, -UR4, R24 ;  /* 0x80000004b6297c23 */ /* 0x000fe40008010018 */
[----:B----4-:R-:W-:Y:S02]  /*6890*/  FFMA.FTZ R17, -R47, R47, 1 ;  /* 0x3f8000002f117423 */ /* 0x010fe4000001012f */
[----:B------:R-:W-:Y:S02]  /*68a0*/  FFMA.FTZ R51, R178, -UR4, R141 ;  /* 0x80000004b2337c23 */ /* 0x000fe4000801008d */
[----:B------:R-:W-:Y:S01]  /*68b0*/  FMUL.FTZ R17, R17, c[0x0][0x2ec] ;  /* 0x0000bb0011117a20 */ /* 0x000fe20000410000 */
[----:B------:R-:W4:Y:S01]  /*68c0*/  MUFU.TANH R61, R49 ;  /* 0x00000031003d7308 */ /* 0x000f220000002400 */
[----:B------:R-:W-:Y:S02]  /*68d0*/  FFMA.FTZ R24, R185, -UR4, R23 ;  /* 0x80000004b9187c23 */ /* 0x000fe40008010017 */
[----:B------:R-:W-:Y:S01]  /*68e0*/  FFMA.FTZ R66, R180, -UR4, R146 ;  /* 0x80000004b4427c23 */ /* 0x000fe20008010092 */
[----:B------:R-:W-:Y:S01]  /*68f0*/  STL [R1+0x20], R17 ;  /* 0x0000201101007387 */ /* 0x000fe20000100800 */
[----:B-1----:R-:W-:Y:S02]  /*6900*/  FFMA.FTZ R0, -R36, R36, 1 ;  /* 0x3f80000024007423 */ /* 0x002fe40000010124 */
[----:B------:R-:W-:Y:S02]  /*6910*/  FFMA.FTZ R65, R178, -UR4, R145 ;  /* 0x80000004b2417c23 */ /* 0x000fe40008010091 */
[----:B------:R-:W-:Y:S01]  /*6920*/  FMUL.FTZ R248, R0, c[0x0][0x2ec] ;  /* 0x0000bb0000f87a20 */ /* 0x000fe20000410000 */
[----:B------:R-:W1:Y:S01]  /*6930*/  MUFU.TANH R32, R54 ;  /* 0x0000003600207308 */ /* 0x000e620000002400 */
[----:B------:R-:W-:Y:S02]  /*6940*/  FFMA.FTZ R38, R176, -UR4, R38 ;  /* 0x80000004b0267c23 */ /* 0x000fe40008010026 */
[----:B------:R-:W-:Y:S02]  /*6950*/  FFMA.FTZ R37, R175, -UR4, R37 ;  /* 0x80000004af257c23 */ /* 0x000fe40008010025 */
[----:B---3--:R-:W-:Y:S02]  /*6960*/  FFMA.FTZ R5, -R62, R62, 1 ;  /* 0x3f8000003e057423 */ /* 0x008fe4000001013e */
[----:B------:R-:W-:Y:S02]  /*6970*/  FFMA.FTZ R36, R181, -UR4, R36 ;  /* 0x80000004b5247c23 */ /* 0x000fe40008010024 */
[----:B------:R-:W-:Y:S01]  /*6980*/  FMUL.FTZ R5, R5, c[0x0][0x2ec] ;  /* 0x0000bb0005057a20 */ /* 0x000fe20000410000 */
[----:B------:R-:W3:Y:S01]  /*6990*/  MUFU.TANH R60, R52 ;  /* 0x00000034003c7308 */ /* 0x000ee20000002400 */
[----:B------:R-:W-:Y:S02]  /*69a0*/  FFMA.FTZ R35, R179, -UR4, R35 ;  /* 0x80000004b3237c23 */ /* 0x000fe40008010023 */
[----:B------:R-:W-:Y:S01]  /*69b0*/  FFMA.FTZ R62, R174, -UR4, R62 ;  /* 0x80000004ae3e7c23 */ /* 0x000fe2000801003e */
[----:B------:R3:W-:Y:S01]  /*69c0*/  STL [R1+0x8], R5 ;  /* 0x0000080501007387 */ /* 0x0007e20000100800 */
[----:B----4-:R-:W-:Y:S02]  /*69d0*/  FFMA.FTZ R0, -R61, R61, 1 ;  /* 0x3f8000003d007423 */ /* 0x010fe4000001013d */
[----:B------:R-:W-:Y:S02]  /*69e0*/  FFMA.FTZ R49, R183, -UR4, R47 ;  /* 0x80000004b7317c23 */ /* 0x000fe4000801002f */
[----:B--2---:R-:W-:Y:S01]  /*69f0*/  FMUL.FTZ R4, R0, c[0x0][0x2ec] ;  /* 0x0000bb0000047a20 */ /* 0x004fe20000410000 */
[----:B------:R2:W4:Y:S01]  /*6a00*/  MUFU.TANH R143, R34 ;  /* 0x00000022008f7308 */ /* 0x0005220000002400 */
[C---:B------:R-:W-:Y:S02]  /*6a10*/  FFMA.FTZ R47, R171.reuse, -UR4, R46 ;  /* 0x80000004ab2f7c23 */ /* 0x040fe4000801002e */
[----:B------:R-:W-:Y:S01]  /*6a20*/  FFMA.FTZ R61, R171, -UR4, R61 ;  /* 0x80000004ab3d7c23 */ /* 0x000fe2000801003d */
[----:B------:R4:W-:Y:S01]  /*6a30*/  STL [R1+0x4], R4 ;  /* 0x0000040401007387 */ /* 0x0009e20000100800 */
[----:B-1----:R-:W-:Y:S02]  /*6a40*/  FFMA.FTZ R48, R174, -UR4, R32 ;  /* 0x80000004ae307c23 */ /* 0x002fe40008010020 */
[----:B------:R-:W-:Y:S03]  /*6a50*/  FFMA.FTZ R32, -R32, R32, 1 ;  /* 0x3f80000020207423 */ /* 0x000fe60000010120 */
[----:B------:R-:W1:Y:S01]  /*6a60*/  MUFU.TANH R59, R53 ;  /* 0x00000035003b7308 */ /* 0x000e620000002400 */
[----:B------:R-:W-:Y:S02]  /*6a70*/  FMUL.FTZ R31, R32, c[0x0][0x2ec] ;  /* 0x0000bb00201f7a20 */ /* 0x000fe40000410000 */
[----:B---3--:R-:W-:Y:S03]  /*6a80*/  FFMA.FTZ R0, -R60, R60, 1 ;  /* 0x3f8000003c007423 */ /* 0x008fe6000001013c */
[----:B------:R-:W-:Y:S01]  /*6a90*/  STL [R1+0x38], R31 ;  /* 0x0000381f01007387 */ /* 0x000fe20000100800 */
[----:B------:R-:W-:Y:S02]  /*6aa0*/  FFMA.FTZ R52, R180, -UR4, R144 ;  /* 0x80000004b4347c23 */ /* 0x000fe40008010090 */
[----:B------:R-:W-:Y:S01]  /*6ab0*/  FMUL.FTZ R5, R6, c[0x0][0x2ec] ;  /* 0x0000bb0006057a20 */ /* 0x000fe20000410000 */
[----:B------:R-:W3:Y:S01]  /*6ac0*/  MUFU.TANH R58, R58 ;  /* 0x0000003a003a7308 */ /* 0x000ee20000002400 */
[----:B------:R-:W-:Y:S02]  /*6ad0*/  FMUL.FTZ R0, R0, c[0x0][0x2ec] ;  /* 0x0000bb0000007a20 */ /* 0x000fe40000410000 */
[----:B------:R-:W-:Y:S01]  /*6ae0*/  FFMA.FTZ R60, R177, -UR4, R60 ;  /* 0x80000004b13c7c23 */ /* 0x000fe2000801003c */
[----:B------:R3:W-:Y:S01]  /*6af0*/  STL [R1+0x34], R5 ;  /* 0x0000340501007387 */ /* 0x0007e20000100800 */
[----:B--2---:R-:W-:Y:S02]  /*6b00*/  FMUL.FTZ R34, R56, c[0x0][0x2ec] ;  /* 0x0000bb0038227a20 */ /* 0x004fe40000410000 */
[----:B----4-:R-:W-:Y:S01]  /*6b10*/  FFMA.FTZ R19, -R143, R143, 1 ;  /* 0x3f8000008f137423 */ /* 0x010fe2000001018f */
[----:B------:R-:W-:Y:S01]  /*6b20*/  STL [R1+0x28], R0 ;  /* 0x0000280001007387 */ /* 0x000fe20000100800 */
[----:B------:R-:W-:Y:S01]  /*6b30*/  FFMA.FTZ R56, R190, -UR4, R18 ;  /* 0x80000004be387c23 */ /* 0x000fe20008010012 */
[----:B------:R-:W2:Y:S01]  /*6b40*/  MUFU.TANH R45, R45 ;  /* 0x0000002d002d7308 */ /* 0x000ea20000002400 */
[----:B------:R-:W-:Y:S02]  /*6b50*/  FMUL.FTZ R240, R19, c[0x0][0x2ec] ;  /* 0x0000bb0013f07a20 */ /* 0x000fe40000410000 */
[----:B------:R-:W-:Y:S02]  /*6b60*/  FFMA.FTZ R19, R175, -UR4, R135 ;  /* 0x80000004af137c23 */ /* 0x000fe40008010087 */
[----:B-1----:R-:W-:Y:S02]  /*6b70*/  FFMA.FTZ R4, -R59, R59, 1 ;  /* 0x3f8000003b047423 */ /* 0x002fe4000001013b */
[----:B------:R-:W-:Y:S02]  /*6b80*/  FFMA.FTZ R18, -R18, R18, 1 ;  /* 0x3f80000012127423 */ /* 0x000fe40000010112 */
[----:B------:R-:W-:Y:S01]  /*6b90*/  FMUL.FTZ R4, R4, c[0x0][0x2ec] ;  /* 0x0000bb0004047a20 */ /* 0x000fe20000410000 */
[----:B------:R-:W1:Y:S01]  /*6ba0*/  MUFU.TANH R34, R34 ;  /* 0x0000002200227308 */ /* 0x000e620000002400 */
[----:B------:R-:W-:Y:S02]  /*6bb0*/  FMUL.FTZ R219, R18, c[0x0][0x2ec] ;  /* 0x0000bb0012db7a20 */ /* 0x000fe40000410000 */
[----:B------:R-:W-:Y:S01]  /*6bc0*/  FFMA.FTZ R18, -R23, R23, 1 ;  /* 0x3f80000017127423 */ /* 0x000fe20000010117 */
[----:B------:R4:W-:Y:S01]  /*6bd0*/  STL [R1+0x1c], R4 ;  /* 0x00001c0401007387 */ /* 0x0009e20000100800 */
[----:B---3--:R-:W-:Y:S02]  /*6be0*/  FFMA.FTZ R46, -R58, R58, 1 ;  /* 0x3f8000003a2e7423 */ /* 0x008fe4000001013a */
[----:B------:R-:W-:Y:S02]  /*6bf0*/  FMUL.FTZ R236, R18, c[0x0][0x2ec] ;  /* 0x0000bb0012ec7a20 */ /* 0x000fe40000410000 */
[----:B------:R-:W-:Y:S01]  /*6c00*/  FMUL.FTZ R46, R46, c[0x0][0x2ec] ;  /* 0x0000bb002e2e7a20 */ /* 0x000fe20000410000 */
[----:B------:R-:W3:Y:S01]  /*6c10*/  MUFU.TANH R33, R33 ;  /* 0x0000002100217308 */ /* 0x000ee20000002400 */
[----:B------:R-:W-:Y:S02]  /*6c20*/  FFMA.FTZ R18, -R144, R144, 1 ;  /* 0x3f80000090127423 */ /* 0x000fe40000010190 */
[----:B------:R-:W-:Y:S01]  /*6c30*/  FFMA.FTZ R23, R182, -UR4, R147 ;  /* 0x80000004b6177c23 */ /* 0x000fe20008010093 */
[----:B------:R-:W-:Y:S01]  /*6c40*/  STL [R1+0x30], R46 ;  /* 0x0000302e01007387 */ /* 0x000fe20000100800 */
[----:B--2---:R-:W-:Y:S02]  /*6c50*/  FFMA.FTZ R17, R179, -UR4, R45 ;  /* 0x80000004b3117c23 */ /* 0x004fe4000801002d */
[----:B------:R-:W-:Y:S02]  /*6c60*/  FFMA.FTZ R45, -R45, R45, 1 ;  /* 0x3f8000002d2d7423 */ /* 0x000fe4000001012d */
[----:B------:R-:W-:Y:S01]  /*6c70*/  FMUL.FTZ R244, R18, c[0x0][0x2ec] ;  /* 0x0000bb0012f47a20 */ /* 0x000fe20000410000 */
[----:B------:R-:W2:Y:S01]  /*6c80*/  MUFU.TANH R137, R137 ;  /* 0x0000008900897308 */ /* 0x000ea20000002400 */
[----:B------:R-:W-:Y:S02]  /*6c90*/  FMUL.FTZ R6, R45, c[0x0][0x2ec] ;  /* 0x0000bb002d067a20 */ /* 0x000fe40000410000 */
[----:B------:R-:W-:Y:S02]  /*6ca0*/  FFMA.FTZ R18, -R140, R140, 1 ;  /* 0x3f8000008c127423 */ /* 0x000fe4000001018c */
[----:B-1----:R-:W-:Y:S01]  /*6cb0*/  FFMA.FTZ R5, -R34, R34, 1 ;  /* 0x3f80000022057423 */ /* 0x002fe20000010122 */
[----:B------:R1:W-:Y:S01]  /*6cc0*/  STL [R1+0x2c], R6 ;  /* 0x00002c0601007387 */ /* 0x0003e20000100800 */
[----:B------:R-:W-:Y:S02]  /*6cd0*/  FFMA.FTZ R34, R134, -UR4, R34 ;  /* 0x8000000486227c23 */ /* 0x000fe40008010022 */
[----:B----4-:R-:W-:Y:S01]  /*6ce0*/  FMUL.FTZ R4, R5, c[0x0][0x2ec] ;  /* 0x0000bb0005047a20 */ /* 0x010fe20000410000 */
[----:B------:R-:W1:Y:S01]  /*6cf0*/  MUFU.TANH R141, R57 ;  /* 0x00000039008d7308 */ /* 0x000e620000002400 */
[----:B------:R-:W-:Y:S02]  /*6d00*/  FFMA.FTZ R54, R193, -UR4, R143 ;  /* 0x80000004c1367c23 */ /* 0x000fe4000801008f */
[----:B------:R-:W-:Y:S01]  /*6d10*/  FFMA.FTZ R53, R192, -UR4, R142 ;  /* 0x80000004c0357c23 */ /* 0x000fe2000801008e */
[----:B------:R4:W-:Y:S01]  /*6d20*/  STL [R1+0x18], R4 ;  /* 0x0000180401007387 */ /* 0x0009e20000100800 */
[----:B---3--:R-:W-:Y:S02]  /*6d30*/  FFMA.FTZ R0, -R33, R33, 1 ;  /* 0x3f80000021007423 */ /* 0x008fe40000010121 */
[----:B------:R-:W-:Y:S02]  /*6d40*/  FFMA.FTZ R33, R133, -UR4, R33 ;  /* 0x8000000485217c23 */ /* 0x000fe40008010021 */
[----:B------:R-:W-:Y:S01]  /*6d50*/  FMUL.FTZ R0, R0, c[0x0][0x2ec] ;  /* 0x0000bb0000007a20 */ /* 0x000fe20000410000 */
[----:B------:R3:W3:Y:S01]  /*6d60*/  MUFU.TANH R135, R50 ;  /* 0x0000003200877308 */ /* 0x0006e20000002400 */
[----:B------:R-:W-:Y:S02]  /*6d70*/  FMUL.FTZ R251, R18, c[0x0][0x2ec] ;  /* 0x0000bb0012fb7a20 */ /* 0x000fe40000410000 */
[----:B------:R-:W-:Y:S01]  /*6d80*/  FFMA.FTZ R59, R170, -UR4, R59 ;  /* 0x80000004aa3b7c23 */ /* 0x000fe2000801003b */
[----:B------:R4:W-:Y:S01]  /*6d90*/  STL [R1+0x14], R0 ;  /* 0x0000140001007387 */ /* 0x0009e20000100800 */
[----:B--2---:R-:W-:Y:S02]  /*6da0*/  FFMA.FTZ R134, R134, -UR4, R137 ;  /* 0x8000000486867c23 */ /* 0x004fe40008010089 */
[----:B------:R-:W-:Y:S02]  /*6db0*/  FFMA.FTZ R137, -R137, R137, 1 ;  /* 0x3f80000089897423 */ /* 0x000fe40000010189 */
[----:B------:R-:W-:Y:S01]  /*6dc0*/  FFMA.FTZ R18, R181, -UR4, R58 ;  /* 0x80000004b5127c23 */ /* 0x000fe2000801003a */
[----:B------:R-:W2:Y:S01]  /*6dd0*/  MUFU.TANH R57, R148 ;  /* 0x0000009400397308 */ /* 0x000ea20000002400 */
[----:B------:R-:W-:Y:S02]  /*6de0*/  FMUL.FTZ R137, R137, c[0x0][0x2ec] ;  /* 0x0000bb0089897a20 */ /* 0x000fe40000410000 */
[----:B-1----:R-:W-:Y:S02]  /*6df0*/  FFMA.FTZ R6, -R141, R141, 1 ;  /* 0x3f8000008d067423 */ /* 0x002fe4000001018d */
[----:B------:R-:W-:Y:S01]  /*6e00*/  FFMA.FTZ R58, R211, -UR4, R141 ;  /* 0x80000004d33a7c23 */ /* 0x000fe2000801008d */
[----:B------:R1:W-:Y:S01]  /*6e10*/  STL [R1+0xc], R137 ;  /* 0x00000c8901007387 */ /* 0x0003e20000100800 */
[----:B------:R-:W-:Y:S03]  /*6e20*/  FMUL.FTZ R6, R6, c[0x0][0x2ec] ;  /* 0x0000bb0006067a20 */ /* 0x000fe60000410000 */
[----:B------:R-:W1:Y:S02]  /*6e30*/  MUFU.TANH R138, R138 ;  /* 0x0000008a008a7308 */ /* 0x000e640000002400 */
[----:B------:R4:W-:Y:S01]  /*6e40*/  STL [R1], R6 ;  /* 0x0000000601007387 */ /* 0x0009e20000100800 */
[----:B---3--:R-:W-:Y:S02]  /*6e50*/  FFMA.FTZ R50, R184, -UR4, R139 ;  /* 0x80000004b8327c23 */ /* 0x008fe4000801008b */
[----:B------:R-:W-:Y:S02]  /*6e60*/  FFMA.FTZ R133, R133, -UR4, R135 ;  /* 0x8000000485857c23 */ /* 0x000fe40008010087 */
[----:B------:R-:W-:Y:S03]  /*6e70*/  FFMA.FTZ R135, -R135, R135, 1 ;  /* 0x3f80000087877423 */ /* 0x000fe60000010187 */
[----:B------:R-:W3:Y:S01]  /*6e80*/  MUFU.TANH R136, R136 ;  /* 0x0000008800887308 */ /* 0x000ee20000002400 */
[----:B------:R-:W-:Y:S02]  /*6e90*/  FMUL.FTZ R211, R135, c[0x0][0x2ec] ;  /* 0x0000bb0087d37a20 */ /* 0x000fe40000410000 */
[----:B--2---:R-:W-:Y:S02]  /*6ea0*/  FFMA.FTZ R5, -R57, R57, 1 ;  /* 0x3f80000039057423 */ /* 0x004fe40000010139 */
[----:B------:R-:W-:Y:S02]  /*6eb0*/  FFMA.FTZ R46, R177, -UR4, R57 ;  /* 0x80000004b12e7c23 */ /* 0x000fe40008010039 */
[----:B------:R-:W-:Y:S03]  /*6ec0*/  FMUL.FTZ R5, R5, c[0x0][0x2ec] ;  /* 0x0000bb0005057a20 */ /* 0x000fe60000410000 */
[----:B------:R-:W4:Y:S02]  /*6ed0*/  MUFU.TANH R140, R149 ;  /* 0x00000095008c7308 */ /* 0x000f240000002400 */
[----:B------:R2:W-:Y:S01]  /*6ee0*/  STL [R1+0x10], R5 ;  /* 0x0000100501007387 */ /* 0x0005e20000100800 */
[----:B-1----:R-:W-:Y:S02]  /*6ef0*/  FFMA.FTZ R32, R199, -UR4, R138 ;  /* 0x80000004c7207c23 */ /* 0x002fe4000801008a */
[----:B------:R-:W-:Y:S04]  /*6f00*/  FFMA.FTZ R138, -R138, R138, 1 ;  /* 0x3f8000008a8a7423 */ /* 0x000fe8000001018a */
[----:B------:R-:W-:Y:S01]  /*6f10*/  FMUL.FTZ R252, R138, c[0x0][0x2ec] ;  /* 0x0000bb008afc7a20 */ /* 0x000fe20000410000 */
[----:B------:R-:W1:Y:S01]  /*6f20*/  MUFU.TANH R139, R150 ;  /* 0x00000096008b7308 */ /* 0x000e620000002400 */
[----:B---3--:R-:W-:Y:S02]  /*6f30*/  FFMA.FTZ R31, R198, -UR4, R136 ;  /* 0x80000004c61f7c23 */ /* 0x008fe40008010088 */
[----:B------:R-:W-:Y:S04]  /*6f40*/  FFMA.FTZ R136, -R136, R136, 1 ;  /* 0x3f80000088887423 */ /* 0x000fe80000010188 */
[----:B------:R-:W-:Y:S02]  /*6f50*/  FMUL.FTZ R198, R136, c[0x0][0x2ec] ;  /* 0x0000bb0088c67a20 */ /* 0x000fe40000410000 */
[----:B----4-:R-:W-:Y:S02]  /*6f60*/  FFMA.FTZ R4, -R140, R140, 1 ;  /* 0x3f8000008c047423 */ /* 0x010fe4000001018c */
[----:B------:R-:W-:Y:S02]  /*6f70*/  FFMA.FTZ R57, R212, -UR4, R140 ;  /* 0x80000004d4397c23 */ /* 0x000fe4000801008c */
[----:B------:R-:W-:Y:S02]  /*6f80*/  FMUL.FTZ R199, R4, c[0x0][0x2ec] ;  /* 0x0000bb0004c77a20 */ /* 0x000fe40000410000 */
[----:B-1----:R-:W-:Y:S02]  /*6f90*/  FFMA.FTZ R0, -R139, R139, 1 ;  /* 0x3f8000008b007423 */ /* 0x002fe4000001018b */
[----:B------:R-:W-:Y:S02]  /*6fa0*/  FFMA.FTZ R45, R170, -UR4, R139 ;  /* 0x80000004aa2d7c23 */ /* 0x000fe4000801008b */
[----:B------:R-:W-:Y:S01]  /*6fb0*/  FMUL.FTZ R212, R0, c[0x0][0x2ec] ;  /* 0x0000bb0000d47a20 */ /* 0x000fe20000410000 */
[----:B------:R-:W-:-:S05]  /*6fc0*/  @!P0 BRA `(.L_x_2421) ;  /* 0x0000009000008947 */ /* 0x000fca0003800000 */
[----:B--2---:R-:W-:Y:S01]  /*6fd0*/  UIADD3 UR12, UR13, UR11, -UR5 ;  /* 0x0000000b0d0c7290 */ /* 0x004fe2000fffe805 */
        /* <DEDUP_REMOVED lines=8> */
.L_x_2421:
[C---:B--2---:R-:W-:Y:S01]  /*7060*/  IADD3 R148, R172.reuse, 0x1, RZ ;  /* 0x00000001ac947810 */ /* 0x044fe20007ffe0ff */
[----:B------:R-:W2:Y:S01]  /*7070*/  LDL R0, [R1+0x6c] ;  /* 0x00006c0001007983 */ /* 0x000ea20000100800 */
[C---:B------:R-:W-:Y:S01]  /*7080*/  IADD3 R147, R172.reuse, 0x8, RZ ;  /* 0x00000008ac937810 */ /* 0x040fe20007ffe0ff */
[----:B------:R-:W-:Y:S01]  /*7090*/  UIADD3 UR11, -UR12, UR5, -UR10 ;  /* 0x000000050c0b7290 */ /* 0x000fe2000fffe90a */
[C---:B------:R-:W-:Y:S01]  /*70a0*/  IADD3 R146, R172.reuse, 0x9, RZ ;  /* 0x00000009ac927810 */ /* 0x040fe20007ffe0ff */
[----:B------:R-:W-:Y:S01]  /*70b0*/  UMOV UR13, UR12 ;  /* 0x0000000c000d7c82 */ /* 0x000fe20008000000 */
[C---:B------:R-:W-:Y:S02]  /*70c0*/  IADD3 R145, R172.reuse, 0x10, RZ ;  /* 0x00000010ac917810 */ /* 0x040fe40007ffe0ff */
        /* <DEDUP_REMOVED lines=10> */
[----:B------:R-:W-:Y:S02]  /*7170*/  IADD3 R6, R172, 0x39, RZ ;  /* 0x00000039ac067810 */ /* 0x000fe40007ffe0ff */
[----:B--2---:R-:W-:Y:S01]  /*7180*/  IADD3 R5, R0, UR9, RZ ;  /* 0x0000000900057c10 */ /* 0x004fe2000fffe0ff */
[----:B------:R-:W-:Y:S03]  /*7190*/  UIADD3 UR9, UR5, 0x1, -UR10 ;  /* 0x0000000105097890 */ /* 0x000fe6000fffe80a */
[C---:B------:R-:W-:Y:S01]  /*71a0*/  IADD3 R4, R5.reuse, UR11, RZ ;  /* 0x0000000b05047c10 */ /* 0x040fe2000fffe0ff */
[----:B------:R-:W-:Y:S03]  /*71b0*/  UIADD3 UR9, UR9, UR45, URZ ;  /* 0x0000002d09097290 */ /* 0x000fe6000fffe03f */
[----:B------:R-:W-:Y:S03]  /*71c0*/  IMNMX R4, RZ, R4, !PT ;  /* 0x00000004ff047217 */ /* 0x000fe60007800200 */
[----:B------:R-:W-:Y:S02]  /*71d0*/  IADD3 R0, R5, UR9, RZ ;  /* 0x0000000905007c10 */ /* 0x000fe4000fffe0ff */
[-C--:B------:R-:W-:Y:S02]  /*71e0*/  ISETP.GE.AND P6, PT, R172, R4.reuse, PT ;  /* 0x00000004ac00720c */ /* 0x080fe40003fc6270 */
[----:B------:R-:W-:Y:S02]  /*71f0*/  IMNMX R0, R0, UR5, PT ;  /* 0x0000000500007c17 */ /* 0x000fe4000b800200 */
[----:B------:R-:W-:Y:S02]  /*7200*/  ISETP.GE.AND P5, PT, R148, R4, PT ;  /* 0x000000049400720c */ /* 0x000fe40003fa6270 */
[-C--:B------:R-:W-:Y:S02]  /*7210*/  ISETP.GE.OR P6, PT, R172, R0.reuse, !P6 ;  /* 0x00000000ac00720c */ /* 0x080fe400077c6670 */
[----:B------:R-:W-:Y:S02]  /*7220*/  ISETP.GE.OR P5, PT, R148, R0, !P5 ;  /* 0x000000009400720c */ /* 0x000fe40006fa6670 */
[-C--:B------:R-:W-:Y:S02]  /*7230*/  ISETP.GE.AND P4, PT, R147, R4.reuse, PT ;  /* 0x000000049300720c */ /* 0x080fe40003f86270 */
        /* <DEDUP_REMOVED lines=36> */
[----:B------:R-:W-:Y:S02]  /*7480*/  IADD3 R0, R5, 0x8, RZ ;  /* 0x0000000805007810 */ /* 0x000fe40007ffe0ff */
[----:B------:R-:W-:Y:S02]  /*7490*/  FSEL R63, R63, -INF , !P4 ;  /* 0xff8000003f3f7808 */ /* 0x000fe40006000000 */
[C---:B------:R-:W-:Y:S02]  /*74a0*/  IADD3 R4, R0.reuse, UR11, RZ ;  /* 0x0000000b00047c10 */ /* 0x040fe4000fffe0ff */
[----:B------:R-:W-:Y:S02]  /*74b0*/  IADD3 R0, R0, UR9, RZ ;  /* 0x0000000900007c10 */ /* 0x000fe4000fffe0ff */
[----:B------:R-:W-:Y:S02]  /*74c0*/  IMNMX R4, RZ, R4, !PT ;  /* 0x00000004ff047217 */ /* 0x000fe40007800200 */
[----:B------:R-:W-:Y:S02]  /*74d0*/  IMNMX R0, R0, UR5, PT ;  /* 0x0000000500007c17 */ /* 0x000fe4000b800200 */
        /* <DEDUP_REMOVED lines=102> */
[----:B------:R-:W-:Y:S02]  /*7b40*/  IADD3 R0, R5, UR9, RZ ;  /* 0x0000000905007c10 */ /* 0x000fe4000fffe0ff */
[----:B------:R-:W-:Y:S02]  /*7b50*/  IMNMX R4, RZ, R4, !PT ;  /* 0x00000004ff047217 */ /* 0x000fe40007800200 */
[----:B------:R-:W-:Y:S02]  /*7b60*/  IMNMX R0, R0, UR5, PT ;  /* 0x0000000500007c17 */ /* 0x000fe4000b800200 */
[----:B------:R-:W-:Y:S02]  /*7b70*/  FSEL R37, R37, -INF , !P0 ;  /* 0xff80000025257808 */ /* 0x000fe40004000000 */
[-C--:B------:R-:W-:Y:S02]  /*7b80*/  ISETP.GE.AND P0, PT, R148, R4.reuse, PT ;  /* 0x000000049400720c */ /* 0x080fe40003f06270 */
[----:B------:R-:W-:Y:S02]  /*7b90*/  FSEL R36, R36, -INF , !P6 ;  /* 0xff80000024247808 */ /* 0x000fe40007000000 */
[C---:B------:R-:W-:Y:S02]  /*7ba0*/  ISETP.GE.AND P6, PT, R147.reuse, R4, PT ;  /* 0x000000049300720c */ /* 0x040fe40003fc6270 */
        /* <DEDUP_REMOVED lines=51> */
.L_x_2422:
[----:B------:R-:W2:Y:S01]  /*7ee0*/  LDL R5, [R1+0x64] ;  /* 0x0000640001057983 */ /* 0x000ea20000100800 */
[----:B------:R-:W-:Y:S03]  /*7ef0*/  UISETP.GT.AND UP0, UPT, UR8, UR18, UPT ;  /* 0x000000120800728c */ /* 0x000fe6000bf04270 */
[----:B------:R-:W3:Y:S04]  /*7f00*/  LDL R4, [R1+0x68] ;  /* 0x0000680001047983 */ /* 0x000ee80000100800 */
        /* <DEDUP_REMOVED lines=33> */
[----:B------:R1:W-:Y:S01]  /*8120*/  STL [R1+0xf0], R3 ;  /* 0x0000f00301007387 */ /* 0x0003e20000100800 */
[C---:B--2---:R-:W-:Y:S01]  /*8130*/  FMUL.FTZ R6, R5.reuse, 1.4426950216293334961 ;  /* 0x3fb8aa3b05067820 */ /* 0x044fe20000410000 */
[----:B------:R-:W-:Y:S01]  /*8140*/  FSETP.NEU.FTZ.AND P0, PT, R5, -INF , PT ;  /* 0xff8000000500780b */ /* 0x000fe20003f1d000 */
[----:B---3--:R-:W-:Y:S03]  /*8150*/  FMUL.FTZ R5, R4, 1.4426950216293334961 ;  /* 0x3fb8aa3b04057820 */ /* 0x008fe60000410000 */
[----:B------:R-:W-:Y:S02]  /*8160*/  FSEL R6, R6, RZ, P0 ;  /* 0x000000ff06067208 */ /* 0x000fe40000000000 */
[----:B------:R-:W-:Y:S01]  /*8170*/  FSETP.NEU.FTZ.AND P0, PT, R4, -INF , PT ;  /* 0xff8000000400780b */ /* 0x000fe20003f1d000 */
[----:B----4-:R-:W-:Y:S02]  /*8180*/  FMUL.FTZ R4, R0, 1.4426950216293334961 ;  /* 0x3fb8aa3b00047820 */ /* 0x010fe40000410000 */
[--C-:B------:R-:W-:Y:S01]  /*8190*/  FFMA.FTZ R8, R8, c[0x0][0x23c], -R6.reuse ;  /* 0x00008f0008087a23 */ /* 0x100fe20000010806 */
[----:B------:R-:W-:Y:S01]  /*81a0*/  FSEL R5, R5, RZ, P0 ;  /* 0x000000ff05057208 */ /* 0x000fe20000000000 */
[--C-:B------:R-:W-:Y:S01]  /*81b0*/  FFMA.FTZ R7, R7, c[0x0][0x23c], -R6.reuse ;  /* 0x00008f0007077a23 */ /* 0x100fe20000010806 */
[----:B------:R-:W-:Y:S01]  /*81c0*/  FSETP.NEU.FTZ.AND P0, PT, R0, -INF , PT ;  /* 0xff8000000000780b */ /* 0x000fe20003f1d000 */
[----:B------:R-:W-:Y:S01]  /*81d0*/  MUFU.EX2 R144, R8 ;  /* 0x0000000800907308 */ /* 0x000fe20000000800 */
[--C-:B------:R-:W-:Y:S02]  /*81e0*/  FFMA.FTZ R132, R132, c[0x0][0x23c], -R6.reuse ;  /* 0x00008f0084847a23 */ /* 0x100fe40000010806 */
[--C-:B------:R-:W-:Y:S01]  /*81f0*/  FFMA.FTZ R67, R67, c[0x0][0x23c], -R6.reuse ;  /* 0x00008f0043437a23 */ /* 0x100fe20000010806 */
[----:B------:R-:W-:Y:S01]  /*8200*/  FSEL R4, R4, RZ, P0 ;  /* 0x000000ff04047208 */ /* 0x000fe20000000000 */
[--C-:B------:R-:W-:Y:S01]  /*8210*/  FFMA.FTZ R66, R66, c[0x0][0x23c], -R6.reuse ;  /* 0x00008f0042427a23 */ /* 0x100fe20000010806 */
[----:B------:R-:W-:Y:S01]  /*8220*/  FSETP.NEU.FTZ.AND P0, PT, R135, -INF , PT ;  /* 0xff8000008700780b */ /* 0x000fe20003f1d000 */
        /* <DEDUP_REMOVED lines=16> */
[--C-:B------:R-:W-:Y:S01]  /*8330*/  FFMA.FTZ R51, R51, c[0x0][0x23c], -R5.reuse ;  /* 0x00008f0033337a23 */ /* 0x100fe20000010805 */
[----:B--2---:R-:W-:Y:S01]  /*8340*/  F2FP.PACK_AB R7, R146, R144 ;  /* 0x000000909207723e */ /* 0x004fe200000000ff */
[--C-:B------:R-:W-:Y:S02]  /*8350*/  FFMA.FTZ R50, R50, c[0x0][0x23c], -R5.reuse ;  /* 0x00008f0032327a23 */ /* 0x100fe40000010805 */
[--C-:B------:R-:W-:Y:S02]  /*8360*/  FFMA.FTZ R49, R49, c[0x0][0x23c], -R5.reuse ;  /* 0x00008f0031317a23 */ /* 0x100fe40000010805 */
[----:B------:R2:W-:Y:S01]  /*8370*/  STS [R225+0x1c000], R7 ;  /* 0x01c00007e1007388 */ /* 0x0005e20000000800 */
[----:B------:R-:W3:Y:S01]  /*8380*/  MUFU.EX2 R175, R11 ;  /* 0x0000000b00af7308 */ /* 0x000ee20000000800 */
[--C-:B------:R-:W-:Y:S02]  /*8390*/  FFMA.FTZ R48, R48, c[0x0][0x23c], -R5.reuse ;  /* 0x00008f0030307a23 */ /* 0x100fe40000010805 */
[----:B------:R-:W-:Y:S02]  /*83a0*/  FMUL.FTZ R0, R135, 1.4426950216293334961 ;  /* 0x3fb8aa3b87007820 */ /* 0x000fe40000410000 */
[--C-:B------:R-:W-:Y:S02]  /*83b0*/  FFMA.FTZ R16, R16, c[0x0][0x23c], -R4.reuse ;  /* 0x00008f0010107a23 */ /* 0x100fe40000010804 */
[--C-:B------:R-:W-:Y:S01]  /*83c0*/  FFMA.FTZ R35, R35, c[0x0][0x23c], -R4.reuse ;  /* 0x00008f0023237a23 */ /* 0x100fe20000010804 */
[----:B------:R-:W-:Y:S01]  /*83d0*/  FSEL R0, R0, RZ, P0 ;  /* 0x000000ff00007208 */ /* 0x000fe20000000000 */
[--C-:B------:R-:W-:Y:S01]  /*83e0*/  FFMA.FTZ R34, R34, c[0x0][0x23c], -R4.reuse ;  /* 0x00008f0022227a23 */ /* 0x100fe20000010804 */
[----:B-1----:R3:W-:Y:S01]  /*83f0*/  MUFU.EX2 R3, R6 ;  /* 0x0000000600037308 */ /* 0x0027e20000000800 */
[--C-:B------:R-:W-:Y:S01]  /*8400*/  FFMA.FTZ R9, R9, c[0x0][0x23c], -R5.reuse ;  /* 0x00008f0009097a23 */ /* 0x100fe20000010805 */
[----:B------:R-:W-:Y:S01]  /*8410*/  PLOP3.LUT P0, PT, PT, PT, UP0, 0x80, 0x0 ;  /* 0x000000000000781c */ /* 0x000fe20003f0f008 */
        /* <DEDUP_REMOVED lines=9> */
[----:B------:R-:W-:Y:S01]  /*84b0*/  FFMA.FTZ R5, R45, c[0x0][0x23c], -R5 ;  /* 0x00008f002d057a23 */ /* 0x000fe20000010805 */
[----:B------:R-:W1:Y:S01]  /*84c0*/  MUFU.EX2 R187, R13 ;  /* 0x0000000d00bb7308 */ /* 0x000e620000000800 */
[--C-:B------:R-:W-:Y:S02]  /*84d0*/  FFMA.FTZ R33, R33, c[0x0][0x23c], -R4.reuse ;  /* 0x00008f0021217a23 */ /* 0x100fe40000010804 */
[----:B------:R-:W-:Y:S01]  /*84e0*/  FFMA.FTZ R32, R32, c[0x0][0x23c], -R4 ;  /* 0x00008f0020207a23 */ /* 0x000fe20000010804 */
[----:B---3--:R-:W-:Y:S01]  /*84f0*/  F2FP.PACK_AB R6, R175, R145 ;  /* 0x00000091af06723e */ /* 0x008fe200000000ff */
[--C-:B------:R-:W-:Y:S02]  /*8500*/  FFMA.FTZ R19, R19, c[0x0][0x23c], -R0.reuse ;  /* 0x00008f0013137a23 */ /* 0x100fe40000010800 */
[--C-:B------:R-:W-:Y:S02]  /*8510*/  FFMA.FTZ R18, R18, c[0x0][0x23c], -R0.reuse ;  /* 0x00008f0012127a23 */ /* 0x100fe40000010800 */
[----:B------:R-:W-:Y:S01]  /*8520*/  STS [R225+0x1c400], R6 ;  /* 0x01c40006e1007388 */ /* 0x000fe20000000800 */
[----:B------:R1:W-:Y:S01]  /*8530*/  MUFU.EX2 R166, R5 ;  /* 0x0000000500a67308 */ /* 0x0003e20000000800 */
        /* <DEDUP_REMOVED lines=9> */
[----:B------:R-:W-:Y:S02]  /*85d0*/  FFMA.FTZ R36, R36, c[0x0][0x23c], -R4 ;  /* 0x00008f0024247a23 */ /* 0x000fe40000010804 */
[----:B------:R-:W-:Y:S01]  /*85e0*/  FFMA.FTZ R26, R26, c[0x0][0x23c], -R0 ;  /* 0x00008f001a1a7a23 */ /* 0x000fe20000010800 */
[----:B------:R-:W2:Y:S01]  /*85f0*/  MUFU.EX2 R185, R9 ;  /* 0x0000000900b97308 */ /* 0x000ea20000000800 */
[----:B------:R-:W-:Y:S02]  /*8600*/  FFMA.FTZ R15, R15, c[0x0][0x23c], -R4 ;  /* 0x00008f000f0f7a23 */ /* 0x000fe40000010804 */
[--C-:B------:R-:W-:Y:S01]  /*8610*/  FFMA.FTZ R25, R25, c[0x0][0x23c], -R0.reuse ;  /* 0x00008f0019197a23 */ /* 0x100fe20000010800 */
[----:B-1----:R-:W-:Y:S01]  /*8620*/  F2FP.PACK_AB R5, R187, R188 ;  /* 0x000000bcbb05723e */ /* 0x002fe200000000ff */
[--C-:B------:R-:W-:Y:S02]  /*8630*/  FFMA.FTZ R24, R24, c[0x0][0x23c], -R0.reuse ;  /* 0x00008f0018187a23 */ /* 0x100fe40000010800 */
[--C-:B------:R-:W-:Y:S02]  /*8640*/  FFMA.FTZ R23, R23, c[0x0][0x23c], -R0.reuse ;  /* 0x00008f0017177a23 */ /* 0x100fe40000010800 */
[----:B------:R1:W-:Y:S01]  /*8650*/  STS [R228+0x1c000], R5 ;  /* 0x01c00005e4007388 */ /* 0x0003e20000000800 */
[----:B------:R-:W-:Y:S01]  /*8660*/  MUFU.EX2 R174, R16 ;  /* 0x0000001000ae7308 */ /* 0x000fe20000000800 */
[--C-:B------:R-:W-:Y:S02]  /*8670*/  FFMA.FTZ R22, R22, c[0x0][0x23c], -R0.reuse ;  /* 0x00008f0016167a23 */ /* 0x100fe40000010800 */
[--C-:B------:R-:W-:Y:S02]  /*8680*/  FFMA.FTZ R21, R21, c[0x0][0x23c], -R0.reuse ;  /* 0x00008f0015157a23 */ /* 0x100fe40000010800 */
[--C-:B------:R-:W-:Y:S02]  /*8690*/  FFMA.FTZ R20, R20, c[0x0][0x23c], -R0.reuse ;  /* 0x00008f0014147a23 */ /* 0x100fe40000010800 */
[----:B------:R-:W-:Y:S02]  /*86a0*/  FFMA.FTZ R0, R133, c[0x0][0x23c], -R0 ;  /* 0x00008f0085007a23 */ /* 0x000fe40000010800 */
[--C-:B------:R-:W-:Y:S01]  /*86b0*/  FFMA.FTZ R44, R44, c[0x0][0x23c], -R4.reuse ;  /* 0x00008f002c2c7a23 */ /* 0x100fe20000010804 */
[----:B------:R-:W3:Y:S01]  /*86c0*/  MUFU.EX2 R171, R15 ;  /* 0x0000000f00ab7308 */ /* 0x000ee20000000800 */
[--C-:B------:R-:W-:Y:S02]  /*86d0*/  FFMA.FTZ R43, R43, c[0x0][0x23c], -R4.reuse ;  /* 0x00008f002b2b7a23 */ /* 0x100fe40000010804 */
[--C-:B------:R-:W-:Y:S01]  /*86e0*/  FFMA.FTZ R42, R42, c[0x0][0x23c], -R4.reuse ;  /* 0x00008f002a2a7a23 */ /* 0x100fe20000010804 */
[----:B--2---:R-:W-:Y:S01]  /*86f0*/  F2FP.PACK_AB R7, R185, R186 ;  /* 0x000000bab907723e */ /* 0x004fe200000000ff */
[--C-:B------:R-:W-:Y:S02]  /*8700*/  FFMA.FTZ R41, R41, c[0x0][0x23c], -R4.reuse ;  /* 0x00008f0029297a23 */ /* 0x100fe40000010804 */
[--C-:B------:R-:W-:Y:S02]  /*8710*/  FFMA.FTZ R40, R40, c[0x0][0x23c], -R4.reuse ;  /* 0x00008f0028287a23 */ /* 0x100fe40000010804 */
[----:B------:R-:W-:Y:S01]  /*8720*/  STS [R228+0x1c400], R7 ;  /* 0x01c40007e4007388 */ /* 0x000fe20000000800 */
[----:B------:R-:W-:Y:S01]  /*8730*/  MUFU.EX2 R170, R30 ;  /* 0x0000001e00aa7308 */ /* 0x000fe20000000800 */
[--C-:B------:R-:W-:Y:S02]  /*8740*/  FFMA.FTZ R39, R39, c[0x0][0x23c], -R4.reuse ;  /* 0x00008f0027277a23 */ /* 0x100fe40000010804 */
[----:B------:R-:W-:Y:S07]  /*8750*/  FFMA.FTZ R4, R31, c[0x0][0x23c], -R4 ;  /* 0x00008f001f047a23 */ /* 0x000fee0000010804 */
[----:B------:R-:W2:Y:S01]  /*8760*/  MUFU.EX2 R150, R29 ;  /* 0x0000001d00967308 */ /* 0x000ea20000000800 */
[----:B---3--:R-:W-:Y:S05]  /*8770*/  F2FP.PACK_AB R9, R171, R174 ;  /* 0x000000aeab09723e */ /* 0x008fea00000000ff */
[----:B------:R-:W-:Y:S04]  /*8780*/  STS [R225+0x1e000], R9 ;  /* 0x01e00009e1007388 */ /* 0x000fe80000000800 */
[----:B------:R-:W-:Y:S10]  /*8790*/  MUFU.EX2 R177, R28 ;  /* 0x0000001c00b17308 */ /* 0x000ff40000000800 */
[----:B------:R-:W1:Y:S01]  /*87a0*/  MUFU.EX2 R176, R27 ;  /* 0x0000001b00b07308 */ /* 0x000e620000000800 */
[----:B--2---:R-:W-:Y:S05]  /*87b0*/  F2FP.PACK_AB R8, R150, R170 ;  /* 0x000000aa9608723e */ /* 0x004fea00000000ff */
[----:B------:R2:W-:Y:S04]  /*87c0*/  STS [R225+0x1e400], R8 ;  /* 0x01e40008e1007388 */ /* 0x0005e80000000800 */
[----:B------:R-:W-:Y:S10]  /*87d0*/  MUFU.EX2 R179, R44 ;  /* 0x0000002c00b37308 */ /* 0x000ff40000000800 */
[----:B------:R-:W3:Y:S01]  /*87e0*/  MUFU.EX2 R178, R43 ;  /* 0x0000002b00b27308 */ /* 0x000ee20000000800 */
[----:B-1----:R-:W-:Y:S05]  /*87f0*/  F2FP.PACK_AB R5, R176, R177 ;  /* 0x000000b1b005723e */ /* 0x002fea00000000ff */
[----:B------:R1:W-:Y:S04]  /*8800*/  STS [R228+0x1e400], R5 ;  /* 0x01e40005e4007388 */ /* 0x0003e80000000800 */
[----:B------:R-:W2:Y:S10]  /*8810*/  MUFU.EX2 R183, R67 ;  /* 0x0000004300b77308 */ /* 0x000eb40000000800 */
[----:B------:R-:W-:Y:S01]  /*8820*/  MUFU.EX2 R182, R56 ;  /* 0x0000003800b67308 */ /* 0x000fe20000000800 */
[----:B---3--:R-:W-:Y:S05]  /*8830*/  F2FP.PACK_AB R6, R178, R179 ;  /* 0x000000b3b206723e */ /* 0x008fea00000000ff */
[----:B------:R3:W-:Y:S04]  /*8840*/  STS [R228+0x1e000], R6 ;  /* 0x01e00006e4007388 */ /* 0x0007e80000000800 */
[----:B------:R-:W4:Y:S01]  /*8850*/  MUFU.EX2 R181, R55 ;  /* 0x0000003700b57308 */ /* 0x000f220000000800 */
[----:B--2---:R-:W-:Y:S05]  /*8860*/  F2FP.PACK_AB R8, R183, R184 ;  /* 0x000000b8b708723e */ /* 0x004fea00000000ff */
[----:B------:R2:W-:Y:S04]  /*8870*/  STS [R232+0x1c000], R8 ;  /* 0x01c00008e8007388 */ /* 0x0005e80000000800 */
[----:B------:R-:W-:Y:S10]  /*8880*/  MUFU.EX2 R196, R66 ;  /* 0x0000004200c47308 */ /* 0x000ff40000000800 */
[----:B------:R-:W1:Y:S01]  /*8890*/  MUFU.EX2 R197, R65 ;  /* 0x0000004100c57308 */ /* 0x000e620000000800 */
[----:B----4-:R-:W-:Y:S05]  /*88a0*/  F2FP.PACK_AB R7, R181, R182 ;  /* 0x000000b6b507723e */ /* 0x010fea00000000ff */
[----:B------:R4:W-:Y:S04]  /*88b0*/  STS [R232+0x1c400], R7 ;  /* 0x01c40007e8007388 */ /* 0x0009e80000000800 */
[----:B------:R-:W-:Y:S10]  /*88c0*/  MUFU.EX2 R98, R54 ;  /* 0x0000003600627308 */ /* 0x000ff40000000800 */
[----:B------:R-:W2:Y:S01]  /*88d0*/  MUFU.EX2 R97, R53 ;  /* 0x0000003500617308 */ /* 0x000ea20000000800 */
[----:B-1----:R-:W-:Y:S05]  /*88e0*/  F2FP.PACK_AB R5, R197, R196 ;  /* 0x000000c4c505723e */ /* 0x002fea00000000ff */
[----:B------:R-:W-:Y:S04]  /*88f0*/  STS [R231+0x1c000], R5 ;  /* 0x01c00005e7007388 */ /* 0x000fe80000000800 */
[----:B------:R2:W-:Y:S10]  /*8900*/  MUFU.EX2 R71, R4 ;  /* 0x0000000400477308 */ /* 0x0005f40000000800 */
        /* <DEDUP_REMOVED lines=9> */
[----:B------:R-:W-:Y:S01]  /*89a0*/  MUFU.EX2 R193, R40 ;  /* 0x0000002800c17308 */ /* 0x000fe20000000800 */
[----:B-1----:R-:W-:Y:S05]  /*89b0*/  F2FP.PACK_AB R8, R180, R222 ;  /* 0x000000deb408723e */ /* 0x002fea00000000ff */
[----:B------:R-:W-:Y:S04]  /*89c0*/  STS [R232+0x1e400], R8 ;  /* 0x01e40008e8007388 */ /* 0x000fe80000000800 */
[----:B------:R-:W4:Y:S10]  /*89d0*/  MUFU.EX2 R194, R39 ;  /* 0x0000002700c27308 */ /* 0x000f340000000800 */
[----:B------:R-:W2:Y:S10]  /*89e0*/  MUFU.EX2 R195, R23 ;  /* 0x0000001700c37308 */ /* 0x000eb40000000800 */
[----:B------:R-:W-:Y:S01]  /*89f0*/  MUFU.EX2 R96, R64 ;  /* 0x0000004000607308 */ /* 0x000fe20000000800 */
[----:B----4-:R-:W-:Y:S05]  /*8a00*/  F2FP.PACK_AB R7, R194, R193 ;  /* 0x000000c1c207723e */ /* 0x010fea00000000ff */
[----:B------:R-:W-:Y:S04]  /*8a10*/  STS [R231+0x1e000], R7 ;  /* 0x01e00007e7007388 */ /* 0x000fe80000000800 */
[----:B------:R-:W1:Y:S01]  /*8a20*/  MUFU.EX2 R95, R63 ;  /* 0x0000003f005f7308 */ /* 0x000e620000000800 */
[----:B--2---:R-:W-:Y:S05]  /*8a30*/  F2FP.PACK_AB R6, R195, R147 ;  /* 0x00000093c306723e */ /* 0x004fea00000000ff */
[----:B------:R-:W-:Y:S04]  /*8a40*/  STS [R231+0x1e400], R6 ;  /* 0x01e40006e7007388 */ /* 0x000fe80000000800 */
[----:B------:R-:W-:Y:S10]  /*8a50*/  MUFU.EX2 R94, R52 ;  /* 0x00000034005e7308 */ /* 0x000ff40000000800 */
[----:B------:R-:W2:Y:S01]  /*8a60*/  MUFU.EX2 R93, R51 ;  /* 0x00000033005d7308 */ /* 0x000ea20000000800 */
[----:B-1----:R-:W-:Y:S05]  /*8a70*/  F2FP.PACK_AB R5, R95, R96 ;  /* 0x000000605f05723e */ /* 0x002fea00000000ff */
[----:B------:R1:W-:Y:S04]  /*8a80*/  STS [R226+0x1c000], R5 ;  /* 0x01c00005e2007388 */ /* 0x0003e80000000800 */
[----:B------:R-:W-:Y:S10]  /*8a90*/  MUFU.EX2 R84, R62 ;  /* 0x0000003e00547308 */ /* 0x000ff40000000800 */
[----:B------:R-:W1:Y:S01]  /*8aa0*/  MUFU.EX2 R83, R61 ;  /* 0x0000003d00537308 */ /* 0x000e620000000800 */
[----:B--2---:R-:W-:Y:S05]  /*8ab0*/  F2FP.PACK_AB R4, R93, R94 ;  /* 0x0000005e5d04723e */ /* 0x004fea00000000ff */
[----:B------:R2:W-:Y:S04]  /*8ac0*/  STS [R226+0x1c400], R4 ;  /* 0x01c40004e2007388 */ /* 0x0005e80000000800 */
[----:B------:R-:W-:Y:S10]  /*8ad0*/  MUFU.EX2 R82, R50 ;  /* 0x0000003200527308 */ /* 0x000ff40000000800 */
[----:B------:R-:W2:Y:S01]  /*8ae0*/  MUFU.EX2 R81, R49 ;  /* 0x0000003100517308 */ /* 0x000ea20000000800 */
[----:B-1----:R-:W-:Y:S05]  /*8af0*/  F2FP.PACK_AB R5, R83, R84 ;  /* 0x000000545305723e */ /* 0x002fea00000000ff */
        /* <DEDUP_REMOVED lines=10> */
[----:B------:R-:W3:Y:S01]  /*8ba0*/  MUFU.EX2 R87, R35 ;  /* 0x0000002300577308 */ /* 0x000ee20000000800 */
[----:B--2---:R-:W-:Y:S05]  /*8bb0*/  F2FP.PACK_AB R6, R89, R90 ;  /* 0x0000005a5906723e */ /* 0x004fea00000000ff */
[----:B------:R2:W-:Y:S04]  /*8bc0*/  STS [R226+0x1e400], R6 ;  /* 0x01e40006e2007388 */ /* 0x0005e80000000800 */
[----:B------:R3:W-:Y:S10]  /*8bd0*/  MUFU.EX2 R69, R0 ;  /* 0x0000000000457308 */ /* 0x0007f40000000800 */
[----:B------:R-:W-:Y:S10]  /*8be0*/  MUFU.EX2 R86, R20 ;  /* 0x0000001400567308 */ /* 0x000ff40000000800 */
[----:B------:R-:W1:Y:S01]  /*8bf0*/  MUFU.EX2 R85, R19 ;  /* 0x0000001300557308 */ /* 0x000e620000000800 */
[----:B---3--:R-:W-:Y:S05]  /*8c00*/  F2FP.PACK_AB R0, R87, R88 ;  /* 0x000000585700723e */ /* 0x008fea00000000ff */
[----:B------:R3:W-:Y:S04]  /*8c10*/  STS [R227+0x1e000], R0 ;  /* 0x01e00000e3007388 */ /* 0x0007e80000000800 */
[----:B------:R-:W-:Y:S10]  /*8c20*/  MUFU.EX2 R80, R60 ;  /* 0x0000003c00507308 */ /* 0x000ff40000000800 */
[----:B------:R-:W2:Y:S01]  /*8c30*/  MUFU.EX2 R79, R59 ;  /* 0x0000003b004f7308 */ /* 0x000ea20000000800 */
[----:B-1----:R-:W-:Y:S05]  /*8c40*/  F2FP.PACK_AB R7, R85, R86 ;  /* 0x000000565507723e */ /* 0x002fea00000000ff */
[----:B------:R1:W-:Y:S04]  /*8c50*/  STS [R227+0x1e400], R7 ;  /* 0x01e40007e3007388 */ /* 0x0003e80000000800 */
[----:B------:R-:W-:Y:S10]  /*8c60*/  MUFU.EX2 R78, R48 ;  /* 0x00000030004e7308 */ /* 0x000ff40000000800 */
[----:B------:R-:W4:Y:S01]  /*8c70*/  MUFU.EX2 R77, R47 ;  /* 0x0000002f004d7308 */ /* 0x000f220000000800 */
[----:B--2---:R-:W-:Y:S05]  /*8c80*/  F2FP.PACK_AB R6, R79, R80 ;  /* 0x000000504f06723e */ /* 0x004fea00000000ff */
[----:B------:R-:W-:Y:S04]  /*8c90*/  STS [R230+0x1c000], R6 ;  /* 0x01c00006e6007388 */ /* 0x000fe80000000800 */
[----:B------:R-:W2:Y:S10]  /*8ca0*/  MUFU.EX2 R68, R58 ;  /* 0x0000003a00447308 */ /* 0x000eb40000000800 */
[----:B------:R-:W3:Y:S01]  /*8cb0*/  MUFU.EX2 R167, R46 ;  /* 0x0000002e00a77308 */ /* 0x000ee20000000800 */
[----:B----4-:R-:W-:Y:S05]  /*8cc0*/  F2FP.PACK_AB R5, R77, R78 ;  /* 0x0000004e4d05723e */ /* 0x010fea00000000ff */
[----:B------:R-:W-:Y:S04]  /*8cd0*/  STS [R230+0x1c400], R5 ;  /* 0x01c40005e6007388 */ /* 0x000fe80000000800 */
[----:B------:R-:W-:Y:S01]  /*8ce0*/  MUFU.EX2 R76, R34 ;  /* 0x00000022004c7308 */ /* 0x000fe20000000800 */
[----:B--2---:R-:W-:Y:S05]  /*8cf0*/  F2FP.PACK_AB R4, R3, R68 ;  /* 0x000000440304723e */ /* 0x004fea00000000ff */
[----:B------:R-:W-:Y:S04]  /*8d00*/  STS [R229+0x1c000], R4 ;  /* 0x01c00004e5007388 */ /* 0x000fe80000000800 */
[----:B------:R-:W1:Y:S01]  /*8d10*/  MUFU.EX2 R75, R33 ;  /* 0x00000021004b7308 */ /* 0x000e620000000800 */
[----:B---3--:R-:W-:Y:S05]  /*8d20*/  F2FP.PACK_AB R0, R166, R167 ;  /* 0x000000a7a600723e */ /* 0x008fea00000000ff */
[----:B------:R2:W-:Y:S04]  /*8d30*/  STS [R229+0x1c400], R0 ;  /* 0x01c40000e5007388 */ /* 0x0005e80000000800 */
[----:B------:R-:W-:Y:S10]  /*8d40*/  MUFU.EX2 R74, R18 ;  /* 0x00000012004a7308 */ /* 0x000ff40000000800 */
[----:B------:R-:W3:Y:S01]  /*8d50*/  MUFU.EX2 R73, R17 ;  /* 0x0000001100497308 */ /* 0x000ee20000000800 */
[----:B-1----:R-:W-:Y:S05]  /*8d60*/  F2FP.PACK_AB R7, R75, R76 ;  /* 0x0000004c4b07723e */ /* 0x002fea00000000ff */
[----:B------:R-:W-:Y:S04]  /*8d70*/  STS [R230+0x1e000], R7 ;  /* 0x01e00007e6007388 */ /* 0x000fe80000000800 */
[----:B------:R-:W1:Y:S01]  /*8d80*/  MUFU.EX2 R72, R32 ;  /* 0x0000002000487308 */ /* 0x000e620000000800 */
[----:B--2---:R-:W-:Y:S04]  /*8d90*/  SHF.L.U32 R0, R164, 0x1, RZ ;  /* 0x00000001a4007819 */ /* 0x004fe800000006ff */
[CC--:B------:R-:W-:Y:S05]  /*8da0*/  IADD3 R149, R2.reuse, R0.reuse, RZ ;  /* 0x0000000002957210 */ /* 0x0c0fea0007ffe0ff */
[----:B------:R-:W2:Y:S01]  /*8db0*/  MUFU.EX2 R70, R134 ;  /* 0x0000008600467308 */ /* 0x000ea20000000800 */
[----:B------:R-:W-:Y:S02]  /*8dc0*/  IADD3 R148, R157, R0, RZ ;  /* 0x000000009d947210 */ /* 0x000fe40007ffe0ff */
[----:B---3--:R-:W-:Y:S05]  /*8dd0*/  F2FP.PACK_AB R6, R73, R74 ;  /* 0x0000004a4906723e */ /* 0x008fea00000000ff */
[----:B------:R-:W-:Y:S01]  /*8de0*/  STS [R230+0x1e400], R6 ;  /* 0x01e40006e6007388 */ /* 0x000fe20000000800 */
[----:B-1----:R-:W-:Y:S05]  /*8df0*/  F2FP.PACK_AB R5, R71, R72 ;  /* 0x000000484705723e */ /* 0x002fea00000000ff */
[----:B------:R-:W-:Y:S01]  /*8e00*/  STS [R229+0x1e000], R5 ;  /* 0x01e00005e5007388 */ /* 0x000fe20000000800 */
[----:B--2---:R-:W-:Y:S05]  /*8e10*/  F2FP.PACK_AB R4, R69, R70 ;  /* 0x000000464504723e */ /* 0x004fea00000000ff */
[----:B------:R-:W-:Y:S04]  /*8e20*/  STS [R229+0x1e400], R4 ;  /* 0x01e40004e5007388 */ /* 0x000fe80000000800 */
[----:B------:R-:W-:Y:S08]  /*8e30*/  LDSM.16.M88.4 R64, [R0+0x8000] ;  /* 0x008000000040783b */ /* 0x000ff00000000200 */
[----:B------:R-:W1:Y:S08]  /*8e40*/  LDSM.16.M88.4 R16, [R158+0x10000] ;  /* 0x010000009e10783b */ /* 0x000e700000000200 */
[----:B------:R2:W3:Y:S08]  /*8e50*/  LDSM.16.M88.4 R60, [R0+0xa000] ;  /* 0x00a00000003c783b */ /* 0x0004f00000000200 */
[----:B------:R-:W4:Y:S08]  /*8e60*/  LDSM.16.M88.4 R32, [R158+0x10800] ;  /* 0x010800009e20783b */ /* 0x000f300000000200 */
[----:B------:R-:W4:Y:S01]  /*8e70*/  LDSM.16.M88.4 R48, [R158+0x11000] ;  /* 0x011000009e30783b */ /* 0x000f220000000200 */
[----:B--2---:R-:W-:Y:S07]  /*8e80*/  MOV R0, R197 ;  /* 0x000000c500007202 */ /* 0x004fee0000000f00 */
[----:B------:R-:W2:Y:S01]  /*8e90*/  LDSM.16.M88.4 R132, [R158+0x11800] ;  /* 0x011800009e84783b */ /* 0x000ea20000000200 */
[-C--:B-1----:R-:W-:Y:S07]  /*8ea0*/  HMMA.16816.F32 R4, R64, R16.reuse, RZ ;  /* 0x000000104004723c */ /* 0x082fee00000018ff */
[----:B------:R-:W-:Y:S01]  /*8eb0*/  LDSM.16.M88.4 R136, [R149+0x8000] ;  /* 0x008000009588783b */ /* 0x000fe20000000200 */
[C---:B---3--:R-:W-:Y:S07]  /*8ec0*/  HMMA.16816.F32 R8, R60.reuse, R16, RZ ;  /* 0x000000103c08723c */ /* 0x048fee00000018ff */
[----:B------:R-:W1:Y:S01]  /*8ed0*/  LDSM.16.M88.4 R140, [R161+0x10000] ;  /* 0x01000000a18c783b */ /* 0x000e620000000200 */
        /* <DEDUP_REMOVED lines=53> */
[C---:B------:R-:W-:Y:S07]  /*9230*/  HMMA.16816.F32 R56, R140.reuse, R136, R56 ;  /* 0x000000888c38723c */ /* 0x040fee0000001838 */
[----:B------:R-:W-:Y:S01]  /*9240*/  IADD3 R136, R2, R148, RZ ;  /* 0x0000009402887210 */ /* 0x000fe20007ffe0ff */
[-C--:B------:R-:W-:Y:S01]  /*9250*/  HMMA.16816.F32 R60, R140, R138.reuse, R60 ;  /* 0x0000008a8c3c723c */ /* 0x080fe2000000183c */
[----:B------:R-:W-:Y:S03]  /*9260*/  LDSM.16.M88.4 R140, [R160+0x10000] ;  /* 0x01000000a08c783b */ /* 0x000fe60000000200 */
[----:B------:R-:W-:Y:S04]  /*9270*/  MOV R2, R196 ;  /* 0x000000c400027202 */ /* 0x000fe80000000f00 */
[----:B------:R-:W-:Y:S01]  /*9280*/  HMMA.16816.F32 R64, R132, R138, R64 ;  /* 0x0000008a8440723c */ /* 0x000fe20000001840 */
[----:B------:R-:W1:Y:S08]  /*9290*/  LDSM.16.M88.4 R132, [R136+0x8000] ;  /* 0x008000008884783b */ /* 0x000e700000000200 */
[----:B------:R-:W2:Y:S01]  /*92a0*/  LDSM.16.M88.4 R136, [R136+0xa000] ;  /* 0x00a000008888783b */ /* 0x000ea20000000200 */
[-C--:B-1----:R-:W-:Y:S08]  /*92b0*/  HMMA.16816.F32 R4, R132, R140.reuse, R4 ;  /* 0x0000008c8404723c */ /* 0x082ff00000001804 */
[C---:B--2---:R-:W-:Y:S07]  /*92c0*/  HMMA.16816.F32 R8, R136.reuse, R140, R8 ;  /* 0x0000008c8808723c */ /* 0x044fee0000001808 */
[----:B------:R-:W-:Y:S01]  /*92d0*/  MOV R140, R147 ;  /* 0x00000093008c7202 */ /* 0x000fe20000000f00 */
[-C--:B------:R-:W-:Y:S01]  /*92e0*/  HMMA.16816.F32 R12, R136, R142.reuse, R12 ;  /* 0x0000008e880c723c */ /* 0x080fe2000000180c */
[----:B------:R-:W-:Y:S07]  /*92f0*/  MOV R141, R195 ;  /* 0x000000c3008d7202 */ /* 0x000fee0000000f00 */
[C---:B-----5:R-:W-:Y:S01]  /*9300*/  FADD.FTZ R4, -R155.reuse, R4 ;  /* 0x000000049b047221 */ /* 0x060fe20000010100 */
[C---:B------:R-:W-:Y:S03]  /*9310*/  HMMA.16816.F32 R16, R132.reuse, R142, R16 ;  /* 0x0000008e8410723c */ /* 0x040fe60000001810 */
[----:B------:R-:W-:Y:S02]  /*9320*/  FADD.FTZ R5, -R155, R5 ;  /* 0x000000059b057221 */ /* 0x000fe40000010100 */
[----:B------:R-:W-:Y:S02]  /*9330*/  FADD.FTZ R6, -R154, R6 ;  /* 0x000000069a067221 */ /* 0x000fe40000010100 */
[----:B------:R-:W-:Y:S01]  /*9340*/  FMUL.FTZ R4, R144, R4 ;  /* 0x0000000490047220 */ /* 0x000fe20000410000 */
[----:B------:R-:W-:Y:S01]  /*9350*/  MOV R143, R193 ;  /* 0x000000c1008f7202 */ /* 0x000fe20000000f00 */
[----:B------:R-:W-:Y:S03]  /*9360*/  FMUL.FTZ R5, R146, R5 ;  /* 0x0000000592057220 */ /* 0x000fe60000410000 */
[----:B------:R-:W-:Y:S01]  /*9370*/  FMUL.FTZ R6, R145, R6 ;  /* 0x0000000691067220 */ /* 0x000fe20000410000 */
[----:B------:R-:W-:Y:S01]  /*9380*/  MOV R142, R192 ;  /* 0x000000c0008e7202 */ /* 0x000fe20000000f00 */
[----:B------:R-:W-:Y:S01]  /*9390*/  FADD.FTZ R7, -R154, R7 ;  /* 0x000000079a077221 */ /* 0x000fe20000010100 */
[----:B------:R-:W1:Y:S01]  /*93a0*/  LDSM.16.M88.4 R144, [R160+0x10800] ;  /* 0x01080000a090783b */ /* 0x000e620000000200 */
[----:B------:R-:W-:Y:S02]  /*93b0*/  FADD.FTZ R14, -R152, R14 ;  /* 0x0000000e980e7221 */ /* 0x000fe40000010100 */
[----:B------:R-:W-:Y:S01]  /*93c0*/  FMUL.FTZ R7, R175, R7 ;  /* 0x00000007af077220 */ /* 0x000fe20000410000 */
[----:B------:R-:W-:Y:S01]  /*93d0*/  MOV R175, R194 ;  /* 0x000000c200af7202 */ /* 0x000fe20000000f00 */
[----:B------:R-:W-:Y:S02]  /*93e0*/  FMUL.FTZ R14, R177, R14 ;  /* 0x0000000eb10e7220 */ /* 0x000fe40000410000 */
[----:B------:R-:W-:Y:S02]  /*93f0*/  FMUL.FTZ R197, R151, R4 ;  /* 0x0000000497c57220 */ /* 0x000fe40000410000 */
[----:B------:R-:W-:Y:S02]  /*9400*/  FADD.FTZ R17, -R155, R17 ;  /* 0x000000119b117221 */ /* 0x000fe40000010100 */
[----:B------:R-:W-:Y:S02]  /*9410*/  FMUL.FTZ R196, R216, R5 ;  /* 0x00000005d8c47220 */ /* 0x000fe40000410000 */
[----:B------:R-:W-:Y:S02]  /*9420*/  FADD.FTZ R13, -R153, R13 ;  /* 0x0000000d990d7221 */ /* 0x000fe40000010100 */
[----:B------:R-:W-:Y:S02]  /*9430*/  FMUL.FTZ R195, R214, R6 ;  /* 0x00000006d6c37220 */ /* 0x000fe40000410000 */
[----:B------:R-:W-:Y:S02]  /*9440*/  FMUL.FTZ R17, R187, R17 ;  /* 0x00000011bb117220 */ /* 0x000fe40000410000 */
[----:B------:R-:W-:Y:S02]  /*9450*/  FMUL.FTZ R194, R213, R7 ;  /* 0x00000007d5c27220 */ /* 0x000fe40000410000 */
[----:B------:R-:W-:Y:S01]  /*9460*/  FMUL.FTZ R187, R210, R14 ;  /* 0x0000000ed2bb7220 */ /* 0x000fe20000410000 */
[----:B------:R-:W2:Y:S01]  /*9470*/  LDSM.16.M88.4 R4, [R160+0x11000] ;  /* 0x01100000a004783b */ /* 0x000ea20000000200 */
[----:B------:R-:W-:Y:S02]  /*9480*/  FADD.FTZ R8, -R153, R8 ;  /* 0x0000000899087221 */ /* 0x000fe40000010100 */
[----:B------:R-:W-:Y:S02]  /*9490*/  FMUL.FTZ R13, R178, R13 ;  /* 0x0000000db20d7220 */ /* 0x000fe40000410000 */
[----:B------:R-:W-:Y:S02]  /*94a0*/  FADD.FTZ R10, -R152, R10 ;  /* 0x0000000a980a7221 */ /* 0x000fe40000010100 */
[----:B------:R-:W-:Y:S02]  /*94b0*/  FADD.FTZ R16, -R155, R16 ;  /* 0x000000109b107221 */ /* 0x000fe40000010100 */
[----:B------:R-:W-:Y:S01]  /*94c0*/  FMUL.FTZ R8, R174, R8 ;  /* 0x00000008ae087220 */ /* 0x000fe20000410000 */
[----:B------:R-:W-:Y:S01]  /*94d0*/  MOV R174, R190 ;  /* 0x000000be00ae7202 */ /* 0x000fe20000000f00 */
[----:B------:R-:W-:Y:S02]  /*94e0*/  FMUL.FTZ R16, R188, R16 ;  /* 0x00000010bc107220 */ /* 0x000fe40000410000 */
[----:B------:R-:W-:Y:S02]  /*94f0*/  FMUL.FTZ R10, R170, R10 ;  /* 0x0000000aaa0a7220 */ /* 0x000fe40000410000 */
[----:B------:R-:W-:Y:S02]  /*9500*/  FMUL.FTZ R188, R205, R13 ;  /* 0x0000000dcdbc7220 */ /* 0x000fe40000410000 */
[----:B------:R-:W-:Y:S01]  /*9510*/  FMUL.FTZ R193, R191, R8 ;  /* 0x00000008bfc17220 */ /* 0x000fe20000410000 */
[-C--:B-1----:R-:W-:Y:S01]  /*9520*/  HMMA.16816.F32 R20, R132, R144.reuse, R20 ;  /* 0x000000908414723c */ /* 0x082fe20000001814 */
[----:B------:R-:W-:Y:S02]  /*9530*/  FADD.FTZ R12, -R153, R12 ;  /* 0x0000000c990c7221 */ /* 0x000fe40000010100 */
[----:B------:R-:W-:Y:S02]  /*9540*/  FMUL.FTZ R191, R207, R10 ;  /* 0x0000000acfbf7220 */ /* 0x000fe40000410000 */
[----:B------:R-:W-:Y:S02]  /*9550*/  FMUL.FTZ R12, R179, R12 ;  /* 0x0000000cb30c7220 */ /* 0x000fe40000410000 */
[----:B------:R-:W-:Y:S01]  /*9560*/  FADD.FTZ R9, -R153, R9 ;  /* 0x0000000999097221 */ /* 0x000fe20000010100 */
[C---:B------:R-:W-:Y:S01]  /*9570*/  HMMA.16816.F32 R24, R136.reuse, R144, R24 ;  /* 0x000000908818723c */ /* 0x040fe20000001818 */
[----:B------:R-:W-:Y:S03]  /*9580*/  FADD.FTZ R11, -R152, R11 ;  /* 0x0000000b980b7221 */ /* 0x000fe60000010100 */
[----:B------:R-:W-:Y:S02]  /*9590*/  FMUL.FTZ R9, R171, R9 ;  /* 0x00000009ab097220 */ /* 0x000fe40000410000 */
[----:B------:R-:W-:Y:S02]  /*95a0*/  FMUL.FTZ R11, R150, R11 ;  /* 0x0000000b960b7220 */ /* 0x000fe40000410000 */
[----:B------:R-:W-:Y:S01]  /*95b0*/  FMUL.FTZ R192, R189, R9 ;  /* 0x00000009bdc07220 */ /* 0x000fe20000410000 */
[-C--:B------:R-:W-:Y:S03]  /*95c0*/  HMMA.16816.F32 R28, R136, R146.reuse, R28 ;  /* 0x00000092881c723c */ /* 0x080fe6000000181c */
[----:B------:R-:W-:Y:S02]  /*95d0*/  FMUL.FTZ R189, R208, R12 ;  /* 0x0000000cd0bd7220 */ /* 0x000fe40000410000 */
[----:B------:R-:W-:Y:S02]  /*95e0*/  FMUL.FTZ R190, R206, R11 ;  /* 0x0000000bcebe7220 */ /* 0x000fe40000410000 */
[----:B------:R-:W-:Y:S01]  /*95f0*/  FADD.FTZ R15, -R152, R15 ;  /* 0x0000000f980f7221 */ /* 0x000fe20000010100 */
[C---:B------:R-:W-:Y:S01]  /*9600*/  HMMA.16816.F32 R32, R132.reuse, R146, R32 ;  /* 0x000000928420723c */ /* 0x040fe20000001820 */
[C---:B------:R-:W-:Y:S01]  /*9610*/  FADD.FTZ R18, -R154.reuse, R18 ;  /* 0x000000129a127221 */ /* 0x040fe20000010100 */
[----:B------:R-:W1:Y:S02]  /*9620*/  LDSM.16.M88.4 R8, [R160+0x11800] ;  /* 0x01180000a008783b */ /* 0x000e640000000200 */
[----:B------:R-:W-:Y:S02]  /*9630*/  FADD.FTZ R19, -R154, R19 ;  /* 0x000000139a137221 */ /* 0x000fe40000010100 */
[----:B------:R-:W-:Y:S02]  /*9640*/  FADD.FTZ R20, -R155, R20 ;  /* 0x000000149b147221 */ /* 0x000fe40000010100 */
[C---:B------:R-:W-:Y:S01]  /*9650*/  FADD.FTZ R25, -R153.reuse, R25 ;  /* 0x0000001999197221 */ /* 0x040fe20000010100 */
[-C--:B--2---:R-:W-:Y:S03]  /*9660*/  HMMA.16816.F32 R36, R132, R4.reuse, R36 ;  /* 0x000000048424723c */ /* 0x084fe60000001824 */
[----:B------:R-:W-:Y:S02]  /*9670*/  FMUL.FTZ R25, R142, R25 ;  /* 0x000000198e197220 */ /* 0x000fe40000410000 */
[C---:B------:R-:W-:Y:S02]  /*9680*/  FADD.FTZ R24, -R153.reuse, R24 ;  /* 0x0000001899187221 */ /* 0x040fe40000010100 */
[----:B------:R-:W-:Y:S01]  /*9690*/  FADD.FTZ R30, -R152, R30 ;  /* 0x0000001e981e7221 */ /* 0x000fe20000010100 */
[C---:B------:R-:W-:Y:S01]  /*96a0*/  HMMA.16816.F32 R40, R136.reuse, R4, R40 ;  /* 0x000000048828723c */ /* 0x040fe20000001828 */
[----:B------:R-:W-:Y:S03]  /*96b0*/  FADD.FTZ R28, -R153, R28 ;  /* 0x0000001c991c7221 */ /* 0x000fe60000010100 */
[----:B------:R-:W-:Y:S02]  /*96c0*/  FMUL.FTZ R30, R140, R30 ;  /* 0x0000001e8c1e7220 */ /* 0x000fe40000410000 */
[----:B------:R-:W-:Y:S02]  /*96d0*/  FMUL.FTZ R28, R143, R28 ;  /* 0x0000001c8f1c7220 */ /* 0x000fe40000410000 */
[----:B------:R-:W-:Y:S01]  /*96e0*/  FADD.FTZ R32, -R155, R32 ;  /* 0x000000209b207221 */ /* 0x000fe20000010100 */
[-C--:B------:R-:W-:Y:S03]  /*96f0*/  HMMA.16816.F32 R44, R136, R6.reuse, R44 ;  /* 0x00000006882c723c */ /* 0x080fe6000000182c */
[----:B------:R-:W-:Y:S02]  /*9700*/  FMUL.FTZ R32, R2, R32 ;  /* 0x0000002002207220 */ /* 0x000fe40000410000 */
[C---:B------:R-:W-:Y:S02]  /*9710*/  FADD.FTZ R34, -R154.reuse, R34 ;  /* 0x000000229a227221 */ /* 0x040fe40000010100 */
[----:B------:R-:W-:Y:S01]  /*9720*/  FADD.FTZ R35, -R154, R35 ;  /* 0x000000239a237221 */ /* 0x000fe20000010100 */
[C---:B------:R-:W-:Y:S01]  /*9730*/  HMMA.16816.F32 R48, R132.reuse, R6, R48 ;  /* 0x000000068430723c */ /* 0x040fe20000001830 */
[----:B------:R-:W-:Y:S02]  /*9740*/  FMUL.FTZ R34, R98, R34 ;  /* 0x0000002262227220 */ /* 0x000fe40000410000 */
[----:B------:R2:W5:Y:S01]  /*9750*/  LDL.LU R98, [R1+0x16c] ;  /* 0x00016c0001627983 */ /* 0x0005620000300800 */
[----:B------:R-:W-:Y:S02]  /*9760*/  FMUL.FTZ R35, R97, R35 ;  /* 0x0000002361237220 */ /* 0x000fe40000410000 */
[----:B------:R-:W-:Y:S01]  /*9770*/  FADD.FTZ R36, -R155, R36 ;  /* 0x000000249b247221 */ /* 0x000fe20000010100 */
[----:B------:R2:W5:Y:S01]  /*9780*/  LDL.LU R97, [R1+0x168] ;  /* 0x0001680001617983 */ /* 0x0005620000300800 */
[----:B------:R-:W-:Y:S01]  /*9790*/  FADD.FTZ R43, -R152, R43 ;  /* 0x0000002b982b7221 */ /* 0x000fe20000010100 */
[-C--:B-1----:R-:W-:Y:S03]  /*97a0*/  HMMA.16816.F32 R52, R132, R8.reuse, R52 ;  /* 0x000000088434723c */ /* 0x082fe60000001834 */
[----:B------:R-:W-:Y:S02]  /*97b0*/  FMUL.FTZ R43, R89, R43 ;  /* 0x0000002b592b7220 */ /* 0x000fe40000410000 */
[----:B------:R-:W-:Y:S02]  /*97c0*/  FADD.FTZ R37, -R155, R37 ;  /* 0x000000259b257221 */ /* 0x000fe40000010100 */
[C---:B------:R-:W-:Y:S01]  /*97d0*/  FADD.FTZ R44, -R153.reuse, R44 ;  /* 0x0000002c992c7221 */ /* 0x040fe20000010100 */
[C---:B------:R-:W-:Y:S01]  /*97e0*/  HMMA.16816.F32 R56, R136.reuse, R8, R56 ;  /* 0x000000088838723c */ /* 0x040fe20000001838 */
[----:B------:R-:W-:Y:S03]  /*97f0*/  FADD.FTZ R45, -R153, R45 ;  /* 0x0000002d992d7221 */ /* 0x000fe60000010100 */
[----:B------:R-:W-:Y:S02]  /*9800*/  FMUL.FTZ R5, R88, R44 ;  /* 0x0000002c58057220 */ /* 0x000fe40000410000 */
[----:B------:R-:W-:Y:S02]  /*9810*/  FADD.FTZ R46, -R152, R46 ;  /* 0x0000002e982e7221 */ /* 0x000fe40000010100 */
[----:B------:R-:W-:Y:S01]  /*9820*/  FMUL.FTZ R4, R87, R45 ;  /* 0x0000002d57047220 */ /* 0x000fe20000410000 */
[-C--:B------:R-:W-:Y:S03]  /*9830*/  HMMA.16816.F32 R60, R136, R10.reuse, R60 ;  /* 0x0000000a883c723c */ /* 0x080fe6000000183c */
[----:B------:R-:W-:Y:S02]  /*9840*/  FMUL.FTZ R2, R86, R46 ;  /* 0x0000002e56027220 */ /* 0x000fe40000410000 */
[C---:B------:R-:W-:Y:S02]  /*9850*/  FADD.FTZ R48, -R155.reuse, R48 ;  /* 0x000000309b307221 */ /* 0x040fe40000010100 */
[----:B------:R-:W-:Y:S01]  /*9860*/  FADD.FTZ R49, -R155, R49 ;  /* 0x000000319b317221 */ /* 0x000fe20000010100 */
[----:B------:R-:W-:Y:S01]  /*9870*/  HMMA.16816.F32 R64, R132, R10, R64 ;  /* 0x0000000a8440723c */ /* 0x000fe20000001840 */
[----:B------:R-:W-:Y:S03]  /*9880*/  FMUL.FTZ R44, R84, R48 ;  /* 0x00000030542c7220 */ /* 0x000fe60000410000 */
[----:B------:R-:W-:Y:S02]  /*9890*/  FMUL.FTZ R140, R249, R43 ;  /* 0x0000002bf98c7220 */ /* 0x000fe40000410000 */
[C---:B------:R-:W-:Y:S02]  /*98a0*/  FADD.FTZ R50, -R154.reuse, R50 ;  /* 0x000000329a327221 */ /* 0x040fe40000010100 */
[----:B------:R-:W-:Y:S04]  /*98b0*/  FMUL.FTZ R43, R83, R49 ;  /* 0x00000031532b7220 */ /* 0x000fe80000410000 */
[----:B------:R-:W-:Y:S02]  /*98c0*/  FADD.FTZ R51, -R154, R51 ;  /* 0x000000339a337221 */ /* 0x000fe40000010100 */
[----:B------:R-:W-:Y:S02]  /*98d0*/  FMUL.FTZ R46, R82, R50 ;  /* 0x00000032522e7220 */ /* 0x000fe40000410000 */
[----:B------:R-:W-:Y:S02]  /*98e0*/  FMUL.FTZ R45, R81, R51 ;  /* 0x00000033512d7220 */ /* 0x000fe40000410000 */
        /* <DEDUP_REMOVED lines=9> */
[C---:B------:R-:W-:Y:S02]  /*9980*/  FADD.FTZ R40, -R153.reuse, R40 ;  /* 0x0000002899287221 */ /* 0x040fe40000010100 */
        /* <DEDUP_REMOVED lines=8> */
[----:B------:R-:W-:Y:S02]  /*9a10*/  FADD.FTZ R33, -R155, R33 ;  /* 0x000000219b217221 */ /* 0x000fe40000010100 */
[----:B------:R-:W-:Y:S01]  /*9a20*/  FADD.FTZ R47, -R152, R47 ;  /* 0x0000002f982f7221 */ /* 0x000fe20000010100 */
[----:B------:R2:W5:Y:S01]  /*9a30*/  LDL.LU R90, [R1+0x14c] ;  /* 0x00014c00015a7983 */ /* 0x0005620000300800 */
[----:B------:R-:W-:Y:S02]  /*9a40*/  FMUL.FTZ R33, R0, R33 ;  /* 0x0000002100217220 */ /* 0x000fe40000410000 */
[----:B------:R-:W-:Y:S01]  /*9a50*/  FMUL.FTZ R0, R85, R47 ;  /* 0x0000002f55007220 */ /* 0x000fe20000410000 */
[----:B------:R2:W5:Y:S01]  /*9a60*/  LDL.LU R89, [R1+0x148] ;  /* 0x0001480001597983 */ /* 0x0005620000300800 */
[----:B------:R-:W-:Y:S02]  /*9a70*/  FADD.FTZ R52, -R155, R52 ;  /* 0x000000349b347221 */ /* 0x000fe40000010100 */
[----:B------:R-:W-:Y:S01]  /*9a80*/  FMUL.FTZ R143, R245, R40 ;  /* 0x00000028f58f7220 */ /* 0x000fe20000410000 */
[----:B------:R2:W5:Y:S01]  /*9a90*/  LDL.LU R88, [R1+0x144] ;  /* 0x0001440001587983 */ /* 0x0005620000300800 */
[----:B------:R-:W-:Y:S02]  /*9aa0*/  FMUL.FTZ R40, R80, R52 ;  /* 0x0000003450287220 */ /* 0x000fe40000410000 */
[----:B------:R-:W-:Y:S01]  /*9ab0*/  FADD.FTZ R53, -R155, R53 ;  /* 0x000000359b357221 */ /* 0x000fe20000010100 */
        /* <DEDUP_REMOVED lines=8> */
[----:B------:R-:W-:Y:S01]  /*9b40*/  FMUL.FTZ R141, R246, R42 ;  /* 0x0000002af68d7220 */ /* 0x000fe20000410000 */
[----:B------:R-:W3:Y:S01]  /*9b50*/  LDL.LU R207, [R1+0x8] ;  /* 0x0000080001cf7983 */ /* 0x000ee20000300800 */
[----:B------:R-:W-:Y:S02]  /*9b60*/  FADD.FTZ R55, -R154, R55 ;  /* 0x000000379a377221 */ /* 0x000fe40000010100 */
[----:B------:R-:W-:Y:S01]  /*9b70*/  FMUL.FTZ R42, R78, R54 ;  /* 0x000000364e2a7220 */ /* 0x000fe20000410000 */
[----:B------:R-:W4:Y:S01]  /*9b80*/  LDL.LU R213, [R1+0x4] ;  /* 0x0000040001d57983 */ /* 0x000f220000300800 */
[----:B------:R-:W-:Y:S02]  /*9b90*/  FMUL.FTZ R142, R242, R41 ;  /* 0x00000029f28e7220 */ /* 0x000fe40000410000 */
[----:B------:R-:W-:Y:S01]  /*9ba0*/  FMUL.FTZ R41, R77, R55 ;  /* 0x000000374d297220 */ /* 0x000fe20000410000 */
[----:B------:R-:W2:Y:S01]  /*9bb0*/  LDL.LU R214, [R1+0x24] ;  /* 0x0000240001d67983 */ /* 0x000ea20000300800 */
[----:B------:R-:W-:Y:S02]  /*9bc0*/  FADD.FTZ R56, -R153, R56 ;  /* 0x0000003899387221 */ /* 0x000fe40000010100 */
[----:B------:R-:W-:Y:S01]  /*9bd0*/  FMUL.FTZ R147, R241, R36 ;  /* 0x00000024f1937220 */ /* 0x000fe20000410000 */
[----:B------:R-:W2:Y:S01]  /*9be0*/  LDL.LU R216, [R1+0x20] ;  /* 0x0000200001d87983 */ /* 0x000ea20000300800 */
[----:B------:R-:W-:Y:S02]  /*9bf0*/  FMUL.FTZ R36, R76, R56 ;  /* 0x000000384c247220 */ /* 0x000fe40000410000 */
        /* <DEDUP_REMOVED lines=16> */
[----:B------:R-:W2:Y:S01]  /*9d00*/  LDL.LU R210, [R1+0x28] ;  /* 0x0000280001d27983 */ /* 0x000ea20000300800 */
[----:B------:R-:W-:Y:S02]  /*9d10*/  FADD.FTZ R61, -R153, R61 ;  /* 0x0000003d993d7221 */ /* 0x000fe40000010100 */
[----:B------:R-:W-:Y:S01]  /*9d20*/  FMUL.FTZ R34, R72, R60 ;  /* 0x0000003c48227220 */ /* 0x000fe20000410000 */
[----:B------:R-:W2:Y:S01]  /*9d30*/  LDL.LU R14, [R1+0x1c] ;  /* 0x00001c00010e7983 */ /* 0x000ea20000300800 */
[C---:B------:R-:W-:Y:S02]  /*9d40*/  FADD.FTZ R62, -R152.reuse, R62 ;  /* 0x0000003e983e7221 */ /* 0x040fe40000010100 */
[----:B------:R-:W-:Y:S01]  /*9d50*/  FMUL.FTZ R61, R71, R61 ;  /* 0x0000003d473d7220 */ /* 0x000fe20000410000 */
[----:B------:R-:W2:Y:S01]  /*9d60*/  LDL.LU R205, [R1+0x38] ;  /* 0x0000380001cd7983 */ /* 0x000ea20000300800 */
[----:B------:R-:W-:Y:S02]  /*9d70*/  FADD.FTZ R63, -R152, R63 ;  /* 0x0000003f983f7221 */ /* 0x000fe40000010100 */
[----:B------:R-:W-:Y:S01]  /*9d80*/  FMUL.FTZ R62, R70, R62 ;  /* 0x0000003e463e7220 */ /* 0x000fe20000410000 */
[----:B------:R-:W2:Y:S01]  /*9d90*/  LDL.LU R13, [R1+0x34] ;  /* 0x00003400010d7983 */ /* 0x000ea20000300800 */
[----:B------:R-:W-:Y:S02]  /*9da0*/  FADD.FTZ R64, -R155, R64 ;  /* 0x000000409b407221 */ /* 0x000fe40000010100 */
[----:B------:R-:W-:Y:S01]  /*9db0*/  FMUL.FTZ R63, R69, R63 ;  /* 0x0000003f453f7220 */ /* 0x000fe20000410000 */
[----:B------:R1:W5:Y:S01]  /*9dc0*/  LDL.LU R79, [R1+0x120] ;  /* 0x00012000014f7983 */ /* 0x0003620000300800 */
[----:B------:R-:W-:Y:S02]  /*9dd0*/  FMUL.FTZ R171, R236, R30 ;  /* 0x0000001eecab7220 */ /* 0x000fe40000410000 */
[----:B------:R-:W-:Y:S01]  /*9de0*/  FMUL.FTZ R30, R68, R64 ;  /* 0x00000040441e7220 */ /* 0x000fe20000410000 */
[----:B------:R1:W5:Y:S01]  /*9df0*/  LDL.LU R78, [R1+0x11c] ;  /* 0x00011c00014e7983 */ /* 0x0003620000300800 */
[----:B------:R-:W-:Y:S02]  /*9e00*/  FADD.FTZ R29, -R153, R29 ;  /* 0x0000001d991d7221 */ /* 0x000fe40000010100 */
[C---:B------:R-:W-:Y:S01]  /*9e10*/  FADD.FTZ R26, -R152.reuse, R26 ;  /* 0x0000001a981a7221 */ /* 0x040fe20000010100 */
[----:B------:R1:W5:Y:S01]  /*9e20*/  LDL.LU R77, [R1+0x118] ;  /* 0x00011800014d7983 */ /* 0x0003620000300800 */
[----:B------:R-:W-:Y:S02]  /*9e30*/  FADD.FTZ R27, -R152, R27 ;  /* 0x0000001b981b7221 */ /* 0x000fe40000010100 */
[----:B------:R-:W-:Y:S01]  /*9e40*/  FMUL.FTZ R29, R175, R29 ;  /* 0x0000001daf1d7220 */ /* 0x000fe20000410000 */
[----:B------:R-:W2:Y:S01]  /*9e50*/  LDL.LU R208, [R1+0x18] ;  /* 0x0000180001d07983 */ /* 0x000ea20000300800 */
[----:B------:R-:W-:Y:S02]  /*9e60*/  FADD.FTZ R65, -R155, R65 ;  /* 0x000000419b417221 */ /* 0x000fe40000010100 */
[----:B------:R-:W-:Y:S01]  /*9e70*/  FMUL.FTZ R24, R174, R24 ;  /* 0x00000018ae187220 */ /* 0x000fe20000410000 */
[----:B------:R-:W2:Y:S01]  /*9e80*/  LDL.LU R12, [R1+0x14] ;  /* 0x00001400010c7983 */ /* 0x000ea20000300800 */
[----:B------:R-:W-:Y:S02]  /*9e90*/  FMUL.FTZ R174, R168, R29 ;  /* 0x0000001da8ae7220 */ /* 0x000fe40000410000 */
[----:B------:R-:W-:Y:S01]  /*9ea0*/  FMUL.FTZ R29, R3, R65 ;  /* 0x00000041031d7220 */ /* 0x000fe20000410000 */
[----:B------:R-:W2:Y:S01]  /*9eb0*/  LDL.LU R206, [R1+0x30] ;  /* 0x0000300001ce7983 */ /* 0x000ea20000300800 */
[----:B------:R-:W-:Y:S02]  /*9ec0*/  FADD.FTZ R21, -R155, R21 ;  /* 0x000000159b157221 */ /* 0x000fe40000010100 */
        /* <DEDUP_REMOVED lines=17> */
[----:B------:R-:W-:Y:S01]  /*9fe0*/  MOV R167, 0x20 ;  /* 0x0000002000a77802 */ /* 0x000fe20000000f00 */
[----:B------:R-:W-:Y:S01]  /*9ff0*/  FMUL.FTZ R31, R166, R67 ;  /* 0x00000043a61f7220 */ /* 0x000fe20000410000 */
[----:B------:R-:W-:Y:S01]  /*a000*/  MOV R166, 0x40 ;  /* 0x0000004000a67802 */ /* 0x000fe20000000f00 */
        /* <DEDUP_REMOVED lines=23> */
[----:B---3--:R-:W-:Y:S02]  /*a180*/  FMUL.FTZ R44, R207, R44 ;  /* 0x0000002ccf2c7220 */ /* 0x008fe40000410000 */
[----:B------:R-:W3:Y:S01]  /*a190*/  LDL.LU R207, [R1+0x2c] ;  /* 0x00002c0001cf7983 */ /* 0x000ee20000300800 */
[----:B----4-:R-:W-:Y:S03]  /*a1a0*/  FMUL.FTZ R43, R213, R43 ;  /* 0x0000002bd52b7220 */ /* 0x010fe60000410000 */
[----:B------:R1:W5:Y:S01]  /*a1b0*/  LDL.LU R76, [R1+0x114] ;  /* 0x00011400014c7983 */ /* 0x0003620000300800 */
[----:B--2---:R-:W-:Y:S03]  /*a1c0*/  FMUL.FTZ R46, R214, R46 ;  /* 0x0000002ed62e7220 */ /* 0x004fe60000410000 */
[----:B------:R-:W2:Y:S01]  /*a1d0*/  LDL.LU R213, [R1+0xc] ;  /* 0x00000c0001d57983 */ /* 0x000ea20000300800 */
[----:B------:R-:W-:Y:S03]  /*a1e0*/  FMUL.FTZ R45, R216, R45 ;  /* 0x0000002dd82d7220 */ /* 0x000fe60000410000 */
[----:B------:R1:W5:Y:S04]  /*a1f0*/  LDL.LU R75, [R1+0x110] ;  /* 0x00011000014b7983 */ /* 0x0003680000300800 */
[----:B------:R-:W4:Y:S04]  /*a200*/  LDL.LU R214, [R1] ;  /* 0x0000000001d67983 */ /* 0x000f280000300800 */
[----:B------:R1:W5:Y:S04]  /*a210*/  LDL.LU R74, [R1+0x10c] ;  /* 0x00010c00014a7983 */ /* 0x0003680000300800 */
[----:B------:R-:W4:Y:S04]  /*a220*/  LDL.LU R216, [R1+0x10] ;  /* 0x0000100001d87983 */ /* 0x000f280000300800 */
[----:B------:R1:W5:Y:S04]  /*a230*/  LDL.LU R73, [R1+0x108] ;  /* 0x0001080001497983 */ /* 0x0003680000300800 */
[----:B------:R1:W5:Y:S01]  /*a240*/  LDL.LU R72, [R1+0x104] ;  /* 0x0001040001487983 */ /* 0x0003620000300800 */
[----:B------:R-:W-:Y:S03]  /*a250*/  FMUL.FTZ R40, R210, R40 ;  /* 0x00000028d2287220 */ /* 0x000fe60000410000 */
[----:B------:R1:W5:Y:S01]  /*a260*/  LDL.LU R71, [R1+0x100] ;  /* 0x0001000001477983 */ /* 0x0003620000300800 */
[----:B------:R-:W-:Y:S03]  /*a270*/  FMUL.FTZ R39, R14, R39 ;  /* 0x000000270e277220 */ /* 0x000fe60000410000 */
[----:B------:R1:W5:Y:S01]  /*a280*/  LDL.LU R70, [R1+0xfc] ;  /* 0x0000fc0001467983 */ /* 0x0003620000300800 */
[----:B------:R-:W-:Y:S03]  /*a290*/  FMUL.FTZ R42, R205, R42 ;  /* 0x0000002acd2a7220 */ /* 0x000fe60000410000 */
[----:B------:R1:W5:Y:S01]  /*a2a0*/  LDL.LU R69, [R1+0xf8] ;  /* 0x0000f80001457983 */ /* 0x0003620000300800 */
[----:B------:R-:W-:Y:S03]  /*a2b0*/  FMUL.FTZ R41, R13, R41 ;  /* 0x000000290d297220 */ /* 0x000fe60000410000 */
[----:B------:R1:W5:Y:S04]  /*a2c0*/  LDL.LU R68, [R1+0xf4] ;  /* 0x0000f40001447983 */ /* 0x0003680000300800 */
[----:B------:R1:W5:Y:S06]  /*a2d0*/  LDL.64 R152, [R1+0x40] ;  /* 0x0000400001987983 */ /* 0x00036c0000100a00 */
[----:B------:R1:W5:Y:S01]  /*a2e0*/  LDL.LU R3, [R1+0xf0] ;  /* 0x0000f00001037983 */ /* 0x0003620000300800 */
[----:B------:R-:W-:Y:S02]  /*a2f0*/  FMUL.FTZ R36, R208, R36 ;  /* 0x00000024d0247220 */ /* 0x000fe40000410000 */
[----:B------:R-:W-:Y:S02]  /*a300*/  FMUL.FTZ R35, R12, R35 ;  /* 0x000000230c237220 */ /* 0x000fe40000410000 */
[----:B------:R-:W-:Y:S02]  /*a310*/  FMUL.FTZ R38, R206, R38 ;  /* 0x00000026ce267220 */ /* 0x000fe40000410000 */
[----:B---3--:R-:W-:Y:S02]  /*a320*/  FMUL.FTZ R37, R207, R37 ;  /* 0x00000025cf257220 */ /* 0x008fe40000410000 */
[----:B--2---:R-:W-:Y:S02]  /*a330*/  FMUL.FTZ R62, R213, R62 ;  /* 0x0000003ed53e7220 */ /* 0x004fe40000410000 */
[----:B----4-:R-:W-:Y:S02]  /*a340*/  FMUL.FTZ R30, R214, R30 ;  /* 0x0000001ed61e7220 */ /* 0x010fe40000410000 */
[----:B------:R-:W-:Y:S01]  /*a350*/  FMUL.FTZ R32, R216, R32 ;  /* 0x00000020d8207220 */ /* 0x000fe20000410000 */
[----:B------:R-:W-:-:S05]  /*a360*/  @!P0 BRA `(.L_x_2423) ;  /* 0x0000046000008947 */ /* 0x000fca0003800000 */
[----:B-1----:R-:W2:Y:S01]  /*a370*/  LDL.LU R0, [R1+0x48] ;  /* 0x0000480001007983 */ /* 0x002ea20000300800 */
[----:B-----5:R-:W-:Y:S01]  /*a380*/  ISETP.GE.AND P1, PT, R152, c[0x0][0x220], PT ;  /* 0x0000880098007a0c */ /* 0x020fe20003f26270 */
[----:B------:R-:W-:Y:S01]  /*a390*/  IMAD.MOV.U32 R11, RZ, RZ, c[0x0][0x190] ;  /* 0x00006400ff0b7624 */ /* 0x000fe200078e00ff */
[----:B------:R-:W-:Y:S01]  /*a3a0*/  ULOP3.LUT UR9, UR8, 0x1, URZ, 0xc0, !UPT ;  /* 0x0000000108097892 */ /* 0x000fe2000f8ec03f */
[----:B------:R-:W3:Y:S02]  /*a3b0*/  LDL.LU R22, [R1+0x54] ;  /* 0x0000540001167983 */ /* 0x000ee40000300800 */
[C---:B------:R-:W-:Y:S01]  /*a3c0*/  IMAD.U32 R4, R11.reuse, -0x80, RZ ;  /* 0xffffff800b047824 */ /* 0x040fe200078e00ff */
[----:B------:R-:W-:Y:S01]  /*a3d0*/  UISETP.NE.U32.AND UP1, UPT, UR9, 0x1, UPT ;  /* 0x000000010900788c */ /* 0x000fe2000bf25070 */
[----:B------:R-:W4:Y:S03]  /*a3e0*/  LDL.LU R21, [R1+0x4c] ;  /* 0x00004c0001157983 */ /* 0x000f260000300800 */
[----:B------:R-:W-:Y:S01]  /*a3f0*/  USEL UR9, UR44, 0x4000, !UP1 ;  /* 0x000040002c097887 */ /* 0x000fe2000c800000 */
[----:B------:R-:W-:Y:S02]  /*a400*/  SHF.R.S32.HI R5, RZ, 0x1f, R4 ;  /* 0x0000001fff057819 */ /* 0x000fe40000011404 */
[----:B------:R-:W-:Y:S01]  /*a410*/  @!P1 LEA R2, P2, R11, R4, 0x6 ;  /* 0x000000040b029211 */ /* 0x000fe200078430ff */
[----:B------:R-:W-:Y:S02]  /*a420*/  @!P1 IMAD.MOV.U32 R8, RZ, RZ, c[0x0][0x194] ;  /* 0x00006500ff089624 */ /* 0x000fe400078e00ff */
[----:B------:R-:W-:Y:S01]  /*a430*/  IADD3 R173, R173, UR9, RZ ;  /* 0x00000009adad7c10 */ /* 0x000fe2000fffe0ff */
[----:B------:R-:W-:Y:S01]  /*a440*/  @!P1 IMAD.MOV.U32 R9, RZ, RZ, c[0x0][0x194] ;  /* 0x00006500ff099624 */ /* 0x000fe200078e00ff */
[----:B------:R-:W-:Y:S01]  /*a450*/  IADD3 R162, R162, UR9, RZ ;  /* 0x00000009a2a27c10 */ /* 0x000fe2000fffe0ff */
[----:B------:R-:W-:Y:S02]  /*a460*/  @!P1 IMAD.MOV.U32 R18, RZ, RZ, c[0x0][0x194] ;  /* 0x00006500ff129624 */ /* 0x000fe400078e00ff */
[----:B------:R1:W-:Y:S01]  /*a470*/  @P1 STS [R173], RZ ;  /* 0x000000ffad001388 */ /* 0x0003e20000000800 */
[C---:B------:R-:W-:Y:S03]  /*a480*/  @!P1 LEA.HI.X R9, R11.reuse, R5, R9, 0x6, P2 ;  /* 0x000000050b099211 */ /* 0x040fe600010f3409 */
[----:B------:R1:W-:Y:S04]  /*a490*/  @P1 STS [R173+0x4], RZ ;  /* 0x000004ffad001388 */ /* 0x0003e80000000800 */
[----:B------:R1:W-:Y:S04]  /*a4a0*/  @P1 STS [R173+0x8], RZ ;  /* 0x000008ffad001388 */ /* 0x0003e80000000800 */
[----:B------:R1:W-:Y:S01]  /*a4b0*/  @P1 STS [R173+0xc], RZ ;  /* 0x00000cffad001388 */ /* 0x0003e20000000800 */
[C---:B--2---:R-:W-:Y:S02]  /*a4c0*/  IADD3 R14, R0.reuse, UR9, RZ ;  /* 0x00000009000e7c10 */ /* 0x044fe4000fffe0ff */
[----:B------:R-:W-:Y:S02]  /*a4d0*/  @!P1 IADD3 R17, R0, UR9, RZ ;  /* 0x0000000900119c10 */ /* 0x000fe4000fffe0ff */
[-C--:B---3--:R-:W-:Y:S01]  /*a4e0*/  LEA R6, P4, R4, R22.reuse, 0x1 ;  /* 0x0000001604067211 */ /* 0x088fe200078808ff */
[----:B------:R1:W-:Y:S01]  /*a4f0*/  STL [R1+0x48], R14 ;  /* 0x0000480e01007387 */ /* 0x0003e20000100800 */
[C---:B------:R-:W-:Y:S02]  /*a500*/  @!P1 IADD3 R16, R0.reuse, UR9, RZ ;  /* 0x0000000900109c10 */ /* 0x040fe4000fffe0ff */
[----:B------:R-:W-:Y:S02]  /*a510*/  @!P1 IADD3 R15, R0, UR9, RZ ;  /* 0x00000009000f9c10 */ /* 0x000fe4000fffe0ff */
[--C-:B----4-:R-:W-:Y:S02]  /*a520*/  LEA.HI.X R7, R4, R21, R5.reuse, 0x1, P4 ;  /* 0x0000001504077211 */ /* 0x110fe400020f0c05 */
[----:B------:R-:W-:Y:S02]  /*a530*/  @!P1 LEA R10, P2, R2, R22, 0x1 ;  /* 0x00000016020a9211 */ /* 0x000fe400078408ff */
[C---:B------:R-:W-:Y:S01]  /*a540*/  @!P1 LEA R0, P3, R11.reuse, R4, 0x5 ;  /* 0x000000040b009211 */ /* 0x040fe200078628ff */
[----:B------:R-:W-:Y:S01]  /*a550*/  @!PT LDS RZ, [RZ] ;  /* 0x00000000fffff984 */ /* 0x000fe20000000800 */
[----:B------:R-:W-:Y:S01]  /*a560*/  @!PT LDS RZ, [RZ] ;  /* 0x00000000fffff984 */ /* 0x000fe20000000800 */
[----:B------:R-:W-:Y:S01]  /*a570*/  @!PT LDS RZ, [RZ] ;  /* 0x00000000fffff984 */ /* 0x000fe20000000800 */
[----:B------:R1:W-:Y:S03]  /*a580*/  @!P1 LDGSTS.E.BYPASS.LTC128B.128 [R14], [R6.64] ;  /* 0x00000000060e9fae */ /* 0x0003e6000b901d46 */
        /* <DEDUP_REMOVED lines=8> */
[C---:B------:R-:W-:Y:S01]  /*a610*/  @!P1 LEA R8, P2, R4.reuse, R22, 0x1 ;  /* 0x0000001604089211 */ /* 0x040fe200078408ff */
[----:B------:R1:W-:Y:S02]  /*a620*/  @P1 STS [R173+0x1008], RZ ;  /* 0x001008ffad001388 */ /* 0x0003e40000000800 */
[----:B------:R-:W-:Y:S02]  /*a630*/  @!P1 IMAD.IADD R0, R5, 0x1, R0 ;  /* 0x0000000105009824 */ /* 0x000fe400078e0200 */
[----:B------:R1:W-:Y:S03]  /*a640*/  @P1 STS [R173+0x100c], RZ ;  /* 0x00100cffad001388 */ /* 0x0003e60000000800 */
[----:B------:R-:W-:Y:S01]  /*a650*/  @!P1 LEA.HI.X R9, R4, R21, R0, 0x1, P2 ;  /* 0x0000001504099211 */ /* 0x000fe200010f0c00 */
        /* <DEDUP_REMOVED lines=20> */
[----:B------:R1:W-:Y:S04]  /*a7a0*/  STL [R1+0x54], R6 ;  /* 0x0000540601007387 */ /* 0x0003e80000100800 */
[----:B------:R-:W0:Y:S04]  /*a7b0*/  LDGDEPBAR ;  /* 0x00000000000079af */ /* 0x000e280000000000 */
[----:B------:R1:W-:Y:S02]  /*a7c0*/  STL [R1+0x4c], R7 ;  /* 0x00004c0701007387 */ /* 0x0003e40000100800 */
.L_x_2423:
        /* <DEDUP_REMOVED lines=214> */
.L_x_2424:
        /* <DEDUP_REMOVED lines=183> */
[C---:B------:R-:W-:Y:S01]  /*c0a0*/  IMAD.IADD R60, R146.reuse, 0x1, R60 ;  /* 0x00000001923c7824 */ /* 0x040fe200078e023c */
[CC--:B------:R-:W-:Y:S01]  /*c0b0*/  LEA R50, P6, R63.reuse, R36.reuse, 0x2 ;  /* 0x000000243f327211 */ /* 0x0c0fe200078c10ff */
[C---:B------:R-:W-:Y:S02]  /*c0c0*/  IMAD.IADD R61, R146.reuse, 0x1, R61 ;  /* 0x00000001923d7824 */ /* 0x040fe400078e023d */
[----:B------:R-:W-:Y:S01]  /*c0d0*/  IMAD.IADD R60, R146, 0x1, R60 ;  /* 0x00000001923c7824 */ /* 0x000fe200078e023c */
[-C--:B------:R-:W-:Y:S02]  /*c0e0*/  LEA.HI.X.SX32 R51, R63, R37.reuse, 0x2, P6 ;  /* 0x000000253f337211 */ /* 0x080fe400030f16ff */
[-C--:B-1----:R-:W-:Y:S01]  /*c0f0*/  LEA R6, P0, R0, R36.reuse, 0x2 ;  /* 0x0000002400067211 */ /* 0x082fe200078010ff */
        /* <DEDUP_REMOVED lines=95> */
[----:B------:R-:W-:Y:S02]  /*c6f0*/  PLOP3.LUT P0, PT, PT, PT, UP3, 0x80, 0x0 ;  /* 0x000000000000781c */ /* 0x000fe40003f0f038 */
[----:B------:R-:W-:Y:S01]  /*c700*/  LEA.HI.X.SX32 R7, R2, R37, 0x2, P1 ;  /* 0x0000002502077211 */ /* 0x000fe200008f16ff */
[----:B------:R-:W-:Y:S01]  /*c710*/  LDSM.16.MT88.4 R16, [R0] ;  /* 0x000000000010783b */ /* 0x000fe20000004200 */
[----:B------:R-:W-:Y:S01]  /*c720*/  PLOP3.LUT P1, PT, PT, PT, UP1, 0x80, 0x0 ;  /* 0x000000000000781c */ /* 0x000fe20003f2f018 */
[----:B------:R-:W-:Y:S02]  /*c730*/  @UP0 UIADD3 UR17, UP1, UR17, -0x200, URZ ;  /* 0xfffffe0011110890 */ /* 0x000fe4000ff3e03f */
[----:B------:R-:W-:Y:S02]  /*c740*/  RED.E.ADD.F32.FTZ.RN.STRONG.GPU [R6.64], R30 ;  /* 0x0000001e0600798e */ /* 0x000fe4000c10e786 */
[----:B------:R-:W-:Y:S02]  /*c750*/  @UP0 UIADD3.X UR16, UR16, -0x1, URZ, UP1, !UPT ;  /* 0xffffffff10100890 */ /* 0x000fe40008ffe43f */
[----:B------:R-:W-:Y:S04]  /*c760*/  RED.E.ADD.F32.FTZ.RN.STRONG.GPU [R4.64], R31 ;  /* 0x0000001f0400798e */ /* 0x000fe8000c10e786 */
[----:B------:R-:W1:Y:S04]  /*c770*/  LDSM.16.MT88.4 R4, [R3+0x14000] ;  /* 0x014000000304783b */ /* 0x000e680000004200 */
        /* <DEDUP_REMOVED lines=72> */
[----:B------:R4:W5:Y:S03]  /*cc00*/  LDSM.16.MT88.4 R32, [R0+0x3800] ;  /* 0x003800000020783b */ /* 0x0009660000004200 */
        /* <DEDUP_REMOVED lines=15> */
[-C--:B-----5:R-:W-:Y:S08]  /*cd00*/  HMMA.16816.F32 R116, R20, R32.reuse, R116 ;  /* 0x000000201474723c */ /* 0x0a0ff00000001874 */
        /* <DEDUP_REMOVED lines=135> */
.L_x_2426:
        /* <DEDUP_REMOVED lines=19> */
.L_x_2427:
[----:B------:R-:W-:Y:S01]  /*d6b0*/  BAR.SYNC.DEFER_BLOCKING 0x0 ;  /* 0x0000000000007b1d */ /* 0x000fe20000010000 */
[--C-:B-1----:R-:W-:Y:S01]  /*d6c0*/  SHF.R.S32.HI R7, RZ, 0x1f, R152.reuse ;  /* 0x0000001fff077819 */ /* 0x102fe20000011498 */
[----:B------:R-:W-:Y:S01]  /*d6d0*/  USHF.R.S32.HI UR10, URZ, 0x1f, UR22 ;  /* 0x0000001f3f0a7899 */ /* 0x000fe20008011416 */
[----:B------:R-:W-:Y:S01]  /*d6e0*/  IMAD.U32 R0, RZ, RZ, UR22 ;  /* 0x00000016ff007e24 */ /* 0x000fe2000f8e00ff */
[----:B------:R-:W-:Y:S01]  /*d6f0*/  UIMAD UR5, UR37, -0x80, UR5 ;  /* 0xffffff80250578a4 */ /* 0x000fe2000f8e0205 */
[----:B------:R-:W-:Y:S01]  /*d700*/  IMAD.MOV.U32 R6, RZ, RZ, R152 ;  /* 0x000000ffff067224 */ /* 0x000fe200078e0098 */
[----:B------:R-:W1:Y:S01]  /*d710*/  S2R R8, SR_TID.X ;  /* 0x0000000000087919 */ /* 0x000e620000002100 */
[----:B------:R-:W-:Y:S01]  /*d720*/  ULDC.64 UR8, c[0x0][0x3a0] ;  /* 0x0000e80000087ab9 */ /* 0x000fe20000000a00 */
[----:B------:R-:W-:Y:S01]  /*d730*/  ISETP.GE.AND P1, PT, R152, c[0x0][0x220], PT ;  /* 0x0000880098007a0c */ /* 0x000fe20003f26270 */
[----:B------:R-:W-:Y:S01]  /*d740*/  UIMAD UR4, UR10, UR8, URZ ;  /* 0x000000080a0472a4 */ /* 0x000fe2000f8e023f */
[----:B------:R-:W-:Y:S01]  /*d750*/  IMAD.WIDE.U32 R4, R0, c[0x0][0x3a0], R6 ;  /* 0x0000e80000047a25 */ /* 0x000fe200078e0006 */
[----:B------:R-:W-:Y:S01]  /*d760*/  USHF.R.S32.HI UR13, URZ, 0x1f, UR39 ;  /* 0x0000001f3f0d7899 */ /* 0x000fe20008011427 */
[----:B------:R-:W-:Y:S01]  /*d770*/  BSSY B0, `(.L_x_2428) ;  /* 0x0000022000007945 */ /* 0x000fe20003800000 */
[----:B------:R-:W-:-:S02]  /*d780*/  UIMAD UR4, UR22, UR9, UR4 ;  /* 0x00000009160472a4 */ /* 0x000fc4000f8e0204 */
[----:B------:R-:W-:Y:S01]  /*d790*/  IADD3 R4, P0, R4, UR14, RZ ;  /* 0x0000000e04047c10 */ /* 0x000fe2000ff1e0ff */
[----:B------:R-:W-:-:S03]  /*d7a0*/  ULDC.64 UR8, c[0x0][0x3b8] ;  /* 0x0000ee0000087ab9 */ /* 0x000fc60000000a00 */
[----:B------:R-:W-:Y:S01]  /*d7b0*/  IMAD.U32 R2, RZ, RZ, UR4 ;  /* 0x00000004ff027e24 */ /* 0x000fe2000f8e00ff */
[----:B------:R-:W-:Y:S01]  /*d7c0*/  UIMAD UR4, UR13, UR8, URZ ;  /* 0x000000080d0472a4 */ /* 0x000fe2000f8e023f */
[----:B------:R2:W3:Y:S03]  /*d7d0*/  LDS.128 R20, [R145+0xd000] ;  /* 0x00d0000091147984 */ /* 0x0004e60000000c00 */
[----:B------:R-:W-:Y:S01]  /*d7e0*/  IADD3.X R5, R5, UR15, R2, P0, !PT ;  /* 0x0000000f05057c10 */ /* 0x000fe200087fe402 */
[----:B------:R-:W-:Y:S01]  /*d7f0*/  IMAD.U32 R2, RZ, RZ, UR39 ;  /* 0x00000027ff027e24 */ /* 0x000fe2000f8e00ff */
[----:B------:R-:W-:Y:S01]  /*d800*/  UIMAD UR4, UR39, UR9, UR4 ;  /* 0x00000009270472a4 */ /* 0x000fe2000f8e0204 */
[----:B------:R2:W4:Y:S01]  /*d810*/  LDS.128 R24, [R145+0xe000] ;  /* 0x00e0000091187984 */ /* 0x0005220000000c00 */
[----:B-1----:R-:W-:Y:S01]  /*d820*/  SHF.R.S32.HI R0, RZ, 0x1f, R8 ;  /* 0x0000001fff007819 */ /* 0x002fe20000011408 */
[----:B------:R-:W-:-:S02]  /*d830*/  IMAD.WIDE.U32 R4, R2, c[0x0][0x3b8], R4 ;  /* 0x0000ee0002047a25 */ /* 0x000fc400078e0004 */
[----:B------:R2:W1:Y:S01]  /*d840*/  LDS.128 R28, [R145+0xf000] ;  /* 0x00f00000911c7984 */ /* 0x0004620000000c00 */
[----:B------:R-:W-:-:S03]  /*d850*/  LEA.HI R0, R0, R8, RZ, 0x3 ;  /* 0x0000000800007211 */ /* 0x000fc600078f18ff */
        /* <DEDUP_REMOVED lines=9> */
[----:B------:R-:W5:Y:S01]  /*d8f0*/  LDS.128 R12, [R145+0xc000] ;  /* 0x00c00000910c7984 */ /* 0x000f620000000c00 */
        /* <DEDUP_REMOVED lines=8> */
[----:B-----5:R2:W-:Y:S04]  /*d980*/  STG.E.128 [R10.64], R12 ;  /* 0x0000000c0a007986 */ /* 0x0205e8000c101d06 */
.L_x_2429:
[----:B------:R-:W-:Y:S05]  /*d990*/  BSYNC B0 ;  /* 0x0000000000007941 */ /* 0x000fea0003800000 */
.L_x_2428:
        /* <DEDUP_REMOVED lines=15> */
.L_x_2431:
[----:B------:R-:W-:Y:S05]  /*da90*/  BSYNC B0 ;  /* 0x0000000000007941 */ /* 0x000fea0003800000 */
.L_x_2430:
        /* <DEDUP_REMOVED lines=15> */
.L_x_2433:
[----:B------:R-:W-:Y:S05]  /*db90*/  BSYNC B0 ;  /* 0x0000000000007941 */ /* 0x000fea0003800000 */
.L_x_2432:
        /* <DEDUP_REMOVED lines=14> */
.L_x_2435:
[----:B------:R-:W-:Y:S05]  /*dc80*/  BSYNC B0 ;  /* 0x0000000000007941 */ /* 0x000fea0003800000 */
.L_x_2434:
[----:B------:R-:W-:Y:S01]  /*dc90*/  ULDC.64 UR4, c[0x0][0x3a8] ;  /* 0x0000ea0000047ab9 */ /* 0x000fe20000000a00 */
[----:B------:R-:W-:Y:S01]  /*dca0*/  IMAD.U32 R2, RZ, RZ, UR22 ;  /* 0x00000016ff027e24 */ /* 0x000fe2000f8e00ff */
[----:B------:R-:W-:Y:S01]  /*dcb0*/  UIMAD UR4, UR10, UR4, URZ ;  /* 0x000000040a0472a4 */ /* 0x000fe2000f8e023f */
[----:B------:R-:W-:Y:S01]  /*dcc0*/  BSSY B0, `(.L_x_2436) ;  /* 0x0000017000007945 */ /* 0x000fe20003800000 */
[----:B------:R-:W-:Y:S01]  /*dcd0*/  USHF.R.S32.HI UR8, URZ, 0x1f, UR39 ;  /* 0x0000001f3f087899 */ /* 0x000fe20008011427 */
[----:B------:R-:W-:Y:S01]  /*dce0*/  IMAD.WIDE.U32 R6, R2, c[0x0][0x3a8], R6 ;  /* 0x0000ea0002067a25 */ /* 0x000fe200078e0006 */
[----:B------:R-:W-:-:S04]  /*dcf0*/  UIMAD UR4, UR22, UR5, UR4 ;  /* 0x00000005160472a4 */ /* 0x000fc8000f8e0204 */
[----:B-1----:R-:W-:Y:S02]  /*dd00*/  IADD3 R4, P0, R6, UR11, RZ ;  /* 0x0000000b06047c10 */ /* 0x002fe4000ff1e0ff */
[----:B------:R-:W-:Y:S01]  /*dd10*/  MOV R2, UR4 ;  /* 0x0000000400027c02 */ /* 0x000fe20008000f00 */
[----:B------:R-:W-:Y:S02]  /*dd20*/  ULDC.64 UR4, c[0x0][0x3c0] ;  /* 0x0000f00000047ab9 */ /* 0x000fe40000000a00 */
[----:B------:R-:W-:Y:S01]  /*dd30*/  UIMAD UR4, UR8, UR4, URZ ;  /* 0x00000004080472a4 */ /* 0x000fe2000f8e023f */
[----:B------:R-:W-:Y:S01]  /*dd40*/  IADD3.X R5, R7, UR12, R2, P0, !PT ;  /* 0x0000000c07057c10 */ /* 0x000fe200087fe402 */
[----:B------:R-:W-:Y:S02]  /*dd50*/  IMAD.U32 R2, RZ, RZ, UR39 ;  /* 0x00000027ff027e24 */ /* 0x000fe4000f8e00ff */
[----:B------:R-:W-:Y:S02]  /*dd60*/  UIMAD UR4, UR39, UR5, UR4 ;  /* 0x00000005270472a4 */ /* 0x000fe4000f8e0204 */
        /* <DEDUP_REMOVED lines=12> */
.L_x_2437:
[----:B------:R-:W-:Y:S05]  /*de30*/  BSYNC B0 ;  /* 0x0000000000007941 */ /* 0x000fea0003800000 */
.L_x_2436:
        /* <DEDUP_REMOVED lines=13> */
.L_x_2439:
[----:B------:R-:W-:Y:S05]  /*df10*/  BSYNC B0 ;  /* 0x0000000000007941 */ /* 0x000fea0003800000 */
.L_x_2438:
        /* <DEDUP_REMOVED lines=13> */
.L_x_2441:
[----:B------:R-:W-:Y:S05]  /*dff0*/  BSYNC B0 ;  /* 0x0000000000007941 */ /* 0x000fea0003800000 */
.L_x_2440:
        /* <DEDUP_REMOVED lines=11> */
.L_x_2388:
[----:B------:R-:W-:Y:S05]  /*e0b0*/  BSYNC B1 ;  /* 0x0000000000017941 */ /* 0x000fea0003800000 */
.L_x_2366:
        /* <DEDUP_REMOVED lines=11> */
.L_x_2442:
[----:B------:R-:W-:Y:S05]  /*e170*/  EXIT ;  /* 0x000000000000794d */ /* 0x000fea0003800000 */
.L_x_2444:
        /* <DEDUP_REMOVED lines=16> */
.L_x_2496:


//--------------------- .text._ZN5flash25flash_bwd_dot_do_o_kernelILb0E23Flash_bwd_kernel_traitsILi64ELi128ELi128ELi8ELi4ELi4ELi4ELb0ELb0EN7cutlass6half_tE19Flash_kernel_traitsILi64ELi128ELi128ELi8ES3_EEEEvNS_16Flash_bwd_paramsE --------------------------
	.section	.text._ZN5flash25flash_bwd_dot_do_o_kernelILb0E23Flash_bwd_kernel_traitsILi64ELi128ELi128ELi8ELi4ELi4ELi4ELb0ELb0EN7cutlass6half_tE19Flash_kernel_traitsILi64ELi128ELi128ELi8ES3_EEEEvNS_16Flash_bwd_paramsE,"ax",@progbits
	.sectioninfo	@"SHI_REGISTERS=32"
	.align	128
        .global         _ZN5flash25flash_bwd_dot_do_o_kernelILb0E23Flash_bwd_kernel_traitsILi64ELi128ELi128ELi8ELi4ELi4ELi4ELb0ELb0EN7cutlass6half_tE19Flash_kernel_traitsILi64ELi128ELi128ELi8ES3_EEEEvNS_16Flash_bwd_paramsE
        .type           _ZN5flash25flash_bwd_dot_do_o_kernelILb0E23Flash_bwd_kernel_traitsILi64ELi128ELi128ELi8ELi4ELi4ELi4ELb0ELb0EN7cutlass6half_tE19Flash_kernel_traitsILi64ELi128ELi128ELi8ES3_EEEEvNS_16Flash_bwd_paramsE,@function
        .size           _ZN5flash25flash_bwd_dot_do_o_kernelILb0E23Flash_bwd_kernel_traitsILi64ELi128ELi128ELi8ELi4ELi4ELi4ELb0ELb0EN7cutlass6half_tE19Flash_kernel_traitsILi64ELi128ELi128ELi8ES3_EEEEvNS_16Flash_bwd_paramsE,(.L_x_2497 - _ZN5flash25flash_bwd_dot_do_o_kernelILb0E23Flash_bwd_kernel_traitsILi64ELi128ELi128ELi8ELi4ELi4ELi4ELb0ELb0EN7cutlass6half_tE19Flash_kernel_traitsILi64ELi128ELi128ELi8ES3_EEEEvNS_16Flash_bwd_paramsE)
        .other          _ZN5flash25flash_bwd_dot_do_o_kernelILb0E23Flash_bwd_kernel_traitsILi64ELi128ELi128ELi8ELi4ELi4ELi4ELb0ELb0EN7cutlass6half_tE19Flash_kernel_traitsILi64ELi128ELi128ELi8ES3_EEEEvNS_16Flash_bwd_paramsE,@"STO_CUDA_ENTRY STV_DEFAULT"
_ZN5flash25flash_bwd_dot_do_o_kernelILb0E23Flash_bwd_kernel_traitsILi64ELi128ELi128ELi8ELi4ELi4ELi4ELb0ELb0EN7cutlass6half_tE19Flash_kernel_traitsILi64ELi128ELi128ELi8ES3_EEEEvNS_16Flash_bwd_paramsE:
.text._ZN5flash25flash_bwd_dot_do_o_kernelILb0E23Flash_bwd_kernel_traitsILi64ELi128ELi128ELi8ELi4ELi4ELi4ELb0ELb0EN7cutlass6half_tE19Flash_kernel_traitsILi64ELi128ELi128ELi8ES3_EEEEvNS_16Flash_bwd_paramsE:
        /* <DEDUP_REMOVED lines=11> */
[----:B--2---:R-:W-:Y:S02]  /*00b0*/  @P0 IADD3 R8, R3, -R0, RZ ;  /* 0x8000000003080210 */ /* 0x004fe40007ffe0ff */
[----:B0-----:R-:W-:-:S02]  /*00c0*/  SHF.L.U32 R3, R2, 0x7, RZ ;  /* 0x0000000702037819 */ /* 0x001fc400000006ff */
        /* <DEDUP_REMOVED lines=8> */
[--C-:B------:R-:W-:Y:S01]  /*0150*/  @!P1 SHF.R.S32.HI R9, RZ, 0x1f, R7.reuse ;  /* 0x0000001fff099819 */ /* 0x100fe20000011407 */
[----:B------:R-:W-:Y:S01]  /*0160*/  @P1 IMAD.WIDE.U32 R12, R0, c[0x0][0x1e8], RZ ;  /* 0x00007a00000c1a25 */ /* 0x000fe200078e00ff */
[----:B------:R-:W-:-:S03]  /*0170*/  @!P1 SHF.R.S32.HI R16, RZ, 0x1f, R7 ;  /* 0x0000001fff109819 */ /* 0x000fc60000011407 */
[----:B------:R-:W-:Y:S01]  /*0180*/  @P1 IMAD.WIDE.U32 R10, R0, c[0x0][0x370], RZ ;  /* 0x0000dc00000a1a25 */ /* 0x000fe200078e00ff */
[----:B------:R-:W-:-:S03]  /*0190*/  @P1 MOV R6, R12 ;  /* 0x0000000c00061202 */ /* 0x000fc60000000f00 */
[----:B------:R-:W-:Y:S02]  /*01a0*/  @!P1 IMAD R14, R9, c[0x0][0x368], RZ ;  /* 0x0000da00090e9a24 */ /* 0x000fe400078e02ff */
[----:B------:R-:W-:Y:S02]  /*01b0*/  @!P1 IMAD R16, R16, c[0x0][0x1e0], RZ ;  /* 0x0000780010109a24 */ /* 0x000fe400078e02ff */
[C---:B------:R-:W-:Y:S02]  /*01c0*/  @P1 IMAD R4, R0.reuse, c[0x0][0x374], R11 ;  /* 0x0000dd0000041a24 */ /* 0x040fe400078e020b */
[----:B------:R-:W-:Y:S02]  /*01d0*/  @P1 IMAD R5, R0, c[0x0][0x1ec], R13 ;  /* 0x00007b0000051a24 */ /* 0x000fe400078e020d */
[C---:B------:R-:W-:Y:S02]  /*01e0*/  @!P1 IMAD R9, R7.reuse, c[0x0][0x36c], R14 ;  /* 0x0000db0007099a24 */ /* 0x040fe400078e020e */
[----:B------:R-:W-:-:S04]  /*01f0*/  @!P1 IMAD.WIDE.U32 R12, R7, c[0x0][0x368], RZ ;  /* 0x0000da00070c9a25 */ /* 0x000fc800078e00ff */
[----:B------:R-:W-:Y:S01]  /*0200*/  @!P1 IMAD.WIDE.U32 R14, R7, c[0x0][0x1e0], RZ ;  /* 0x00007800070e9a25 */ /* 0x000fe200078e00ff */
[----:B------:R-:W-:Y:S02]  /*0210*/  @!P1 MOV R10, R12 ;  /* 0x0000000c000a9202 */ /* 0x000fe40000000f00 */
        /* <DEDUP_REMOVED lines=12> */
.L_x_2445:
[----:B01----:R-:W-:-:S04]  /*02e0*/  IMAD R0, R7, c[0x0][0x1c0], R20 ;  /* 0x0000700007007a24 */ /* 0x003fc800078e0214 */
[----:B------:R-:W-:Y:S02]  /*02f0*/  IMAD R0, R0, c[0x0][0x224], RZ ;  /* 0x0000890000007a24 */ /* 0x000fe400078e02ff */
.L_x_2446:
[----:B------:R-:W-:Y:S02]  /*0300*/  SHF.R.S32.HI R7, RZ, 0x1f, R2 ;  /* 0x0000001fff077819 */ /* 0x000fe40000011402 */
[----:B------:R-:W-:Y:S02]  /*0310*/  SHF.R.S32.HI R11, RZ, 0x1f, R3 ;  /* 0x0000001fff0b7819 */ /* 0x000fe40000011403 */
[----:B------:R-:W-:Y:S02]  /*0320*/  LEA.HI R7, R7, R2, RZ, 0x3 ;  /* 0x0000000207077211 */ /* 0x000fe400078f18ff */
[----:B------:R-:W-:Y:S01]  /*0330*/  IADD3 R8, -R3, R8, RZ ;  /* 0x0000000803087210 */ /* 0x000fe20007ffe1ff */
[----:B------:R-:W-:Y:S01]  /*0340*/  IMAD R16, R11, c[0x0][0x370], RZ ;  /* 0x0000dc000b107a24 */ /* 0x000fe200078e02ff */
[----:B------:R-:W-:Y:S01]  /*0350*/  LOP3.LUT R9, R7, 0x1ffffff8, RZ, 0xc0, !PT ;  /* 0x1ffffff807097812 */ /* 0x000fe200078ec0ff */
[----:B------:R-:W-:Y:S01]  /*0360*/  IMAD R18, R11, c[0x0][0x1e8], RZ ;  /* 0x00007a000b127a24 */ /* 0x000fe200078e02ff */
[----:B------:R-:W-:Y:S01]  /*0370*/  SHF.R.S32.HI R27, RZ, 0x3, R7 ;  /* 0x00000003ff1b7819 */ /* 0x000fe20000011407 */
[----:B------:R-:W-:Y:S01]  /*0380*/  IMAD R7, R3, c[0x0][0x374], R16 ;  /* 0x0000dd0003077a24 */ /* 0x000fe200078e0210 */
[----:B------:R-:W-:Y:S01]  /*0390*/  IADD3 R9, -R9, R2, RZ ;  /* 0x0000000209097210 */ /* 0x000fe20007ffe1ff */
[----:B------:R-:W-:Y:S01]  /*03a0*/  IMAD R18, R3, c[0x0][0x1ec], R18 ;  /* 0x00007b0003127a24 */ /* 0x000fe200078e0212 */
[----:B------:R-:W-:Y:S01]  /*03b0*/  SHF.R.S32.HI R26, RZ, 0x1f, R27 ;  /* 0x0000001fff1a7819 */ /* 0x000fe2000001141b */
[----:B------:R-:W-:Y:S01]  /*03c0*/  CS2R R16, SRZ ;  /* 0x0000000000107805 */ /* 0x000fe2000001ff00 */
[----:B------:R-:W-:-:S02]  /*03d0*/  SHF.L.U32 R12, R9, 0x3, RZ ;  /* 0x00000003090c7819 */ /* 0x000fc400000006ff */
[----:B------:R-:W-:Y:S02]  /*03e0*/  SHF.R.S32.HI R9, RZ, 0x1f, R20 ;  /* 0x0000001fff097819 */ /* 0x000fe40000011414 */
[--C-:B------:R-:W-:Y:S02]  /*03f0*/  SHF.R.S32.HI R13, RZ, 0x1f, R12.reuse ;  /* 0x0000001fff0d7819 */ /* 0x100fe4000001140c */
[----:B------:R-:W-:Y:S01]  /*0400*/  ISETP.GE.AND P0, PT, R12, c[0x0][0x220], PT ;  /* 0x000088000c007a0c */ /* 0x000fe20003f06270 */
[----:B------:R-:W-:Y:S02]  /*0410*/  IMAD R11, R9, c[0x0][0x378], RZ ;  /* 0x0000de00090b7a24 */ /* 0x000fe400078e02ff */
[----:B------:R-:W-:Y:S01]  /*0420*/  IMAD.WIDE.U32 R14, R3, c[0x0][0x370], R12 ;  /* 0x0000dc00030e7a25 */ /* 0x000fe200078e000c */
[----:B------:R-:W-:-:S03]  /*0430*/  ISETP.LT.AND P1, PT, R27, R8, !P0 ;  /* 0x000000081b00720c */ /* 0x000fc60004721270 */
[----:B------:R-:W-:Y:S01]  /*0440*/  IMAD.WIDE.U32 R12, R3, c[0x0][0x1e8], R12 ;  /* 0x00007a00030c7a25 */ /* 0x000fe200078e000c */
[----:B------:R-:W-:-:S03]  /*0450*/  IADD3 R22, P2, R10, R14, RZ ;  /* 0x0000000e0a167210 */ /* 0x000fc60007f5e0ff */
[----:B------:R-:W-:Y:S01]  /*0460*/  IMAD R9, R9, c[0x0][0x1f0], RZ ;  /* 0x00007c0009097a24 */ /* 0x000fe200078e02ff */
[----:B------:R-:W-:Y:S01]  /*0470*/  IADD3 R6, P3, R6, R12, RZ ;  /* 0x0000000c06067210 */ /* 0x000fe20007f7e0ff */
[----:B------:R-:W-:Y:S01]  /*0480*/  IMAD R11, R20, c[0x0][0x37c], R11 ;  /* 0x0000df00140b7a24 */ /* 0x000fe200078e020b */
[----:B------:R-:W-:Y:S01]  /*0490*/  IADD3.X R23, R4, R15, R7, P2, !PT ;  /* 0x0000000f04177210 */ /* 0x000fe200017fe407 */
[----:B------:R-:W-:Y:S01]  /*04a0*/  IMAD R9, R20, c[0x0][0x1f4], R9 ;  /* 0x00007d0014097a24 */ /* 0x000fe200078e0209 */
[----:B------:R-:W-:Y:S01]  /*04b0*/  IADD3.X R7, R5, R13, R18, P3, !PT ;  /* 0x0000000d05077210 */ /* 0x000fe20001ffe412 */
[----:B------:R-:W-:Y:S01]  /*04c0*/  @P1 IMAD R4, R26, c[0x0][0x370], RZ ;  /* 0x0000dc001a041a24 */ /* 0x000fe200078e02ff */
[----:B------:R-:W-:Y:S01]  /*04d0*/  CS2R R14, SRZ ;  /* 0x00000000000e7805 */ /* 0x000fe2000001ff00 */
[----:B------:R-:W-:Y:S01]  /*04e0*/  IMAD.WIDE.U32 R22, R20, c[0x0][0x378], R22 ;  /* 0x0000de0014167a25 */ /* 0x000fe200078e0016 */
[----:B------:R-:W-:-:S03]  /*04f0*/  CS2R R18, SRZ ;  /* 0x0000000000127805 */ /* 0x000fc6000001ff00 */
[----:B------:R-:W-:Y:S01]  /*0500*/  IMAD.WIDE.U32 R20, R20, c[0x0][0x1f0], R6 ;  /* 0x00007c0014147a25 */ /* 0x000fe200078e0006 */
[----:B------:R-:W-:-:S03]  /*0510*/  IADD3 R23, R23, R11, RZ ;  /* 0x0000000b17177210 */ /* 0x000fc60007ffe0ff */
[----:B------:R-:W-:Y:S01]  /*0520*/  @P1 IMAD R6, R26, c[0x0][0x1e8], RZ ;  /* 0x00007a001a061a24 */ /* 0x000fe200078e02ff */
[----:B------:R-:W-:Y:S01]  /*0530*/  IADD3 R21, R21, R9, RZ ;  /* 0x0000000915157210 */ /* 0x000fe20007ffe0ff */
[C---:B------:R-:W-:Y:S02]  /*0540*/  @P1 IMAD R7, R27.reuse, c[0x0][0x374], R4 ;  /* 0x0000dd001b071a24 */ /* 0x040fe400078e0204 */
[----:B------:R-:W-:-:S04]  /*0550*/  @P1 IMAD.WIDE.U32 R12, R27, c[0x0][0x370], R22 ;  /* 0x0000dc001b0c1a25 */ /* 0x000fc800078e0016 */
[----:B------:R-:W-:Y:S01]  /*0560*/  @P1 IMAD R9, R27, c[0x0][0x1ec], R6 ;  /* 0x00007b001b091a24 */ /* 0x000fe200078e0206 */
[----:B------:R-:W-:Y:S01]  /*0570*/  @P1 IADD3 R7, R13, R7, RZ ;  /* 0x000000070d071210 */ /* 0x000fe20007ffe0ff */
[----:B------:R-:W-:Y:S01]  /*0580*/  @P1 IMAD.WIDE.U32 R4, R27, c[0x0][0x1e8], R20 ;  /* 0x00007a001b041a25 */ /* 0x000fe200078e0014 */
[----:B------:R-:W-:-:S04]  /*0590*/  @P1 LEA R10, P2, R12, c[0x0][0x330], 0x1 ;  /* 0x0000cc000c0a1a11 */ /* 0x000fc800078408ff */
[----:B------:R-:W-:Y:S02]  /*05a0*/  @P1 IADD3 R5, R5, R9, RZ ;  /* 0x0000000905051210 */ /* 0x000fe40007ffe0ff */
[----:B------:R-:W-:Y:S02]  /*05b0*/  @P1 LEA R6, P3, R4, c[0x0][0x1d0], 0x1 ;  /* 0x0000740004061a11 */ /* 0x000fe400078608ff */
[----:B------:R-:W-:Y:S02]  /*05c0*/  @P1 LEA.HI.X R11, R12, c[0x0][0x334], R7, 0x1, P2 ;  /* 0x0000cd000c0b1a11 */ /* 0x000fe400010f0c07 */
[----:B------:R-:W-:Y:S01]  /*05d0*/  CS2R R12, SRZ ;  /* 0x00000000000c7805 */ /* 0x000fe2000001ff00 */
[----:B------:R-:W-:-:S05]  /*05e0*/  @P1 LEA.HI.X R7, R4, c[0x0][0x1d4], R5, 0x1, P3 ;  /* 0x0000750004071a11 */ /* 0x000fca00018f0c05 */
[----:B------:R0:W2:Y:S04]  /*05f0*/  @P1 LDG.E.128 R12, [R10.64] ;  /* 0x000000040a0c1981 */ /* 0x0000a8000c1e1d00 */
[----:B------:R1:W3:Y:S01]  /*0600*/  @P1 LDG.E.128 R16, [R6.64] ;  /* 0x0000000406101981 */ /* 0x0002e2000c1e1d00 */
[C---:B------:R-:W-:Y:S02]  /*0610*/  IADD3 R5, R27.reuse, 0x20, RZ ;  /* 0x000000201b057810 */ /* 0x040fe40007ffe0ff */
[----:B------:R-:W-:Y:S02]  /*0620*/  IADD3 R25, R27, 0x40, RZ ;  /* 0x000000401b197810 */ /* 0x000fe40007ffe0ff */
[----:B------:R-:W-:Y:S02]  /*0630*/  ISETP.LT.AND P2, PT, R5, R8, !P0 ;  /* 0x000000080500720c */ /* 0x000fe40004741270 */
[----:B-1----:R-:W-:-:S11]  /*0640*/  IADD3 R7, R27, 0x60, RZ ;  /* 0x000000601b077810 */ /* 0x002fd60007ffe0ff */
[----:B------:R-:W-:Y:S02]  /*0650*/  @P2 IADD3 R29, P1, R27, 0x20, RZ ;  /* 0x000000201b1d2810 */ /* 0x000fe40007f3e0ff */
[----:B------:R-:W-:Y:S02]  /*0660*/  @P2 MOV R5, R23 ;  /* 0x0000001700052202 */ /* 0x000fe40000000f00 */
[----:B------:R-:W-:Y:S02]  /*0670*/  @P2 IADD3.X R4, RZ, R26, RZ, P1, !PT ;  /* 0x0000001aff042210 */ /* 0x000fe40000ffe4ff */
[-C--:B------:R-:W-:Y:S02]  /*0680*/  ISETP.LT.AND P1, PT, R25, R8.reuse, !P0 ;  /* 0x000000081900720c */ /* 0x080fe40004721270 */
[----:B------:R-:W-:Y:S01]  /*0690*/  ISETP.LT.AND P0, PT, R7, R8, !P0 ;  /* 0x000000080700720c */ /* 0x000fe20004701270 */
[----:B------:R-:W-:-:S04]  /*06a0*/  @P2 IMAD R4, R4, c[0x0][0x370], RZ ;  /* 0x0000dc0004042a24 */ /* 0x000fc800078e02ff */
[----:B------:R-:W-:Y:S01]  /*06b0*/  @P2 IMAD R9, R29, c[0x0][0x374], R4 ;  /* 0x0000dd001d092a24 */ /* 0x000fe200078e0204 */
[----:B------:R-:W-:-:S05]  /*06c0*/  @P2 MOV R4, R22 ;  /* 0x0000001600042202 */ /* 0x000fca0000000f00 */
[----:B------:R-:W-:-:S05]  /*06d0*/  @P2 IMAD.WIDE.U32 R4, R29, c[0x0][0x370], R4 ;  /* 0x0000dc001d042a25 */ /* 0x000fca00078e0004 */
[----:B------:R-:W-:Y:S02]  /*06e0*/  @P2 IADD3 R9, R5, R9, RZ ;  /* 0x0000000905092210 */ /* 0x000fe40007ffe0ff */
[----:B------:R-:W-:-:S04]  /*06f0*/  @P2 LEA R24, P3, R4, c[0x0][0x330], 0x1 ;  /* 0x0000cc0004182a11 */ /* 0x000fc800078608ff */
[----:B------:R-:W-:Y:S02]  /*0700*/  @P2 LEA.HI.X R25, R4, c[0x0][0x334], R9, 0x1, P3 ;  /* 0x0000cd0004192a11 */ /* 0x000fe400018f0c09 */
[----:B------:R-:W-:-:S04]  /*0710*/  @P2 IADD3 R7, P3, R27, 0x20, RZ ;  /* 0x000000201b072810 */ /* 0x000fc80007f7e0ff */
[----:B------:R-:W-:-:S05]  /*0720*/  @P2 IADD3.X R4, RZ, R26, RZ, P3, !PT ;  /* 0x0000001aff042210 */ /* 0x000fca0001ffe4ff */
[----:B------:R-:W-:-:S04]  /*0730*/  @P2 IMAD R4, R4, c[0x0][0x1e8], RZ ;  /* 0x00007a0004042a24 */ /* 0x000fc800078e02ff */
[----:B------:R-:W-:Y:S01]  /*0740*/  @P2 IMAD R9, R7, c[0x0][0x1ec], R4 ;  /* 0x00007b0007092a24 */ /* 0x000fe200078e0204 */
[----:B------:R-:W-:Y:S01]  /*0750*/  @P2 MOV R4, R20 ;  /* 0x0000001400042202 */ /* 0x000fe20000000f00 */
[----:B0-----:R-:W-:Y:S01]  /*0760*/  CS2R R10, SRZ ;  /* 0x00000000000a7805 */ /* 0x001fe2000001ff00 */
[----:B--2---:R-:W-:Y:S02]  /*0770*/  HADD2.F32 R5, -RZ, R12.H1_H1 ;  /* 0x3000000cff057230 */ /* 0x004fe40000004100 */
[----:B---3--:R-:W-:-:S05]  /*0780*/  HADD2.F32 R6, -RZ, R16.H1_H1 ;  /* 0x30000010ff067230 */ /* 0x008fca0000004100 */
[----:B------:R-:W-:Y:S01]  /*0790*/  FMUL.FTZ R8, R5, R6 ;  /* 0x0000000605087220 */ /* 0x000fe20000410000 */
[----:B------:R-:W-:Y:S02]  /*07a0*/  HADD2.F32 R6, -RZ, R12.H0_H0 ;  /* 0x2000000cff067230 */ /* 0x000fe40000004100 */
[----:B------:R-:W-:Y:S02]  /*07b0*/  HADD2.F32 R5, -RZ, R16.H0_H0 ;  /* 0x20000010ff057230 */ /* 0x000fe40000004100 */
[----:B------:R-:W-:-:S03]  /*07c0*/  HADD2.F32 R16, -RZ, R14.H0_H0 ;  /* 0x2000000eff107230 */ /* 0x000fc60000004100 */
[----:B------:R-:W-:Y:S01]  /*07d0*/  FFMA.FTZ R6, R6, R5, R8 ;  /* 0x0000000506067223 */ /* 0x000fe20000010008 */
[----:B------:R-:W-:Y:S01]  /*07e0*/  @P2 MOV R5, R21 ;  /* 0x0000001500052202 */ /* 0x000fe20000000f00 */
[--C-:B------:R-:W-:Y:S02]  /*07f0*/  HADD2.F32 R8, -RZ, R17.reuse.H0_H0 ;  /* 0x20000011ff087230 */ /* 0x100fe40000004100 */
[----:B------:R-:W-:Y:S02]  /*0800*/  HADD2.F32 R17, -RZ, R17.H1_H1 ;  /* 0x30000011ff117230 */ /* 0x000fe40000004100 */
[----:B------:R-:W-:Y:S01]  /*0810*/  @P2 IMAD.WIDE.U32 R4, R7, c[0x0][0x1e8], R4 ;  /* 0x00007a0007042a25 */ /* 0x000fe200078e0004 */
[----:B------:R-:W-:-:S04]  /*0820*/  HADD2.F32 R7, -RZ, R13.H0_H0 ;  /* 0x2000000dff077230 */ /* 0x000fc80000004100 */
[----:B------:R-:W-:Y:S01]  /*0830*/  @P2 IADD3 R9, R5, R9, RZ ;  /* 0x0000000905092210 */ /* 0x000fe20007ffe0ff */
[----:B------:R-:W-:Y:S01]  /*0840*/  HADD2.F32 R5, -RZ, R13.H1_H1 ;  /* 0x3000000dff057230 */ /* 0x000fe20000004100 */
[----:B------:R-:W-:Y:S01]  /*0850*/  @P2 LEA R12, P3, R4, c[0x0][0x1d0], 0x1 ;  /* 0x00007400040c2a11 */ /* 0x000fe200078608ff */
[----:B------:R-:W-:-:S03]  /*0860*/  FFMA.FTZ R6, R7, R8, R6 ;  /* 0x0000000807067223 */ /* 0x000fc60000010006 */
[----:B------:R-:W-:Y:S01]  /*0870*/  @P2 LEA.HI.X R13, R4, c[0x0][0x1d4], R9, 0x1, P3 ;  /* 0x00007500040d2a11 */ /* 0x000fe200018f0c09 */
[----:B------:R-:W-:Y:S01]  /*0880*/  HADD2.F32 R9, -RZ, R18.H0_H0 ;  /* 0x20000012ff097230 */ /* 0x000fe20000004100 */
[----:B------:R-:W-:Y:S02]  /*0890*/  FFMA.FTZ R17, R5, R17, R6 ;  /* 0x0000001105117223 */ /* 0x000fe40000010006 */
[----:B------:R-:W-:Y:S01]  /*08a0*/  CS2R R6, SRZ ;  /* 0x0000000000067805 */ /* 0x000fe2000001ff00 */
[----:B------:R-:W-:Y:S01]  /*08b0*/  CS2R R4, SRZ ;  /* 0x0000000000047805 */ /* 0x000fe2000001ff00 */
[----:B------:R-:W-:Y:S02]  /*08c0*/  FFMA.FTZ R16, R16, R9, R17 ;  /* 0x0000000910107223 */ /* 0x000fe40000010011 */
[----:B------:R-:W-:-:S03]  /*08d0*/  CS2R R8, SRZ ;  /* 0x0000000000087805 */ /* 0x000fc6000001ff00 */
[----:B------:R-:W2:Y:S04]  /*08e0*/  @P2 LDG.E.128 R4, [R24.64] ;  /* 0x0000000418042981 */ /* 0x000ea8000c1e1d00 */
[----:B------:R0:W3:Y:S01]  /*08f0*/  @P2 LDG.E.128 R8, [R12.64] ;  /* 0x000000040c082981 */ /* 0x0000e2000c1e1d00 */
[----:B------:R-:W-:Y:S02]  /*0900*/  HADD2.F32 R29, -RZ, R14.H1_H1 ;  /* 0x3000000eff1d7230 */ /* 0x000fe40000004100 */
[----:B------:R-:W-:Y:S02]  /*0910*/  HADD2.F32 R18, -RZ, R18.H1_H1 ;  /* 0x30000012ff127230 */ /* 0x000fe40000004100 */
[--C-:B0-----:R-:W-:Y:S02]  /*0920*/  HADD2.F32 R13, -RZ, R15.reuse.H0_H0 ;  /* 0x2000000fff0d7230 */ /* 0x101fe40000004100 */
[----:B------:R-:W-:-:S02]  /*0930*/  HADD2.F32 R15, -RZ, R15.H1_H1 ;  /* 0x3000000fff0f7230 */ /* 0x000fc40000004100 */
[--C-:B--2---:R-:W-:Y:S02]  /*0940*/  HADD2.F32 R17, -RZ, R4.reuse.H1_H1 ;  /* 0x30000004ff117230 */ /* 0x104fe40000004100 */
[----:B------:R-:W-:Y:S01]  /*0950*/  HADD2.F32 R14, -RZ, R4.H0_H0 ;  /* 0x20000004ff0e7230 */ /* 0x000fe20000004100 */
[----:B------:R-:W-:Y:S01]  /*0960*/  FFMA.FTZ R4, R29, R18, R16 ;  /* 0x000000121d047223 */ /* 0x000fe20000010010 */
[--C-:B---3--:R-:W-:Y:S01]  /*0970*/  HADD2.F32 R28, -RZ, R8.reuse.H1_H1 ;  /* 0x30000008ff1c7230 */ /* 0x108fe20000004100 */
[----:B------:R-:W-:Y:S01]  /*0980*/  @P1 MOV R16, R20 ;  /* 0x0000001400101202 */ /* 0x000fe20000000f00 */
[----:B------:R-:W-:-:S03]  /*0990*/  HADD2.F32 R8, -RZ, R8.H0_H0 ;  /* 0x20000008ff087230 */ /* 0x000fc60000004100 */
[----:B------:R-:W-:-:S04]  /*09a0*/  FMUL.FTZ R17, R17, R28 ;  /* 0x0000001c11117220 */ /* 0x000fc80000410000 */
[----:B------:R-:W-:Y:S01]  /*09b0*/  FFMA.FTZ R8, R14, R8, R17 ;  /* 0x000000080e087223 */ /* 0x000fe20000010011 */
[----:B------:R-:W-:Y:S01]  /*09c0*/  @P1 IADD3 R17, P2, R27, 0x40, RZ ;  /* 0x000000401b111810 */ /* 0x000fe20007f5e0ff */
[--C-:B------:R-:W-:Y:S02]  /*09d0*/  HADD2.F32 R14, -RZ, R19.reuse.H0_H0 ;  /* 0x20000013ff0e7230 */ /* 0x100fe40000004100 */
[----:B------:R-:W-:Y:S01]  /*09e0*/  HADD2.F32 R19, -RZ, R19.H1_H1 ;  /* 0x30000013ff137230 */ /* 0x000fe20000004100 */
[----:B------:R-:W-:Y:S02]  /*09f0*/  @P1 IADD3.X R12, RZ, R26, RZ, P2, !PT ;  /* 0x0000001aff0c1210 */ /* 0x000fe400017fe4ff */
[----:B------:R-:W-:Y:S01]  /*0a00*/  FFMA.FTZ R4, R13, R14, R4 ;  /* 0x0000000e0d047223 */ /* 0x000fe20000010004 */
[----:B------:R-:W-:Y:S02]  /*0a10*/  HADD2.F32 R13, -RZ, R5.H0_H0 ;  /* 0x20000005ff0d7230 */ /* 0x000fe40000004100 */
[--C-:B------:R-:W-:Y:S01]  /*0a20*/  HADD2.F32 R14, -RZ, R9.reuse.H0_H0 ;  /* 0x20000009ff0e7230 */ /* 0x100fe20000004100 */
[----:B------:R-:W-:Y:S01]  /*0a30*/  @P1 IMAD R12, R12, c[0x0][0x370], RZ ;  /* 0x0000dc000c0c1a24 */ /* 0x000fe200078e02ff */
[----:B------:R-:W-:Y:S01]  /*0a40*/  HADD2.F32 R9, -RZ, R9.H1_H1 ;  /* 0x30000009ff097230 */ /* 0x000fe20000004100 */
[----:B------:R-:W-:-:S02]  /*0a50*/  FFMA.FTZ R4, R15, R19, R4 ;  /* 0x000000130f047223 */ /* 0x000fc40000010004 */
[----:B------:R-:W-:Y:S01]  /*0a60*/  FFMA.FTZ R8, R13, R14, R8 ;  /* 0x0000000e0d087223 */ /* 0x000fe20000010008 */
[----:B------:R-:W-:Y:S01]  /*0a70*/  @P1 MOV R13, R23 ;  /* 0x00000017000d1202 */ /* 0x000fe20000000f00 */
[----:B------:R-:W-:Y:S01]  /*0a80*/  @P1 IMAD R25, R17, c[0x0][0x374], R12 ;  /* 0x0000dd0011191a24 */ /* 0x000fe200078e020c */
[----:B------:R-:W-:Y:S01]  /*0a90*/  @P1 MOV R12, R22 ;  /* 0x00000016000c1202 */ /* 0x000fe20000000f00 */
[----:B------:R-:W-:Y:S01]  /*0aa0*/  CS2R R18, SRZ ;  /* 0x0000000000127805 */ /* 0x000fe2000001ff00 */
[----:B------:R-:W-:-:S03]  /*0ab0*/  CS2R R14, SRZ ;  /* 0x00000000000e7805 */ /* 0x000fc6000001ff00 */
[----:B------:R-:W-:Y:S01]  /*0ac0*/  @P1 IMAD.WIDE.U32 R12, R17, c[0x0][0x370], R12 ;  /* 0x0000dc00110c1a25 */ /* 0x000fe200078e000c */
[----:B------:R-:W-:-:S04]  /*0ad0*/  @P1 MOV R17, R21 ;  /* 0x0000001500111202 */ /* 0x000fc80000000f00 */
[----:B------:R-:W-:Y:S02]  /*0ae0*/  @P1 IADD3 R13, R13, R25, RZ ;  /* 0x000000190d0d1210 */ /* 0x000fe40007ffe0ff */
[----:B------:R-:W-:-:S04]  /*0af0*/  @P1 LEA R28, P2, R12, c[0x0][0x330], 0x1 ;  /* 0x0000cc000c1c1a11 */ /* 0x000fc800078408ff */
[----:B------:R-:W-:Y:S02]  /*0b00*/  @P1 LEA.HI.X R29, R12, c[0x0][0x334], R13, 0x1, P2 ;  /* 0x0000cd000c1d1a11 */ /* 0x000fe400010f0c0d */
[----:B------:R-:W-:-:S04]  /*0b10*/  @P1 IADD3 R12, P2, R27, 0x40, RZ ;  /* 0x000000401b0c1810 */ /* 0x000fc80007f5e0ff */
[----:B------:R-:W-:-:S05]  /*0b20*/  @P1 IADD3.X R13, RZ, R26, RZ, P2, !PT ;  /* 0x0000001aff0d1210 */ /* 0x000fca00017fe4ff */
[----:B------:R-:W-:-:S04]  /*0b30*/  @P1 IMAD R13, R13, c[0x0][0x1e8], RZ ;  /* 0x00007a000d0d1a24 */ /* 0x000fc800078e02ff */
[C---:B------:R-:W-:Y:S02]  /*0b40*/  @P1 IMAD R25, R12.reuse, c[0x0][0x1ec], R13 ;  /* 0x00007b000c191a24 */ /* 0x040fe400078e020d */
[----:B------:R-:W-:Y:S01]  /*0b50*/  @P1 IMAD.WIDE.U32 R12, R12, c[0x0][0x1e8], R16 ;  /* 0x00007a000c0c1a25 */ /* 0x000fe200078e0010 */
[----:B------:R-:W-:-:S04]  /*0b60*/  HADD2.F32 R17, -RZ, R5.H1_H1 ;  /* 0x30000005ff117230 */ /* 0x000fc80000004100 */
[----:B------:R-:W-:Y:S01]  /*0b70*/  @P1 IADD3 R13, R13, R25, RZ ;  /* 0x000000190d0d1210 */ /* 0x000fe20007ffe0ff */
[----:B------:R-:W-:Y:S01]  /*0b80*/  FFMA.FTZ R8, R17, R9, R8 ;  /* 0x0000000911087223 */ /* 0x000fe20000010008 */
[----:B------:R-:W-:Y:S01]  /*0b90*/  @P1 LEA R24, P2, R12, c[0x0][0x1d0], 0x1 ;  /* 0x000074000c181a11 */ /* 0x000fe200078408ff */
[----:B------:R-:W-:-:S03]  /*0ba0*/  CS2R R16, SRZ ;  /* 0x0000000000107805 */ /* 0x000fc6000001ff00 */
[----:B------:R-:W-:Y:S02]  /*0bb0*/  @P1 LEA.HI.X R25, R12, c[0x0][0x1d4], R13, 0x1, P2 ;  /* 0x000075000c191a11 */ /* 0x000fe400010f0c0d */
[C---:B------:R-:W-:Y:S02]  /*0bc0*/  @P0 IADD3 R13, P2, R27.reuse, 0x60, RZ ;  /* 0x000000601b0d0810 */ /* 0x040fe40007f5e0ff */
[----:B------:R-:W-:Y:S01]  /*0bd0*/  @P0 IADD3 R27, P3, R27, 0x60, RZ ;  /* 0x000000601b1b0810 */ /* 0x000fe20007f7e0ff */
[----:B------:R0:W2:Y:S01]  /*0be0*/  @P1 LDG.E.128 R16, [R24.64] ;  /* 0x0000000418101981 */ /* 0x0000a2000c1e1d00 */
[-C--:B------:R-:W-:Y:S01]  /*0bf0*/  @P0 IADD3.X R12, RZ, R26.reuse, RZ, P2, !PT ;  /* 0x0000001aff0c0210 */ /* 0x080fe200017fe4ff */
[----:B------:R-:W-:Y:S01]  /*0c00*/  @P0 IMAD.WIDE.U32 R22, R13, c[0x0][0x370], R22 ;  /* 0x0000dc000d160a25 */ /* 0x000fe200078e0016 */
[----:B------:R-:W-:-:S03]  /*0c10*/  @P0 IADD3.X R26, RZ, R26, RZ, P3, !PT ;  /* 0x0000001aff1a0210 */ /* 0x000fc60001ffe4ff */
[----:B------:R-:W-:Y:S02]  /*0c20*/  @P0 IMAD R12, R12, c[0x0][0x370], RZ ;  /* 0x0000dc000c0c0a24 */ /* 0x000fe400078e02ff */
[----:B------:R-:W-:Y:S02]  /*0c30*/  @P0 IMAD R26, R26, c[0x0][0x1e8], RZ ;  /* 0x00007a001a1a0a24 */ /* 0x000fe400078e02ff */
[----:B------:R-:W-:Y:S01]  /*0c40*/  @P0 IMAD R5, R13, c[0x0][0x374], R12 ;  /* 0x0000dd000d050a24 */ /* 0x000fe200078e020c */
[----:B------:R-:W-:Y:S01]  /*0c50*/  HADD2.F32 R13, -RZ, R6.H0_H0 ;  /* 0x20000006ff0d7230 */ /* 0x000fe20000004100 */
[C---:B------:R-:W-:Y:S01]  /*0c60*/  @P0 IMAD R9, R27.reuse, c[0x0][0x1ec], R26 ;  /* 0x00007b001b090a24 */ /* 0x040fe200078e021a */
[--C-:B------:R-:W-:Y:S01]  /*0c70*/  HADD2.F32 R12, -RZ, R10.reuse.H0_H0 ;  /* 0x2000000aff0c7230 */ /* 0x100fe20000004100 */
[----:B------:R-:W-:Y:S01]  /*0c80*/  @P0 IMAD.WIDE.U32 R20, R27, c[0x0][0x1e8], R20 ;  /* 0x00007a001b140a25 */ /* 0x000fe200078e0014 */
[----:B------:R-:W-:Y:S01]  /*0c90*/  @P0 IADD3 R5, R23, R5, RZ ;  /* 0x0000000517050210 */ /* 0x000fe20007ffe0ff */
[----:B------:R-:W-:Y:S01]  /*0ca0*/  HADD2.F32 R10, -RZ, R10.H1_H1 ;  /* 0x3000000aff0a7230 */ /* 0x000fe20000004100 */
[----:B------:R-:W-:Y:S01]  /*0cb0*/  @P0 LEA R26, P2, R22, c[0x0][0x330], 0x1 ;  /* 0x0000cc00161a0a11 */ /* 0x000fe200078408ff */
[----:B------:R-:W-:Y:S01]  /*0cc0*/  FFMA.FTZ R12, R13, R12, R8 ;  /* 0x0000000c0d0c7223 */ /* 0x000fe20000010008 */
[----:B------:R-:W-:Y:S01]  /*0cd0*/  @P0 IADD3 R9, R21, R9, RZ ;  /* 0x0000000915090210 */ /* 0x000fe20007ffe0ff */
[----:B------:R-:W-:Y:S01]  /*0ce0*/  HADD2.F32 R13, -RZ, R6.H1_H1 ;  /* 0x30000006ff0d7230 */ /* 0x000fe20000004100 */
[----:B------:R-:W-:-:S02]  /*0cf0*/  @P0 LEA R8, P3, R20, c[0x0][0x1d0], 0x1 ;  /* 0x0000740014080a11 */ /* 0x000fc400078608ff */
[----:B------:R-:W-:Y:S02]  /*0d00*/  @P0 LEA.HI.X R27, R22, c[0x0][0x334], R5, 0x1, P2 ;  /* 0x0000cd00161b0a11 */ /* 0x000fe400010f0c05 */
[----:B------:R-:W-:Y:S01]  /*0d10*/  @P0 LEA.HI.X R9, R20, c[0x0][0x1d4], R9, 0x1, P3 ;  /* 0x0000750014090a11 */ /* 0x000fe200018f0c09 */
[----:B------:R-:W-:Y:S01]  /*0d20*/  FFMA.FTZ R5, R13, R10, R12 ;  /* 0x0000000a0d057223 */ /* 0x000fe2000001000c */
[----:B------:R-:W-:Y:S01]  /*0d30*/  CS2R R22, SRZ ;  /* 0x0000000000167805 */ /* 0x000fe2000001ff00 */
[----:B------:R-:W-:Y:S01]  /*0d40*/  CS2R R20, SRZ ;  /* 0x0000000000147805 */ /* 0x000fe2000001ff00 */
[----:B------:R-:W-:Y:S01]  /*0d50*/  CS2R R12, SRZ ;  /* 0x00000000000c7805 */ /* 0x000fe2000001ff00 */
[----:B0-----:R-:W-:-:S04]  /*0d60*/  CS2R R24, SRZ ;  /* 0x0000000000187805 */ /* 0x001fc8000001ff00 */
[----:B------:R0:W3:Y:S04]  /*0d70*/  @P0 LDG.E.128 R20, [R26.64] ;  /* 0x000000041a140981 */ /* 0x0000e8000c1e1d00 */
[----:B------:R2:W4:Y:S01]  /*0d80*/  @P1 LDG.E.128 R12, [R28.64] ;  /* 0x000000041c0c1981 */ /* 0x000522000c1e1d00 */
[----:B0-----:R-:W-:-:S06]  /*0d90*/  CS2R R26, SRZ ;  /* 0x00000000001a7805 */ /* 0x001fcc000001ff00 */
[----:B------:R-:W5:Y:S01]  /*0da0*/  @P0 LDG.E.128 R24, [R8.64] ;  /* 0x0000000408180981 */ /* 0x000f62000c1e1d00 */
[----:B------:R-:W-:Y:S02]  /*0db0*/  HADD2.F32 R6, -RZ, R7.H0_H0 ;  /* 0x20000007ff067230 */ /* 0x000fe40000004100 */
[----:B------:R-:W-:-:S05]  /*0dc0*/  HADD2.F32 R10, -RZ, R11.H0_H0 ;  /* 0x2000000bff0a7230 */ /* 0x000fca0000004100 */
[----:B------:R-:W-:Y:S01]  /*0dd0*/  FFMA.FTZ R5, R6, R10, R5 ;  /* 0x0000000a06057223 */ /* 0x000fe20000010005 */
[----:B------:R-:W-:Y:S01]  /*0de0*/  HADD2.F32 R11, -RZ, R11.H1_H1 ;  /* 0x3000000bff0b7230 */ /* 0x000fe20000004100 */
[----:B------:R-:W-:Y:S02]  /*0df0*/  IADD3 R3, R3, R0, RZ ;  /* 0x0000000003037210 */ /* 0x000fe40007ffe0ff */
[C---:B------:R-:W-:Y:S02]  /*0e00*/  LOP3.LUT P0, RZ, R2.reuse, 0x7, RZ, 0xc0, !PT ;  /* 0x0000000702ff7812 */ /* 0x040fe4000780c0ff */
[----:B------:R-:W-:-:S04]  /*0e10*/  LEA.HI R0, P1, R2, R3, RZ, 0x1d ;  /* 0x0000000302007211 */ /* 0x000fc8000783e8ff */
[----:B------:R-:W-:Y:S02]  /*0e20*/  LEA.HI.X.SX32 R3, R3, RZ, 0x1, P1 ;  /* 0x000000ff03037211 */ /* 0x000fe400008f0eff */
[----:B------:R-:W-:-:S04]  /*0e30*/  LEA R2, P1, R0, c[0x0][0x3c8], 0x2 ;  /* 0x0000f20000027a11 */ /* 0x000fc800078210ff */
[----:B------:R-:W-:Y:S01]  /*0e40*/  LEA.HI.X R3, R0, c[0x0][0x3cc], R3, 0x2, P1 ;  /* 0x0000f30000037a11 */ /* 0x000fe200008f1403 */
[--C-:B--2---:R-:W-:Y:S02]  /*0e50*/  HADD2.F32 R29, -RZ, R16.reuse.H1_H1 ;  /* 0x30000010ff1d7230 */ /* 0x104fe40000004100 */
[----:B------:R-:W-:Y:S02]  /*0e60*/  HADD2.F32 R16, -RZ, R16.H0_H0 ;  /* 0x20000010ff107230 */ /* 0x000fe40000004100 */
[----:B----4-:R-:W-:Y:S02]  /*0e70*/  HADD2.F32 R10, -RZ, R12.H1_H1 ;  /* 0x3000000cff0a7230 */ /* 0x010fe40000004100 */
[----:B---3--:R-:W-:-:S03]  /*0e80*/  HADD2.F32 R6, -RZ, R20.H1_H1 ;  /* 0x30000014ff067230 */ /* 0x008fc60000004100 */
[----:B------:R-:W-:Y:S01]  /*0e90*/  FMUL.FTZ R10, R10, R29 ;  /* 0x0000001d0a0a7220 */ /* 0x000fe20000410000 */
[----:B-----5:R-:W-:Y:S02]  /*0ea0*/  HADD2.F32 R29, -RZ, R24.H1_H1 ;  /* 0x30000018ff1d7230 */ /* 0x020fe40000004100 */
[----:B------:R-:W-:-:S03]  /*0eb0*/  HADD2.F32 R20, -RZ, R20.H0_H0 ;  /* 0x20000014ff147230 */ /* 0x000fc60000004100 */
[----:B------:R-:W-:Y:S01]  /*0ec0*/  FMUL.FTZ R6, R6, R29 ;  /* 0x0000001d06067220 */ /* 0x000fe20000410000 */
[----:B------:R-:W-:Y:S02]  /*0ed0*/  HADD2.F32 R29, -RZ, R12.H0_H0 ;  /* 0x2000000cff1d7230 */ /* 0x000fe40000004100 */
[----:B------:R-:W-:Y:S02]  /*0ee0*/  HADD2.F32 R24, -RZ, R24.H0_H0 ;  /* 0x20000018ff187230 */ /* 0x000fe40000004100 */
[----:B------:R-:W-:Y:S01]  /*0ef0*/  HADD2.F32 R12, -RZ, R25.H0_H0 ;  /* 0x20000019ff0c7230 */ /* 0x000fe20000004100 */
[----:B------:R-:W-:Y:S01]  /*0f00*/  FFMA.FTZ R8, R29, R16, R10 ;  /* 0x000000101d087223 */ /* 0x000fe2000001000a */
[----:B------:R-:W-:Y:S01]  /*0f10*/  HADD2.F32 R29, -RZ, R21.H0_H0 ;  /* 0x20000015ff1d7230 */ /* 0x000fe20000004100 */
[----:B------:R-:W-:Y:S01]  /*0f20*/  FFMA.FTZ R10, R20, R24, R6 ;  /* 0x00000018140a7223 */ /* 0x000fe20000010006 */
[----:B------:R-:W-:Y:S02]  /*0f30*/  HADD2.F32 R9, -RZ, R13.H0_H0 ;  /* 0x2000000dff097230 */ /* 0x000fe40000004100 */
[----:B------:R-:W-:Y:S01]  /*0f40*/  HADD2.F32 R6, -RZ, R17.H0_H0 ;  /* 0x20000011ff067230 */ /* 0x000fe20000004100 */
[----:B------:R-:W-:Y:S01]  /*0f50*/  FFMA.FTZ R10, R29, R12, R10 ;  /* 0x0000000c1d0a7223 */ /* 0x000fe2000001000a */
[----:B------:R-:W-:-:S02]  /*0f60*/  HADD2.F32 R13, -RZ, R13.H1_H1 ;  /* 0x3000000dff0d7230 */ /* 0x000fc40000004100 */
[----:B------:R-:W-:Y:S01]  /*0f70*/  HADD2.F32 R12, -RZ, R17.H1_H1 ;  /* 0x30000011ff0c7230 */ /* 0x000fe20000004100 */
[----:B------:R-:W-:Y:S01]  /*0f80*/  FFMA.FTZ R8, R9, R6, R8 ;  /* 0x0000000609087223 */ /* 0x000fe20000010008 */
[----:B------:R-:W-:Y:S02]  /*0f90*/  HADD2.F32 R21, -RZ, R21.H1_H1 ;  /* 0x30000015ff157230 */ /* 0x000fe40000004100 */
[----:B------:R-:W-:Y:S01]  /*0fa0*/  HADD2.F32 R25, -RZ, R25.H1_H1 ;  /* 0x30000019ff197230 */ /* 0x000fe20000004100 */
[----:B------:R-:W-:Y:S01]  /*0fb0*/  FFMA.FTZ R12, R13, R12, R8 ;  /* 0x0000000c0d0c7223 */ /* 0x000fe20000010008 */
[----:B------:R-:W-:Y:S02]  /*0fc0*/  HADD2.F32 R9, -RZ, R14.H0_H0 ;  /* 0x2000000eff097230 */ /* 0x000fe40000004100 */
[----:B------:R-:W-:Y:S01]  /*0fd0*/  HADD2.F32 R17, -RZ, R18.H0_H0 ;  /* 0x20000012ff117230 */ /* 0x000fe20000004100 */
[----:B------:R-:W-:Y:S01]  /*0fe0*/  FFMA.FTZ R13, R21, R25, R10 ;  /* 0x00000019150d7223 */ /* 0x000fe2000001000a */
[----:B------:R-:W-:-:S02]  /*0ff0*/  HADD2.F32 R14, -RZ, R14.H1_H1 ;  /* 0x3000000eff0e7230 */ /* 0x000fc40000004100 */
[----:B------:R-:W-:Y:S01]  /*1000*/  HADD2.F32 R18, -RZ, R18.H1_H1 ;  /* 0x30000012ff127230 */ /* 0x000fe20000004100 */
[----:B------:R-:W-:Y:S01]  /*1010*/  FFMA.FTZ R9, R9, R17, R12 ;  /* 0x0000001109097223 */ /* 0x000fe2000001000c */
[----:B------:R-:W-:Y:S02]  /*1020*/  HADD2.F32 R16, -RZ, R22.H0_H0 ;  /* 0x20000016ff107230 */ /* 0x000fe40000004100 */
[----:B------:R-:W-:Y:S02]  /*1030*/  HADD2.F32 R20, -RZ, R26.H0_H0 ;  /* 0x2000001aff147230 */ /* 0x000fe40000004100 */
[----:B------:R-:W-:Y:S01]  /*1040*/  HADD2.F32 R6, -RZ, R7.H1_H1 ;  /* 0x30000007ff067230 */ /* 0x000fe20000004100 */
[----:B------:R-:W-:Y:S01]  /*1050*/  FFMA.FTZ R9, R14, R18, R9 ;  /* 0x000000120e097223 */ /* 0x000fe20000010009 */
[----:B------:R-:W-:Y:S01]  /*1060*/  HADD2.F32 R7, -RZ, R15.H0_H0 ;  /* 0x2000000fff077230 */ /* 0x000fe20000004100 */
[----:B------:R-:W-:Y:S01]  /*1070*/  FFMA.FTZ R13, R16, R20, R13 ;  /* 0x00000014100d7223 */ /* 0x000fe2000001000d */
[----:B------:R-:W-:-:S02]  /*1080*/  HADD2.F32 R10, -RZ, R19.H0_H0 ;  /* 0x20000013ff0a7230 */ /* 0x000fc40000004100 */
[----:B------:R-:W-:Y:S02]  /*1090*/  HADD2.F32 R22, -RZ, R22.H1_H1 ;  /* 0x30000016ff167230 */ /* 0x000fe40000004100 */
        /* <DEDUP_REMOVED lines=8> */
[----:B------:R-:W-:Y:S01]  /*1120*/  HADD2.F32 R10, -RZ, R23.H1_H1 ;  /* 0x30000017ff0a7230 */ /* 0x000fe20000004100 */
[----:B------:R-:W-:Y:S01]  /*1130*/  FFMA.FTZ R15, R15, R8, R7 ;  /* 0x000000080f0f7223 */ /* 0x000fe20000010007 */
[----:B------:R-:W-:Y:S01]  /*1140*/  HADD2.F32 R27, -RZ, R27.H1_H1 ;  /* 0x3000001bff1b7230 */ /* 0x000fe20000004100 */
[----:B------:R-:W-:Y:S01]  /*1150*/  FFMA.FTZ R13, R12, R14, R13 ;  /* 0x0000000e0c0d7223 */ /* 0x000fe2000001000d */
[----:B------:R-:W0:Y:S03]  /*1160*/  SHFL.BFLY PT, R5, R4, 0x4, 0x1f ;  /* 0x0c801f0004057f89 */ /* 0x000e2600000e0000 */
[----:B------:R-:W-:Y:S01]  /*1170*/  FFMA.FTZ R13, R10, R27, R13 ;  /* 0x0000001b0a0d7223 */ /* 0x000fe2000001000d */
[----:B------:R-:W1:Y:S04]  /*1180*/  SHFL.BFLY PT, R6, R11, 0x4, 0x1f ;  /* 0x0c801f000b067f89 */ /* 0x000e6800000e0000 */
[----:B------:R-:W2:Y:S04]  /*1190*/  SHFL.BFLY PT, R10, R15, 0x4, 0x1f ;  /* 0x0c801f000f0a7f89 */ /* 0x000ea800000e0000 */
[----:B------:R-:W3:Y:S01]  /*11a0*/  SHFL.BFLY PT, R12, R13, 0x4, 0x1f ;  /* 0x0c801f000d0c7f89 */ /* 0x000ee200000e0000 */
[----:B0-----:R-:W-:-:S02]  /*11b0*/  FADD.FTZ R5, R4, R5 ;  /* 0x0000000504057221 */ /* 0x001fc40000010000 */
[----:B-1----:R-:W-:Y:S02]  /*11c0*/  FADD.FTZ R8, R11, R6 ;  /* 0x000000060b087221 */ /* 0x002fe40000010000 */
[----:B--2---:R-:W-:Y:S01]  /*11d0*/  FADD.FTZ R10, R15, R10 ;  /* 0x0000000a0f0a7221 */ /* 0x004fe20000010000 */
[----:B------:R-:W0:Y:S04]  /*11e0*/  SHFL.BFLY PT, R6, R5, 0x2, 0x1f ;  /* 0x0c401f0005067f89 */ /* 0x000e2800000e0000 */
[----:B------:R-:W1:Y:S04]  /*11f0*/  SHFL.BFLY PT, R7, R8, 0x2, 0x1f ;  /* 0x0c401f0008077f89 */ /* 0x000e6800000e0000 */
[----:B------:R-:W2:Y:S01]  /*1200*/  SHFL.BFLY PT, R9, R10, 0x2, 0x1f ;  /* 0x0c401f000a097f89 */ /* 0x000ea200000e0000 */
[----:B---3--:R-:W-:-:S05]  /*1210*/  FADD.FTZ R14, R13, R12 ;  /* 0x0000000c0d0e7221 */ /* 0x008fca0000010000 */
[----:B------:R-:W3:Y:S01]  /*1220*/  SHFL.BFLY PT, R17, R14, 0x2, 0x1f ;  /* 0x0c401f000e117f89 */ /* 0x000ee200000e0000 */
[----:B0-----:R-:W-:Y:S02]  /*1230*/  FADD.FTZ R6, R5, R6 ;  /* 0x0000000605067221 */ /* 0x001fe40000010000 */
        /* <DEDUP_REMOVED lines=9> */
[----:B--2---:R-:W-:Y:S02]  /*12d0*/  FADD.FTZ R12, R11, R12 ;  /* 0x0000000c0b0c7221 */ /* 0x004fe40000010000 */
[----:B------:R-:W-:Y:S02]  /*12e0*/  FMUL.FTZ R7, R7, c[0x0][0x2d4] ;  /* 0x0000b50007077a20 */ /* 0x000fe40000410000 */
[----:B------:R-:W-:Y:S02]  /*12f0*/  FMUL.FTZ R9, R9, c[0x0][0x2d4] ;  /* 0x0000b50009097a20 */ /* 0x000fe40000410000 */
[----:B------:R-:W-:Y:S01]  /*1300*/  FMUL.FTZ R5, R12, c[0x0][0x2d4] ;  /* 0x0000b5000c057a20 */ /* 0x000fe20000410000 */
[----:B------:R0:W-:Y:S01]  /*1310*/  @!P0 STG.E [R2.64], R7 ;  /* 0x0000000702008986 */ /* 0x0001e2000c101904 */
[----:B---3--:R-:W-:-:S03]  /*1320*/  FADD.FTZ R16, R17, R16 ;  /* 0x0000001011107221 */ /* 0x008fc60000010000 */
[----:B------:R0:W-:Y:S04]  /*1330*/  @!P0 STG.E [R2.64+0x80], R9 ;  /* 0x0000800902008986 */ /* 0x0001e8000c101904 */
[----:B------:R0:W-:Y:S01]  /*1340*/  @!P0 STG.E [R2.64+0x100], R5 ;  /* 0x0001000502008986 */ /* 0x0001e2000c101904 */
[----:B------:R-:W-:Y:S05]  /*1350*/  @P0 EXIT ;  /* 0x000000000000094d */ /* 0x000fea0003800000 */
[----:B0-----:R-:W-:-:S05]  /*1360*/  FMUL.FTZ R5, R16, c[0x0][0x2d4] ;  /* 0x0000b50010057a20 */ /* 0x001fca0000410000 */
[----:B------:R-:W-:Y:S01]  /*1370*/  STG.E [R2.64+0x180], R5 ;  /* 0x0001800502007986 */ /* 0x000fe2000c101904 */
[----:B------:R-:W-:Y:S05]  /*1380*/  EXIT ;  /* 0x000000000000794d */ /* 0x000fea0003800000 */
.L_x_2447:
        /* <DEDUP_REMOVED lines=15> */
.L_x_2497:


//--------------------- .text._ZN5flash25flash_bwd_dot_do_o_kernelILb1E23Flash_bwd_kernel_traitsILi64ELi128ELi128ELi8ELi4ELi4ELi4ELb0ELb0EN7cutlass6half_tE19Flash_kernel_traitsILi64ELi128ELi128ELi8ES3_EEEEvNS_16Flash_bwd_paramsE --------------------------
	.section	.text._ZN5flash25flash_bwd_dot_do_o_kernelILb1E23Flash_bwd_kernel_traitsILi64ELi128ELi128ELi8ELi4ELi4ELi4ELb0ELb0EN7cutlass6half_tE19Flash_kernel_traitsILi64ELi128ELi128ELi8ES3_EEEEvNS_16Flash_bwd_paramsE,"ax",@progbits
	.sectioninfo	@"SHI_REGISTERS=32"
	.align	128
        .global         _ZN5flash25flash_bwd_dot_do_o_kernelILb1E23Flash_bwd_kernel_traitsILi64ELi128ELi128ELi8ELi4ELi4ELi4ELb0ELb0EN7cutlass6half_tE19Flash_kernel_traitsILi64ELi128ELi128ELi8ES3_EEEEvNS_16Flash_bwd_paramsE
        .type           _ZN5flash25flash_bwd_dot_do_o_kernelILb1E23Flash_bwd_kernel_traitsILi64ELi128ELi128ELi8ELi4ELi4ELi4ELb0ELb0EN7cutlass6half_tE19Flash_kernel_traitsILi64ELi128ELi128ELi8ES3_EEEEvNS_16Flash_bwd_paramsE,@function
        .size           _ZN5flash25flash_bwd_dot_do_o_kernelILb1E23Flash_bwd_kernel_traitsILi64ELi128ELi128ELi8ELi4ELi4ELi4ELb0ELb0EN7cutlass6half_tE19Flash_kernel_traitsILi64ELi128ELi128ELi8ES3_EEEEvNS_16Flash_bwd_paramsE,(.L_x_2498 - _ZN5flash25flash_bwd_dot_do_o_kernelILb1E23Flash_bwd_kernel_traitsILi64ELi128ELi128ELi8ELi4ELi4ELi4ELb0ELb0EN7cutlass6half_tE19Flash_kernel_traitsILi64ELi128ELi128ELi8ES3_EEEEvNS_16Flash_bwd_paramsE)
        .other          _ZN5flash25flash_bwd_dot_do_o_kernelILb1E23Flash_bwd_kernel_traitsILi64ELi128ELi128ELi8ELi4ELi4ELi4ELb0ELb0EN7cutlass6half_tE19Flash_kernel_traitsILi64ELi128ELi128ELi8ES3_EEEEvNS_16Flash_bwd_paramsE,@"STO_CUDA_ENTRY STV_DEFAULT"
_ZN5flash25flash_bwd_dot_do_o_kernelILb1E23Flash_bwd_kernel_traitsILi64ELi128ELi128ELi8ELi4ELi4ELi4ELb0ELb0EN7cutlass6half_tE19Flash_kernel_traitsILi64ELi128ELi128ELi8ES3_EEEEvNS_16Flash_bwd_paramsE:
.text._ZN5flash25flash_bwd_dot_do_o_kernelILb1E23Flash_bwd_kernel_traitsILi64ELi128ELi128ELi8ELi4ELi4ELi4ELb0ELb0EN7cutlass6half_tE19Flash_kernel_traitsILi64ELi128ELi128ELi8ES3_EEEEvNS_16Flash_bwd_paramsE:
        /* <DEDUP_REMOVED lines=24> */
[----:B------:R-:W-:Y:S01]  /*0180*/  IMAD R4, R7, c[0x0][0x1c0], RZ ;  /* 0x0000700007047a24 */ /* 0x000fe200078e02ff */
[----:B------:R-:W-:-:S02]  /*0190*/  SHF.R.S32.HI R5, RZ, 0x1f, R12 ;  /* 0x0000001fff057819 */ /* 0x000fc4000001140c */
[----:B------:R-:W-:Y:S01]  /*01a0*/  MOV R19, RZ ;  /* 0x000000ff00137202 */ /* 0x000fe20000000f00 */
[----:B------:R-:W-:Y:S01]  /*01b0*/  @P1 IMAD.WIDE.U32 R14, R13, c[0x0][0x1e8], RZ ;  /* 0x00007a000d0e1a25 */ /* 0x000fe200078e00ff */
[--C-:B------:R-:W-:Y:S02]  /*01c0*/  @!P1 SHF.R.S32.HI R8, RZ, 0x1f, R2.reuse ;  /* 0x0000001fff089819 */ /* 0x100fe40000011402 */
[----:B------:R-:W-:Y:S01]  /*01d0*/  @!P1 SHF.R.S32.HI R3, RZ, 0x1f, R2 ;  /* 0x0000001fff039819 */ /* 0x000fe20000011402 */
[----:B------:R-:W-:Y:S02]  /*01e0*/  IMAD R25, R6, R5, R4 ;  /* 0x0000000506197224 */ /* 0x000fe400078e0204 */
[----:B------:R-:W-:Y:S01]  /*01f0*/  @!P1 IMAD R7, R8, c[0x0][0x1e0], RZ ;  /* 0x0000780008079a24 */ /* 0x000fe200078e02ff */
[----:B------:R-:W-:Y:S01]  /*0200*/  MOV R8, c[0x0][0x22c] ;  /* 0x00008b0000087a02 */ /* 0x000fe20000000f00 */
[----:B------:R-:W-:Y:S02]  /*0210*/  @!P1 IMAD R3, R3, c[0x0][0x368], RZ ;  /* 0x0000da0003039a24 */ /* 0x000fe400078e02ff */
[----:B------:R-:W-:-:S04]  /*0220*/  @!P1 IMAD.WIDE.U32 R4, R2, c[0x0][0x1e0], RZ ;  /* 0x0000780002049a25 */ /* 0x000fc800078e00ff */
[----:B------:R-:W-:Y:S01]  /*0230*/  @!P1 IMAD R7, R2, c[0x0][0x1e4], R7 ;  /* 0x0000790002079a24 */ /* 0x000fe200078e0207 */
[----:B------:R-:W-:Y:S01]  /*0240*/  @!P1 MOV R14, R4 ;  /* 0x00000004000e9202 */ /* 0x000fe20000000f00 */
[----:B------:R-:W-:-:S04]  /*0250*/  @P1 IMAD.WIDE.U32 R22, R13, c[0x0][0x370], RZ ;  /* 0x0000dc000d161a25 */ /* 0x000fc800078e00ff */
[----:B------:R-:W-:-:S04]  /*0260*/  @!P1 IMAD.WIDE.U32 R10, R2, c[0x0][0x368], RZ ;  /* 0x0000da00020a9a25 */ /* 0x000fc800078e00ff */
[----:B------:R-:W-:Y:S01]  /*0270*/  @!P1 IMAD R3, R2, c[0x0][0x36c], R3 ;  /* 0x0000db0002039a24 */ /* 0x000fe200078e0203 */
[----:B------:R-:W-:Y:S01]  /*0280*/  @!P1 MOV R22, R10 ;  /* 0x0000000a00169202 */ /* 0x000fe20000000f00 */
[----:B------:R-:W-:Y:S01]  /*0290*/  @P1 IMAD R15, R13, c[0x0][0x1ec], R15 ;  /* 0x00007b000d0f1a24 */ /* 0x000fe200078e020f */
[----:B------:R-:W-:Y:S01]  /*02a0*/  @!P1 IADD3 R15, R5, R7, RZ ;  /* 0x00000007050f9210 */ /* 0x000fe20007ffe0ff */
[----:B------:R-:W-:Y:S01]  /*02b0*/  @P1 IMAD R17, R13, c[0x0][0x374], R23 ;  /* 0x0000dd000d111a24 */ /* 0x000fe200078e0217 */
[----:B------:R-:W-:Y:S01]  /*02c0*/  @!P1 IADD3 R17, R11, R3, RZ ;  /* 0x000000030b119210 */ /* 0x000fe20007ffe0ff */
[----:B------:R-:W-:Y:S01]  /*02d0*/  IMAD.WIDE.U32 R6, R6, c[0x0][0x1c0], RZ ;  /* 0x0000700006067a25 */ /* 0x000fe200078e00ff */
[----:B------:R-:W0:Y:S01]  /*02e0*/  S2R R11, SR_CTAID.Z ;  /* 0x00000000000b7919 */ /* 0x000e220000002700 */
[----:B------:R-:W-:Y:S02]  /*02f0*/  @P1 MOV R23, R13 ;  /* 0x0000000d00171202 */ /* 0x000fe40000000f00 */
[----:B------:R-:W-:Y:S01]  /*0300*/  @!P1 MOV R23, 0xffffffff ;  /* 0xffffffff00179802 */ /* 0x000fe20000000f00 */
[----:B------:R-:W-:Y:S01]  /*0310*/  IMAD.WIDE R4, R12, c[0x0][0x22c], RZ ;  /* 0x00008b000c047a25 */ /* 0x000fe200078e02ff */
[----:B------:R-:W-:-:S02]  /*0320*/  IADD3 R3, R7, R25, RZ ;  /* 0x0000001907037210 */ /* 0x000fc40007ffe0ff */
[----:B------:R-:W-:Y:S02]  /*0330*/  IADD3 R25, P0, R21, R0, RZ ;  /* 0x0000000015197210 */ /* 0x000fe40007f1e0ff */
[----:B------:R-:W-:Y:S01]  /*0340*/  SHF.R.S32.HI R7, RZ, 0x1f, R8 ;  /* 0x0000001fff077819 */ /* 0x000fe20000011408 */
[----:B------:R-:W-:Y:S01]  /*0350*/  IMAD R0, R3, c[0x0][0x22c], RZ ;  /* 0x00008b0003007a24 */ /* 0x000fe200078e02ff */
[----:B------:R-:W-:Y:S01]  /*0360*/  IADD3.X R9, R16, R9, RZ, P0, !PT ;  /* 0x0000000910097210 */ /* 0x000fe200007fe4ff */
[----:B------:R-:W1:Y:S01]  /*0370*/  S2R R3, SR_TID.X ;  /* 0x0000000000037919 */ /* 0x000e620000002100 */
[----:B------:R-:W-:Y:S01]  /*0380*/  ISETP.NE.AND P0, PT, RZ, UR6, PT ;  /* 0x00000006ff007c0c */ /* 0x000fe2000bf05270 */
[----:B------:R-:W-:Y:S02]  /*0390*/  IMAD R27, R7, R6, R0 ;  /* 0x00000006071b7224 */ /* 0x000fe400078e0200 */
[----:B------:R-:W-:-:S04]  /*03a0*/  IMAD.WIDE.U32 R6, R6, c[0x0][0x22c], RZ ;  /* 0x00008b0006067a25 */ /* 0x000fc800078e00ff */
[----:B------:R-:W-:Y:S01]  /*03b0*/  IMAD R8, R5, R23, RZ ;  /* 0x0000001705087224 */ /* 0x000fe200078e02ff */
[----:B------:R-:W-:Y:S01]  /*03c0*/  IADD3 R0, R7, R27, RZ ;  /* 0x0000001b07007210 */ /* 0x000fe20007ffe0ff */
[----:B------:R-:W-:Y:S02]  /*03d0*/  IMAD R10, R9, R4, RZ ;  /* 0x00000004090a7224 */ /* 0x000fe400078e02ff */
[C---:B------:R-:W-:Y:S02]  /*03e0*/  IMAD R19, R4.reuse, R19, R8 ;  /* 0x0000001304137224 */ /* 0x040fe400078e0208 */
[----:B------:R-:W-:-:S04]  /*03f0*/  IMAD.WIDE.U32 R8, R4, R23, RZ ;  /* 0x0000001704087225 */ /* 0x000fc800078e00ff */
[----:B------:R-:W-:Y:S01]  /*0400*/  IMAD R27, R5, R25, R10 ;  /* 0x00000019051b7224 */ /* 0x000fe200078e020a */
[----:B------:R-:W-:Y:S01]  /*0410*/  SEL R7, R6, R8, !P1 ;  /* 0x0000000806077207 */ /* 0x000fe20004800000 */
[----:B0-----:R-:W-:Y:S01]  /*0420*/  IMAD R23, R11, c[0x0][0x22c], RZ ;  /* 0x00008b000b177a24 */ /* 0x001fe200078e02ff */
[----:B------:R-:W-:Y:S01]  /*0430*/  @P1 IADD3 R0, R9, R19, RZ ;  /* 0x0000001309001210 */ /* 0x000fe20007ffe0ff */
[----:B------:R-:W-:Y:S01]  /*0440*/  IMAD.WIDE.U32 R4, R25, R4, RZ ;  /* 0x0000000419047225 */ /* 0x000fe200078e00ff */
[----:B------:R-:W-:Y:S02]  /*0450*/  SHF.R.S32.HI R6, RZ, 0x1f, R11 ;  /* 0x0000001fff067819 */ /* 0x000fe4000001140b */
[----:B------:R-:W-:Y:S02]  /*0460*/  SHF.R.S32.HI R19, RZ, 0x1f, R23 ;  /* 0x0000001fff137819 */ /* 0x000fe40000011417 */
[----:B------:R-:W-:Y:S01]  /*0470*/  IADD3 R10, R5, R27, RZ ;  /* 0x0000001b050a7210 */ /* 0x000fe20007ffe0ff */
[----:B------:R-:W-:Y:S05]  /*0480*/  @!P0 BRA `(.L_x_2448) ;  /* 0x0000007000008947 */ /* 0x000fea0003800000 */
[----:B-1----:R-:W-:Y:S01]  /*0490*/  HFMA2.MMA R18, -RZ, RZ, 0, 7.62939453125e-06 ;  /* 0x00000080ff127435 */ /* 0x002fe200000001ff */
[----:B------:R-:W-:Y:S01]  /*04a0*/  @!P1 IMAD R13, R2, c[0x0][0x224], RZ ;  /* 0x00008900020d9a24 */ /* 0x000fe200078e02ff */
[----:B------:R-:W-:-:S04]  /*04b0*/  MOV R9, c[0x0][0x210] ;  /* 0x0000840000097a02 */ /* 0x000fc80000000f00 */
[----:B------:R-:W-:-:S04]  /*04c0*/  LEA R2, R2, R13, 0x7 ;  /* 0x0000000d02027211 */ /* 0x000fc800078e38ff */
[----:B------:R-:W-:-:S04]  /*04d0*/  IMAD R18, R18, R9, c[0x0][0x234] ;  /* 0x00008d0012127624 */ /* 0x000fc800078e0209 */
[----:B------:R-:W-:Y:S01]  /*04e0*/  IMAD R18, R18, R11, R2 ;  /* 0x0000000b12127224 */ /* 0x000fe200078e0202 */
[----:B------:R-:W-:Y:S05]  /*04f0*/  BRA `(.L_x_2449) ;  /* 0x0000002000007947 */ /* 0x000fea0003800000 */
.L_x_2448:
[----:B-1----:R-:W-:-:S04]  /*0500*/  IMAD R2, R2, c[0x0][0x1c0], R11 ;  /* 0x0000700002027a24 */ /* 0x002fc800078e020b */
[----:B------:R-:W-:Y:S02]  /*0510*/  IMAD R18, R2, c[0x0][0x224], RZ ;  /* 0x0000890002127a24 */ /* 0x000fe400078e02ff */
.L_x_2449:
[----:B------:R-:W-:Y:S01]  /*0520*/  SHF.R.S32.HI R13, RZ, 0x1f, R3 ;  /* 0x0000001fff0d7819 */ /* 0x000fe20000011403 */
[----:B------:R-:W-:-:S03]  /*0530*/  IMAD R24, R16, c[0x0][0x1e8], RZ ;  /* 0x00007a0010187a24 */ /* 0x000fc600078e02ff */
[----:B------:R-:W-:Y:S01]  /*0540*/  LEA.HI R5, R13, R3, RZ, 0x3 ;  /* 0x000000030d057211 */ /* 0x000fe200078f18ff */
[----:B------:R-:W-:-:S03]  /*0550*/  IMAD R24, R21, c[0x0][0x1ec], R24 ;  /* 0x00007b0015187a24 */ /* 0x000fc600078e0218 */
[----:B------:R-:W-:-:S04]  /*0560*/  LOP3.LUT R2, R5, 0x1ffffff8, RZ, 0xc0, !PT ;  /* 0x1ffffff805027812 */ /* 0x000fc800078ec0ff */
[----:B------:R-:W-:-:S04]  /*0570*/  IADD3 R2, -R2, R3, RZ ;  /* 0x0000000302027210 */ /* 0x000fc80007ffe1ff */
[----:B------:R-:W-:Y:S02]  /*0580*/  SHF.L.U32 R8, R2, 0x3, RZ ;  /* 0x0000000302087819 */ /* 0x000fe400000006ff */
[----:B------:R-:W-:Y:S02]  /*0590*/  IADD3 R2, P2, P3, R4, R7, R23 ;  /* 0x0000000704027210 */ /* 0x000fe40007b5e017 */
[--C-:B------:R-:W-:Y:S02]  /*05a0*/  SHF.R.S32.HI R9, RZ, 0x1f, R8.reuse ;  /* 0x0000001fff097819 */ /* 0x100fe40000011408 */
[C---:B------:R-:W-:Y:S01]  /*05b0*/  IADD3 R7, -R21.reuse, R20, RZ ;  /* 0x0000001415077210 */ /* 0x040fe20007ffe1ff */
[----:B------:R-:W-:Y:S01]  /*05c0*/  IMAD R20, R16, c[0x0][0x370], RZ ;  /* 0x0000dc0010147a24 */ /* 0x000fe200078e02ff */
[----:B------:R-:W-:Y:S01]  /*05d0*/  SHF.R.S32.HI R16, RZ, 0x3, R5 ;  /* 0x00000003ff107819 */ /* 0x000fe20000011405 */
[----:B------:R-:W-:Y:S01]  /*05e0*/  IMAD.WIDE.U32 R4, R21, c[0x0][0x370], R8 ;  /* 0x0000dc0015047a25 */ /* 0x000fe200078e0008 */
[----:B------:R-:W-:-:S02]  /*05f0*/  ISETP.GE.AND P0, PT, R8, c[0x0][0x220], PT ;  /* 0x0000880008007a0c */ /* 0x000fc40003f06270 */
[----:B------:R-:W-:Y:S01]  /*0600*/  IADD3.X R0, R10, R0, R19, P2, P3 ;  /* 0x000000000a007210 */ /* 0x000fe200017e6413 */
[C---:B------:R-:W-:Y:S01]  /*0610*/  IMAD R20, R21.reuse, c[0x0][0x374], R20 ;  /* 0x0000dd0015147a24 */ /* 0x040fe200078e0214 */
[----:B------:R-:W-:Y:S01]  /*0620*/  IADD3 R22, P4, R22, R4, RZ ;  /* 0x0000000416167210 */ /* 0x000fe20007f9e0ff */
[----:B------:R-:W-:Y:S01]  /*0630*/  IMAD.WIDE.U32 R8, R21, c[0x0][0x1e8], R8 ;  /* 0x00007a0015087a25 */ /* 0x000fe200078e0008 */
[----:B------:R-:W-:Y:S02]  /*0640*/  ISETP.LT.AND P1, PT, R16, R7, !P0 ;  /* 0x000000071000720c */ /* 0x000fe40004721270 */
[----:B------:R-:W-:Y:S01]  /*0650*/  IADD3.X R23, R17, R5, R20, P4, !PT ;  /* 0x0000000511177210 */ /* 0x000fe200027fe414 */
[----:B------:R-:W-:Y:S01]  /*0660*/  IMAD R4, R6, c[0x0][0x378], RZ ;  /* 0x0000de0006047a24 */ /* 0x000fe200078e02ff */
[----:B------:R-:W-:Y:S01]  /*0670*/  IADD3 R14, P5, R14, R8, RZ ;  /* 0x000000080e0e7210 */ /* 0x000fe20007fbe0ff */
[----:B------:R-:W-:Y:S01]  /*0680*/  IMAD R6, R6, c[0x0][0x1f0], RZ ;  /* 0x00007c0006067a24 */ /* 0x000fe200078e02ff */
[----:B------:R-:W-:Y:S01]  /*0690*/  SHF.R.S32.HI R17, RZ, 0x1f, R16 ;  /* 0x0000001fff117819 */ /* 0x000fe20000011410 */
[----:B------:R-:W-:Y:S01]  /*06a0*/  IMAD R5, R11, c[0x0][0x37c], R4 ;  /* 0x0000df000b057a24 */ /* 0x000fe200078e0204 */
[----:B------:R-:W-:Y:S01]  /*06b0*/  IADD3.X R15, R15, R9, R24, P5, !PT ;  /* 0x000000090f0f7210 */ /* 0x000fe20002ffe418 */
[----:B------:R-:W-:Y:S01]  /*06c0*/  IMAD.WIDE.U32 R22, R11, c[0x0][0x378], R22 ;  /* 0x0000de000b167a25 */ /* 0x000fe200078e0016 */
[----:B------:R-:W-:-:S02]  /*06d0*/  IADD3 R4, R16, 0x20, RZ ;  /* 0x0000002010047810 */ /* 0x000fc40007ffe0ff */
[----:B------:R-:W-:Y:S01]  /*06e0*/  IADD3 R8, R16, 0x60, RZ ;  /* 0x0000006010087810 */ /* 0x000fe20007ffe0ff */
[----:B------:R-:W-:Y:S01]  /*06f0*/  IMAD R19, R11, c[0x0][0x1f4], R6 ;  /* 0x00007d000b137a24 */ /* 0x000fe200078e0206 */
[----:B------:R-:W-:Y:S01]  /*0700*/  IADD3 R23, R23, R5, RZ ;  /* 0x0000000517177210 */ /* 0x000fe20007ffe0ff */
[----:B------:R-:W-:Y:S01]  /*0710*/  @P1 IMAD R9, R17, c[0x0][0x370], RZ ;  /* 0x0000dc0011091a24 */ /* 0x000fe200078e02ff */
[----:B------:R-:W-:Y:S01]  /*0720*/  ISETP.LT.AND P3, PT, R4, R7, !P0 ;  /* 0x000000070400720c */ /* 0x000fe20004761270 */
[----:B------:R-:W-:Y:S01]  /*0730*/  IMAD.WIDE.U32 R14, R11, c[0x0][0x1f0], R14 ;  /* 0x00007c000b0e7a25 */ /* 0x000fe200078e000e */
[----:B------:R-:W-:-:S03]  /*0740*/  IADD3 R6, R16, 0x40, RZ ;  /* 0x0000004010067810 */ /* 0x000fc60007ffe0ff */
[C---:B------:R-:W-:Y:S01]  /*0750*/  @P1 IMAD R9, R16.reuse, c[0x0][0x374], R9 ;  /* 0x0000dd0010091a24 */ /* 0x040fe200078e0209 */
[----:B------:R-:W-:Y:S01]  /*0760*/  IADD3 R15, R15, R19, RZ ;  /* 0x000000130f0f7210 */ /* 0x000fe20007ffe0ff */
[----:B------:R-:W-:Y:S01]  /*0770*/  @P1 IMAD.WIDE.U32 R4, R16, c[0x0][0x370], R22 ;  /* 0x0000dc0010041a25 */ /* 0x000fe200078e0016 */
[-C--:B------:R-:W-:Y:S02]  /*0780*/  ISETP.LT.AND P2, PT, R6, R7.reuse, !P0 ;  /* 0x000000070600720c */ /* 0x080fe40004741270 */
[----:B------:R-:W-:Y:S01]  /*0790*/  ISETP.LT.AND P0, PT, R8, R7, !P0 ;  /* 0x000000070800720c */ /* 0x000fe20004701270 */
[----:B------:R-:W-:Y:S01]  /*07a0*/  @P1 IMAD R11, R17, c[0x0][0x1e8], RZ ;  /* 0x00007a00110b1a24 */ /* 0x000fe200078e02ff */
[----:B------:R-:W-:Y:S01]  /*07b0*/  @P1 IADD3 R5, R5, R9, RZ ;  /* 0x0000000905051210 */ /* 0x000fe20007ffe0ff */
[----:B------:R-:W-:Y:S01]  /*07c0*/  @P1 IMAD.WIDE.U32 R8, R16, c[0x0][0x1e8], R14 ;  /* 0x00007a0010081a25 */ /* 0x000fe200078e000e */
[----:B------:R-:W-:-:S03]  /*07d0*/  @P1 LEA R10, P4, R4, c[0x0][0x330], 0x1 ;  /* 0x0000cc00040a1a11 */ /* 0x000fc600078808ff */
[----:B------:R-:W-:Y:S01]  /*07e0*/  @P1 IMAD R7, R16, c[0x0][0x1ec], R11 ;  /* 0x00007b0010071a24 */ /* 0x000fe200078e020b */
[----:B------:R-:W-:Y:S02]  /*07f0*/  @P1 LEA.HI.X R11, R4, c[0x0][0x334], R5, 0x1, P4 ;  /* 0x0000cd00040b1a11 */ /* 0x000fe400020f0c05 */
[----:B------:R-:W-:Y:S01]  /*0800*/  CS2R R4, SRZ ;  /* 0x0000000000047805 */ /* 0x000fe2000001ff00 */
[C---:B------:R-:W-:Y:S02]  /*0810*/  @P1 LEA R24, P4, R8.reuse, c[0x0][0x1d0], 0x1 ;  /* 0x0000740008181a11 */ /* 0x040fe400078808ff */
[----:B------:R-:W-:Y:S02]  /*0820*/  @P1 IADD3 R9, R9, R7, RZ ;  /* 0x0000000709091210 */ /* 0x000fe40007ffe0ff */
[----:B------:R-:W-:Y:S02]  /*0830*/  CS2R R6, SRZ ;  /* 0x0000000000067805 */ /* 0x000fe4000001ff00 */
[----:B------:R-:W-:-:S02]  /*0840*/  @P1 LEA.HI.X R25, R8, c[0x0][0x1d4], R9, 0x1, P4 ;  /* 0x0000750008191a11 */ /* 0x000fc400020f0c09 */
[----:B------:R-:W-:Y:S02]  /*0850*/  CS2R R8, SRZ ;  /* 0x0000000000087805 */ /* 0x000fe4000001ff00 */
[----:B------:R0:W2:Y:S02]  /*0860*/  @P1 LDG.E.128 R4, [R10.64] ;  /* 0x000000040a041981 */ /* 0x0000a4000c1e1d00 */
[----:B0-----:R-:W-:-:S06]  /*0870*/  CS2R R10, SRZ ;  /* 0x00000000000a7805 */ /* 0x001fcc000001ff00 */
[----:B------:R0:W3:Y:S01]  /*0880*/  @P1 LDG.E.128 R8, [R24.64] ;  /* 0x0000000418081981 */ /* 0x0000e2000c1e1d00 */
[----:B------:R-:W-:Y:S02]  /*0890*/  @P3 IADD3 R27, P1, R16, 0x20, RZ ;  /* 0x00000020101b3810 */ /* 0x000fe40007f3e0ff */
[----:B0-----:R-:W-:Y:S02]  /*08a0*/  @P3 MOV R24, R22 ;  /* 0x0000001600183202 */ /* 0x001fe40000000f00 */
[----:B------:R-:W-:-:S05]  /*08b0*/  @P3 MOV R25, R23 ;  /* 0x0000001700193202 */ /* 0x000fca0000000f00 */
[----:B------:R-:W-:Y:S01]  /*08c0*/  @P3 IMAD.WIDE.U32 R24, R27, c[0x0][0x370], R24 ;  /* 0x0000dc001b183a25 */ /* 0x000fe200078e0018 */
[--C-:B--2---:R-:W-:Y:S02]  /*08d0*/  HADD2.F32 R19, -RZ, R4.reuse.H1_H1 ;  /* 0x30000004ff137230 */ /* 0x104fe40000004100 */
[----:B------:R-:W-:Y:S02]  /*08e0*/  HADD2.F32 R4, -RZ, R4.H0_H0 ;  /* 0x20000004ff047230 */ /* 0x000fe40000004100 */
[----:B---3--:R-:W-:-:S05]  /*08f0*/  HADD2.F32 R20, -RZ, R8.H1_H1 ;  /* 0x30000008ff147230 */ /* 0x008fca0000004100 */
[----:B------:R-:W-:Y:S01]  /*0900*/  FMUL.FTZ R20, R19, R20 ;  /* 0x0000001413147220 */ /* 0x000fe20000410000 */
[----:B------:R-:W-:Y:S01]  /*0910*/  HADD2.F32 R19, -RZ, R8.H0_H0 ;  /* 0x20000008ff137230 */ /* 0x000fe20000004100 */
[----:B------:R-:W-:-:S04]  /*0920*/  @P3 IADD3.X R8, RZ, R17, RZ, P1, !PT ;  /* 0x00000011ff083210 */ /* 0x000fc80000ffe4ff */
[----:B------:R-:W-:Y:S01]  /*0930*/  FFMA.FTZ R20, R4, R19, R20 ;  /* 0x0000001304147223 */ /* 0x000fe20000010014 */
[----:B------:R-:W-:Y:S01]  /*0940*/  HADD2.F32 R4, -RZ, R5.H0_H0 ;  /* 0x20000005ff047230 */ /* 0x000fe20000004100 */
[----:B------:R-:W-:Y:S01]  /*0950*/  @P3 IMAD R8, R8, c[0x0][0x370], RZ ;  /* 0x0000dc0008083a24 */ /* 0x000fe200078e02ff */
[----:B------:R-:W-:Y:S02]  /*0960*/  HADD2.F32 R19, -RZ, R9.H0_H0 ;  /* 0x20000009ff137230 */ /* 0x000fe40000004100 */
[----:B------:R-:W-:-:S03]  /*0970*/  HADD2.F32 R5, -RZ, R5.H1_H1 ;  /* 0x30000005ff057230 */ /* 0x000fc60000004100 */
[----:B------:R-:W-:Y:S01]  /*0980*/  FFMA.FTZ R4, R4, R19, R20 ;  /* 0x0000001304047223 */ /* 0x000fe20000010014 */
[----:B------:R-:W-:Y:S01]  /*0990*/  HADD2.F32 R20, -RZ, R9.H1_H1 ;  /* 0x30000009ff147230 */ /* 0x000fe20000004100 */
[----:B------:R-:W-:Y:S01]  /*09a0*/  @P3 IMAD R19, R27, c[0x0][0x374], R8 ;  /* 0x0000dd001b133a24 */ /* 0x000fe200078e0208 */
[----:B------:R-:W-:-:S04]  /*09b0*/  @P3 LEA R8, P1, R24, c[0x0][0x330], 0x1 ;  /* 0x0000cc0018083a11 */ /* 0x000fc800078208ff */
[----:B------:R-:W-:-:S04]  /*09c0*/  @P3 IADD3 R19, R25, R19, RZ ;  /* 0x0000001319133210 */ /* 0x000fc80007ffe0ff */
[----:B------:R-:W-:Y:S01]  /*09d0*/  @P3 LEA.HI.X R9, R24, c[0x0][0x334], R19, 0x1, P1 ;  /* 0x0000cd0018093a11 */ /* 0x000fe200008f0c13 */
[----:B------:R-:W-:Y:S01]  /*09e0*/  FFMA.FTZ R19, R5, R20, R4 ;  /* 0x0000001405137223 */ /* 0x000fe20000010004 */
[----:B------:R-:W-:Y:S01]  /*09f0*/  @P3 IADD3 R4, P1, R16, 0x20, RZ ;  /* 0x0000002010043810 */ /* 0x000fe20007f3e0ff */
[----:B------:R-:W-:Y:S02]  /*0a00*/  HADD2.F32 R5, -RZ, R6.H0_H0 ;  /* 0x20000006ff057230 */ /* 0x000fe40000004100 */
[----:B------:R-:W-:Y:S01]  /*0a10*/  HADD2.F32 R20, -RZ, R10.H0_H0 ;  /* 0x2000000aff147230 */ /* 0x000fe20000004100 */
[----:B------:R-:W-:Y:S01]  /*0a20*/  @P3 IADD3.X R25, RZ, R17, RZ, P1, !PT ;  /* 0x00000011ff193210 */ /* 0x000fe20000ffe4ff */
[----:B------:R-:W-:-:S03]  /*0a30*/  HADD2.F32 R6, -RZ, R6.H1_H1 ;  /* 0x30000006ff067230 */ /* 0x000fc60000004100 */
[----:B------:R-:W-:Y:S01]  /*0a40*/  FFMA.FTZ R19, R5, R20, R19 ;  /* 0x0000001405137223 */ /* 0x000fe20000010013 */
[----:B------:R-:W-:Y:S01]  /*0a50*/  HADD2.F32 R5, -RZ, R10.H1_H1 ;  /* 0x3000000aff057230 */ /* 0x000fe20000004100 */
[----:B------:R-:W-:Y:S01]  /*0a60*/  @P3 IMAD R25, R25, c[0x0][0x1e8], RZ ;  /* 0x00007a0019193a24 */ /* 0x000fe200078e02ff */
[--C-:B------:R-:W-:Y:S02]  /*0a70*/  HADD2.F32 R20, -RZ, R11.reuse.H0_H0 ;  /* 0x2000000bff147230 */ /* 0x100fe40000004100 */
[----:B------:R-:W-:Y:S01]  /*0a80*/  HADD2.F32 R11, -RZ, R11.H1_H1 ;  /* 0x3000000bff0b7230 */ /* 0x000fe20000004100 */
[----:B------:R-:W-:Y:S01]  /*0a90*/  FFMA.FTZ R6, R6, R5, R19 ;  /* 0x0000000506067223 */ /* 0x000fe20000010013 */
[--C-:B------:R-:W-:Y:S01]  /*0aa0*/  HADD2.F32 R19, -RZ, R7.reuse.H0_H0 ;  /* 0x20000007ff137230 */ /* 0x100fe20000004100 */
[C---:B------:R-:W-:Y:S01]  /*0ab0*/  @P3 IMAD R10, R4.reuse, c[0x0][0x1ec], R25 ;  /* 0x00007b00040a3a24 */ /* 0x040fe200078e0219 */
[----:B------:R-:W-:Y:S01]  /*0ac0*/  HADD2.F32 R7, -RZ, R7.H1_H1 ;  /* 0x30000007ff077230 */ /* 0x000fe20000004100 */
[----:B------:R-:W-:-:S04]  /*0ad0*/  @P3 IMAD.WIDE.U32 R4, R4, c[0x0][0x1e8], R14 ;  /* 0x00007a0004043a25 */ /* 0x000fc800078e000e */
[----:B------:R-:W-:Y:S01]  /*0ae0*/  FFMA.FTZ R20, R19, R20, R6 ;  /* 0x0000001413147223 */ /* 0x000fe20000010006 */
[----:B------:R-:W-:Y:S02]  /*0af0*/  @P3 IADD3 R5, R5, R10, RZ ;  /* 0x0000000a05053210 */ /* 0x000fe40007ffe0ff */
[C---:B------:R-:W-:Y:S01]  /*0b00*/  @P3 LEA R24, P1, R4.reuse, c[0x0][0x1d0], 0x1 ;  /* 0x0000740004183a11 */ /* 0x040fe200078208ff */
[----:B------:R-:W-:Y:S02]  /*0b10*/  FFMA.FTZ R20, R7, R11, R20 ;  /* 0x0000000b07147223 */ /* 0x000fe40000010014 */
[----:B------:R-:W-:Y:S01]  /*0b20*/  CS2R R6, SRZ ;  /* 0x0000000000067805 */ /* 0x000fe2000001ff00 */
[----:B------:R-:W-:Y:S02]  /*0b30*/  @P3 LEA.HI.X R25, R4, c[0x0][0x1d4], R5, 0x1, P1 ;  /* 0x0000750004193a11 */ /* 0x000fe400008f0c05 */
[----:B------:R-:W-:Y:S01]  /*0b40*/  CS2R R4, SRZ ;  /* 0x0000000000047805 */ /* 0x000fe2000001ff00 */
[----:B------:R-:W-:-:S05]  /*0b50*/  CS2R R10, SRZ ;  /* 0x00000000000a7805 */ /* 0x000fca000001ff00 */
[----:B------:R0:W2:Y:S02]  /*0b60*/  @P3 LDG.E.128 R4, [R8.64] ;  /* 0x0000000408043981 */ /* 0x0000a4000c1e1d00 */
[----:B0-----:R-:W-:-:S06]  /*0b70*/  CS2R R8, SRZ ;  /* 0x0000000000087805 */ /* 0x001fcc000001ff00 */
[----:B------:R-:W3:Y:S01]  /*0b80*/  @P3 LDG.E.128 R8, [R24.64] ;  /* 0x0000000418083981 */ /* 0x000ee2000c1e1d00 */
[----:B------:R-:W-:Y:S02]  /*0b90*/  IADD3 R21, R21, R18, RZ ;  /* 0x0000001215157210 */ /* 0x000fe40007ffe0ff */
[----:B------:R-:W-:Y:S02]  /*0ba0*/  @P2 MOV R18, R14 ;  /* 0x0000000e00122202 */ /* 0x000fe40000000f00 */
[----:B------:R-:W-:Y:S01]  /*0bb0*/  @P0 IADD3 R29, P3, R16, 0x60, RZ ;  /* 0x00000060101d0810 */ /* 0x000fe20007f7e0ff */
[--C-:B--2---:R-:W-:Y:S02]  /*0bc0*/  HADD2.F32 R19, -RZ, R4.reuse.H1_H1 ;  /* 0x30000004ff137230 */ /* 0x104fe40000004100 */
[----:B------:R-:W-:Y:S02]  /*0bd0*/  HADD2.F32 R4, -RZ, R4.H0_H0 ;  /* 0x20000004ff047230 */ /* 0x000fe40000004100 */
[----:B---3--:R-:W-:-:S05]  /*0be0*/  HADD2.F32 R26, -RZ, R8.H1_H1 ;  /* 0x30000008ff1a7230 */ /* 0x008fca0000004100 */
[----:B------:R-:W-:Y:S01]  /*0bf0*/  FMUL.FTZ R19, R19, R26 ;  /* 0x0000001a13137220 */ /* 0x000fe20000410000 */
[----:B------:R-:W-:Y:S02]  /*0c00*/  HADD2.F32 R26, -RZ, R8.H0_H0 ;  /* 0x20000008ff1a7230 */ /* 0x000fe40000004100 */
[----:B------:R-:W-:-:S03]  /*0c10*/  HADD2.F32 R8, -RZ, R9.H0_H0 ;  /* 0x20000009ff087230 */ /* 0x000fc60000004100 */
[----:B------:R-:W-:Y:S01]  /*0c20*/  FFMA.FTZ R19, R4, R26, R19 ;  /* 0x0000001a04137223 */ /* 0x000fe20000010013 */
[----:B------:R-:W-:-:S05]  /*0c30*/  HADD2.F32 R4, -RZ, R5.H0_H0 ;  /* 0x20000005ff047230 */ /* 0x000fca0000004100 */
[----:B------:R-:W-:Y:S01]  /*0c40*/  FFMA.FTZ R19, R4, R8, R19 ;  /* 0x0000000804137223 */ /* 0x000fe20000010013 */
[----:B------:R-:W-:Y:S02]  /*0c50*/  HADD2.F32 R8, -RZ, R5.H1_H1 ;  /* 0x30000005ff087230 */ /* 0x000fe40000004100 */
[----:B------:R-:W-:Y:S01]  /*0c60*/  HADD2.F32 R4, -RZ, R9.H1_H1 ;  /* 0x30000009ff047230 */ /* 0x000fe20000004100 */
[----:B------:R-:W-:Y:S01]  /*0c70*/  @P2 IADD3 R9, P1, R16, 0x40, RZ ;  /* 0x0000004010092810 */ /* 0x000fe20007f3e0ff */
[--C-:B------:R-:W-:Y:S02]  /*0c80*/  HADD2.F32 R5, -RZ, R6.reuse.H0_H0 ;  /* 0x20000006ff057230 */ /* 0x100fe40000004100 */
[----:B------:R-:W-:Y:S01]  /*0c90*/  HADD2.F32 R6, -RZ, R6.H1_H1 ;  /* 0x30000006ff067230 */ /* 0x000fe20000004100 */
[----:B------:R-:W-:Y:S01]  /*0ca0*/  FFMA.FTZ R8, R8, R4, R19 ;  /* 0x0000000408087223 */ /* 0x000fe20000010013 */
[----:B------:R-:W-:Y:S01]  /*0cb0*/  @P2 IADD3.X R4, RZ, R17, RZ, P1, !PT ;  /* 0x00000011ff042210 */ /* 0x000fe20000ffe4ff */
[----:B------:R-:W-:-:S02]  /*0cc0*/  HADD2.F32 R19, -RZ, R10.H0_H0 ;  /* 0x2000000aff137230 */ /* 0x000fc40000004100 */
[----:B------:R-:W-:Y:S02]  /*0cd0*/  HADD2.F32 R10, -RZ, R10.H1_H1 ;  /* 0x3000000aff0a7230 */ /* 0x000fe40000004100 */
[----:B------:R-:W-:Y:S02]  /*0ce0*/  @P2 IMAD R4, R4, c[0x0][0x370], RZ ;  /* 0x0000dc0004042a24 */ /* 0x000fe400078e02ff */
[----:B------:R-:W-:Y:S01]  /*0cf0*/  FFMA.FTZ R8, R5, R19, R8 ;  /* 0x0000001305087223 */ /* 0x000fe20000010008 */
[----:B------:R-:W-:Y:S01]  /*0d00*/  @P2 MOV R5, R23 ;  /* 0x0000001700052202 */ /* 0x000fe20000000f00 */
[C---:B------:R-:W-:Y:S01]  /*0d10*/  @P2 IMAD R19, R9.reuse, c[0x0][0x374], R4 ;  /* 0x0000dd0009132a24 */ /* 0x040fe200078e0204 */
[----:B------:R-:W-:Y:S01]  /*0d20*/  @P2 MOV R4, R22 ;  /* 0x0000001600042202 */ /* 0x000fe20000000f00 */
[----:B------:R-:W-:Y:S01]  /*0d30*/  FFMA.FTZ R8, R6, R10, R8 ;  /* 0x0000000a06087223 */ /* 0x000fe20000010008 */
[--C-:B------:R-:W-:Y:S02]  /*0d40*/  HADD2.F32 R10, -RZ, R7.reuse.H0_H0 ;  /* 0x20000007ff0a7230 */ /* 0x100fe40000004100 */
[----:B------:R-:W-:Y:S01]  /*0d50*/  HADD2.F32 R7, -RZ, R7.H1_H1 ;  /* 0x30000007ff077230 */ /* 0x000fe20000004100 */
[----:B------:R-:W-:Y:S01]  /*0d60*/  @P2 IMAD.WIDE.U32 R4, R9, c[0x0][0x370], R4 ;  /* 0x0000dc0009042a25 */ /* 0x000fe200078e0004 */
[----:B------:R-:W-:-:S04]  /*0d70*/  HADD2.F32 R6, -RZ, R11.H1_H1 ;  /* 0x3000000bff067230 */ /* 0x000fc80000004100 */
[----:B------:R-:W-:Y:S02]  /*0d80*/  @P2 IADD3 R5, R5, R19, RZ ;  /* 0x0000001305052210 */ /* 0x000fe40007ffe0ff */
[C---:B------:R-:W-:Y:S02]  /*0d90*/  @P2 LEA R24, P1, R4.reuse, c[0x0][0x330], 0x1 ;  /* 0x0000cc0004182a11 */ /* 0x040fe400078208ff */
[----:B------:R-:W-:Y:S02]  /*0da0*/  @P2 MOV R19, R15 ;  /* 0x0000000f00132202 */ /* 0x000fe40000000f00 */
[----:B------:R-:W-:Y:S02]  /*0db0*/  @P2 LEA.HI.X R25, R4, c[0x0][0x334], R5, 0x1, P1 ;  /* 0x0000cd0004192a11 */ /* 0x000fe400008f0c05 */
[----:B------:R-:W-:-:S04]  /*0dc0*/  @P2 IADD3 R4, P1, R16, 0x40, RZ ;  /* 0x0000004010042810 */ /* 0x000fc80007f3e0ff */
[-C--:B------:R-:W-:Y:S02]  /*0dd0*/  @P2 IADD3.X R5, RZ, R17.reuse, RZ, P1, !PT ;  /* 0x00000011ff052210 */ /* 0x080fe40000ffe4ff */
[----:B------:R-:W-:Y:S02]  /*0de0*/  @P0 IADD3 R27, P1, R16, 0x60, RZ ;  /* 0x00000060101b0810 */ /* 0x000fe40007f3e0ff */
[----:B------:R-:W-:Y:S01]  /*0df0*/  @P0 IADD3.X R16, RZ, R17, RZ, P3, !PT ;  /* 0x00000011ff100210 */ /* 0x000fe20001ffe4ff */
[----:B------:R-:W-:-:S04]  /*0e00*/  @P2 IMAD R5, R5, c[0x0][0x1e8], RZ ;  /* 0x00007a0005052a24 */ /* 0x000fc800078e02ff */
[C---:B------:R-:W-:Y:S02]  /*0e10*/  @P2 IMAD R9, R4.reuse, c[0x0][0x1ec], R5 ;  /* 0x00007b0004092a24 */ /* 0x040fe400078e0205 */
[----:B------:R-:W-:Y:S01]  /*0e20*/  @P2 IMAD.WIDE.U32 R4, R4, c[0x0][0x1e8], R18 ;  /* 0x00007a0004042a25 */ /* 0x000fe200078e0012 */
[----:B------:R-:W-:-:S03]  /*0e30*/  @P0 IADD3.X R18, RZ, R17, RZ, P1, !PT ;  /* 0x00000011ff120210 */ /* 0x000fc60000ffe4ff */
[----:B------:R-:W-:Y:S01]  /*0e40*/  @P0 IMAD R16, R16, c[0x0][0x1e8], RZ ;  /* 0x00007a0010100a24 */ /* 0x000fe200078e02ff */
[----:B------:R-:W-:Y:S01]  /*0e50*/  @P2 IADD3 R9, R5, R9, RZ ;  /* 0x0000000905092210 */ /* 0x000fe20007ffe0ff */
[----:B------:R-:W-:-:S04]  /*0e60*/  @P0 IMAD R18, R18, c[0x0][0x370], RZ ;  /* 0x0000dc0012120a24 */ /* 0x000fc800078e02ff */
[C---:B------:R-:W-:Y:S02]  /*0e70*/  @P0 IMAD R17, R27.reuse, c[0x0][0x374], R18 ;  /* 0x0000dd001b110a24 */ /* 0x040fe400078e0212 */
[----:B------:R-:W-:Y:S01]  /*0e80*/  @P0 IMAD.WIDE.U32 R18, R27, c[0x0][0x370], R22 ;  /* 0x0000dc001b120a25 */ /* 0x000fe200078e0016 */
[----:B------:R-:W-:-:S03]  /*0e90*/  HADD2.F32 R22, -RZ, R11.H0_H0 ;  /* 0x2000000bff167230 */ /* 0x000fc60000004100 */
[----:B------:R-:W-:Y:S01]  /*0ea0*/  @P0 IMAD R23, R29, c[0x0][0x1ec], R16 ;  /* 0x00007b001d170a24 */ /* 0x000fe200078e0210 */
[----:B------:R-:W-:Y:S01]  /*0eb0*/  @P0 IADD3 R17, R19, R17, RZ ;  /* 0x0000001113110210 */ /* 0x000fe20007ffe0ff */
[----:B------:R-:W-:Y:S01]  /*0ec0*/  @P0 IMAD.WIDE.U32 R26, R29, c[0x0][0x1e8], R14 ;  /* 0x00007a001d1a0a25 */ /* 0x000fe200078e000e */
[----:B------:R-:W-:Y:S02]  /*0ed0*/  @P2 LEA R14, P3, R4, c[0x0][0x1d0], 0x1 ;  /* 0x00007400040e2a11 */ /* 0x000fe400078608ff */
[----:B------:R-:W-:Y:S01]  /*0ee0*/  @P0 LEA R16, P1, R18, c[0x0][0x330], 0x1 ;  /* 0x0000cc0012100a11 */ /* 0x000fe200078208ff */
[----:B------:R-:W-:Y:S01]  /*0ef0*/  FFMA.FTZ R8, R10, R22, R8 ;  /* 0x000000160a087223 */ /* 0x000fe20000010008 */
[----:B------:R-:W-:Y:S01]  /*0f00*/  @P0 IADD3 R23, R27, R23, RZ ;  /* 0x000000171b170210 */ /* 0x000fe20007ffe0ff */
[----:B------:R-:W-:Y:S01]  /*0f10*/  CS2R R10, SRZ ;  /* 0x00000000000a7805 */ /* 0x000fe2000001ff00 */
[----:B------:R-:W-:Y:S02]  /*0f20*/  @P0 LEA R22, P4, R26, c[0x0][0x1d0], 0x1 ;  /* 0x000074001a160a11 */ /* 0x000fe400078808ff */
[----:B------:R-:W-:-:S02]  /*0f30*/  @P2 LEA.HI.X R15, R4, c[0x0][0x1d4], R9, 0x1, P3 ;  /* 0x00007500040f2a11 */ /* 0x000fc400018f0c09 */
[----:B------:R-:W-:Y:S01]  /*0f40*/  @P0 LEA.HI.X R23, R26, c[0x0][0x1d4], R23, 0x1, P4 ;  /* 0x000075001a170a11 */ /* 0x000fe200020f0c17 */
[----:B------:R-:W-:Y:S01]  /*0f50*/  FFMA.FTZ R26, R7, R6, R8 ;  /* 0x00000006071a7223 */ /* 0x000fe20000010008 */
[----:B------:R-:W-:Y:S01]  /*0f60*/  CS2R R4, SRZ ;  /* 0x0000000000047805 */ /* 0x000fe2000001ff00 */
[----:B------:R-:W-:Y:S01]  /*0f70*/  CS2R R6, SRZ ;  /* 0x0000000000067805 */ /* 0x000fe2000001ff00 */
[----:B------:R-:W-:Y:S01]  /*0f80*/  CS2R R8, SRZ ;  /* 0x0000000000087805 */ /* 0x000fe2000001ff00 */
[----:B------:R-:W-:Y:S02]  /*0f90*/  @P0 LEA.HI.X R17, R18, c[0x0][0x334], R17, 0x1, P1 ;  /* 0x0000cd0012110a11 */ /* 0x000fe400008f0c11 */
[----:B------:R-:W-:Y:S02]  /*0fa0*/  LEA.HI R18, R13, R3, RZ, 0x4 ;  /* 0x000000030d127211 */ /* 0x000fe400078f20ff */
[----:B------:R0:W2:Y:S02]  /*0fb0*/  @P2 LDG.E.128 R4, [R24.64] ;  /* 0x0000000418042981 */ /* 0x0000a4000c1e1d00 */
[----:B------:R-:W-:-:S02]  /*0fc0*/  LOP3.LUT R28, R18, 0x3ffffff0, RZ, 0xc0, !PT ;  /* 0x3ffffff0121c7812 */ /* 0x000fc400078ec0ff */
[----:B------:R1:W3:Y:S01]  /*0fd0*/  @P2 LDG.E.128 R8, [R14.64] ;  /* 0x000000040e082981 */ /* 0x0002e2000c1e1d00 */
[----:B------:R-:W-:Y:S01]  /*0fe0*/  IMAD R27, R12, c[0x0][0x22c], RZ ;  /* 0x00008b000c1b7a24 */ /* 0x000fe200078e02ff */
[----:B------:R-:W-:Y:S01]  /*0ff0*/  IADD3 R28, -R28, R3, RZ ;  /* 0x000000031c1c7210 */ /* 0x000fe20007ffe1ff */
[----:B------:R-:W-:Y:S01]  /*1000*/  CS2R R12, SRZ ;  /* 0x00000000000c7805 */ /* 0x000fe2000001ff00 */
[----:B------:R-:W-:Y:S02]  /*1010*/  SHF.R.S32.HI R18, RZ, 0x4, R18 ;  /* 0x00000004ff127819 */ /* 0x000fe40000011412 */
[----:B------:R-:W-:Y:S01]  /*1020*/  SHF.L.U32 R28, R28, 0x2, RZ ;  /* 0x000000021c1c7819 */ /* 0x000fe200000006ff */
[----:B-1----:R-:W-:-:S04]  /*1030*/  CS2R R14, SRZ ;  /* 0x00000000000e7805 */ /* 0x002fc8000001ff00 */
[----:B0-----:R-:W-:Y:S02]  /*1040*/  IMAD R25, R18, R27, R28 ;  /* 0x0000001b12197224 */ /* 0x001fe400078e021c */
[----:B------:R-:W-:Y:S01]  /*1050*/  CS2R R18, SRZ ;  /* 0x0000000000127805 */ /* 0x000fe2000001ff00 */
[----:B------:R0:W4:Y:S02]  /*1060*/  @P0 LDG.E.128 R12, [R16.64] ;  /* 0x00000004100c0981 */ /* 0x000124000c1e1d00 */
[----:B0-----:R-:W-:-:S06]  /*1070*/  CS2R R16, SRZ ;  /* 0x0000000000107805 */ /* 0x001fcc000001ff00 */
[----:B------:R0:W5:Y:S01]  /*1080*/  @P0 LDG.E.128 R16, [R22.64] ;  /* 0x0000000416100981 */ /* 0x000162000c1e1d00 */
[----:B------:R-:W-:Y:S02]  /*1090*/  LOP3.LUT P0, RZ, R3, 0x7, RZ, 0xc0, !PT ;  /* 0x0000000703ff7812 */ /* 0x000fe4000780c0ff */
[----:B------:R-:W-:Y:S01]  /*10a0*/  IADD3 R24, P1, R25, R2, RZ ;  /* 0x0000000219187210 */ /* 0x000fe20007f3e0ff */
[----:B------:R-:W1:Y:S01]  /*10b0*/  SHFL.BFLY PT, R29, R20, 0x4, 0x1f ;  /* 0x0c801f00141d7f89 */ /* 0x000e6200000e0000 */
[----:B------:R-:W-:Y:S02]  /*10c0*/  LEA.HI R3, P2, R3, R21, RZ, 0x1d ;  /* 0x0000001503037211 */ /* 0x000fe4000785e8ff */
[----:B------:R-:W-:Y:S02]  /*10d0*/  LEA.HI.X.SX32 R25, R25, R0, 0x1, P1 ;  /* 0x0000000019197211 */ /* 0x000fe400008f0eff */
[----:B------:R-:W-:Y:S02]  /*10e0*/  LEA.HI.X.SX32 R0, R21, RZ, 0x1, P2 ;  /* 0x000000ff15007211 */ /* 0x000fe400010f0eff */
[----:B------:R-:W-:-:S04]  /*10f0*/  LEA R2, P1, R3, c[0x0][0x3c8], 0x2 ;  /* 0x0000f20003027a11 */ /* 0x000fc800078210ff */
[----:B------:R-:W-:Y:S01]  /*1100*/  LEA.HI.X R3, R3, c[0x0][0x3cc], R0, 0x2, P1 ;  /* 0x0000f30003037a11 */ /* 0x000fe200008f1400 */
[----:B-1----:R-:W-:Y:S01]  /*1110*/  FADD.FTZ R20, R20, R29 ;  /* 0x0000001d14147221 */ /* 0x002fe20000010000 */
[----:B--2---:R-:W-:Y:S02]  /*1120*/  HADD2.F32 R0, -RZ, R4.H1_H1 ;  /* 0x30000004ff007230 */ /* 0x004fe40000004100 */
[----:B0-----:R-:W-:Y:S02]  /*1130*/  HADD2.F32 R23, -RZ, R5.H0_H0 ;  /* 0x20000005ff177230 */ /* 0x001fe40000004100 */
[--C-:B---3--:R-:W-:Y:S02]  /*1140*/  HADD2.F32 R21, -RZ, R8.reuse.H1_H1 ;  /* 0x30000008ff157230 */ /* 0x108fe40000004100 */
[----:B------:R-:W-:-:S03]  /*1150*/  HADD2.F32 R8, -RZ, R8.H0_H0 ;  /* 0x20000008ff087230 */ /* 0x000fc60000004100 */
[----:B------:R-:W-:Y:S01]  /*1160*/  FMUL.FTZ R0, R0, R21 ;  /* 0x0000001500007220 */ /* 0x000fe20000410000 */
[----:B------:R-:W-:Y:S02]  /*1170*/  HADD2.F32 R21, -RZ, R4.H0_H0 ;  /* 0x20000004ff157230 */ /* 0x000fe40000004100 */
[--C-:B------:R-:W-:Y:S02]  /*1180*/  HADD2.F32 R4, -RZ, R9.reuse.H0_H0 ;  /* 0x20000009ff047230 */ /* 0x100fe40000004100 */
[----:B------:R-:W-:Y:S01]  /*1190*/  HADD2.F32 R9, -RZ, R9.H1_H1 ;  /* 0x30000009ff097230 */ /* 0x000fe20000004100 */
[----:B------:R-:W-:Y:S02]  /*11a0*/  FFMA.FTZ R0, R21, R8, R0 ;  /* 0x0000000815007223 */ /* 0x000fe40000010000 */
[----:B------:R-:W0:Y:S02]  /*11b0*/  SHFL.BFLY PT, R21, R26, 0x4, 0x1f ;  /* 0x0c801f001a157f89 */ /* 0x000e2400000e0000 */
[----:B------:R-:W-:Y:S01]  /*11c0*/  FFMA.FTZ R4, R23, R4, R0 ;  /* 0x0000000417047223 */ /* 0x000fe20000010000 */
[----:B----4-:R-:W-:-:S02]  /*11d0*/  HADD2.F32 R0, -RZ, R12.H1_H1 ;  /* 0x3000000cff007230 */ /* 0x010fc40000004100 */
[----:B-----5:R-:W-:Y:S02]  /*11e0*/  HADD2.F32 R23, -RZ, R16.H1_H1 ;  /* 0x30000010ff177230 */ /* 0x020fe40000004100 */
[--C-:B------:R-:W-:Y:S02]  /*11f0*/  HADD2.F32 R8, -RZ, R17.reuse.H0_H0 ;  /* 0x20000011ff087230 */ /* 0x100fe40000004100 */
[----:B------:R-:W-:Y:S01]  /*1200*/  HADD2.F32 R17, -RZ, R17.H1_H1 ;  /* 0x30000011ff117230 */ /* 0x000fe20000004100 */
[----:B------:R-:W-:Y:S01]  /*1210*/  FMUL.FTZ R0, R0, R23 ;  /* 0x0000001700007220 */ /* 0x000fe20000410000 */
[----:B------:R-:W-:Y:S02]  /*1220*/  HADD2.F32 R23, -RZ, R12.H0_H0 ;  /* 0x2000000cff177230 */ /* 0x000fe40000004100 */
[----:B------:R-:W-:Y:S02]  /*1230*/  HADD2.F32 R12, -RZ, R16.H0_H0 ;  /* 0x20000010ff0c7230 */ /* 0x000fe40000004100 */
[----:B------:R-:W-:-:S03]  /*1240*/  HADD2.F32 R16, -RZ, R10.H0_H0 ;  /* 0x2000000aff107230 */ /* 0x000fc60000004100 */
[----:B------:R-:W-:Y:S01]  /*1250*/  FFMA.FTZ R12, R23, R12, R0 ;  /* 0x0000000c170c7223 */ /* 0x000fe20000010000 */
[----:B------:R-:W-:Y:S01]  /*1260*/  HADD2.F32 R23, -RZ, R13.H0_H0 ;  /* 0x2000000dff177230 */ /* 0x000fe20000004100 */
[----:B0-----:R-:W-:Y:S01]  /*1270*/  FADD.FTZ R0, R26, R21 ;  /* 0x000000151a007221 */ /* 0x001fe20000010000 */
[----:B------:R-:W-:Y:S02]  /*1280*/  HADD2.F32 R21, -RZ, R5.H1_H1 ;  /* 0x30000005ff157230 */ /* 0x000fe40000004100 */
[----:B------:R-:W-:Y:S01]  /*1290*/  HADD2.F32 R13, -RZ, R13.H1_H1 ;  /* 0x3000000dff0d7230 */ /* 0x000fe20000004100 */
[----:B------:R-:W-:Y:S01]  /*12a0*/  FFMA.FTZ R12, R23, R8, R12 ;  /* 0x00000008170c7223 */ /* 0x000fe2000001000c */
[----:B------:R-:W-:Y:S01]  /*12b0*/  HADD2.F32 R8, -RZ, R6.H0_H0 ;  /* 0x20000006ff087230 */ /* 0x000fe20000004100 */
[----:B------:R-:W-:Y:S01]  /*12c0*/  FFMA.FTZ R9, R21, R9, R4 ;  /* 0x0000000915097223 */ /* 0x000fe20000010004 */
[----:B------:R-:W-:Y:S01]  /*12d0*/  HADD2.F32 R21, -RZ, R18.H0_H0 ;  /* 0x20000012ff157230 */ /* 0x000fe20000004100 */
[----:B------:R-:W-:Y:S01]  /*12e0*/  FFMA.FTZ R12, R13, R17, R12 ;  /* 0x000000110d0c7223 */ /* 0x000fe2000001000c */
[----:B------:R-:W-:-:S02]  /*12f0*/  HADD2.F32 R13, -RZ, R14.H0_H0 ;  /* 0x2000000eff0d7230 */ /* 0x000fc40000004100 */
[----:B------:R-:W-:Y:S02]  /*1300*/  HADD2.F32 R17, -RZ, R10.H1_H1 ;  /* 0x3000000aff117230 */ /* 0x000fe40000004100 */
[----:B------:R-:W-:Y:S01]  /*1310*/  HADD2.F32 R6, -RZ, R6.H1_H1 ;  /* 0x30000006ff067230 */ /* 0x000fe20000004100 */
[----:B------:R-:W-:Y:S01]  /*1320*/  FFMA.FTZ R12, R13, R21, R12 ;  /* 0x000000150d0c7223 */ /* 0x000fe2000001000c */
[--C-:B------:R-:W-:Y:S02]  /*1330*/  HADD2.F32 R10, -RZ, R11.reuse.H0_H0 ;  /* 0x2000000bff0a7230 */ /* 0x100fe40000004100 */
[----:B------:R-:W-:Y:S01]  /*1340*/  HADD2.F32 R4, -RZ, R11.H1_H1 ;  /* 0x3000000bff047230 */ /* 0x000fe20000004100 */
[----:B------:R-:W-:Y:S01]  /*1350*/  FFMA.FTZ R11, R8, R16, R9 ;  /* 0x00000010080b7223 */ /* 0x000fe20000010009 */
[----:B------:R-:W-:Y:S01]  /*1360*/  HADD2.F32 R13, -RZ, R14.H1_H1 ;  /* 0x3000000eff0d7230 */ /* 0x000fe20000004100 */
[----:B------:R-:W0:Y:S01]  /*1370*/  SHFL.BFLY PT, R9, R20, 0x2, 0x1f ;  /* 0x0c401f0014097f89 */ /* 0x000e2200000e0000 */
[----:B------:R-:W-:Y:S01]  /*1380*/  HADD2.F32 R18, -RZ, R18.H1_H1 ;  /* 0x30000012ff127230 */ /* 0x000fe20000004100 */
[----:B------:R-:W-:Y:S01]  /*1390*/  FFMA.FTZ R6, R6, R17, R11 ;  /* 0x0000001106067223 */ /* 0x000fe2000001000b */
[----:B------:R-:W-:-:S02]  /*13a0*/  HADD2.F32 R5, -RZ, R7.H0_H0 ;  /* 0x20000007ff057230 */ /* 0x000fc40000004100 */
[----:B------:R-:W-:Y:S01]  /*13b0*/  HADD2.F32 R11, -RZ, R15.H0_H0 ;  /* 0x2000000fff0b7230 */ /* 0x000fe20000004100 */
[----:B------:R-:W-:Y:S01]  /*13c0*/  FFMA.FTZ R12, R13, R18, R12 ;  /* 0x000000120d0c7223 */ /* 0x000fe2000001000c */
[----:B------:R-:W-:Y:S01]  /*13d0*/  HADD2.F32 R8, -RZ, R19.H0_H0 ;  /* 0x20000013ff087230 */ /* 0x000fe20000004100 */
[----:B------:R-:W-:Y:S01]  /*13e0*/  FFMA.FTZ R5, R5, R10, R6 ;  /* 0x0000000a05057223 */ /* 0x000fe20000010006 */
[----:B------:R-:W-:Y:S02]  /*13f0*/  HADD2.F32 R7, -RZ, R7.H1_H1 ;  /* 0x30000007ff077230 */ /* 0x000fe40000004100 */
[----:B------:R-:W-:Y:S01]  /*1400*/  HADD2.F32 R15, -RZ, R15.H1_H1 ;  /* 0x3000000fff0f7230 */ /* 0x000fe20000004100 */
[----:B------:R-:W-:Y:S01]  /*1410*/  FFMA.FTZ R12, R11, R8, R12 ;  /* 0x000000080b0c7223 */ /* 0x000fe2000001000c */
[----:B------:R-:W-:Y:S01]  /*1420*/  HADD2.F32 R19, -RZ, R19.H1_H1 ;  /* 0x30000013ff137230 */ /* 0x000fe20000004100 */
[----:B------:R-:W-:Y:S02]  /*1430*/  FFMA.FTZ R7, R7, R4, R5 ;  /* 0x0000000407077223 */ /* 0x000fe40000010005 */
[----:B------:R-:W1:Y:S02]  /*1440*/  SHFL.BFLY PT, R5, R0, 0x2, 0x1f ;  /* 0x0c401f0000057f89 */ /* 0x000e6400000e0000 */
[----:B------:R-:W-:-:S02]  /*1450*/  FFMA.FTZ R12, R15, R19, R12 ;  /* 0x000000130f0c7223 */ /* 0x000fc4000001000c */
[----:B------:R-:W2:Y:S04]  /*1460*/  SHFL.BFLY PT, R4, R7, 0x4, 0x1f ;  /* 0x0c801f0007047f89 */ /* 0x000ea800000e0000 */
[----:B------:R-:W3:Y:S01]  /*1470*/  SHFL.BFLY PT, R11, R12, 0x4, 0x1f ;  /* 0x0c801f000c0b7f89 */ /* 0x000ee200000e0000 */
[----:B0-----:R-:W-:-:S05]  /*1480*/  FADD.FTZ R9, R20, R9 ;  /* 0x0000000914097221 */ /* 0x001fca0000010000 */
[----:B------:R-:W0:Y:S01]  /*1490*/  SHFL.BFLY PT, R8, R9, 0x1, 0x1f ;  /* 0x0c201f0009087f89 */ /* 0x000e2200000e0000 */
[----:B-1----:R-:W-:Y:S02]  /*14a0*/  FADD.FTZ R16, R0, R5 ;  /* 0x0000000500107221 */ /* 0x002fe40000010000 */
[----:B--2---:R-:W-:Y:S01]  /*14b0*/  FADD.FTZ R10, R7, R4 ;  /* 0x00000004070a7221 */ /* 0x004fe20000010000 */
[----:B------:R-:W-:Y:S02]  /*14c0*/  LEA R4, P1, R24, c[0x0][0x350], 0x2 ;  /* 0x0000d40018047a11 */ /* 0x000fe400078210ff */
[----:B------:R-:W1:Y:S01]  /*14d0*/  SHFL.BFLY PT, R17, R16, 0x1, 0x1f ;  /* 0x0c201f0010117f89 */ /* 0x000e6200000e0000 */
[----:B------:R-:W-:Y:S01]  /*14e0*/  SHF.L.U32 R7, R27, 0x2, RZ ;  /* 0x000000021b077819 */ /* 0x000fe200000006ff */
[----:B---3--:R-:W-:Y:S01]  /*14f0*/  FADD.FTZ R13, R12, R11 ;  /* 0x0000000b0c0d7221 */ /* 0x008fe20000010000 */
[----:B------:R-:W-:Y:S01]  /*1500*/  LEA.HI.X R5, R24, c[0x0][0x354], R25, 0x2, P1 ;  /* 0x0000d50018057a11 */ /* 0x000fe200008f1419 */
[----:B------:R-:W2:Y:S04]  /*1510*/  SHFL.BFLY PT, R11, R10, 0x2, 0x1f ;  /* 0x0c401f000a0b7f89 */ /* 0x000ea800000e0000 */
[----:B------:R-:W3:Y:S01]  /*1520*/  SHFL.BFLY PT, R6, R13, 0x2, 0x1f ;  /* 0x0c401f000d067f89 */ /* 0x000ee200000e0000 */
[----:B0-----:R-:W-:-:S04]  /*1530*/  FADD.FTZ R0, R9, R8 ;  /* 0x0000000809007221 */ /* 0x001fc80000010000 */
[----:B------:R-:W-:-:S05]  /*1540*/  FMUL.FTZ R25, R0, c[0x0][0x2d4] ;  /* 0x0000b50000197a20 */ /* 0x000fca0000410000 */
[----:B------:R-:W-:Y:S01]  /*1550*/  @!P0 STG.E [R2.64], R25 ;  /* 0x0000001902008986 */ /* 0x000fe2000c101904 */
[----:B-1----:R-:W-:Y:S02]  /*1560*/  FADD.FTZ R17, R16, R17 ;  /* 0x0000001110117221 */ /* 0x002fe40000010000 */
[----:B--2---:R-:W-:Y:S02]  /*1570*/  FADD.FTZ R20, R10, R11 ;  /* 0x0000000b0a147221 */ /* 0x004fe40000010000 */
[----:B------:R-:W-:Y:S02]  /*1580*/  FMUL.FTZ R29, R17, c[0x0][0x2d4] ;  /* 0x0000b500111d7a20 */ /* 0x000fe40000410000 */
[----:B---3--:R-:W-:Y:S01]  /*1590*/  FADD.FTZ R22, R13, R6 ;  /* 0x000000060d167221 */ /* 0x008fe20000010000 */
[----:B------:R-:W0:Y:S01]  /*15a0*/  SHFL.BFLY PT, R19, R20, 0x1, 0x1f ;  /* 0x0c201f0014137f89 */ /* 0x000e2200000e0000 */
[----:B------:R-:W-:-:S03]  /*15b0*/  IMAD.WIDE R6, R7, 0x10, R4 ;  /* 0x0000001007067825 */ /* 0x000fc600078e0204 */
[----:B------:R-:W1:Y:S03]  /*15c0*/  SHFL.BFLY PT, R23, R22, 0x1, 0x1f ;  /* 0x0c201f0016177f89 */ /* 0x000e6600000e0000 */
[C---:B------:R-:W-:Y:S01]  /*15d0*/  IMAD.WIDE R8, R27.reuse, 0x40, R6 ;  /* 0x000000401b087825 */ /* 0x040fe200078e0206 */
[----:B------:R-:W-:Y:S05]  /*15e0*/  @!P0 STG.E [R2.64+0x80], R29 ;  /* 0x0000801d02008986 */ /* 0x000fea000c101904 */
[----:B------:R-:W-:-:S06]  /*15f0*/  IMAD.WIDE R10, R27, 0x40, R8 ;  /* 0x000000401b0a7825 */ /* 0x000fcc00078e0208 */
[----:B------:R-:W-:-:S04]  /*1600*/  IMAD.WIDE R12, R27, 0x40, R10 ;  /* 0x000000401b0c7825 */ /* 0x000fc800078e020a */
[----:B0-----:R-:W-:Y:S02]  /*1610*/  FADD.FTZ R21, R20, R19 ;  /* 0x0000001314157221 */ /* 0x001fe40000010000 */
[----:B------:R-:W-:-:S04]  /*1620*/  IMAD.WIDE R14, R27, 0x40, R12 ;  /* 0x000000401b0e7825 */ /* 0x000fc800078e020c */
[----:B-1----:R-:W-:Y:S02]  /*1630*/  FADD.FTZ R23, R22, R23 ;  /* 0x0000001716177221 */ /* 0x002fe40000010000 */
[----:B------:R-:W-:Y:S02]  /*1640*/  FMUL.FTZ R21, R21, c[0x0][0x2d4] ;  /* 0x0000b50015157a20 */ /* 0x000fe40000410000 */
[----:B------:R-:W-:Y:S02]  /*1650*/  FMUL.FTZ R23, R23, c[0x0][0x2d4] ;  /* 0x0000b50017177a20 */ /* 0x000fe40000410000 */
[C---:B------:R-:W-:Y:S01]  /*1660*/  IMAD.WIDE R18, R27.reuse, 0x40, R14 ;  /* 0x000000401b127825 */ /* 0x040fe200078e020e */
[----:B------:R-:W-:Y:S04]  /*1670*/  @!P0 STG.E [R2.64+0x100], R21 ;  /* 0x0001001502008986 */ /* 0x000fe8000c101904 */
[----:B------:R-:W-:Y:S01]  /*1680*/  @!P0 STG.E [R2.64+0x180], R23 ;  /* 0x0001801702008986 */ /* 0x000fe2000c101904 */
[----:B------:R-:W-:-:S03]  /*1690*/  IMAD.WIDE R16, R27, 0x40, R18 ;  /* 0x000000401b107825 */ /* 0x000fc600078e0212 */
[----:B------:R-:W-:Y:S04]  /*16a0*/  STG.E.128 [R4.64], RZ ;  /* 0x000000ff04007986 */ /* 0x000fe8000c101d04 */
[----:B------:R-:W-:Y:S04]  /*16b0*/  STG.E.128 [R6.64], RZ ;  /* 0x000000ff06007986 */ /* 0x000fe8000c101d04 */
[----:B------:R-:W-:Y:S04]  /*16c0*/  STG.E.128 [R8.64], RZ ;  /* 0x000000ff08007986 */ /* 0x000fe8000c101d04 */
[----:B------:R-:W-:Y:S04]  /*16d0*/  STG.E.128 [R10.64], RZ ;  /* 0x000000ff0a007986 */ /* 0x000fe8000c101d04 */
[----:B------:R-:W-:Y:S04]  /*16e0*/  STG.E.128 [R12.64], RZ ;  /* 0x000000ff0c007986 */ /* 0x000fe8000c101d04 */
[----:B------:R-:W-:Y:S04]  /*16f0*/  STG.E.128 [R14.64], RZ ;  /* 0x000000ff0e007986 */ /* 0x000fe8000c101d04 */
[----:B------:R-:W-:Y:S04]  /*1700*/  STG.E.128 [R18.64], RZ ;  /* 0x000000ff12007986 */ /* 0x000fe8000c101d04 */
[----:B------:R-:W-:Y:S01]  /*1710*/  STG.E.128 [R16.64], RZ ;  /* 0x000000ff10007986 */ /* 0x000fe2000c101d04 */
[----:B------:R-:W-:Y:S05]  /*1720*/  EXIT ;  /* 0x000000000000794d */ /* 0x000fea0003800000 */
.L_x_2450:
        /* <DEDUP_REMOVED lines=13> */
.L_x_2498:


//--------------------- .nv.shared._ZN5flash44flash_bwd_dq_dk_dv_loop_seqk_parallel_kernelI23Flash_bwd_kernel_traitsILi64ELi64ELi128ELi8ELi2ELi4ELi4ELb1ELb0EN7cutlass6half_tE19Flash_kernel_traitsILi64ELi64ELi128ELi8ES3_EELb0ELb0ELb0ELb0ELb0ELb1ELb0EEEvNS_16Flash_bwd_paramsE --------------------------
	.section	.nv.shared._ZN5flash44flash_bwd_dq_dk_dv_loop_seqk_parallel_kernelI23Flash_bwd_kernel_traitsILi64ELi64ELi128ELi8ELi2ELi4ELi4ELb1ELb0EN7cutlass6half_tE19Flash_kernel_traitsILi64ELi64ELi128ELi8ES3_EELb0ELb0ELb0ELb0ELb0ELb1ELb0EEEvNS_16Flash_bwd_paramsE,"aw",@nobits
	.sectionflags	@""
	.align	16


//--------------------- .nv.global                --------------------------
	.section	.nv.global,"aw",@nobits
.nv.global:
	.type		_ZN65_INTERNAL_66a1502c_29_flash_bwd_hdim64_fp16_sm80_cu_d53ad458_30554cute1_E,@object
	.size		_ZN65_INTERNAL_66a1502c_29_flash_bwd_hdim64_fp16_sm80_cu_d53ad458_30554cute1_E,(_ZN65_INTERNAL_66a1502c_29_flash_bwd_hdim64_fp16_sm80_cu_d53ad458_30554cuda3std3__45__cpo6cbeginE - _ZN65_INTERNAL_66a1502c_29_flash_bwd_hdim64_fp16_sm80_cu_d53ad458_30554cute1_E)
_ZN65_INTERNAL_66a1502c_29_flash_bwd_hdim64_fp16_sm80_cu_d53ad458_30554cute1_E:
	.zero		1
	.type		_ZN65_INTERNAL_66a1502c_29_flash_bwd_hdim64_fp16_sm80_cu_d53ad458_30554cuda3std3__45__cpo6cbeginE,@object
	.size		_ZN65_INTERNAL_66a1502c_29_flash_bwd_hdim64_fp16_sm80_cu_d53ad458_30554cuda3std3__45__cpo6cbeginE,(_ZN65_INTERNAL_66a1502c_29_flash_bwd_hdim64_fp16_sm80_cu_d53ad458_30554cuda3std3__48in_placeE - _ZN65_INTERNAL_66a1502c_29_flash_bwd_hdim64_fp16_sm80_cu_d53ad458_30554cuda3std3__45__cpo6cbeginE)
_ZN65_INTERNAL_66a1502c_29_flash_bwd_hdim64_fp16_sm80_cu_d53ad458_30554cuda3std3__45__cpo6cbeginE:
	.zero		1
	.type		_ZN65_INTERNAL_66a1502c_29_flash_bwd_hdim64_fp16_sm80_cu_d53ad458_30554cuda3std3__48in_placeE,@object
	.size		_ZN65_INTERNAL_66a1502c_29_flash_bwd_hdim64_fp16_sm80_cu_d53ad458_30554cuda3std3__48in_placeE,(_ZN65_INTERNAL_66a1502c_29_flash_bwd_hdim64_fp16_sm80_cu_d53ad458_30554cuda3std6ranges3__45__cpo9iter_moveE - _ZN65_INTERNAL_66a1502c_29_flash_bwd_hdim64_fp16_sm80_cu_d53ad458_30554cuda3std3__48in_placeE)
_ZN65_INTERNAL_66a1502c_29_flash_bwd_hdim64_fp16_sm80_cu_d53ad458_30554cuda3std3__48in_placeE:
	.zero		1
	.type		_ZN65_INTERNAL_66a1502c_29_flash_bwd_hdim64_fp16_sm80_cu_d53ad458_30554cuda3std6ranges3__45__cpo9iter_moveE,@object
	.size		_ZN65_INTERNAL_66a1502c_29_flash_bwd_hdim64_fp16_sm80_cu_d53ad458_30554cuda3std6ranges3__45__cpo9iter_moveE,(_ZN65_INTERNAL_66a1502c_29_flash_bwd_hdim64_fp16_sm80_cu_d53ad458_30554cuda3std3__45__cpo5beginE - _ZN65_INTERNAL_66a1502c_29_flash_bwd_hdim64_fp16_sm80_cu_d53ad458_30554cuda3std6ranges3__45__cpo9iter_moveE)
_ZN65_INTERNAL_66a1502c_29_flash_bwd_hdim64_fp16_sm80_cu_d53ad458_30554cuda3std6ranges3__45__cpo9iter_moveE:
	.zero		1
	.type		_ZN65_INTERNAL_66a1502c_29_flash_bwd_hdim64_fp16_sm80_cu_d53ad458_30554cuda3std3__45__cpo5beginE,@object
	.size		_ZN65_INTERNAL_66a1502c_29_flash_bwd_hdim64_fp16_sm80_cu_d53ad458_30554cuda3std3__45__cpo5beginE,(_ZN65_INTERNAL_66a1502c_29_flash_bwd_hdim64_fp16_sm80_cu_d53ad458_30554cuda3std3__467_GLOBAL__N__66a1502c_29_flash_bwd_hdim64_fp16_sm80_cu_d53ad458_30556ignoreE - _ZN65_INTERNAL_66a1502c_29_flash_bwd_hdim64_fp16_sm80_cu_d53ad458_30554cuda3std3__45__cpo5beginE)
_ZN65_INTERNAL_66a1502c_29_flash_bwd_hdim64_fp16_sm80_cu_d53ad458_30554cuda3std3__45__cpo5beginE:
	.zero		1
	.type		_ZN65_INTERNAL_66a1502c_29_flash_bwd_hdim64_fp16_sm80_cu_d53ad458_30554cuda3std3__467_GLOBAL__N__66a1502c_29_flash_bwd_hdim64_fp16_sm80_cu_d53ad458_30556ignoreE,@object
	.size		_ZN65_INTERNAL_66a1502c_29_flash_bwd_hdim64_fp16_sm80_cu_d53ad458_30554cuda3std3__467_GLOBAL__N__66a1502c_29_flash_bwd_hdim64_fp16_sm80_cu_d53ad458_30556ignoreE,(_ZN65_INTERNAL_66a1502c_29_flash_bwd_hdim64_fp16_sm80_cu_d53ad458_30554cute7productE - _ZN65_INTERNAL_66a1502c_29_flash_bwd_hdim64_fp16_sm80_cu_d53ad458_30554cuda3std3__467_GLOBAL__N__66a1502c_29_flash_bwd_hdim64_fp16_sm80_cu_d53ad458_30556ignoreE)
_ZN65_INTERNAL_66a1502c_29_flash_bwd_hdim64_fp16_sm80_cu_d53ad458_30554cuda3std3__467_GLOBAL__N__66a1502c_29_flash_bwd_hdim64_fp16_sm80_cu_d53ad458_30556ignoreE:
	.zero		1
	.type		_ZN65_INTERNAL_66a1502c_29_flash_bwd_hdim64_fp16_sm80_cu_d53ad458_30554cute7productE,@object
	.size		_ZN65_INTERNAL_66a1502c_29_flash_bwd_hdim64_fp16_sm80_cu_d53ad458_30554cute7productE,(_ZN65_INTERNAL_66a1502c_29_flash_bwd_hdim64_fp16_sm80_cu_d53ad458_30554cuda3std3__45__cpo3endE - _ZN65_INTERNAL_66a1502c_29_flash_bwd_hdim64_fp16_sm80_cu_d53ad458_30554cute7productE)
_ZN65_INTERNAL_66a1502c_29_flash_bwd_hdim64_fp16_sm80_cu_d53ad458_30554cute7productE:
	.zero		1
	.type		_ZN65_INTERNAL_66a1502c_29_flash_bwd_hdim64_fp16_sm80_cu_d53ad458_30554cuda3std3__45__cpo3endE,@object
	.size		_ZN65_INTERNAL_66a1502c_29_flash_bwd_hdim64_fp16_sm80_cu_d53ad458_30554cuda3std3__45__cpo3endE,(_ZN65_INTERNAL_66a1502c_29_flash_bwd_hdim64_fp16_sm80_cu_d53ad458_30554cuda3std3__419piecewise_constructE - _ZN65_INTERNAL_66a1502c_29_flash_bwd_hdim64_fp16_sm80_cu_d53ad458_30554cuda3std3__45__cpo3endE)
_ZN65_INTERNAL_66a1502c_29_flash_bwd_hdim64_fp16_sm80_cu_d53ad458_30554cuda3std3__45__cpo3endE:
	.zero		1
	.type		_ZN65_INTERNAL_66a1502c_29_flash_bwd_hdim64_fp16_sm80_cu_d53ad458_30554cuda3std3__419piecewise_constructE,@object
	.size		_ZN65_INTERNAL_66a1502c_29_flash_bwd_hdim64_fp16_sm80_cu_d53ad458_30554cuda3std3__419piecewise_constructE,(_ZN65_INTERNAL_66a1502c_29_flash_bwd_hdim64_fp16_sm80_cu_d53ad458_30554cuda3std3__45__cpo4cendE - _ZN65_INTERNAL_66a1502c_29_flash_bwd_hdim64_fp16_sm80_cu_d53ad458_30554cuda3std3__419piecewise_constructE)
_ZN65_INTERNAL_66a1502c_29_flash_bwd_hdim64_fp16_sm80_cu_d53ad458_30554cuda3std3__419piecewise_constructE:
	.zero		1
	.type		_ZN65_INTERNAL_66a1502c_29_flash_bwd_hdim64_fp16_sm80_cu_d53ad458_30554cuda3std3__45__cpo4cendE,@object
	.size		_ZN65_INTERNAL_66a1502c_29_flash_bwd_hdim64_fp16_sm80_cu_d53ad458_30554cuda3std3__45__cpo4cendE,(_ZN65_INTERNAL_66a1502c_29_flash_bwd_hdim64_fp16_sm80_cu_d53ad458_30554cuda3std6ranges3__45__cpo4swapE - _ZN65_INTERNAL_66a1502c_29_flash_bwd_hdim64_fp16_sm80_cu_d53ad458_30554cuda3std3__45__cpo4cendE)
_ZN65_INTERNAL_66a1502c_29_flash_bwd_hdim64_fp16_sm80_cu_d53ad458_30554cuda3std3__45__cpo4cendE:
	.zero		1
	.type		_ZN65_INTERNAL_66a1502c_29_flash_bwd_hdim64_fp16_sm80_cu_d53ad458_30554cuda3std6ranges3__45__cpo4swapE,@object
	.size		_ZN65_INTERNAL_66a1502c_29_flash_bwd_hdim64_fp16_sm80_cu_d53ad458_30554cuda3std6ranges3__45__cpo4swapE,(.L_7 - _ZN65_INTERNAL_66a1502c_29_flash_bwd_hdim64_fp16_sm80_cu_d53ad458_30554cuda3std6ranges3__45__cpo4swapE)
_ZN65_INTERNAL_66a1502c_29_flash_bwd_hdim64_fp16_sm80_cu_d53ad458_30554cuda3std6ranges3__45__cpo4swapE:
	.zero		1
.L_7:


//--------------------- .nv.shared._ZN5flash44flash_bwd_dq_dk_dv_loop_seqk_parallel_kernelI23Flash_bwd_kernel_traitsILi64ELi64ELi128ELi8ELi2ELi4ELi4ELb1ELb0EN7cutlass6half_tE19Flash_kernel_traitsILi64ELi64ELi128ELi8ES3_EELb0ELb0ELb0ELb0ELb0ELb0ELb0EEEvNS_16Flash_bwd_paramsE --------------------------
	.section	.nv.shared._ZN5flash44flash_bwd_dq_dk_dv_loop_seqk_parallel_kernelI23Flash_bwd_kernel_traitsILi64ELi64ELi128ELi8ELi2ELi4ELi4ELb1ELb0EN7cutlass6half_tE19Flash_kernel_traitsILi64ELi64ELi128ELi8ES3_EELb0ELb0ELb0ELb0ELb0ELb0ELb0EEEvNS_16Flash_bwd_paramsE,"aw",@nobits
	.sectionflags	@""
	.align	16


//--------------------- .nv.shared._ZN5flash44flash_bwd_dq_dk_dv_loop_seqk_parallel_kernelI23Flash_bwd_kernel_traitsILi64ELi64ELi128ELi8ELi2ELi4ELi4ELb1ELb0EN7cutlass6half_tE19Flash_kernel_traitsILi64ELi64ELi128ELi8ES3_EELb0ELb0ELb1ELb0ELb0ELb0ELb0EEEvNS_16Flash_bwd_paramsE --------------------------
	.section	.nv.shared._ZN5flash44flash_bwd_dq_dk_dv_loop_seqk_parallel_kernelI23Flash_bwd_kernel_traitsILi64ELi64ELi128ELi8ELi2ELi4ELi4ELb1ELb0EN7cutlass6half_tE19Flash_kernel_traitsILi64ELi64ELi128ELi8ES3_EELb0ELb0ELb1ELb0ELb0ELb0ELb0EEEvNS_16Flash_bwd_paramsE,"aw",@nobits
	.sectionflags	@""
	.align	16


//--------------------- .nv.shared._ZN5flash44flash_bwd_dq_dk_dv_loop_seqk_parallel_kernelI23Flash_bwd_kernel_traitsILi64ELi64ELi128ELi8ELi2ELi4ELi4ELb1ELb0EN7cutlass6half_tE19Flash_kernel_traitsILi64ELi64ELi128ELi8ES3_EELb0ELb0ELb0ELb0ELb1ELb1ELb0EEEvNS_16Flash_bwd_paramsE --------------------------
	.section	.nv.shared._ZN5flash44flash_bwd_dq_dk_dv_loop_seqk_parallel_kernelI23Flash_bwd_kernel_traitsILi64ELi64ELi128ELi8ELi2ELi4ELi4ELb1ELb0EN7cutlass6half_tE19Flash_kernel_traitsILi64ELi64ELi128ELi8ES3_EELb0ELb0ELb0ELb0ELb1ELb1ELb0EEEvNS_16Flash_bwd_paramsE,"aw",@nobits
	.sectionflags	@""
	.align	16


//--------------------- .nv.shared._ZN5flash44flash_bwd_dq_dk_dv_loop_seqk_parallel_kernelI23Flash_bwd_kernel_traitsILi64ELi64ELi128ELi8ELi2ELi4ELi4ELb1ELb0EN7cutlass6half_tE19Flash_kernel_traitsILi64ELi64ELi128ELi8ES3_EELb0ELb0ELb0ELb1ELb0ELb0ELb0EEEvNS_16Flash_bwd_paramsE --------------------------
	.section	.nv.shared._ZN5flash44flash_bwd_dq_dk_dv_loop_seqk_parallel_kernelI23Flash_bwd_kernel_traitsILi64ELi64ELi128ELi8ELi2ELi4ELi4ELb1ELb0EN7cutlass6half_tE19Flash_kernel_traitsILi64ELi64ELi128ELi8ES3_EELb0ELb0ELb0ELb1ELb0ELb0ELb0EEEvNS_16Flash_bwd_paramsE,"aw",@nobits
	.sectionflags	@""
	.align	16


//--------------------- .nv.shared._ZN5flash44flash_bwd_dq_dk_dv_loop_seqk_parallel_kernelI23Flash_bwd_kernel_traitsILi64ELi64ELi128ELi8ELi2ELi4ELi4ELb1ELb0EN7cutlass6half_tE19Flash_kernel_traitsILi64ELi64ELi128ELi8ES3_EELb0ELb0ELb1ELb0ELb0ELb1ELb0EEEvNS_16Flash_bwd_paramsE --------------------------
	.section	.nv.shared._ZN5flash44flash_bwd_dq_dk_dv_loop_seqk_parallel_kernelI23Flash_bwd_kernel_traitsILi64ELi64ELi128ELi8ELi2ELi4ELi4ELb1ELb0EN7cutlass6half_tE19Flash_kernel_traitsILi64ELi64ELi128ELi8ES3_EELb0ELb0ELb1ELb0ELb0ELb1ELb0EEEvNS_16Flash_bwd_paramsE,"aw",@nobits
	.sectionflags	@""
	.align	16


//--------------------- .nv.shared._ZN5flash44flash_bwd_dq_dk_dv_loop_seqk_parallel_kernelI23Flash_bwd_kernel_traitsILi64ELi64ELi128ELi8ELi2ELi4ELi4ELb1ELb0EN7cutlass6half_tE19Flash_kernel_traitsILi64ELi64ELi128ELi8ES3_EELb0ELb0ELb1ELb1ELb0ELb0ELb0EEEvNS_16Flash_bwd_paramsE --------------------------
	.section	.nv.shared._ZN5flash44flash_bwd_dq_dk_dv_loop_seqk_parallel_kernelI23Flash_bwd_kernel_traitsILi64ELi64ELi128ELi8ELi2ELi4ELi4ELb1ELb0EN7cutlass6half_tE19Flash_kernel_traitsILi64ELi64ELi128ELi8ES3_EELb0ELb0ELb1ELb1ELb0ELb0ELb0EEEvNS_16Flash_bwd_paramsE,"aw",@nobits
	.sectionflags	@""
	.align	16


//--------------------- .nv.shared._ZN5flash44flash_bwd_dq_dk_dv_loop_seqk_parallel_kernelI23Flash_bwd_kernel_traitsILi64ELi128ELi128ELi8ELi4ELi4ELi4ELb0ELb0EN7cutlass6half_tE19Flash_kernel_traitsILi64ELi128ELi128ELi8ES3_EELb0ELb0ELb0ELb0ELb0ELb1ELb0EEEvNS_16Flash_bwd_paramsE --------------------------
	.section	.nv.shared._ZN5flash44flash_bwd_dq_dk_dv_loop_seqk_parallel_kernelI23Flash_bwd_kernel_traitsILi64ELi128ELi128ELi8ELi4ELi4ELi4ELb0ELb0EN7cutlass6half_tE19Flash_kernel_traitsILi64ELi128ELi128ELi8ES3_EELb0ELb0ELb0ELb0ELb0ELb1ELb0EEEvNS_16Flash_bwd_paramsE,"aw",@nobits
	.sectionflags	@""
	.align	16


//--------------------- .nv.shared._ZN5flash44flash_bwd_dq_dk_dv_loop_seqk_parallel_kernelI23Flash_bwd_kernel_traitsILi64ELi128ELi128ELi8ELi4ELi4ELi4ELb0ELb0EN7cutlass6half_tE19Flash_kernel_traitsILi64ELi128ELi128ELi8ES3_EELb0ELb0ELb0ELb0ELb0ELb0ELb0EEEvNS_16Flash_bwd_paramsE --------------------------
	.section	.nv.shared._ZN5flash44flash_bwd_dq_dk_dv_loop_seqk_parallel_kernelI23Flash_bwd_kernel_traitsILi64ELi128ELi128ELi8ELi4ELi4ELi4ELb0ELb0EN7cutlass6half_tE19Flash_kernel_traitsILi64ELi128ELi128ELi8ES3_EELb0ELb0ELb0ELb0ELb0ELb0ELb0EEEvNS_16Flash_bwd_paramsE,"aw",@nobits
	.sectionflags	@""
	.align	16


//--------------------- .nv.shared._ZN5flash44flash_bwd_dq_dk_dv_loop_seqk_parallel_kernelI23Flash_bwd_kernel_traitsILi64ELi128ELi128ELi8ELi4ELi4ELi4ELb0ELb0EN7cutlass6half_tE19Flash_kernel_traitsILi64ELi128ELi128ELi8ES3_EELb0ELb0ELb1ELb0ELb0ELb0ELb0EEEvNS_16Flash_bwd_paramsE --------------------------
	.section	.nv.shared._ZN5flash44flash_bwd_dq_dk_dv_loop_seqk_parallel_kernelI23Flash_bwd_kernel_traitsILi64ELi128ELi128ELi8ELi4ELi4ELi4ELb0ELb0EN7cutlass6half_tE19Flash_kernel_traitsILi64ELi128ELi128ELi8ES3_EELb0ELb0ELb1ELb0ELb0ELb0ELb0EEEvNS_16Flash_bwd_paramsE,"aw",@nobits
	.sectionflags	@""
	.align	16


//--------------------- .nv.shared._ZN5flash44flash_bwd_dq_dk_dv_loop_seqk_parallel_kernelI23Flash_bwd_kernel_traitsILi64ELi128ELi128ELi8ELi4ELi4ELi4ELb0ELb0EN7cutlass6half_tE19Flash_kernel_traitsILi64ELi128ELi128ELi8ES3_EELb0ELb0ELb0ELb0ELb1ELb1ELb0EEEvNS_16Flash_bwd_paramsE --------------------------
	.section	.nv.shared._ZN5flash44flash_bwd_dq_dk_dv_loop_seqk_parallel_kernelI23Flash_bwd_kernel_traitsILi64ELi128ELi128ELi8ELi4ELi4ELi4ELb0ELb0EN7cutlass6half_tE19Flash_kernel_traitsILi64ELi128ELi128ELi8ES3_EELb0ELb0ELb0ELb0ELb1ELb1ELb0EEEvNS_16Flash_bwd_paramsE,"aw",@nobits
	.sectionflags	@""
	.align	16


//--------------------- .nv.shared._ZN5flash44flash_bwd_dq_dk_dv_loop_seqk_parallel_kernelI23Flash_bwd_kernel_traitsILi64ELi128ELi128ELi8ELi4ELi4ELi4ELb0ELb0EN7cutlass6half_tE19Flash_kernel_traitsILi64ELi128ELi128ELi8ES3_EELb0ELb0ELb0ELb1ELb0ELb0ELb0EEEvNS_16Flash_bwd_paramsE --------------------------
	.section	.nv.shared._ZN5flash44flash_bwd_dq_dk_dv_loop_seqk_parallel_kernelI23Flash_bwd_kernel_traitsILi64ELi128ELi128ELi8ELi4ELi4ELi4ELb0ELb0EN7cutlass6half_tE19Flash_kernel_traitsILi64ELi128ELi128ELi8ES3_EELb0ELb0ELb0ELb1ELb0ELb0ELb0EEEvNS_16Flash_bwd_paramsE,"aw",@nobits
	.sectionflags	@""
	.align	16


//--------------------- .nv.shared._ZN5flash44flash_bwd_dq_dk_dv_loop_seqk_parallel_kernelI23Flash_bwd_kernel_traitsILi64ELi128ELi128ELi8ELi4ELi4ELi4ELb0ELb0EN7cutlass6half_tE19Flash_kernel_traitsILi64ELi128ELi128ELi8ES3_EELb0ELb0ELb1ELb0ELb0ELb1ELb0EEEvNS_16Flash_bwd_paramsE --------------------------
	.section	.nv.shared._ZN5flash44flash_bwd_dq_dk_dv_loop_seqk_parallel_kernelI23Flash_bwd_kernel_traitsILi64ELi128ELi128ELi8ELi4ELi4ELi4ELb0ELb0EN7cutlass6half_tE19Flash_kernel_traitsILi64ELi128ELi128ELi8ES3_EELb0ELb0ELb1ELb0ELb0ELb1ELb0EEEvNS_16Flash_bwd_paramsE,"aw",@nobits
	.sectionflags	@""
	.align	16


//--------------------- .nv.shared._ZN5flash44flash_bwd_dq_dk_dv_loop_seqk_parallel_kernelI23Flash_bwd_kernel_traitsILi64ELi128ELi128ELi8ELi4ELi4ELi4ELb0ELb0EN7cutlass6half_tE19Flash_kernel_traitsILi64ELi128ELi128ELi8ES3_EELb0ELb0ELb1ELb1ELb0ELb0ELb0EEEvNS_16Flash_bwd_paramsE --------------------------
	.section	.nv.shared._ZN5flash44flash_bwd_dq_dk_dv_loop_seqk_parallel_kernelI23Flash_bwd_kernel_traitsILi64ELi128ELi128ELi8ELi4ELi4ELi4ELb0ELb0EN7cutlass6half_tE19Flash_kernel_traitsILi64ELi128ELi128ELi8ES3_EELb0ELb0ELb1ELb1ELb0ELb0ELb0EEEvNS_16Flash_bwd_paramsE,"aw",@nobits
	.sectionflags	@""
	.align	16


//--------------------- .nv.shared._ZN5flash27flash_bwd_convert_dq_kernelI23Flash_bwd_kernel_traitsILi64ELi64ELi128ELi8ELi2ELi4ELi4ELb1ELb0EN7cutlass6half_tE19Flash_kernel_traitsILi64ELi64ELi128ELi8ES3_EEEEvNS_16Flash_bwd_paramsEi --------------------------
	.section	.nv.shared._ZN5flash27flash_bwd_convert_dq_kernelI23Flash_bwd_kernel_traitsILi64ELi64ELi128ELi8ELi2ELi4ELi4ELb1ELb0EN7cutlass6half_tE19Flash_kernel_traitsILi64ELi64ELi128ELi8ES3_EEEEvNS_16Flash_bwd_paramsEi,"aw",@nobits
	.sectionflags	@""
	.align	16


//--------------------- .nv.shared._ZN5flash44flash_bwd_dq_dk_dv_loop_seqk_parallel_kernelI23Flash_bwd_kernel_traitsILi64ELi64ELi128ELi8ELi2ELi4ELi4ELb1ELb0EN7cutlass6half_tE19Flash_kernel_traitsILi64ELi64ELi128ELi8ES3_EELb1ELb0ELb0ELb0ELb0ELb1ELb0EEEvNS_16Flash_bwd_paramsE --------------------------
	.section	.nv.shared._ZN5flash44flash_bwd_dq_dk_dv_loop_seqk_parallel_kernelI23Flash_bwd_kernel_traitsILi64ELi64ELi128ELi8ELi2ELi4ELi4ELb1ELb0EN7cutlass6half_tE19Flash_kernel_traitsILi64ELi64ELi128ELi8ES3_EELb1ELb0ELb0ELb0ELb0ELb1ELb0EEEvNS_16Flash_bwd_paramsE,"aw",@nobits
	.sectionflags	@""
	.align	16


//--------------------- .nv.shared._ZN5flash44flash_bwd_dq_dk_dv_loop_seqk_parallel_kernelI23Flash_bwd_kernel_traitsILi64ELi64ELi128ELi8ELi2ELi4ELi4ELb1ELb0EN7cutlass6half_tE19Flash_kernel_traitsILi64ELi64ELi128ELi8ES3_EELb0ELb0ELb0ELb0ELb0ELb1ELb1EEEvNS_16Flash_bwd_paramsE --------------------------
	.section	.nv.shared._ZN5flash44flash_bwd_dq_dk_dv_loop_seqk_parallel_kernelI23Flash_bwd_kernel_traitsILi64ELi64ELi128ELi8ELi2ELi4ELi4ELb1ELb0EN7cutlass6half_tE19Flash_kernel_traitsILi64ELi64ELi128ELi8ES3_EELb0ELb0ELb0ELb0ELb0ELb1ELb1EEEvNS_16Flash_bwd_paramsE,"aw",@nobits
	.sectionflags	@""
	.align	16


//--------------------- .nv.shared._ZN5flash44flash_bwd_dq_dk_dv_loop_seqk_parallel_kernelI23Flash_bwd_kernel_traitsILi64ELi64ELi128ELi8ELi2ELi4ELi4ELb1ELb0EN7cutlass6half_tE19Flash_kernel_traitsILi64ELi64ELi128ELi8ES3_EELb1ELb0ELb0ELb0ELb0ELb0ELb0EEEvNS_16Flash_bwd_paramsE --------------------------
	.section	.nv.shared._ZN5flash44flash_bwd_dq_dk_dv_loop_seqk_parallel_kernelI23Flash_bwd_kernel_traitsILi64ELi64ELi128ELi8ELi2ELi4ELi4ELb1ELb0EN7cutlass6half_tE19Flash_kernel_traitsILi64ELi64ELi128ELi8ES3_EELb1ELb0ELb0ELb0ELb0ELb0ELb0EEEvNS_16Flash_bwd_paramsE,"aw",@nobits
	.sectionflags	@""
	.align	16


//--------------------- .nv.shared._ZN5flash44flash_bwd_dq_dk_dv_loop_seqk_parallel_kernelI23Flash_bwd_kernel_traitsILi64ELi64ELi128ELi8ELi2ELi4ELi4ELb1ELb0EN7cutlass6half_tE19Flash_kernel_traitsILi64ELi64ELi128ELi8ES3_EELb0ELb0ELb0ELb0ELb0ELb0ELb1EEEvNS_16Flash_bwd_paramsE --------------------------
	.section	.nv.shared._ZN5flash44flash_bwd_dq_dk_dv_loop_seqk_parallel_kernelI23Flash_bwd_kernel_traitsILi64ELi64ELi128ELi8ELi2ELi4ELi4ELb1ELb0EN7cutlass6half_tE19Flash_kernel_traitsILi64ELi64ELi128ELi8ES3_EELb0ELb0ELb0ELb0ELb0ELb0ELb1EEEvNS_16Flash_bwd_paramsE,"aw",@nobits
	.sectionflags	@""
	.align	16


//--------------------- .nv.shared._ZN5flash44flash_bwd_dq_dk_dv_loop_seqk_parallel_kernelI23Flash_bwd_kernel_traitsILi64ELi64ELi128ELi8ELi2ELi4ELi4ELb1ELb0EN7cutlass6half_tE19Flash_kernel_traitsILi64ELi64ELi128ELi8ES3_EELb1ELb0ELb1ELb0ELb0ELb0ELb0EEEvNS_16Flash_bwd_paramsE --------------------------
	.section	.nv.shared._ZN5flash44flash_bwd_dq_dk_dv_loop_seqk_parallel_kernelI23Flash_bwd_kernel_traitsILi64ELi64ELi128ELi8ELi2ELi4ELi4ELb1ELb0EN7cutlass6half_tE19Flash_kernel_traitsILi64ELi64ELi128ELi8ES3_EELb1ELb0ELb1ELb0ELb0ELb0ELb0EEEvNS_16Flash_bwd_paramsE,"aw",@nobits
	.sectionflags	@""
	.align	16


//--------------------- .nv.shared._ZN5flash44flash_bwd_dq_dk_dv_loop_seqk_parallel_kernelI23Flash_bwd_kernel_traitsILi64ELi64ELi128ELi8ELi2ELi4ELi4ELb1ELb0EN7cutlass6half_tE19Flash_kernel_traitsILi64ELi64ELi128ELi8ES3_EELb0ELb0ELb1ELb0ELb0ELb0ELb1EEEvNS_16Flash_bwd_paramsE --------------------------
	.section	.nv.shared._ZN5flash44flash_bwd_dq_dk_dv_loop_seqk_parallel_kernelI23Flash_bwd_kernel_traitsILi64ELi64ELi128ELi8ELi2ELi4ELi4ELb1ELb0EN7cutlass6half_tE19Flash_kernel_traitsILi64ELi64ELi128ELi8ES3_EELb0ELb0ELb1ELb0ELb0ELb0ELb1EEEvNS_16Flash_bwd_paramsE,"aw",@nobits
	.sectionflags	@""
	.align	16


//--------------------- .nv.shared._ZN5flash44flash_bwd_dq_dk_dv_loop_seqk_parallel_kernelI23Flash_bwd_kernel_traitsILi64ELi64ELi128ELi8ELi2ELi4ELi4ELb1ELb0EN7cutlass6half_tE19Flash_kernel_traitsILi64ELi64ELi128ELi8ES3_EELb1ELb0ELb0ELb0ELb1ELb1ELb0EEEvNS_16Flash_bwd_paramsE --------------------------
	.section	.nv.shared._ZN5flash44flash_bwd_dq_dk_dv_loop_seqk_parallel_kernelI23Flash_bwd_kernel_traitsILi64ELi64ELi128ELi8ELi2ELi4ELi4ELb1ELb0EN7cutlass6half_tE19Flash_kernel_traitsILi64ELi64ELi128ELi8ES3_EELb1ELb0ELb0ELb0ELb1ELb1ELb0EEEvNS_16Flash_bwd_paramsE,"aw",@nobits
	.sectionflags	@""
	.align	16


//--------------------- .nv.shared._ZN5flash44flash_bwd_dq_dk_dv_loop_seqk_parallel_kernelI23Flash_bwd_kernel_traitsILi64ELi64ELi128ELi8ELi2ELi4ELi4ELb1ELb0EN7cutlass6half_tE19Flash_kernel_traitsILi64ELi64ELi128ELi8ES3_EELb0ELb0ELb0ELb0ELb1ELb1ELb1EEEvNS_16Flash_bwd_paramsE --------------------------
	.section	.nv.shared._ZN5flash44flash_bwd_dq_dk_dv_loop_seqk_parallel_kernelI23Flash_bwd_kernel_traitsILi64ELi64ELi128ELi8ELi2ELi4ELi4ELb1ELb0EN7cutlass6half_tE19Flash_kernel_traitsILi64ELi64ELi128ELi8ES3_EELb0ELb0ELb0ELb0ELb1ELb1ELb1EEEvNS_16Flash_bwd_paramsE,"aw",@nobits
	.sectionflags	@""
	.align	16


//--------------------- .nv.shared._ZN5flash44flash_bwd_dq_dk_dv_loop_seqk_parallel_kernelI23Flash_bwd_kernel_traitsILi64ELi64ELi128ELi8ELi2ELi4ELi4ELb1ELb0EN7cutlass6half_tE19Flash_kernel_traitsILi64ELi64ELi128ELi8ES3_EELb1ELb0ELb0ELb1ELb0ELb0ELb0EEEvNS_16Flash_bwd_paramsE --------------------------
	.section	.nv.shared._ZN5flash44flash_bwd_dq_dk_dv_loop_seqk_parallel_kernelI23Flash_bwd_kernel_traitsILi64ELi64ELi128ELi8ELi2ELi4ELi4ELb1ELb0EN7cutlass6half_tE19Flash_kernel_traitsILi64ELi64ELi128ELi8ES3_EELb1ELb0ELb0ELb1ELb0ELb0ELb0EEEvNS_16Flash_bwd_paramsE,"aw",@nobits
	.sectionflags	@""
	.align	16


//--------------------- .nv.shared._ZN5flash44flash_bwd_dq_dk_dv_loop_seqk_parallel_kernelI23Flash_bwd_kernel_traitsILi64ELi64ELi128ELi8ELi2ELi4ELi4ELb1ELb0EN7cutlass6half_tE19Flash_kernel_traitsILi64ELi64ELi128ELi8ES3_EELb0ELb0ELb0ELb1ELb0ELb0ELb1EEEvNS_16Flash_bwd_paramsE --------------------------
	.section	.nv.shared._ZN5flash44flash_bwd_dq_dk_dv_loop_seqk_parallel_kernelI23Flash_bwd_kernel_traitsILi64ELi64ELi128ELi8ELi2ELi4ELi4ELb1ELb0EN7cutlass6half_tE19Flash_kernel_traitsILi64ELi64ELi128ELi8ES3_EELb0ELb0ELb0ELb1ELb0ELb0ELb1EEEvNS_16Flash_bwd_paramsE,"aw",@nobits
	.sectionflags	@""
	.align	16


//--------------------- .nv.shared._ZN5flash44flash_bwd_dq_dk_dv_loop_seqk_parallel_kernelI23Flash_bwd_kernel_traitsILi64ELi64ELi128ELi8ELi2ELi4ELi4ELb1ELb0EN7cutlass6half_tE19Flash_kernel_traitsILi64ELi64ELi128ELi8ES3_EELb1ELb0ELb1ELb0ELb0ELb1ELb0EEEvNS_16Flash_bwd_paramsE --------------------------
	.section	.nv.shared._ZN5flash44flash_bwd_dq_dk_dv_loop_seqk_parallel_kernelI23Flash_bwd_kernel_traitsILi64ELi64ELi128ELi8ELi2ELi4ELi4ELb1ELb0EN7cutlass6half_tE19Flash_kernel_traitsILi64ELi64ELi128ELi8ES3_EELb1ELb0ELb1ELb0ELb0ELb1ELb0EEEvNS_16Flash_bwd_paramsE,"aw",@nobits
	.sectionflags	@""
	.align	16


//--------------------- .nv.shared._ZN5flash44flash_bwd_dq_dk_dv_loop_seqk_parallel_kernelI23Flash_bwd_kernel_traitsILi64ELi64ELi128ELi8ELi2ELi4ELi4ELb1ELb0EN7cutlass6half_tE19Flash_kernel_traitsILi64ELi64ELi128ELi8ES3_EELb0ELb0ELb1ELb0ELb0ELb1ELb1EEEvNS_16Flash_bwd_paramsE --------------------------
	.section	.nv.shared._ZN5flash44flash_bwd_dq_dk_dv_loop_seqk_parallel_kernelI23Flash_bwd_kernel_traitsILi64ELi64ELi128ELi8ELi2ELi4ELi4ELb1ELb0EN7cutlass6half_tE19Flash_kernel_traitsILi64ELi64ELi128ELi8ES3_EELb0ELb0ELb1ELb0ELb0ELb1ELb1EEEvNS_16Flash_bwd_paramsE,"aw",@nobits
	.sectionflags	@""
	.align	16


//--------------------- .nv.shared._ZN5flash44flash_bwd_dq_dk_dv_loop_seqk_parallel_kernelI23Flash_bwd_kernel_traitsILi64ELi64ELi128ELi8ELi2ELi4ELi4ELb1ELb0EN7cutlass6half_tE19Flash_kernel_traitsILi64ELi64ELi128ELi8ES3_EELb1ELb0ELb1ELb1ELb0ELb0ELb0EEEvNS_16Flash_bwd_paramsE --------------------------
	.section	.nv.shared._ZN5flash44flash_bwd_dq_dk_dv_loop_seqk_parallel_kernelI23Flash_bwd_kernel_traitsILi64ELi64ELi128ELi8ELi2ELi4ELi4ELb1ELb0EN7cutlass6half_tE19Flash_kernel_traitsILi64ELi64ELi128ELi8ES3_EELb1ELb0ELb1ELb1ELb0ELb0ELb0EEEvNS_16Flash_bwd_paramsE,"aw",@nobits
	.sectionflags	@""
	.align	16


//--------------------- .nv.shared._ZN5flash44flash_bwd_dq_dk_dv_loop_seqk_parallel_kernelI23Flash_bwd_kernel_traitsILi64ELi64ELi128ELi8ELi2ELi4ELi4ELb1ELb0EN7cutlass6half_tE19Flash_kernel_traitsILi64ELi64ELi128ELi8ES3_EELb0ELb0ELb1ELb1ELb0ELb0ELb1EEEvNS_16Flash_bwd_paramsE --------------------------
	.section	.nv.shared._ZN5flash44flash_bwd_dq_dk_dv_loop_seqk_parallel_kernelI23Flash_bwd_kernel_traitsILi64ELi64ELi128ELi8ELi2ELi4ELi4ELb1ELb0EN7cutlass6half_tE19Flash_kernel_traitsILi64ELi64ELi128ELi8ES3_EELb0ELb0ELb1ELb1ELb0ELb0ELb1EEEvNS_16Flash_bwd_paramsE,"aw",@nobits
	.sectionflags	@""
	.align	16


//--------------------- .nv.shared._ZN5flash25flash_bwd_dot_do_o_kernelILb0E23Flash_bwd_kernel_traitsILi64ELi64ELi128ELi8ELi2ELi4ELi4ELb1ELb0EN7cutlass6half_tE19Flash_kernel_traitsILi64ELi64ELi128ELi8ES3_EEEEvNS_16Flash_bwd_paramsE --------------------------
	.section	.nv.shared._ZN5flash25flash_bwd_dot_do_o_kernelILb0E23Flash_bwd_kernel_traitsILi64ELi64ELi128ELi8ELi2ELi4ELi4ELb1ELb0EN7cutlass6half_tE19Flash_kernel_traitsILi64ELi64ELi128ELi8ES3_EEEEvNS_16Flash_bwd_paramsE,"aw",@nobits
	.sectionflags	@""
	.align	16


//--------------------- .nv.shared._ZN5flash25flash_bwd_dot_do_o_kernelILb1E23Flash_bwd_kernel_traitsILi64ELi64ELi128ELi8ELi2ELi4ELi4ELb1ELb0EN7cutlass6half_tE19Flash_kernel_traitsILi64ELi64ELi128ELi8ES3_EEEEvNS_16Flash_bwd_paramsE --------------------------
	.section	.nv.shared._ZN5flash25flash_bwd_dot_do_o_kernelILb1E23Flash_bwd_kernel_traitsILi64ELi64ELi128ELi8ELi2ELi4ELi4ELb1ELb0EN7cutlass6half_tE19Flash_kernel_traitsILi64ELi64ELi128ELi8ES3_EEEEvNS_16Flash_bwd_paramsE,"aw",@nobits
	.sectionflags	@""
	.align	16


//--------------------- .nv.shared._ZN5flash27flash_bwd_convert_dq_kernelI23Flash_bwd_kernel_traitsILi64ELi128ELi128ELi8ELi4ELi4ELi4ELb0ELb0EN7cutlass6half_tE19Flash_kernel_traitsILi64ELi128ELi128ELi8ES3_EEEEvNS_16Flash_bwd_paramsEi --------------------------
	.section	.nv.shared._ZN5flash27flash_bwd_convert_dq_kernelI23Flash_bwd_kernel_traitsILi64ELi128ELi128ELi8ELi4ELi4ELi4ELb0ELb0EN7cutlass6half_tE19Flash_kernel_traitsILi64ELi128ELi128ELi8ES3_EEEEvNS_16Flash_bwd_paramsEi,"aw",@nobits
	.sectionflags	@""
	.align	16


//--------------------- .nv.shared._ZN5flash44flash_bwd_dq_dk_dv_loop_seqk_parallel_kernelI23Flash_bwd_kernel_traitsILi64ELi128ELi128ELi8ELi4ELi4ELi4ELb0ELb0EN7cutlass6half_tE19Flash_kernel_traitsILi64ELi128ELi128ELi8ES3_EELb1ELb0ELb0ELb0ELb0ELb1ELb0EEEvNS_16Flash_bwd_paramsE --------------------------
	.section	.nv.shared._ZN5flash44flash_bwd_dq_dk_dv_loop_seqk_parallel_kernelI23Flash_bwd_kernel_traitsILi64ELi128ELi128ELi8ELi4ELi4ELi4ELb0ELb0EN7cutlass6half_tE19Flash_kernel_traitsILi64ELi128ELi128ELi8ES3_EELb1ELb0ELb0ELb0ELb0ELb1ELb0EEEvNS_16Flash_bwd_paramsE,"aw",@nobits
	.sectionflags	@""
	.align	16


//--------------------- .nv.shared._ZN5flash44flash_bwd_dq_dk_dv_loop_seqk_parallel_kernelI23Flash_bwd_kernel_traitsILi64ELi128ELi128ELi8ELi4ELi4ELi4ELb0ELb0EN7cutlass6half_tE19Flash_kernel_traitsILi64ELi128ELi128ELi8ES3_EELb0ELb0ELb0ELb0ELb0ELb1ELb1EEEvNS_16Flash_bwd_paramsE --------------------------
	.section	.nv.shared._ZN5flash44flash_bwd_dq_dk_dv_loop_seqk_parallel_kernelI23Flash_bwd_kernel_traitsILi64ELi128ELi128ELi8ELi4ELi4ELi4ELb0ELb0EN7cutlass6half_tE19Flash_kernel_traitsILi64ELi128ELi128ELi8ES3_EELb0ELb0ELb0ELb0ELb0ELb1ELb1EEEvNS_16Flash_bwd_paramsE,"aw",@nobits
	.sectionflags	@""
	.align	16


//--------------------- .nv.shared._ZN5flash44flash_bwd_dq_dk_dv_loop_seqk_parallel_kernelI23Flash_bwd_kernel_traitsILi64ELi128ELi128ELi8ELi4ELi4ELi4ELb0ELb0EN7cutlass6half_tE19Flash_kernel_traitsILi64ELi128ELi128ELi8ES3_EELb1ELb0ELb0ELb0ELb0ELb0ELb0EEEvNS_16Flash_bwd_paramsE --------------------------
	.section	.nv.shared._ZN5flash44flash_bwd_dq_dk_dv_loop_seqk_parallel_kernelI23Flash_bwd_kernel_traitsILi64ELi128ELi128ELi8ELi4ELi4ELi4ELb0ELb0EN7cutlass6half_tE19Flash_kernel_traitsILi64ELi128ELi128ELi8ES3_EELb1ELb0ELb0ELb0ELb0ELb0ELb0EEEvNS_16Flash_bwd_paramsE,"aw",@nobits
	.sectionflags	@""
	.align	16


//--------------------- .nv.shared._ZN5flash44flash_bwd_dq_dk_dv_loop_seqk_parallel_kernelI23Flash_bwd_kernel_traitsILi64ELi128ELi128ELi8ELi4ELi4ELi4ELb0ELb0EN7cutlass6half_tE19Flash_kernel_traitsILi64ELi128ELi128ELi8ES3_EELb0ELb0ELb0ELb0ELb0ELb0ELb1EEEvNS_16Flash_bwd_paramsE --------------------------
	.section	.nv.shared._ZN5flash44flash_bwd_dq_dk_dv_loop_seqk_parallel_kernelI23Flash_bwd_kernel_traitsILi64ELi128ELi128ELi8ELi4ELi4ELi4ELb0ELb0EN7cutlass6half_tE19Flash_kernel_traitsILi64ELi128ELi128ELi8ES3_EELb0ELb0ELb0ELb0ELb0ELb0ELb1EEEvNS_16Flash_bwd_paramsE,"aw",@nobits
	.sectionflags	@""
	.align	16


//--------------------- .nv.shared._ZN5flash44flash_bwd_dq_dk_dv_loop_seqk_parallel_kernelI23Flash_bwd_kernel_traitsILi64ELi128ELi128ELi8ELi4ELi4ELi4ELb0ELb0EN7cutlass6half_tE19Flash_kernel_traitsILi64ELi128ELi128ELi8ES3_EELb1ELb0ELb1ELb0ELb0ELb0ELb0EEEvNS_16Flash_bwd_paramsE --------------------------
	.section	.nv.shared._ZN5flash44flash_bwd_dq_dk_dv_loop_seqk_parallel_kernelI23Flash_bwd_kernel_traitsILi64ELi128ELi128ELi8ELi4ELi4ELi4ELb0ELb0EN7cutlass6half_tE19Flash_kernel_traitsILi64ELi128ELi128ELi8ES3_EELb1ELb0ELb1ELb0ELb0ELb0ELb0EEEvNS_16Flash_bwd_paramsE,"aw",@nobits
	.sectionflags	@""
	.align	16


//--------------------- .nv.shared._ZN5flash44flash_bwd_dq_dk_dv_loop_seqk_parallel_kernelI23Flash_bwd_kernel_traitsILi64ELi128ELi128ELi8ELi4ELi4ELi4ELb0ELb0EN7cutlass6half_tE19Flash_kernel_traitsILi64ELi128ELi128ELi8ES3_EELb0ELb0ELb1ELb0ELb0ELb0ELb1EEEvNS_16Flash_bwd_paramsE --------------------------
	.section	.nv.shared._ZN5flash44flash_bwd_dq_dk_dv_loop_seqk_parallel_kernelI23Flash_bwd_kernel_traitsILi64ELi128ELi128ELi8ELi4ELi4ELi4ELb0ELb0EN7cutlass6half_tE19Flash_kernel_traitsILi64ELi128ELi128ELi8ES3_EELb0ELb0ELb1ELb0ELb0ELb0ELb1EEEvNS_16Flash_bwd_paramsE,"aw",@nobits
	.sectionflags	@""
	.align	16


//--------------------- .nv.shared._ZN5flash44flash_bwd_dq_dk_dv_loop_seqk_parallel_kernelI23Flash_bwd_kernel_traitsILi64ELi128ELi128ELi8ELi4ELi4ELi4ELb0ELb0EN7cutlass6half_tE19Flash_kernel_traitsILi64ELi128ELi128ELi8ES3_EELb1ELb0ELb0ELb0ELb1ELb1ELb0EEEvNS_16Flash_bwd_paramsE --------------------------
	.section	.nv.shared._ZN5flash44flash_bwd_dq_dk_dv_loop_seqk_parallel_kernelI23Flash_bwd_kernel_traitsILi64ELi128ELi128ELi8ELi4ELi4ELi4ELb0ELb0EN7cutlass6half_tE19Flash_kernel_traitsILi64ELi128ELi128ELi8ES3_EELb1ELb0ELb0ELb0ELb1ELb1ELb0EEEvNS_16Flash_bwd_paramsE,"aw",@nobits
	.sectionflags	@""
	.align	16


//--------------------- .nv.shared._ZN5flash44flash_bwd_dq_dk_dv_loop_seqk_parallel_kernelI23Flash_bwd_kernel_traitsILi64ELi128ELi128ELi8ELi4ELi4ELi4ELb0ELb0EN7cutlass6half_tE19Flash_kernel_traitsILi64ELi128ELi128ELi8ES3_EELb0ELb0ELb0ELb0ELb1ELb1ELb1EEEvNS_16Flash_bwd_paramsE --------------------------
	.section	.nv.shared._ZN5flash44flash_bwd_dq_dk_dv_loop_seqk_parallel_kernelI23Flash_bwd_kernel_traitsILi64ELi128ELi128ELi8ELi4ELi4ELi4ELb0ELb0EN7cutlass6half_tE19Flash_kernel_traitsILi64ELi128ELi128ELi8ES3_EELb0ELb0ELb0ELb0ELb1ELb1ELb1EEEvNS_16Flash_bwd_paramsE,"aw",@nobits
	.sectionflags	@""
	.align	16


//--------------------- .nv.shared._ZN5flash44flash_bwd_dq_dk_dv_loop_seqk_parallel_kernelI23Flash_bwd_kernel_traitsILi64ELi128ELi128ELi8ELi4ELi4ELi4ELb0ELb0EN7cutlass6half_tE19Flash_kernel_traitsILi64ELi128ELi128ELi8ES3_EELb1ELb0ELb0ELb1ELb0ELb0ELb0EEEvNS_16Flash_bwd_paramsE --------------------------
	.section	.nv.shared._ZN5flash44flash_bwd_dq_dk_dv_loop_seqk_parallel_kernelI23Flash_bwd_kernel_traitsILi64ELi128ELi128ELi8ELi4ELi4ELi4ELb0ELb0EN7cutlass6half_tE19Flash_kernel_traitsILi64ELi128ELi128ELi8ES3_EELb1ELb0ELb0ELb1ELb0ELb0ELb0EEEvNS_16Flash_bwd_paramsE,"aw",@nobits
	.sectionflags	@""
	.align	16


//--------------------- .nv.shared._ZN5flash44flash_bwd_dq_dk_dv_loop_seqk_parallel_kernelI23Flash_bwd_kernel_traitsILi64ELi128ELi128ELi8ELi4ELi4ELi4ELb0ELb0EN7cutlass6half_tE19Flash_kernel_traitsILi64ELi128ELi128ELi8ES3_EELb0ELb0ELb0ELb1ELb0ELb0ELb1EEEvNS_16Flash_bwd_paramsE --------------------------
	.section	.nv.shared._ZN5flash44flash_bwd_dq_dk_dv_loop_seqk_parallel_kernelI23Flash_bwd_kernel_traitsILi64ELi128ELi128ELi8ELi4ELi4ELi4ELb0ELb0EN7cutlass6half_tE19Flash_kernel_traitsILi64ELi128ELi128ELi8ES3_EELb0ELb0ELb0ELb1ELb0ELb0ELb1EEEvNS_16Flash_bwd_paramsE,"aw",@nobits
	.sectionflags	@""
	.align	16


//--------------------- .nv.shared._ZN5flash44flash_bwd_dq_dk_dv_loop_seqk_parallel_kernelI23Flash_bwd_kernel_traitsILi64ELi128ELi128ELi8ELi4ELi4ELi4ELb0ELb0EN7cutlass6half_tE19Flash_kernel_traitsILi64ELi128ELi128ELi8ES3_EELb1ELb0ELb1ELb0ELb0ELb1ELb0EEEvNS_16Flash_bwd_paramsE --------------------------
	.section	.nv.shared._ZN5flash44flash_bwd_dq_dk_dv_loop_seqk_parallel_kernelI23Flash_bwd_kernel_traitsILi64ELi128ELi128ELi8ELi4ELi4ELi4ELb0ELb0EN7cutlass6half_tE19Flash_kernel_traitsILi64ELi128ELi128ELi8ES3_EELb1ELb0ELb1ELb0ELb0ELb1ELb0EEEvNS_16Flash_bwd_paramsE,"aw",@nobits
	.sectionflags	@""
	.align	16


//--------------------- .nv.shared._ZN5flash44flash_bwd_dq_dk_dv_loop_seqk_parallel_kernelI23Flash_bwd_kernel_traitsILi64ELi128ELi128ELi8ELi4ELi4ELi4ELb0ELb0EN7cutlass6half_tE19Flash_kernel_traitsILi64ELi128ELi128ELi8ES3_EELb0ELb0ELb1ELb0ELb0ELb1ELb1EEEvNS_16Flash_bwd_paramsE --------------------------
	.section	.nv.shared._ZN5flash44flash_bwd_dq_dk_dv_loop_seqk_parallel_kernelI23Flash_bwd_kernel_traitsILi64ELi128ELi128ELi8ELi4ELi4ELi4ELb0ELb0EN7cutlass6half_tE19Flash_kernel_traitsILi64ELi128ELi128ELi8ES3_EELb0ELb0ELb1ELb0ELb0ELb1ELb1EEEvNS_16Flash_bwd_paramsE,"aw",@nobits
	.sectionflags	@""
	.align	16


//--------------------- .nv.shared._ZN5flash44flash_bwd_dq_dk_dv_loop_seqk_parallel_kernelI23Flash_bwd_kernel_traitsILi64ELi128ELi128ELi8ELi4ELi4ELi4ELb0ELb0EN7cutlass6half_tE19Flash_kernel_traitsILi64ELi128ELi128ELi8ES3_EELb1ELb0ELb1ELb1ELb0ELb0ELb0EEEvNS_16Flash_bwd_paramsE --------------------------
	.section	.nv.shared._ZN5flash44flash_bwd_dq_dk_dv_loop_seqk_parallel_kernelI23Flash_bwd_kernel_traitsILi64ELi128ELi128ELi8ELi4ELi4ELi4ELb0ELb0EN7cutlass6half_tE19Flash_kernel_traitsILi64ELi128ELi128ELi8ES3_EELb1ELb0ELb1ELb1ELb0ELb0ELb0EEEvNS_16Flash_bwd_paramsE,"aw",@nobits
	.sectionflags	@""
	.align	16


//--------------------- .nv.shared._ZN5flash44flash_bwd_dq_dk_dv_loop_seqk_parallel_kernelI23Flash_bwd_kernel_traitsILi64ELi128ELi128ELi8ELi4ELi4ELi4ELb0ELb0EN7cutlass6half_tE19Flash_kernel_traitsILi64ELi128ELi128ELi8ES3_EELb0ELb0ELb1ELb1ELb0ELb0ELb1EEEvNS_16Flash_bwd_paramsE --------------------------
	.section	.nv.shared._ZN5flash44flash_bwd_dq_dk_dv_loop_seqk_parallel_kernelI23Flash_bwd_kernel_traitsILi64ELi128ELi128ELi8ELi4ELi4ELi4ELb0ELb0EN7cutlass6half_tE19Flash_kernel_traitsILi64ELi128ELi128ELi8ES3_EELb0ELb0ELb1ELb1ELb0ELb0ELb1EEEvNS_16Flash_bwd_paramsE,"aw",@nobits
	.sectionflags	@""
	.align	16


//--------------------- .nv.shared._ZN5flash25flash_bwd_dot_do_o_kernelILb0E23Flash_bwd_kernel_traitsILi64ELi128ELi128ELi8ELi4ELi4ELi4ELb0ELb0EN7cutlass6half_tE19Flash_kernel_traitsILi64ELi128ELi128ELi8ES3_EEEEvNS_16Flash_bwd_paramsE --------------------------
	.section	.nv.shared._ZN5flash25flash_bwd_dot_do_o_kernelILb0E23Flash_bwd_kernel_traitsILi64ELi128ELi128ELi8ELi4ELi4ELi4ELb0ELb0EN7cutlass6half_tE19Flash_kernel_traitsILi64ELi128ELi128ELi8ES3_EEEEvNS_16Flash_bwd_paramsE,"aw",@nobits
	.sectionflags	@""
	.align	16


//--------------------- .nv.shared._ZN5flash25flash_bwd_dot_do_o_kernelILb1E23Flash_bwd_kernel_traitsILi64ELi128ELi128ELi8ELi4ELi4ELi4ELb0ELb0EN7cutlass6half_tE19Flash_kernel_traitsILi64ELi128ELi128ELi8ES3_EEEEvNS_16Flash_bwd_paramsE --------------------------
	.section	.nv.shared._ZN5flash25flash_bwd_dot_do_o_kernelILb1E23Flash_bwd_kernel_traitsILi64ELi128ELi128ELi8ELi4ELi4ELi4ELb0ELb0EN7cutlass6half_tE19Flash_kernel_traitsILi64ELi128ELi128ELi8ES3_EEEEvNS_16Flash_bwd_paramsE,"aw",@nobits
	.sectionflags	@""
	.align	16
